// Copyright (c) 2024, Jay Shah, Ganesh Bikshandi, Ying Zhang, Vijay Thakkar, Pradeep Ramani, Tri Dao.
// Splitting the different template instantiations to different files to speed up compilation.
// This file is auto-generated. See "generate_kernels.py"

#include "flash_fwd_hdim192_128_e4m3_paged_split_softcap_sm90.cu"

// ===== COMPILED SASS (sm_90a) =====

	.target	sm_90a

	.elftype	@"ET_EXEC"


//--------------------- .note.nv.tkinfo           --------------------------
	.section	.note.nv.tkinfo,"",@"SHT_NOTE"
	.sectionflags	@"SHF_NOTE_NV_TKINFO"
	.tkinfo
        /*0018*/ 	.word	0x00000002
        /*0030*/ 	.string	""
        /*0030*/ 	.string	"ptxas"
        /*0030*/ 	.string	"Cuda compilation tools, release 13.0, V13.0.88"
        /*0030*/ 	.string	"Build cuda_13.0.r13.0/compiler.36424714_0"
        /*0030*/ 	.string	"-arch sm_90a -m 64 "



//--------------------- .note.nv.cuinfo           --------------------------
	.section	.note.nv.cuinfo,"",@"SHT_NOTE"
	.sectionflags	@"SHF_NOTE_NV_CUINFO"
        /*0018*/ 	.short	0x0002
        /*001a*/ 	.short	0x005a
        /*001c*/ 	.short	0x0082
	.zero		2


//--------------------- .nv.info                  --------------------------
	.section	.nv.info,"",@"SHT_CUDA_INFO"
	.align	4


	//----- nvinfo : EIATTR_REGCOUNT
	.align		4
        /*0000*/ 	.byte	0x04, 0x2f
        /*0002*/ 	.short	(.L_27 - .L_26)
	.align		4
.L_26:
        /*0004*/ 	.word	index@(_ZN7cutlass13device_kernelIN5flash11enable_sm90INS1_16FlashAttnFwdSm90INS1_25CollectiveMainloopFwdSm90ILi2EN4cute5tupleIJNS5_1CILi1EEES8_S8_EEENS6_IJNS7_ILi128EEENS7_ILi160EEENS7_ILi192EEEEEELi128ENS_12float_e4m3_tEfNS_4arch4Sm90ELb1ELb0ELb1ELb1ELb1ELb1ELb0ELb1ELb1ELb1ELb1ELb0EEENS1_21CollectiveEpilogueFwdINS6_IJSA_SA_SB_EEES9_NS_10bfloat16_tESG_Li256ELb1ELb1ELb1ELb1EEENS1_36VarlenDynamicPersistentTileSchedulerILi128ELi160ELi256ELi128ELb1ELb1ELb1ELb1ELb1ELb1EEEEEEEEEvNT_6ParamsE)
        /*0008*/ 	.word	0x000000a8


	//----- nvinfo : EIATTR_FRAME_SIZE
	.align		4
.L_27:
        /*000c*/ 	.byte	0x04, 0x11
        /*000e*/ 	.short	(.L_29 - .L_28)
	.align		4
.L_28:
        /*0010*/ 	.word	index@(_ZN7cutlass13device_kernelIN5flash11enable_sm90INS1_16FlashAttnFwdSm90INS1_25CollectiveMainloopFwdSm90ILi2EN4cute5tupleIJNS5_1CILi1EEES8_S8_EEENS6_IJNS7_ILi128EEENS7_ILi160EEENS7_ILi192EEEEEELi128ENS_12float_e4m3_tEfNS_4arch4Sm90ELb1ELb0ELb1ELb1ELb1ELb1ELb0ELb1ELb1ELb1ELb1ELb0EEENS1_21CollectiveEpilogueFwdINS6_IJSA_SA_SB_EEES9_NS_10bfloat16_tESG_Li256ELb1ELb1ELb1ELb1EEENS1_36VarlenDynamicPersistentTileSchedulerILi128ELi160ELi256ELi128ELb1ELb1ELb1ELb1ELb1ELb1EEEEEEEEEvNT_6ParamsE)
        /*0014*/ 	.word	0x00000058


	//----- nvinfo : EIATTR_REGCOUNT
	.align		4
.L_29:
        /*0018*/ 	.byte	0x04, 0x2f
        /*001a*/ 	.short	(.L_31 - .L_30)
	.align		4
.L_30:
        /*001c*/ 	.word	index@(_ZN7cutlass13device_kernelIN5flash11enable_sm90INS1_16FlashAttnFwdSm90INS1_25CollectiveMainloopFwdSm90ILi2EN4cute5tupleIJNS5_1CILi1EEES8_S8_EEENS6_IJNS7_ILi128EEENS7_ILi160EEENS7_ILi192EEEEEELi128ENS_12float_e4m3_tEfNS_4arch4Sm90ELb1ELb0ELb1ELb1ELb1ELb0ELb0ELb1ELb1ELb1ELb1ELb0EEENS1_21CollectiveEpilogueFwdINS6_IJSA_SA_SB_EEES9_NS_10bfloat16_tESG_Li256ELb1ELb1ELb1ELb1EEENS1_36VarlenDynamicPersistentTileSchedulerILi128ELi160ELi256ELi128ELb1ELb1ELb1ELb1ELb1ELb1EEEEEEEEEvNT_6ParamsE)
        /*0020*/ 	.word	0x000000a8


	//----- nvinfo : EIATTR_FRAME_SIZE
	.align		4
.L_31:
        /*0024*/ 	.byte	0x04, 0x11
        /*0026*/ 	.short	(.L_33 - .L_32)
	.align		4
.L_32:
        /*0028*/ 	.word	index@(_ZN7cutlass13device_kernelIN5flash11enable_sm90INS1_16FlashAttnFwdSm90INS1_25CollectiveMainloopFwdSm90ILi2EN4cute5tupleIJNS5_1CILi1EEES8_S8_EEENS6_IJNS7_ILi128EEENS7_ILi160EEENS7_ILi192EEEEEELi128ENS_12float_e4m3_tEfNS_4arch4Sm90ELb1ELb0ELb1ELb1ELb1ELb0ELb0ELb1ELb1ELb1ELb1ELb0EEENS1_21CollectiveEpilogueFwdINS6_IJSA_SA_SB_EEES9_NS_10bfloat16_tESG_Li256ELb1ELb1ELb1ELb1EEENS1_36VarlenDynamicPersistentTileSchedulerILi128ELi160ELi256ELi128ELb1ELb1ELb1ELb1ELb1ELb1EEEEEEEEEvNT_6ParamsE)
        /*002c*/ 	.word	0x00000030


	//----- nvinfo : EIATTR_REGCOUNT
	.align		4
.L_33:
        /*0030*/ 	.byte	0x04, 0x2f
        /*0032*/ 	.short	(.L_35 - .L_34)
	.align		4
.L_34:
        /*0034*/ 	.word	index@(_ZN7cutlass13device_kernelIN5flash11enable_sm90INS1_16FlashAttnFwdSm90INS1_25CollectiveMainloopFwdSm90ILi2EN4cute5tupleIJNS5_1CILi1EEES8_S8_EEENS6_IJNS7_ILi128EEENS7_ILi160EEENS7_ILi192EEEEEELi128ENS_12float_e4m3_tEfNS_4arch4Sm90ELb1ELb0ELb1ELb0ELb1ELb0ELb0ELb1ELb1ELb1ELb1ELb0EEENS1_21CollectiveEpilogueFwdINS6_IJSA_SA_SB_EEES9_NS_10bfloat16_tESG_Li256ELb0ELb1ELb1ELb1EEENS1_19SingleTileSchedulerILb0ELb1ELb1ELi128EEEEEEEEEvNT_6ParamsE)
        /*0038*/ 	.word	0x000000a8


	//----- nvinfo : EIATTR_FRAME_SIZE
	.align		4
.L_35:
        /*003c*/ 	.byte	0x04, 0x11
        /*003e*/ 	.short	(.L_37 - .L_36)
	.align		4
.L_36:
        /*0040*/ 	.word	index@(_ZN7cutlass13device_kernelIN5flash11enable_sm90INS1_16FlashAttnFwdSm90INS1_25CollectiveMainloopFwdSm90ILi2EN4cute5tupleIJNS5_1CILi1EEES8_S8_EEENS6_IJNS7_ILi128EEENS7_ILi160EEENS7_ILi192EEEEEELi128ENS_12float_e4m3_tEfNS_4arch4Sm90ELb1ELb0ELb1ELb0ELb1ELb0ELb0ELb1ELb1ELb1ELb1ELb0EEENS1_21CollectiveEpilogueFwdINS6_IJSA_SA_SB_EEES9_NS_10bfloat16_tESG_Li256ELb0ELb1ELb1ELb1EEENS1_19SingleTileSchedulerILb0ELb1ELb1ELi128EEEEEEEEEvNT_6ParamsE)
        /*0044*/ 	.word	0x00000018


	//----- nvinfo : EIATTR_REGCOUNT
	.align		4
.L_37:
        /*0048*/ 	.byte	0x04, 0x2f
        /*004a*/ 	.short	(.L_39 - .L_38)
	.align		4
.L_38:
        /*004c*/ 	.word	index@(_ZN7cutlass13device_kernelIN5flash11enable_sm90INS1_16FlashAttnFwdSm90INS1_25CollectiveMainloopFwdSm90ILi2EN4cute5tupleIJNS5_1CILi1EEES8_S8_EEENS6_IJNS7_ILi128EEESA_NS7_ILi192EEEEEELi128ENS_12float_e4m3_tEfNS_4arch4Sm90ELb0ELb1ELb1ELb1ELb1ELb1ELb0ELb1ELb1ELb1ELb1ELb0EEENS1_21CollectiveEpilogueFwdINS6_IJSA_SA_SA_EEES9_NS_10bfloat16_tESF_Li256ELb1ELb1ELb1ELb1EEENS1_36VarlenDynamicPersistentTileSchedulerILi128ELi128ELi256ELi128ELb1ELb1ELb1ELb1ELb0ELb1EEEEEEEEEvNT_6ParamsE)
        /*0050*/ 	.word	0x000000a8


	//----- nvinfo : EIATTR_FRAME_SIZE
	.align		4
.L_39:
        /*0054*/ 	.byte	0x04, 0x11
        /*0056*/ 	.short	(.L_41 - .L_40)
	.align		4
.L_40:
        /*0058*/ 	.word	index@(_ZN7cutlass13device_kernelIN5flash11enable_sm90INS1_16FlashAttnFwdSm90INS1_25CollectiveMainloopFwdSm90ILi2EN4cute5tupleIJNS5_1CILi1EEES8_S8_EEENS6_IJNS7_ILi128EEESA_NS7_ILi192EEEEEELi128ENS_12float_e4m3_tEfNS_4arch4Sm90ELb0ELb1ELb1ELb1ELb1ELb1ELb0ELb1ELb1ELb1ELb1ELb0EEENS1_21CollectiveEpilogueFwdINS6_IJSA_SA_SA_EEES9_NS_10bfloat16_tESF_Li256ELb1ELb1ELb1ELb1EEENS1_36VarlenDynamicPersistentTileSchedulerILi128ELi128ELi256ELi128ELb1ELb1ELb1ELb1ELb0ELb1EEEEEEEEEvNT_6ParamsE)
        /*005c*/ 	.word	0x00000058


	//----- nvinfo : EIATTR_REGCOUNT
	.align		4
.L_41:
        /*0060*/ 	.byte	0x04, 0x2f
        /*0062*/ 	.short	(.L_43 - .L_42)
	.align		4
.L_42:
        /*0064*/ 	.word	index@(_ZN7cutlass13device_kernelIN5flash11enable_sm90INS1_16FlashAttnFwdSm90INS1_25CollectiveMainloopFwdSm90ILi2EN4cute5tupleIJNS5_1CILi1EEES8_S8_EEENS6_IJNS7_ILi128EEESA_NS7_ILi192EEEEEELi128ENS_12float_e4m3_tEfNS_4arch4Sm90ELb0ELb1ELb1ELb1ELb1ELb0ELb0ELb1ELb1ELb1ELb1ELb0EEENS1_21CollectiveEpilogueFwdINS6_IJSA_SA_SA_EEES9_NS_10bfloat16_tESF_Li256ELb1ELb1ELb1ELb1EEENS1_36VarlenDynamicPersistentTileSchedulerILi128ELi128ELi256ELi128ELb1ELb1ELb1ELb1ELb0ELb1EEEEEEEEEvNT_6ParamsE)
        /*0068*/ 	.word	0x000000a8


	//----- nvinfo : EIATTR_FRAME_SIZE
	.align		4
.L_43:
        /*006c*/ 	.byte	0x04, 0x11
        /*006e*/ 	.short	(.L_45 - .L_44)
	.align		4
.L_44:
        /*0070*/ 	.word	index@(_ZN7cutlass13device_kernelIN5flash11enable_sm90INS1_16FlashAttnFwdSm90INS1_25CollectiveMainloopFwdSm90ILi2EN4cute5tupleIJNS5_1CILi1EEES8_S8_EEENS6_IJNS7_ILi128EEESA_NS7_ILi192EEEEEELi128ENS_12float_e4m3_tEfNS_4arch4Sm90ELb0ELb1ELb1ELb1ELb1ELb0ELb0ELb1ELb1ELb1ELb1ELb0EEENS1_21CollectiveEpilogueFwdINS6_IJSA_SA_SA_EEES9_NS_10bfloat16_tESF_Li256ELb1ELb1ELb1ELb1EEENS1_36VarlenDynamicPersistentTileSchedulerILi128ELi128ELi256ELi128ELb1ELb1ELb1ELb1ELb0ELb1EEEEEEEEEvNT_6ParamsE)
        /*0074*/ 	.word	0x00000018


	//----- nvinfo : EIATTR_REGCOUNT
	.align		4
.L_45:
        /*0078*/ 	.byte	0x04, 0x2f
        /*007a*/ 	.short	(.L_47 - .L_46)
	.align		4
.L_46:
        /*007c*/ 	.word	index@(_ZN7cutlass13device_kernelIN5flash11enable_sm90INS1_16FlashAttnFwdSm90INS1_25CollectiveMainloopFwdSm90ILi2EN4cute5tupleIJNS5_1CILi1EEES8_S8_EEENS6_IJNS7_ILi128EEESA_NS7_ILi192EEEEEELi128ENS_12float_e4m3_tEfNS_4arch4Sm90ELb0ELb1ELb1ELb0ELb1ELb0ELb0ELb1ELb1ELb1ELb1ELb0EEENS1_21CollectiveEpilogueFwdINS6_IJSA_SA_SA_EEES9_NS_10bfloat16_tESF_Li256ELb0ELb1ELb1ELb1EEENS1_19SingleTileSchedulerILb0ELb1ELb1ELi128EEEEEEEEEvNT_6ParamsE)
        /*0080*/ 	.word	0x000000a8


	//----- nvinfo : EIATTR_FRAME_SIZE
	.align		4
.L_47:
        /*0084*/ 	.byte	0x04, 0x11
        /*0086*/ 	.short	(.L_49 - .L_48)
	.align		4
.L_48:
        /*0088*/ 	.word	index@(_ZN7cutlass13device_kernelIN5flash11enable_sm90INS1_16FlashAttnFwdSm90INS1_25CollectiveMainloopFwdSm90ILi2EN4cute5tupleIJNS5_1CILi1EEES8_S8_EEENS6_IJNS7_ILi128EEESA_NS7_ILi192EEEEEELi128ENS_12float_e4m3_tEfNS_4arch4Sm90ELb0ELb1ELb1ELb0ELb1ELb0ELb0ELb1ELb1ELb1ELb1ELb0EEENS1_21CollectiveEpilogueFwdINS6_IJSA_SA_SA_EEES9_NS_10bfloat16_tESF_Li256ELb0ELb1ELb1ELb1EEENS1_19SingleTileSchedulerILb0ELb1ELb1ELi128EEEEEEEEEvNT_6ParamsE)
        /*008c*/ 	.word	0x00000010


	//----- nvinfo : EIATTR_REGCOUNT
	.align		4
.L_49:
        /*0090*/ 	.byte	0x04, 0x2f
        /*0092*/ 	.short	(.L_51 - .L_50)
	.align		4
.L_50:
        /*0094*/ 	.word	index@(_ZN7cutlass13device_kernelIN5flash11enable_sm90INS1_16FlashAttnFwdSm90INS1_25CollectiveMainloopFwdSm90ILi2EN4cute5tupleIJNS5_1CILi1EEES8_S8_EEENS6_IJNS7_ILi128EEENS7_ILi160EEENS7_ILi192EEEEEELi128ENS_12float_e4m3_tEfNS_4arch4Sm90ELb0ELb0ELb1ELb1ELb1ELb1ELb0ELb1ELb1ELb1ELb1ELb0EEENS1_21CollectiveEpilogueFwdINS6_IJSA_SA_SB_EEES9_NS_10bfloat16_tESG_Li256ELb1ELb1ELb1ELb1EEENS1_36VarlenDynamicPersistentTileSchedulerILi128ELi160ELi256ELi128ELb1ELb1ELb1ELb0ELb1ELb1EEEEEEEEEvNT_6ParamsE)
        /*0098*/ 	.word	0x000000a8


	//----- nvinfo : EIATTR_FRAME_SIZE
	.align		4
.L_51:
        /*009c*/ 	.byte	0x04, 0x11
        /*009e*/ 	.short	(.L_53 - .L_52)
	.align		4
.L_52:
        /*00a0*/ 	.word	index@(_ZN7cutlass13device_kernelIN5flash11enable_sm90INS1_16FlashAttnFwdSm90INS1_25CollectiveMainloopFwdSm90ILi2EN4cute5tupleIJNS5_1CILi1EEES8_S8_EEENS6_IJNS7_ILi128EEENS7_ILi160EEENS7_ILi192EEEEEELi128ENS_12float_e4m3_tEfNS_4arch4Sm90ELb0ELb0ELb1ELb1ELb1ELb1ELb0ELb1ELb1ELb1ELb1ELb0EEENS1_21CollectiveEpilogueFwdINS6_IJSA_SA_SB_EEES9_NS_10bfloat16_tESG_Li256ELb1ELb1ELb1ELb1EEENS1_36VarlenDynamicPersistentTileSchedulerILi128ELi160ELi256ELi128ELb1ELb1ELb1ELb0ELb1ELb1EEEEEEEEEvNT_6ParamsE)
        /*00a4*/ 	.word	0x00000058


	//----- nvinfo : EIATTR_REGCOUNT
	.align		4
.L_53:
        /*00a8*/ 	.byte	0x04, 0x2f
        /*00aa*/ 	.short	(.L_55 - .L_54)
	.align		4
.L_54:
        /*00ac*/ 	.word	index@(_ZN7cutlass13device_kernelIN5flash11enable_sm90INS1_16FlashAttnFwdSm90INS1_25CollectiveMainloopFwdSm90ILi2EN4cute5tupleIJNS5_1CILi1EEES8_S8_EEENS6_IJNS7_ILi128EEENS7_ILi160EEENS7_ILi192EEEEEELi128ENS_12float_e4m3_tEfNS_4arch4Sm90ELb0ELb0ELb1ELb1ELb1ELb0ELb0ELb1ELb1ELb1ELb1ELb0EEENS1_21CollectiveEpilogueFwdINS6_IJSA_SA_SB_EEES9_NS_10bfloat16_tESG_Li256ELb1ELb1ELb1ELb1EEENS1_36VarlenDynamicPersistentTileSchedulerILi128ELi160ELi256ELi128ELb1ELb1ELb1ELb0ELb1ELb1EEEEEEEEEvNT_6ParamsE)
        /*00b0*/ 	.word	0x000000a8


	//----- nvinfo : EIATTR_FRAME_SIZE
	.align		4
.L_55:
        /*00b4*/ 	.byte	0x04, 0x11
        /*00b6*/ 	.short	(.L_57 - .L_56)
	.align		4
.L_56:
        /*00b8*/ 	.word	index@(_ZN7cutlass13device_kernelIN5flash11enable_sm90INS1_16FlashAttnFwdSm90INS1_25CollectiveMainloopFwdSm90ILi2EN4cute5tupleIJNS5_1CILi1EEES8_S8_EEENS6_IJNS7_ILi128EEENS7_ILi160EEENS7_ILi192EEEEEELi128ENS_12float_e4m3_tEfNS_4arch4Sm90ELb0ELb0ELb1ELb1ELb1ELb0ELb0ELb1ELb1ELb1ELb1ELb0EEENS1_21CollectiveEpilogueFwdINS6_IJSA_SA_SB_EEES9_NS_10bfloat16_tESG_Li256ELb1ELb1ELb1ELb1EEENS1_36VarlenDynamicPersistentTileSchedulerILi128ELi160ELi256ELi128ELb1ELb1ELb1ELb0ELb1ELb1EEEEEEEEEvNT_6ParamsE)
        /*00bc*/ 	.word	0x00000030


	//----- nvinfo : EIATTR_REGCOUNT
	.align		4
.L_57:
        /*00c0*/ 	.byte	0x04, 0x2f
        /*00c2*/ 	.short	(.L_59 - .L_58)
	.align		4
.L_58:
        /*00c4*/ 	.word	index@(_ZN7cutlass13device_kernelIN5flash11enable_sm90INS1_16FlashAttnFwdSm90INS1_25CollectiveMainloopFwdSm90ILi2EN4cute5tupleIJNS5_1CILi1EEES8_S8_EEENS6_IJNS7_ILi128EEENS7_ILi160EEENS7_ILi192EEEEEELi128ENS_12float_e4m3_tEfNS_4arch4Sm90ELb0ELb0ELb1ELb0ELb1ELb0ELb0ELb1ELb1ELb1ELb1ELb0EEENS1_21CollectiveEpilogueFwdINS6_IJSA_SA_SB_EEES9_NS_10bfloat16_tESG_Li256ELb0ELb1ELb1ELb1EEENS1_19SingleTileSchedulerILb0ELb1ELb1ELi128EEEEEEEEEvNT_6ParamsE)
        /*00c8*/ 	.word	0x000000a8


	//----- nvinfo : EIATTR_FRAME_SIZE
	.align		4
.L_59:
        /*00cc*/ 	.byte	0x04, 0x11
        /*00ce*/ 	.short	(.L_61 - .L_60)
	.align		4
.L_60:
        /*00d0*/ 	.word	index@(_ZN7cutlass13device_kernelIN5flash11enable_sm90INS1_16FlashAttnFwdSm90INS1_25CollectiveMainloopFwdSm90ILi2EN4cute5tupleIJNS5_1CILi1EEES8_S8_EEENS6_IJNS7_ILi128EEENS7_ILi160EEENS7_ILi192EEEEEELi128ENS_12float_e4m3_tEfNS_4arch4Sm90ELb0ELb0ELb1ELb0ELb1ELb0ELb0ELb1ELb1ELb1ELb1ELb0EEENS1_21CollectiveEpilogueFwdINS6_IJSA_SA_SB_EEES9_NS_10bfloat16_tESG_Li256ELb0ELb1ELb1ELb1EEENS1_19SingleTileSchedulerILb0ELb1ELb1ELi128EEEEEEEEEvNT_6ParamsE)
        /*00d4*/ 	.word	0x00000010


	//----- nvinfo : EIATTR_MIN_STACK_SIZE
	.align		4
.L_61:
        /*00d8*/ 	.byte	0x04, 0x12
        /*00da*/ 	.short	(.L_63 - .L_62)
	.align		4
.L_62:
        /*00dc*/ 	.word	index@(_ZN7cutlass13device_kernelIN5flash11enable_sm90INS1_16FlashAttnFwdSm90INS1_25CollectiveMainloopFwdSm90ILi2EN4cute5tupleIJNS5_1CILi1EEES8_S8_EEENS6_IJNS7_ILi128EEENS7_ILi160EEENS7_ILi192EEEEEELi128ENS_12float_e4m3_tEfNS_4arch4Sm90ELb0ELb0ELb1ELb0ELb1ELb0ELb0ELb1ELb1ELb1ELb1ELb0EEENS1_21CollectiveEpilogueFwdINS6_IJSA_SA_SB_EEES9_NS_10bfloat16_tESG_Li256ELb0ELb1ELb1ELb1EEENS1_19SingleTileSchedulerILb0ELb1ELb1ELi128EEEEEEEEEvNT_6ParamsE)
        /*00e0*/ 	.word	0x00000010


	//----- nvinfo : EIATTR_MIN_STACK_SIZE
	.align		4
.L_63:
        /*00e4*/ 	.byte	0x04, 0x12
        /*00e6*/ 	.short	(.L_65 - .L_64)
	.align		4
.L_64:
        /*00e8*/ 	.word	index@(_ZN7cutlass13device_kernelIN5flash11enable_sm90INS1_16FlashAttnFwdSm90INS1_25CollectiveMainloopFwdSm90ILi2EN4cute5tupleIJNS5_1CILi1EEES8_S8_EEENS6_IJNS7_ILi128EEENS7_ILi160EEENS7_ILi192EEEEEELi128ENS_12float_e4m3_tEfNS_4arch4Sm90ELb0ELb0ELb1ELb1ELb1ELb0ELb0ELb1ELb1ELb1ELb1ELb0EEENS1_21CollectiveEpilogueFwdINS6_IJSA_SA_SB_EEES9_NS_10bfloat16_tESG_Li256ELb1ELb1ELb1ELb1EEENS1_36VarlenDynamicPersistentTileSchedulerILi128ELi160ELi256ELi128ELb1ELb1ELb1ELb0ELb1ELb1EEEEEEEEEvNT_6ParamsE)
        /*00ec*/ 	.word	0x00000030


	//----- nvinfo : EIATTR_MIN_STACK_SIZE
	.align		4
.L_65:
        /*00f0*/ 	.byte	0x04, 0x12
        /*00f2*/ 	.short	(.L_67 - .L_66)
	.align		4
.L_66:
        /*00f4*/ 	.word	index@(_ZN7cutlass13device_kernelIN5flash11enable_sm90INS1_16FlashAttnFwdSm90INS1_25CollectiveMainloopFwdSm90ILi2EN4cute5tupleIJNS5_1CILi1EEES8_S8_EEENS6_IJNS7_ILi128EEENS7_ILi160EEENS7_ILi192EEEEEELi128ENS_12float_e4m3_tEfNS_4arch4Sm90ELb0ELb0ELb1ELb1ELb1ELb1ELb0ELb1ELb1ELb1ELb1ELb0EEENS1_21CollectiveEpilogueFwdINS6_IJSA_SA_SB_EEES9_NS_10bfloat16_tESG_Li256ELb1ELb1ELb1ELb1EEENS1_36VarlenDynamicPersistentTileSchedulerILi128ELi160ELi256ELi128ELb1ELb1ELb1ELb0ELb1ELb1EEEEEEEEEvNT_6ParamsE)
        /*00f8*/ 	.word	0x00000058


	//----- nvinfo : EIATTR_MIN_STACK_SIZE
	.align		4
.L_67:
        /*00fc*/ 	.byte	0x04, 0x12
        /*00fe*/ 	.short	(.L_69 - .L_68)
	.align		4
.L_68:
        /*0100*/ 	.word	index@(_ZN7cutlass13device_kernelIN5flash11enable_sm90INS1_16FlashAttnFwdSm90INS1_25CollectiveMainloopFwdSm90ILi2EN4cute5tupleIJNS5_1CILi1EEES8_S8_EEENS6_IJNS7_ILi128EEESA_NS7_ILi192EEEEEELi128ENS_12float_e4m3_tEfNS_4arch4Sm90ELb0ELb1ELb1ELb0ELb1ELb0ELb0ELb1ELb1ELb1ELb1ELb0EEENS1_21CollectiveEpilogueFwdINS6_IJSA_SA_SA_EEES9_NS_10bfloat16_tESF_Li256ELb0ELb1ELb1ELb1EEENS1_19SingleTileSchedulerILb0ELb1ELb1ELi128EEEEEEEEEvNT_6ParamsE)
        /*0104*/ 	.word	0x00000010


	//----- nvinfo : EIATTR_MIN_STACK_SIZE
	.align		4
.L_69:
        /*0108*/ 	.byte	0x04, 0x12
        /*010a*/ 	.short	(.L_71 - .L_70)
	.align		4
.L_70:
        /*010c*/ 	.word	index@(_ZN7cutlass13device_kernelIN5flash11enable_sm90INS1_16FlashAttnFwdSm90INS1_25CollectiveMainloopFwdSm90ILi2EN4cute5tupleIJNS5_1CILi1EEES8_S8_EEENS6_IJNS7_ILi128EEESA_NS7_ILi192EEEEEELi128ENS_12float_e4m3_tEfNS_4arch4Sm90ELb0ELb1ELb1ELb1ELb1ELb0ELb0ELb1ELb1ELb1ELb1ELb0EEENS1_21CollectiveEpilogueFwdINS6_IJSA_SA_SA_EEES9_NS_10bfloat16_tESF_Li256ELb1ELb1ELb1ELb1EEENS1_36VarlenDynamicPersistentTileSchedulerILi128ELi128ELi256ELi128ELb1ELb1ELb1ELb1ELb0ELb1EEEEEEEEEvNT_6ParamsE)
        /*0110*/ 	.word	0x00000018


	//----- nvinfo : EIATTR_MIN_STACK_SIZE
	.align		4
.L_71:
        /*0114*/ 	.byte	0x04, 0x12
        /*0116*/ 	.short	(.L_73 - .L_72)
	.align		4
.L_72:
        /*0118*/ 	.word	index@(_ZN7cutlass13device_kernelIN5flash11enable_sm90INS1_16FlashAttnFwdSm90INS1_25CollectiveMainloopFwdSm90ILi2EN4cute5tupleIJNS5_1CILi1EEES8_S8_EEENS6_IJNS7_ILi128EEESA_NS7_ILi192EEEEEELi128ENS_12float_e4m3_tEfNS_4arch4Sm90ELb0ELb1ELb1ELb1ELb1ELb1ELb0ELb1ELb1ELb1ELb1ELb0EEENS1_21CollectiveEpilogueFwdINS6_IJSA_SA_SA_EEES9_NS_10bfloat16_tESF_Li256ELb1ELb1ELb1ELb1EEENS1_36VarlenDynamicPersistentTileSchedulerILi128ELi128ELi256ELi128ELb1ELb1ELb1ELb1ELb0ELb1EEEEEEEEEvNT_6ParamsE)
        /*011c*/ 	.word	0x00000058


	//----- nvinfo : EIATTR_MIN_STACK_SIZE
	.align		4
.L_73:
        /*0120*/ 	.byte	0x04, 0x12
        /*0122*/ 	.short	(.L_75 - .L_74)
	.align		4
.L_74:
        /*0124*/ 	.word	index@(_ZN7cutlass13device_kernelIN5flash11enable_sm90INS1_16FlashAttnFwdSm90INS1_25CollectiveMainloopFwdSm90ILi2EN4cute5tupleIJNS5_1CILi1EEES8_S8_EEENS6_IJNS7_ILi128EEENS7_ILi160EEENS7_ILi192EEEEEELi128ENS_12float_e4m3_tEfNS_4arch4Sm90ELb1ELb0ELb1ELb0ELb1ELb0ELb0ELb1ELb1ELb1ELb1ELb0EEENS1_21CollectiveEpilogueFwdINS6_IJSA_SA_SB_EEES9_NS_10bfloat16_tESG_Li256ELb0ELb1ELb1ELb1EEENS1_19SingleTileSchedulerILb0ELb1ELb1ELi128EEEEEEEEEvNT_6ParamsE)
        /*0128*/ 	.word	0x00000018


	//----- nvinfo : EIATTR_MIN_STACK_SIZE
	.align		4
.L_75:
        /*012c*/ 	.byte	0x04, 0x12
        /*012e*/ 	.short	(.L_77 - .L_76)
	.align		4
.L_76:
        /*0130*/ 	.word	index@(_ZN7cutlass13device_kernelIN5flash11enable_sm90INS1_16FlashAttnFwdSm90INS1_25CollectiveMainloopFwdSm90ILi2EN4cute5tupleIJNS5_1CILi1EEES8_S8_EEENS6_IJNS7_ILi128EEENS7_ILi160EEENS7_ILi192EEEEEELi128ENS_12float_e4m3_tEfNS_4arch4Sm90ELb1ELb0ELb1ELb1ELb1ELb0ELb0ELb1ELb1ELb1ELb1ELb0EEENS1_21CollectiveEpilogueFwdINS6_IJSA_SA_SB_EEES9_NS_10bfloat16_tESG_Li256ELb1ELb1ELb1ELb1EEENS1_36VarlenDynamicPersistentTileSchedulerILi128ELi160ELi256ELi128ELb1ELb1ELb1ELb1ELb1ELb1EEEEEEEEEvNT_6ParamsE)
        /*0134*/ 	.word	0x00000030


	//----- nvinfo : EIATTR_MIN_STACK_SIZE
	.align		4
.L_77:
        /*0138*/ 	.byte	0x04, 0x12
        /*013a*/ 	.short	(.L_79 - .L_78)
	.align		4
.L_78:
        /*013c*/ 	.word	index@(_ZN7cutlass13device_kernelIN5flash11enable_sm90INS1_16FlashAttnFwdSm90INS1_25CollectiveMainloopFwdSm90ILi2EN4cute5tupleIJNS5_1CILi1EEES8_S8_EEENS6_IJNS7_ILi128EEENS7_ILi160EEENS7_ILi192EEEEEELi128ENS_12float_e4m3_tEfNS_4arch4Sm90ELb1ELb0ELb1ELb1ELb1ELb1ELb0ELb1ELb1ELb1ELb1ELb0EEENS1_21CollectiveEpilogueFwdINS6_IJSA_SA_SB_EEES9_NS_10bfloat16_tESG_Li256ELb1ELb1ELb1ELb1EEENS1_36VarlenDynamicPersistentTileSchedulerILi128ELi160ELi256ELi128ELb1ELb1ELb1ELb1ELb1ELb1EEEEEEEEEvNT_6ParamsE)
        /*0140*/ 	.word	0x00000058
.L_79:


//--------------------- .nv.compat                --------------------------
	.section	.nv.compat,"",@"SHT_CUDA_COMPAT_INFO"
	.align	4
        /*0000*/ 	.byte	0x02, 0x09, 0x01, 0x00, 0x02, 0x02, 0x04, 0x00, 0x02, 0x05, 0x05, 0x00, 0x03, 0x07, 0x01, 0x01
        /*0010*/ 	.byte	0x02, 0x03, 0x01, 0x00, 0x02, 0x06, 0x01, 0x00, 0x04, 0x0b, 0x08, 0x00, 0x00, 0x00, 0x00, 0x00
        /*0020*/ 	.byte	0x00, 0x00, 0x00, 0x00


//--------------------- .nv.info._ZN7cutlass13device_kernelIN5flash11enable_sm90INS1_16FlashAttnFwdSm90INS1_25CollectiveMainloopFwdSm90ILi2EN4cute5tupleIJNS5_1CILi1EEES8_S8_EEENS6_IJNS7_ILi128EEENS7_ILi160EEENS7_ILi192EEEEEELi128ENS_12float_e4m3_tEfNS_4arch4Sm90ELb0ELb0ELb1ELb0ELb1ELb0ELb0ELb1ELb1ELb1ELb1ELb0EEENS1_21CollectiveEpilogueFwdINS6_IJSA_SA_SB_EEES9_NS_10bfloat16_tESG_Li256ELb0ELb1ELb1ELb1EEENS1_19SingleTileSchedulerILb0ELb1ELb1ELi128EEEEEEEEEvNT_6ParamsE --------------------------
	.section	.nv.info._ZN7cutlass13device_kernelIN5flash11enable_sm90INS1_16FlashAttnFwdSm90INS1_25CollectiveMainloopFwdSm90ILi2EN4cute5tupleIJNS5_1CILi1EEES8_S8_EEENS6_IJNS7_ILi128EEENS7_ILi160EEENS7_ILi192EEEEEELi128ENS_12float_e4m3_tEfNS_4arch4Sm90ELb0ELb0ELb1ELb0ELb1ELb0ELb0ELb1ELb1ELb1ELb1ELb0EEENS1_21CollectiveEpilogueFwdINS6_IJSA_SA_SB_EEES9_NS_10bfloat16_tESG_Li256ELb0ELb1ELb1ELb1EEENS1_19SingleTileSchedulerILb0ELb1ELb1ELi128EEEEEEEEEvNT_6ParamsE,"",@"SHT_CUDA_INFO"
	.sectionflags	@""
	.align	4


	//----- nvinfo : EIATTR_CUDA_API_VERSION
	.align		4
        /*0000*/ 	.byte	0x04, 0x37
        /*0002*/ 	.short	(.L_81 - .L_80)
.L_80:
        /*0004*/ 	.word	0x00000082


	//----- nvinfo : EIATTR_KPARAM_INFO
	.align		4
.L_81:
        /*0008*/ 	.byte	0x04, 0x17
        /*000a*/ 	.short	(.L_83 - .L_82)
.L_82:
        /*000c*/ 	.word	0x00000000
        /*0010*/ 	.short	0x0000
        /*0012*/ 	.short	0x0070
        /*0014*/ 	.byte	0x00, 0xf0, 0x01, 0x28


	//----- nvinfo : EIATTR_SPARSE_MMA_MASK
	.align		4
.L_83:
        /*0018*/ 	.byte	0x03, 0x50
        /*001a*/ 	.short	0x0000


	//----- nvinfo : EIATTR_MAXREG_COUNT
	.align		4
        /*001c*/ 	.byte	0x03, 0x1b
        /*001e*/ 	.short	0x00a8


	//----- nvinfo : EIATTR_NUM_BARRIERS
	.align		4
        /*0020*/ 	.byte	0x02, 0x4c
        /*0022*/ 	.byte	0x10
	.zero		1


	//----- nvinfo : EIATTR_EXTERNS
	.align		4
        /*0024*/ 	.byte	0x04, 0x0f
        /*0026*/ 	.short	(.L_85 - .L_84)


	//   ....[0]....
	.align		4
.L_84:
        /*0028*/ 	.word	index@(__assertfail)


	//----- nvinfo : EIATTR_ANNOTATIONS
	.align		4
.L_85:
        /*002c*/ 	.byte	0x04, 0x55
        /*002e*/ 	.short	(.L_87 - .L_86)


	//   ....[0]....
.L_86:
        /*0030*/ 	.word	0x00000001
        /*0034*/ 	.byte	0x80, 0xc9, 0x00, 0x00, 0x01, 0x00, 0x00, 0x00, 0x10, 0xcc, 0x00, 0x00, 0x01, 0x00, 0x00, 0x00
        /*0044*/ 	.byte	0xc0, 0xcd, 0x00, 0x00, 0x01, 0x00, 0x00, 0x00, 0x30, 0xce, 0x00, 0x00, 0x01, 0x00, 0x00, 0x00
        /*0054*/ 	.byte	0xe0, 0xe6, 0x00, 0x00, 0x01, 0x00, 0x00, 0x00, 0x60, 0xf6, 0x00, 0x00, 0x01, 0x00, 0x00, 0x00
        /*0064*/ 	.byte	0x70, 0xf6, 0x00, 0x00, 0x01, 0x00, 0x00, 0x00, 0x80, 0xf6, 0x00, 0x00, 0x01, 0x00, 0x00, 0x00
        /*0074*/ 	.byte	0x50, 0xfd, 0x00, 0x00, 0x01, 0x00, 0x00, 0x00, 0x60, 0xfd, 0x00, 0x00, 0x01, 0x00, 0x00, 0x00
        /*0084*/ 	.byte	0xe0, 0xfd, 0x00, 0x00


	//----- nvinfo : EIATTR_MERCURY_ISA_VERSION
	.align		4
.L_87:
        /*0088*/ 	.byte	0x03, 0x5f
        /*008a*/ 	.short	0x0101


	//----- nvinfo : EIATTR_INT_WARP_WIDE_INSTR_OFFSETS
	.align		4
        /*008c*/ 	.byte	0x04, 0x31
        /*008e*/ 	.short	(.L_89 - .L_88)


	//   ....[0]....
.L_88:
        /*0090*/ 	.word	0x000000c0


	//   ....[1]....
        /*0094*/ 	.word	0x000000d0


	//   ....[2]....
        /*0098*/ 	.word	0x00000170


	//----- nvinfo : EIATTR_COOP_GROUP_MASK_REGIDS
	.align		4
.L_89:
        /*009c*/ 	.byte	0x04, 0x29
        /*009e*/ 	.short	(.L_91 - .L_90)


	//   ....[0]....
.L_90:
        /*00a0*/ 	.word	0xffffffff


	//   ....[1]....
        /*00a4*/ 	.word	0xffffffff


	//   ....[2]....
        /*00a8*/ 	.word	0xffffffff


	//   ....[3]....
        /*00ac*/ 	.word	0xffffffff


	//   ....[4]....
        /*00b0*/ 	.word	0xffffffff


	//   ....[5]....
        /*00b4*/ 	.word	0xffffffff


	//   ....[6]....
        /*00b8*/ 	.word	0xffffffff


	//   ....[7]....
        /*00bc*/ 	.word	0xffffffff


	//   ....[8]....
        /*00c0*/ 	.word	0xffffffff


	//   ....[9]....
        /*00c4*/ 	.word	0xffffffff


	//   ....[10]....
        /*00c8*/ 	.word	0xffffffff


	//   ....[11]....
        /*00cc*/ 	.word	0xffffffff


	//   ....[12]....
        /*00d0*/ 	.word	0xffffffff


	//   ....[13]....
        /*00d4*/ 	.word	0xffffffff


	//   ....[14]....
        /*00d8*/ 	.word	0xffffffff


	//   ....[15]....
        /*00dc*/ 	.word	0xffffffff


	//   ....[16]....
        /*00e0*/ 	.word	0xffffffff


	//   ....[17]....
        /*00e4*/ 	.word	0xffffffff


	//   ....[18]....
        /*00e8*/ 	.word	0xffffffff


	//   ....[19]....
        /*00ec*/ 	.word	0xffffffff


	//   ....[20]....
        /*00f0*/ 	.word	0xffffffff


	//   ....[21]....
        /*00f4*/ 	.word	0xffffffff


	//   ....[22]....
        /*00f8*/ 	.word	0xffffffff


	//   ....[23]....
        /*00fc*/ 	.word	0xffffffff


	//   ....[24]....
        /*0100*/ 	.word	0xffffffff


	//   ....[25]....
        /*0104*/ 	.word	0xffffffff


	//   ....[26]....
        /*0108*/ 	.word	0xffffffff


	//   ....[27]....
        /*010c*/ 	.word	0xffffffff


	//   ....[28]....
        /*0110*/ 	.word	0xffffffff


	//   ....[29]....
        /*0114*/ 	.word	0xffffffff


	//   ....[30]....
        /*0118*/ 	.word	0xffffffff


	//   ....[31]....
        /*011c*/ 	.word	0xffffffff


	//   ....[32]....
        /*0120*/ 	.word	0xffffffff


	//   ....[33]....
        /*0124*/ 	.word	0xffffffff


	//   ....[34]....
        /*0128*/ 	.word	0xffffffff


	//   ....[35]....
        /*012c*/ 	.word	0xffffffff


	//   ....[36]....
        /*0130*/ 	.word	0xffffffff


	//   ....[37]....
        /*0134*/ 	.word	0xffffffff


	//   ....[38]....
        /*0138*/ 	.word	0xffffffff


	//   ....[39]....
        /*013c*/ 	.word	0xffffffff


	//   ....[40]....
        /*0140*/ 	.word	0xffffffff


	//   ....[41]....
        /*0144*/ 	.word	0xffffffff


	//   ....[42]....
        /*0148*/ 	.word	0xffffffff


	//   ....[43]....
        /*014c*/ 	.word	0xffffffff


	//   ....[44]....
        /*0150*/ 	.word	0xffffffff


	//   ....[45]....
        /*0154*/ 	.word	0xffffffff


	//   ....[46]....
        /*0158*/ 	.word	0xffffffff


	//   ....[47]....
        /*015c*/ 	.word	0xffffffff


	//   ....[48]....
        /*0160*/ 	.word	0xffffffff


	//   ....[49]....
        /*0164*/ 	.word	0xffffffff


	//   ....[50]....
        /*0168*/ 	.word	0xffffffff


	//   ....[51]....
        /*016c*/ 	.word	0xffffffff


	//   ....[52]....
        /*0170*/ 	.word	0xffffffff


	//   ....[53]....
        /*0174*/ 	.word	0xffffffff


	//   ....[54]....
        /*0178*/ 	.word	0xffffffff


	//   ....[55]....
        /*017c*/ 	.word	0xffffffff


	//   ....[56]....
        /*0180*/ 	.word	0xffffffff


	//   ....[57]....
        /*0184*/ 	.word	0xffffffff


	//   ....[58]....
        /*0188*/ 	.word	0xffffffff


	//   ....[59]....
        /*018c*/ 	.word	0xffffffff


	//   ....[60]....
        /*0190*/ 	.word	0xffffffff


	//   ....[61]....
        /*0194*/ 	.word	0xffffffff


	//   ....[62]....
        /*0198*/ 	.word	0xffffffff


	//   ....[63]....
        /*019c*/ 	.word	0xffffffff


	//   ....[64]....
        /*01a0*/ 	.word	0xffffffff


	//   ....[65]....
        /*01a4*/ 	.word	0xffffffff


	//   ....[66]....
        /*01a8*/ 	.word	0xffffffff


	//   ....[67]....
        /*01ac*/ 	.word	0xffffffff


	//   ....[68]....
        /*01b0*/ 	.word	0xffffffff


	//   ....[69]....
        /*01b4*/ 	.word	0xffffffff


	//   ....[70]....
        /*01b8*/ 	.word	0xffffffff


	//   ....[71]....
        /*01bc*/ 	.word	0xffffffff


	//   ....[72]....
        /*01c0*/ 	.word	0xffffffff


	//   ....[73]....
        /*01c4*/ 	.word	0xffffffff


	//   ....[74]....
        /*01c8*/ 	.word	0xffffffff


	//   ....[75]....
        /*01cc*/ 	.word	0xffffffff


	//   ....[76]....
        /*01d0*/ 	.word	0xffffffff


	//   ....[77]....
        /*01d4*/ 	.word	0xffffffff


	//   ....[78]....
        /*01d8*/ 	.word	0xffffffff


	//   ....[79]....
        /*01dc*/ 	.word	0xffffffff


	//   ....[80]....
        /*01e0*/ 	.word	0xffffffff


	//   ....[81]....
        /*01e4*/ 	.word	0xffffffff


	//   ....[82]....
        /*01e8*/ 	.word	0xffffffff


	//   ....[83]....
        /*01ec*/ 	.word	0xffffffff


	//   ....[84]....
        /*01f0*/ 	.word	0xffffffff


	//   ....[85]....
        /*01f4*/ 	.word	0xffffffff


	//   ....[86]....
        /*01f8*/ 	.word	0xffffffff


	//   ....[87]....
        /*01fc*/ 	.word	0xffffffff


	//   ....[88]....
        /*0200*/ 	.word	0xffffffff


	//   ....[89]....
        /*0204*/ 	.word	0xffffffff


	//   ....[90]....
        /*0208*/ 	.word	0xffffffff


	//   ....[91]....
        /*020c*/ 	.word	0xffffffff


	//   ....[92]....
        /*0210*/ 	.word	0xffffffff


	//   ....[93]....
        /*0214*/ 	.word	0xffffffff


	//   ....[94]....
        /*0218*/ 	.word	0xffffffff


	//   ....[95]....
        /*021c*/ 	.word	0xffffffff


	//   ....[96]....
        /*0220*/ 	.word	0xffffffff


	//   ....[97]....
        /*0224*/ 	.word	0xffffffff


	//   ....[98]....
        /*0228*/ 	.word	0xffffffff


	//   ....[99]....
        /*022c*/ 	.word	0xffffffff


	//   ....[100]....
        /*0230*/ 	.word	0xffffffff


	//   ....[101]....
        /*0234*/ 	.word	0xffffffff


	//   ....[102]....
        /*0238*/ 	.word	0xffffffff


	//   ....[103]....
        /*023c*/ 	.word	0xffffffff


	//   ....[104]....
        /*0240*/ 	.word	0xffffffff


	//   ....[105]....
        /*0244*/ 	.word	0xffffffff


	//   ....[106]....
        /*0248*/ 	.word	0xffffffff


	//   ....[107]....
        /*024c*/ 	.word	0xffffffff


	//   ....[108]....
        /*0250*/ 	.word	0xffffffff


	//   ....[109]....
        /*0254*/ 	.word	0xffffffff


	//   ....[110]....
        /*0258*/ 	.word	0xffffffff


	//   ....[111]....
        /*025c*/ 	.word	0xffffffff


	//   ....[112]....
        /*0260*/ 	.word	0xffffffff


	//   ....[113]....
        /*0264*/ 	.word	0xffffffff


	//   ....[114]....
        /*0268*/ 	.word	0xffffffff


	//   ....[115]....
        /*026c*/ 	.word	0xffffffff


	//   ....[116]....
        /*0270*/ 	.word	0xffffffff


	//   ....[117]....
        /*0274*/ 	.word	0xffffffff


	//   ....[118]....
        /*0278*/ 	.word	0xffffffff


	//   ....[119]....
        /*027c*/ 	.word	0xffffffff


	//   ....[120]....
        /*0280*/ 	.word	0xffffffff


	//   ....[121]....
        /*0284*/ 	.word	0xffffffff


	//   ....[122]....
        /*0288*/ 	.word	0xffffffff


	//   ....[123]....
        /*028c*/ 	.word	0xffffffff


	//   ....[124]....
        /*0290*/ 	.word	0xffffffff


	//   ....[125]....
        /*0294*/ 	.word	0xffffffff


	//   ....[126]....
        /*0298*/ 	.word	0xffffffff


	//   ....[127]....
        /*029c*/ 	.word	0xffffffff


	//   ....[128]....
        /*02a0*/ 	.word	0xffffffff


	//   ....[129]....
        /*02a4*/ 	.word	0xffffffff


	//   ....[130]....
        /*02a8*/ 	.word	0xffffffff


	//   ....[131]....
        /*02ac*/ 	.word	0xffffffff


	//   ....[132]....
        /*02b0*/ 	.word	0xffffffff


	//   ....[133]....
        /*02b4*/ 	.word	0xffffffff


	//   ....[134]....
        /*02b8*/ 	.word	0xffffffff


	//   ....[135]....
        /*02bc*/ 	.word	0xffffffff


	//   ....[136]....
        /*02c0*/ 	.word	0xffffffff


	//   ....[137]....
        /*02c4*/ 	.word	0xffffffff


	//   ....[138]....
        /*02c8*/ 	.word	0xffffffff


	//   ....[139]....
        /*02cc*/ 	.word	0xffffffff


	//   ....[140]....
        /*02d0*/ 	.word	0xffffffff


	//   ....[141]....
        /*02d4*/ 	.word	0x0500000f


	//   ....[142]....
        /*02d8*/ 	.word	0x0500000f


	//   ....[143]....
        /*02dc*/ 	.word	0x0500000f


	//   ....[144]....
        /*02e0*/ 	.word	0x0500000f


	//   ....[145]....
        /*02e4*/ 	.word	0x0500000f


	//   ....[146]....
        /*02e8*/ 	.word	0x0500000f


	//   ....[147]....
        /*02ec*/ 	.word	0x0500000f


	//   ....[148]....
        /*02f0*/ 	.word	0x0500000f


	//   ....[149]....
        /*02f4*/ 	.word	0x0500000f


	//   ....[150]....
        /*02f8*/ 	.word	0x0500000f


	//   ....[151]....
        /*02fc*/ 	.word	0x0500000f


	//   ....[152]....
        /*0300*/ 	.word	0x0500000f


	//   ....[153]....
        /*0304*/ 	.word	0x0500000f


	//   ....[154]....
        /*0308*/ 	.word	0x0500000f


	//   ....[155]....
        /*030c*/ 	.word	0x0500000f


	//   ....[156]....
        /*0310*/ 	.word	0x0500000f


	//   ....[157]....
        /*0314*/ 	.word	0x0500000f


	//   ....[158]....
        /*0318*/ 	.word	0x0500000f


	//   ....[159]....
        /*031c*/ 	.word	0x0500000f


	//   ....[160]....
        /*0320*/ 	.word	0x0500000f


	//   ....[161]....
        /*0324*/ 	.word	0x0500000f


	//   ....[162]....
        /*0328*/ 	.word	0x0500000f


	//   ....[163]....
        /*032c*/ 	.word	0x0500000f


	//   ....[164]....
        /*0330*/ 	.word	0x0500000f


	//   ....[165]....
        /*0334*/ 	.word	0x0500000f


	//   ....[166]....
        /*0338*/ 	.word	0x0500000f


	//   ....[167]....
        /*033c*/ 	.word	0x0500000f


	//   ....[168]....
        /*0340*/ 	.word	0x0500000f


	//   ....[169]....
        /*0344*/ 	.word	0x0500000f


	//   ....[170]....
        /*0348*/ 	.word	0x0500000f


	//   ....[171]....
        /*034c*/ 	.word	0x0500000f


	//   ....[172]....
        /*0350*/ 	.word	0x0500000f


	//   ....[173]....
        /*0354*/ 	.word	0x0500000f


	//   ....[174]....
        /*0358*/ 	.word	0x0500000f


	//   ....[175]....
        /*035c*/ 	.word	0x0500000f


	//   ....[176]....
        /*0360*/ 	.word	0x0500000f


	//   ....[177]....
        /*0364*/ 	.word	0x0500000f


	//   ....[178]....
        /*0368*/ 	.word	0x0500000f


	//   ....[179]....
        /*036c*/ 	.word	0x0500000f


	//   ....[180]....
        /*0370*/ 	.word	0x0500000f


	//   ....[181]....
        /*0374*/ 	.word	0x0500000f


	//   ....[182]....
        /*0378*/ 	.word	0x0500000f


	//   ....[183]....
        /*037c*/ 	.word	0x0500000f


	//   ....[184]....
        /*0380*/ 	.word	0x0500000f


	//   ....[185]....
        /*0384*/ 	.word	0x0500000f


	//   ....[186]....
        /*0388*/ 	.word	0x0500000f


	//   ....[187]....
        /*038c*/ 	.word	0x0500000f


	//   ....[188]....
        /*0390*/ 	.word	0x0500000f


	//   ....[189]....
        /*0394*/ 	.word	0x0500000f


	//----- nvinfo : EIATTR_COOP_GROUP_INSTR_OFFSETS
	.align		4
.L_91:
        /*0398*/ 	.byte	0x04, 0x28
        /*039a*/ 	.short	(.L_93 - .L_92)


	//   ....[0]....
.L_92:
        /*039c*/ 	.word	0x00000070


	//   ....[1]....
        /*03a0*/ 	.word	0x000000b0


	//   ....[2]....
        /*03a4*/ 	.word	0x000002d0


	//   ....[3]....
        /*03a8*/ 	.word	0x00000430


	//   ....[4]....
        /*03ac*/ 	.word	0x00000550


	//   ....[5]....
        /*03b0*/ 	.word	0x000006b0


	//   ....[6]....
        /*03b4*/ 	.word	0x000010e0


	//   ....[7]....
        /*03b8*/ 	.word	0x00003990


	//   ....[8]....
        /*03bc*/ 	.word	0x00003a50


	//   ....[9]....
        /*03c0*/ 	.word	0x00003e40


	//   ....[10]....
        /*03c4*/ 	.word	0x00003f30


	//   ....[11]....
        /*03c8*/ 	.word	0x000073c0


	//   ....[12]....
        /*03cc*/ 	.word	0x000073f0


	//   ....[13]....
        /*03d0*/ 	.word	0x00007420


	//   ....[14]....
        /*03d4*/ 	.word	0x00007430


	//   ....[15]....
        /*03d8*/ 	.word	0x00008f30


	//   ....[16]....
        /*03dc*/ 	.word	0x00008f40


	//   ....[17]....
        /*03e0*/ 	.word	0x00008fc0


	//   ....[18]....
        /*03e4*/ 	.word	0x00008fd0


	//   ....[19]....
        /*03e8*/ 	.word	0x00009e60


	//   ....[20]....
        /*03ec*/ 	.word	0x00009e70


	//   ....[21]....
        /*03f0*/ 	.word	0x00009e80


	//   ....[22]....
        /*03f4*/ 	.word	0x00009ea0


	//   ....[23]....
        /*03f8*/ 	.word	0x00009eb0


	//   ....[24]....
        /*03fc*/ 	.word	0x00009ec0


	//   ....[25]....
        /*0400*/ 	.word	0x00009ed0


	//   ....[26]....
        /*0404*/ 	.word	0x00009ee0


	//   ....[27]....
        /*0408*/ 	.word	0x00009ef0


	//   ....[28]....
        /*040c*/ 	.word	0x00009f00


	//   ....[29]....
        /*0410*/ 	.word	0x00009f10


	//   ....[30]....
        /*0414*/ 	.word	0x00009f30


	//   ....[31]....
        /*0418*/ 	.word	0x00009f40


	//   ....[32]....
        /*041c*/ 	.word	0x00009f50


	//   ....[33]....
        /*0420*/ 	.word	0x00009f60


	//   ....[34]....
        /*0424*/ 	.word	0x00009f70


	//   ....[35]....
        /*0428*/ 	.word	0x00009f80


	//   ....[36]....
        /*042c*/ 	.word	0x00009f90


	//   ....[37]....
        /*0430*/ 	.word	0x00009fa0


	//   ....[38]....
        /*0434*/ 	.word	0x00009fb0


	//   ....[39]....
        /*0438*/ 	.word	0x00009fc0


	//   ....[40]....
        /*043c*/ 	.word	0x00009fd0


	//   ....[41]....
        /*0440*/ 	.word	0x00009fe0


	//   ....[42]....
        /*0444*/ 	.word	0x00009ff0


	//   ....[43]....
        /*0448*/ 	.word	0x0000a000


	//   ....[44]....
        /*044c*/ 	.word	0x0000a010


	//   ....[45]....
        /*0450*/ 	.word	0x0000a020


	//   ....[46]....
        /*0454*/ 	.word	0x0000a030


	//   ....[47]....
        /*0458*/ 	.word	0x0000a050


	//   ....[48]....
        /*045c*/ 	.word	0x0000a060


	//   ....[49]....
        /*0460*/ 	.word	0x0000a070


	//   ....[50]....
        /*0464*/ 	.word	0x0000a080


	//   ....[51]....
        /*0468*/ 	.word	0x0000a090


	//   ....[52]....
        /*046c*/ 	.word	0x0000a0a0


	//   ....[53]....
        /*0470*/ 	.word	0x0000a0b0


	//   ....[54]....
        /*0474*/ 	.word	0x0000a0c0


	//   ....[55]....
        /*0478*/ 	.word	0x0000a0d0


	//   ....[56]....
        /*047c*/ 	.word	0x0000a0f0


	//   ....[57]....
        /*0480*/ 	.word	0x0000a100


	//   ....[58]....
        /*0484*/ 	.word	0x0000a110


	//   ....[59]....
        /*0488*/ 	.word	0x0000a130


	//   ....[60]....
        /*048c*/ 	.word	0x0000a140


	//   ....[61]....
        /*0490*/ 	.word	0x0000a150


	//   ....[62]....
        /*0494*/ 	.word	0x0000a160


	//   ....[63]....
        /*0498*/ 	.word	0x0000a170


	//   ....[64]....
        /*049c*/ 	.word	0x0000a180


	//   ....[65]....
        /*04a0*/ 	.word	0x0000a1a0


	//   ....[66]....
        /*04a4*/ 	.word	0x0000a1b0


	//   ....[67]....
        /*04a8*/ 	.word	0x0000a1c0


	//   ....[68]....
        /*04ac*/ 	.word	0x0000a1d0


	//   ....[69]....
        /*04b0*/ 	.word	0x0000a1e0


	//   ....[70]....
        /*04b4*/ 	.word	0x0000a210


	//   ....[71]....
        /*04b8*/ 	.word	0x0000a240


	//   ....[72]....
        /*04bc*/ 	.word	0x0000a270


	//   ....[73]....
        /*04c0*/ 	.word	0x0000a2a0


	//   ....[74]....
        /*04c4*/ 	.word	0x0000a2e0


	//   ....[75]....
        /*04c8*/ 	.word	0x0000a310


	//   ....[76]....
        /*04cc*/ 	.word	0x0000a340


	//   ....[77]....
        /*04d0*/ 	.word	0x0000a370


	//   ....[78]....
        /*04d4*/ 	.word	0x0000a390


	//   ....[79]....
        /*04d8*/ 	.word	0x0000a3a0


	//   ....[80]....
        /*04dc*/ 	.word	0x0000a3c0


	//   ....[81]....
        /*04e0*/ 	.word	0x0000a3d0


	//   ....[82]....
        /*04e4*/ 	.word	0x0000a3e0


	//   ....[83]....
        /*04e8*/ 	.word	0x0000a850


	//   ....[84]....
        /*04ec*/ 	.word	0x0000a890


	//   ....[85]....
        /*04f0*/ 	.word	0x0000a8d0


	//   ....[86]....
        /*04f4*/ 	.word	0x0000a910


	//   ....[87]....
        /*04f8*/ 	.word	0x0000a940


	//   ....[88]....
        /*04fc*/ 	.word	0x0000a980


	//   ....[89]....
        /*0500*/ 	.word	0x0000b030


	//   ....[90]....
        /*0504*/ 	.word	0x0000b060


	//   ....[91]....
        /*0508*/ 	.word	0x0000bbb0


	//   ....[92]....
        /*050c*/ 	.word	0x0000d1c0


	//   ....[93]....
        /*0510*/ 	.word	0x0000d200


	//   ....[94]....
        /*0514*/ 	.word	0x0000d240


	//   ....[95]....
        /*0518*/ 	.word	0x0000d2d0


	//   ....[96]....
        /*051c*/ 	.word	0x0000d2e0


	//   ....[97]....
        /*0520*/ 	.word	0x0000d350


	//   ....[98]....
        /*0524*/ 	.word	0x0000d360


	//   ....[99]....
        /*0528*/ 	.word	0x0000d370


	//   ....[100]....
        /*052c*/ 	.word	0x0000d3e0


	//   ....[101]....
        /*0530*/ 	.word	0x0000d460


	//   ....[102]....
        /*0534*/ 	.word	0x0000d8f0


	//   ....[103]....
        /*0538*/ 	.word	0x0000d930


	//   ....[104]....
        /*053c*/ 	.word	0x0000d960


	//   ....[105]....
        /*0540*/ 	.word	0x0000d970


	//   ....[106]....
        /*0544*/ 	.word	0x0000d9c0


	//   ....[107]....
        /*0548*/ 	.word	0x0000da40


	//   ....[108]....
        /*054c*/ 	.word	0x0000da70


	//   ....[109]....
        /*0550*/ 	.word	0x0000dae0


	//   ....[110]....
        /*0554*/ 	.word	0x0000db00


	//   ....[111]....
        /*0558*/ 	.word	0x0000db80


	//   ....[112]....
        /*055c*/ 	.word	0x0000e1c0


	//   ....[113]....
        /*0560*/ 	.word	0x0000e1f0


	//   ....[114]....
        /*0564*/ 	.word	0x0000e220


	//   ....[115]....
        /*0568*/ 	.word	0x0000e280


	//   ....[116]....
        /*056c*/ 	.word	0x0000e310


	//   ....[117]....
        /*0570*/ 	.word	0x0000e330


	//   ....[118]....
        /*0574*/ 	.word	0x0000e3d0


	//   ....[119]....
        /*0578*/ 	.word	0x0000e3f0


	//   ....[120]....
        /*057c*/ 	.word	0x0000eca0


	//   ....[121]....
        /*0580*/ 	.word	0x0000ecc0


	//   ....[122]....
        /*0584*/ 	.word	0x0000ece0


	//   ....[123]....
        /*0588*/ 	.word	0x0000ecf0


	//   ....[124]....
        /*058c*/ 	.word	0x0000ed40


	//   ....[125]....
        /*0590*/ 	.word	0x0000ed50


	//   ....[126]....
        /*0594*/ 	.word	0x0000eda0


	//   ....[127]....
        /*0598*/ 	.word	0x0000edb0


	//   ....[128]....
        /*059c*/ 	.word	0x0000edc0


	//   ....[129]....
        /*05a0*/ 	.word	0x0000ee10


	//   ....[130]....
        /*05a4*/ 	.word	0x0000f210


	//   ....[131]....
        /*05a8*/ 	.word	0x0000f230


	//   ....[132]....
        /*05ac*/ 	.word	0x0000f240


	//   ....[133]....
        /*05b0*/ 	.word	0x0000f260


	//   ....[134]....
        /*05b4*/ 	.word	0x0000f280


	//   ....[135]....
        /*05b8*/ 	.word	0x0000f2d0


	//   ....[136]....
        /*05bc*/ 	.word	0x0000f2f0


	//   ....[137]....
        /*05c0*/ 	.word	0x0000f300


	//   ....[138]....
        /*05c4*/ 	.word	0x0000f350


	//   ....[139]....
        /*05c8*/ 	.word	0x0000f3b0


	//   ....[140]....
        /*05cc*/ 	.word	0x00010400


	//   ....[141]....
        /*05d0*/ 	.word	0x00010900


	//   ....[142]....
        /*05d4*/ 	.word	0x00010a10


	//   ....[143]....
        /*05d8*/ 	.word	0x00010ae0


	//   ....[144]....
        /*05dc*/ 	.word	0x00010b70


	//   ....[145]....
        /*05e0*/ 	.word	0x00010c50


	//   ....[146]....
        /*05e4*/ 	.word	0x00010cb0


	//   ....[147]....
        /*05e8*/ 	.word	0x00010d90


	//   ....[148]....
        /*05ec*/ 	.word	0x00010df0


	//   ....[149]....
        /*05f0*/ 	.word	0x00010ec0


	//   ....[150]....
        /*05f4*/ 	.word	0x00010f60


	//   ....[151]....
        /*05f8*/ 	.word	0x00011050


	//   ....[152]....
        /*05fc*/ 	.word	0x000111b0


	//   ....[153]....
        /*0600*/ 	.word	0x00011270


	//   ....[154]....
        /*0604*/ 	.word	0x00011370


	//   ....[155]....
        /*0608*/ 	.word	0x00011410


	//   ....[156]....
        /*060c*/ 	.word	0x00011500


	//   ....[157]....
        /*0610*/ 	.word	0x000115c0


	//   ....[158]....
        /*0614*/ 	.word	0x00011630


	//   ....[159]....
        /*0618*/ 	.word	0x00011700


	//   ....[160]....
        /*061c*/ 	.word	0x00011770


	//   ....[161]....
        /*0620*/ 	.word	0x00011850


	//   ....[162]....
        /*0624*/ 	.word	0x000118e0


	//   ....[163]....
        /*0628*/ 	.word	0x00011940


	//   ....[164]....
        /*062c*/ 	.word	0x00011a00


	//   ....[165]....
        /*0630*/ 	.word	0x00011ac0


	//   ....[166]....
        /*0634*/ 	.word	0x00011b40


	//   ....[167]....
        /*0638*/ 	.word	0x00011c30


	//   ....[168]....
        /*063c*/ 	.word	0x00011cb0


	//   ....[169]....
        /*0640*/ 	.word	0x00011d80


	//   ....[170]....
        /*0644*/ 	.word	0x00011ec0


	//   ....[171]....
        /*0648*/ 	.word	0x00011f60


	//   ....[172]....
        /*064c*/ 	.word	0x00011fd0


	//   ....[173]....
        /*0650*/ 	.word	0x00012090


	//   ....[174]....
        /*0654*/ 	.word	0x000120f0


	//   ....[175]....
        /*0658*/ 	.word	0x000121b0


	//   ....[176]....
        /*065c*/ 	.word	0x00012210


	//   ....[177]....
        /*0660*/ 	.word	0x000122d0


	//   ....[178]....
        /*0664*/ 	.word	0x00012330


	//   ....[179]....
        /*0668*/ 	.word	0x000123f0


	//   ....[180]....
        /*066c*/ 	.word	0x000124d0


	//   ....[181]....
        /*0670*/ 	.word	0x00012570


	//   ....[182]....
        /*0674*/ 	.word	0x000125d0


	//   ....[183]....
        /*0678*/ 	.word	0x00012690


	//   ....[184]....
        /*067c*/ 	.word	0x000126f0


	//   ....[185]....
        /*0680*/ 	.word	0x000127b0


	//   ....[186]....
        /*0684*/ 	.word	0x00012810


	//   ....[187]....
        /*0688*/ 	.word	0x000128d0


	//   ....[188]....
        /*068c*/ 	.word	0x00012930


	//   ....[189]....
        /*0690*/ 	.word	0x000129f0


	//----- nvinfo : EIATTR_REG_RECONFIG
	.align		4
.L_93:
        /*0694*/ 	.byte	0x01, 0x54
	.zero		2


	//----- nvinfo : EIATTR_SYSCALL_OFFSETS
	.align		4
        /*0698*/ 	.byte	0x04, 0x46
        /*069a*/ 	.short	(.L_95 - .L_94)


	//   ....[0]....
.L_94:
        /*069c*/ 	.word	0x000012a0


	//   ....[1]....
        /*06a0*/ 	.word	0x0000c300


	//   ....[2]....
        /*06a4*/ 	.word	0x0000c440


	//   ....[3]....
        /*06a8*/ 	.word	0x0000c580


	//   ....[4]....
        /*06ac*/ 	.word	0x0000c6a0


	//   ....[5]....
        /*06b0*/ 	.word	0x0000df40


	//----- nvinfo : EIATTR_MBARRIER_INSTR_OFFSETS
	.align		4
.L_95:
        /*06b4*/ 	.byte	0x04, 0x39
        /*06b6*/ 	.short	(.L_97 - .L_96)


	//   ....[0]....
.L_96:
        /*06b8*/ 	.word	0x00000180
        /*06bc*/ 	.word	0x000000ff
        /*06c0*/ 	.word	0x00029800
        /*06c4*/ 	.short	0x0100
        /*06c6*/ 	.byte	0x08
	.zero		1


	//   ....[1]....
        /*06c8*/ 	.word	0x00000190
        /*06cc*/ 	.word	0x000000ff
        /*06d0*/ 	.word	0x00029820
        /*06d4*/ 	.short	0x0100
        /*06d6*/ 	.byte	0x08
	.zero		1


	//   ....[2]....
        /*06d8*/ 	.word	0x00000280
        /*06dc*/ 	.word	0x000000ff
        /*06e0*/ 	.word	0x00029830
        /*06e4*/ 	.short	0x0100
        /*06e6*/ 	.byte	0x08
	.zero		1


	//   ....[3]....
        /*06e8*/ 	.word	0x00000290
        /*06ec*/ 	.word	0x000000ff
        /*06f0*/ 	.word	0x00029840
        /*06f4*/ 	.short	0x0100
        /*06f6*/ 	.byte	0x08
	.zero		1


	//   ....[4]....
        /*06f8*/ 	.word	0x000002a0
        /*06fc*/ 	.word	0x000000ff
        /*0700*/ 	.word	0x00029838
        /*0704*/ 	.short	0x0100
        /*0706*/ 	.byte	0x08
	.zero		1


	//   ....[5]....
        /*0708*/ 	.word	0x000002b0
        /*070c*/ 	.word	0x000000ff
        /*0710*/ 	.word	0x00029848
        /*0714*/ 	.short	0x0100
        /*0716*/ 	.byte	0x08
	.zero		1


	//   ....[6]....
        /*0718*/ 	.word	0x000003e0
        /*071c*/ 	.word	0x000000ff
        /*0720*/ 	.word	0x00029850
        /*0724*/ 	.short	0x0100
        /*0726*/ 	.byte	0x08
	.zero		1


	//   ....[7]....
        /*0728*/ 	.word	0x000003f0
        /*072c*/ 	.word	0x000000ff
        /*0730*/ 	.word	0x00029860
        /*0734*/ 	.short	0x0100
        /*0736*/ 	.byte	0x08
	.zero		1


	//   ....[8]....
        /*0738*/ 	.word	0x00000400
        /*073c*/ 	.word	0x000000ff
        /*0740*/ 	.word	0x00029858
        /*0744*/ 	.short	0x0100
        /*0746*/ 	.byte	0x08
	.zero		1


	//   ....[9]....
        /*0748*/ 	.word	0x00000410
        /*074c*/ 	.word	0x000000ff
        /*0750*/ 	.word	0x00029868
        /*0754*/ 	.short	0x0100
        /*0756*/ 	.byte	0x08
	.zero		1


	//   ....[10]....
        /*0758*/ 	.word	0x00000500
        /*075c*/ 	.word	0x000000ff
        /*0760*/ 	.word	0x00029870
        /*0764*/ 	.short	0x0100
        /*0766*/ 	.byte	0x06
	.zero		1


	//   ....[11]....
        /*0768*/ 	.word	0x00000510
        /*076c*/ 	.word	0x000000ff
        /*0770*/ 	.word	0x00029880
        /*0774*/ 	.short	0x0100
        /*0776*/ 	.byte	0x06
	.zero		1


	//   ....[12]....
        /*0778*/ 	.word	0x00000520
        /*077c*/ 	.word	0x000000ff
        /*0780*/ 	.word	0x00029878
        /*0784*/ 	.short	0x0100
        /*0786*/ 	.byte	0x06
	.zero		1


	//   ....[13]....
        /*0788*/ 	.word	0x00000530
        /*078c*/ 	.word	0x000000ff
        /*0790*/ 	.word	0x00029888
        /*0794*/ 	.short	0x0100
        /*0796*/ 	.byte	0x06
	.zero		1


	//   ....[14]....
        /*0798*/ 	.word	0x00000660
        /*079c*/ 	.word	0x000000ff
        /*07a0*/ 	.word	0x00029890
        /*07a4*/ 	.short	0x0100
        /*07a6*/ 	.byte	0x08
	.zero		1


	//   ....[15]....
        /*07a8*/ 	.word	0x00000670
        /*07ac*/ 	.word	0x000000ff
        /*07b0*/ 	.word	0x000298a0
        /*07b4*/ 	.short	0x0100
        /*07b6*/ 	.byte	0x08
	.zero		1


	//   ....[16]....
        /*07b8*/ 	.word	0x00000680
        /*07bc*/ 	.word	0x000000ff
        /*07c0*/ 	.word	0x00029898
        /*07c4*/ 	.short	0x0100
        /*07c6*/ 	.byte	0x08
	.zero		1


	//   ....[17]....
        /*07c8*/ 	.word	0x00000690
        /*07cc*/ 	.word	0x000000ff
        /*07d0*/ 	.word	0x000298a8
        /*07d4*/ 	.short	0x0100
        /*07d6*/ 	.byte	0x08
	.zero		1


	//   ....[18]....
        /*07d8*/ 	.word	0x000007d0
        /*07dc*/ 	.word	0x000000ff
        /*07e0*/ 	.word	0x000298b0
        /*07e4*/ 	.short	0x0100
        /*07e6*/ 	.byte	0x08
	.zero		1


	//   ....[19]....
        /*07e8*/ 	.word	0x000007e0
        /*07ec*/ 	.word	0x000000ff
        /*07f0*/ 	.word	0x000298c0
        /*07f4*/ 	.short	0x0100
        /*07f6*/ 	.byte	0x08
	.zero		1


	//   ....[20]....
        /*07f8*/ 	.word	0x000007f0
        /*07fc*/ 	.word	0x000000ff
        /*0800*/ 	.word	0x000298b8
        /*0804*/ 	.short	0x0100
        /*0806*/ 	.byte	0x08
	.zero		1


	//   ....[21]....
        /*0808*/ 	.word	0x00000800
        /*080c*/ 	.word	0x000000ff
        /*0810*/ 	.word	0x000298c8
        /*0814*/ 	.short	0x0100
        /*0816*/ 	.byte	0x08
	.zero		1


	//   ....[22]....
        /*0818*/ 	.word	0x00001570
        /*081c*/ 	.word	0x000000ff
        /*0820*/ 	.word	0x00029800
        /*0824*/ 	.short	0x010a
        /*0826*/ 	.byte	0x24
	.zero		1


	//   ....[23]....
        /*0828*/ 	.word	0x00001600
        /*082c*/ 	.word	0x000000ff
        /*0830*/ 	.word	0x00029830
        /*0834*/ 	.short	0x010a
        /*0836*/ 	.byte	0x24
	.zero		1


	//   ....[24]....
        /*0838*/ 	.word	0x00001660
        /*083c*/ 	.word	0x000000ff
        /*0840*/ 	.word	0x00029830
        /*0844*/ 	.short	0x010a
        /*0846*/ 	.byte	0x24
	.zero		1


	//   ....[25]....
        /*0848*/ 	.word	0x00002db0
        /*084c*/ 	.word	0x000000ff
        /*0850*/ 	.word	0x00000000
        /*0854*/ 	.short	0x0101
        /*0856*/ 	.byte	0x04
	.zero		1


	//   ....[26]....
        /*0858*/ 	.word	0x000054e0
        /*085c*/ 	.word	0x000000ff
        /*0860*/ 	.word	0x00029830
        /*0864*/ 	.short	0x010a
        /*0866*/ 	.byte	0x04
	.zero		1


	//   ....[27]....
        /*0868*/ 	.word	0x00005520
        /*086c*/ 	.word	0x000000ff
        /*0870*/ 	.word	0x00029830
        /*0874*/ 	.short	0x010a
        /*0876*/ 	.byte	0x04
	.zero		1


	//   ....[28]....
        /*0878*/ 	.word	0x000061f0
        /*087c*/ 	.word	0x000000ff
        /*0880*/ 	.word	0x00029850
        /*0884*/ 	.short	0x010a
        /*0886*/ 	.byte	0x04
	.zero		1


	//   ....[29]....
        /*0888*/ 	.word	0x00006230
        /*088c*/ 	.word	0x000000ff
        /*0890*/ 	.word	0x00029850
        /*0894*/ 	.short	0x010a
        /*0896*/ 	.byte	0x04
	.zero		1


	//   ....[30]....
        /*0898*/ 	.word	0x00006b00
        /*089c*/ 	.word	0x000000ff
        /*08a0*/ 	.word	0x00000000
        /*08a4*/ 	.short	0x0101
        /*08a6*/ 	.byte	0x04
	.zero		1


	//   ....[31]....
        /*08a8*/ 	.word	0x00008540
        /*08ac*/ 	.word	0x000000ff
        /*08b0*/ 	.word	0x00000000
        /*08b4*/ 	.short	0x0101
        /*08b6*/ 	.byte	0x04
	.zero		1


	//   ....[32]....
        /*08b8*/ 	.word	0x00008be0
        /*08bc*/ 	.word	0x000000ff
        /*08c0*/ 	.word	0x00029850
        /*08c4*/ 	.short	0x010a
        /*08c6*/ 	.byte	0x09
	.zero		1


	//   ....[33]....
        /*08c8*/ 	.word	0x00008c20
        /*08cc*/ 	.word	0x000000ff
        /*08d0*/ 	.word	0x00029850
        /*08d4*/ 	.short	0x010a
        /*08d6*/ 	.byte	0x09
	.zero		1


	//   ....[34]....
        /*08d8*/ 	.word	0x00009290
        /*08dc*/ 	.word	0x000000ff
        /*08e0*/ 	.word	0x00000000
        /*08e4*/ 	.short	0x0101
        /*08e6*/ 	.byte	0x04
	.zero		1


	//   ....[35]....
        /*08e8*/ 	.word	0x0000a970
        /*08ec*/ 	.word	0x000000ff
        /*08f0*/ 	.word	0x00000000
        /*08f4*/ 	.short	0x0101
        /*08f6*/ 	.byte	0x04
	.zero		1


	//   ....[36]....
        /*08f8*/ 	.word	0x0000ce90
        /*08fc*/ 	.word	0x000000ff
        /*0900*/ 	.word	0x00029880
        /*0904*/ 	.short	0x010a
        /*0906*/ 	.byte	0x2a
	.zero		1


	//   ....[37]....
        /*0908*/ 	.word	0x0000d520
        /*090c*/ 	.word	0x000000ff
        /*0910*/ 	.word	0x00029870
        /*0914*/ 	.short	0x0107
        /*0916*/ 	.byte	0x2a
	.zero		1


	//   ....[38]....
        /*0918*/ 	.word	0x0000d5b0
        /*091c*/ 	.word	0x000000ff
        /*0920*/ 	.word	0x00029870
        /*0924*/ 	.short	0x0101
        /*0926*/ 	.byte	0x2a
	.zero		1


	//   ....[39]....
        /*0928*/ 	.word	0x0000d600
        /*092c*/ 	.word	0x000000ff
        /*0930*/ 	.word	0x00029840
        /*0934*/ 	.short	0x010a
        /*0936*/ 	.byte	0x2a
	.zero		1


	//   ....[40]....
        /*0938*/ 	.word	0x0000dcd0
        /*093c*/ 	.word	0x000000ff
        /*0940*/ 	.word	0x00029830
        /*0944*/ 	.short	0x0107
        /*0946*/ 	.byte	0x2a
	.zero		1


	//   ....[41]....
        /*0948*/ 	.word	0x0000dd60
        /*094c*/ 	.word	0x000000ff
        /*0950*/ 	.word	0x00029830
        /*0954*/ 	.short	0x0101
        /*0956*/ 	.byte	0x2a
	.zero		1


	//   ....[42]....
        /*0958*/ 	.word	0x0000e510
        /*095c*/ 	.word	0x000000ff
        /*0960*/ 	.word	0x00029800
        /*0964*/ 	.short	0x0107
        /*0966*/ 	.byte	0x2a
	.zero		1


	//   ....[43]....
        /*0968*/ 	.word	0x0000e570
        /*096c*/ 	.word	0x000000ff
        /*0970*/ 	.word	0x00029800
        /*0974*/ 	.short	0x0101
        /*0976*/ 	.byte	0x2a
	.zero		1


	//   ....[44]....
        /*0978*/ 	.word	0x0000e580
        /*097c*/ 	.word	0x000000ff
        /*0980*/ 	.word	0x00029820
        /*0984*/ 	.short	0x010a
        /*0986*/ 	.byte	0x2a
	.zero		1


	//   ....[45]....
        /*0988*/ 	.word	0x0000e9d0
        /*098c*/ 	.word	0x0000000a
        /*0990*/ 	.word	0x00029880
        /*0994*/ 	.short	0x010a
        /*0996*/ 	.byte	0x3f
	.zero		1


	//   ....[46]....
        /*0998*/ 	.word	0x0000eee0
        /*099c*/ 	.word	0x0000000a
        /*09a0*/ 	.word	0x00029870
        /*09a4*/ 	.short	0x0107
        /*09a6*/ 	.byte	0x3f
	.zero		1


	//   ....[47]....
        /*09a8*/ 	.word	0x0000ef70
        /*09ac*/ 	.word	0x0000000a
        /*09b0*/ 	.word	0x00029870
        /*09b4*/ 	.short	0x0101
        /*09b6*/ 	.byte	0x3f
	.zero		1


	//   ....[48]....
        /*09b8*/ 	.word	0x0000efa0
        /*09bc*/ 	.word	0x0000000a
        /*09c0*/ 	.word	0x00029840
        /*09c4*/ 	.short	0x010a
        /*09c6*/ 	.byte	0x3f
	.zero		1


	//   ....[49]....
        /*09c8*/ 	.word	0x0000f490
        /*09cc*/ 	.word	0x0000000a
        /*09d0*/ 	.word	0x00029830
        /*09d4*/ 	.short	0x0107
        /*09d6*/ 	.byte	0x3f
	.zero		1


	//   ....[50]....
        /*09d8*/ 	.word	0x0000f530
        /*09dc*/ 	.word	0x0000000a
        /*09e0*/ 	.word	0x00029830
        /*09e4*/ 	.short	0x0101
        /*09e6*/ 	.byte	0x3f
	.zero		1


	//   ....[51]....
        /*09e8*/ 	.word	0x0000f5b0
        /*09ec*/ 	.word	0x00000013
        /*09f0*/ 	.word	0x00029870
        /*09f4*/ 	.short	0x010a
        /*09f6*/ 	.byte	0x3f
	.zero		1


	//   ....[52]....
        /*09f8*/ 	.word	0x0000f640
        /*09fc*/ 	.word	0x00000013
        /*0a00*/ 	.word	0x00029860
        /*0a04*/ 	.short	0x010a
        /*0a06*/ 	.byte	0x3f
	.zero		1


	//   ....[53]....
        /*0a08*/ 	.word	0x0000fb60
        /*0a0c*/ 	.word	0x00000013
        /*0a10*/ 	.word	0x00029850
        /*0a14*/ 	.short	0x0101
        /*0a16*/ 	.byte	0x3f
	.zero		1


	//   ....[54]....
        /*0a18*/ 	.word	0x0000fc00
        /*0a1c*/ 	.word	0x00000013
        /*0a20*/ 	.word	0x00000000
        /*0a24*/ 	.short	0x0101
        /*0a26*/ 	.byte	0x3f
	.zero		1


	//   ....[55]....
        /*0a28*/ 	.word	0x0000fcd0
        /*0a2c*/ 	.word	0x00000010
        /*0a30*/ 	.word	0x00029870
        /*0a34*/ 	.short	0x010a
        /*0a36*/ 	.byte	0x3f
	.zero		1


	//   ....[56]....
        /*0a38*/ 	.word	0x0000fd90
        /*0a3c*/ 	.word	0x00000010
        /*0a40*/ 	.word	0x00029860
        /*0a44*/ 	.short	0x010a
        /*0a46*/ 	.byte	0x3f
	.zero		1


	//   ....[57]....
        /*0a48*/ 	.word	0x00010290
        /*0a4c*/ 	.word	0x00000010
        /*0a50*/ 	.word	0x00029850
        /*0a54*/ 	.short	0x0101
        /*0a56*/ 	.byte	0x3f
	.zero		1


	//   ....[58]....
        /*0a58*/ 	.word	0x00010350
        /*0a5c*/ 	.word	0x00000010
        /*0a60*/ 	.word	0x00000000
        /*0a64*/ 	.short	0x0101
        /*0a66*/ 	.byte	0x3f
	.zero		1


	//   ....[59]....
        /*0a68*/ 	.word	0x000103b0
        /*0a6c*/ 	.word	0x00000006
        /*0a70*/ 	.word	0x00029820
        /*0a74*/ 	.short	0x010a
        /*0a76*/ 	.byte	0x3f
	.zero		1


	//   ....[60]....
        /*0a78*/ 	.word	0x000104d0
        /*0a7c*/ 	.word	0x00000005
        /*0a80*/ 	.word	0x00029840
        /*0a84*/ 	.short	0x010a
        /*0a86*/ 	.byte	0x3f
	.zero		1


	//   ....[61]....
        /*0a88*/ 	.word	0x00010570
        /*0a8c*/ 	.word	0x00000003
        /*0a90*/ 	.word	0x00029840
        /*0a94*/ 	.short	0x010a
        /*0a96*/ 	.byte	0x3f
	.zero		1


	//   ....[62]....
        /*0a98*/ 	.word	0x000105b0
        /*0a9c*/ 	.word	0x00000005
        /*0aa0*/ 	.word	0x00029860
        /*0aa4*/ 	.short	0x010a
        /*0aa6*/ 	.byte	0x3f
	.zero		1


	//   ....[63]....
        /*0aa8*/ 	.word	0x000105f0
        /*0aac*/ 	.word	0x00000003
        /*0ab0*/ 	.word	0x00029860
        /*0ab4*/ 	.short	0x010a
        /*0ab6*/ 	.byte	0x3f
	.zero		1


	//   ....[64]....
        /*0ab8*/ 	.word	0x00010630
        /*0abc*/ 	.word	0x00000005
        /*0ac0*/ 	.word	0x00029880
        /*0ac4*/ 	.short	0x010a
        /*0ac6*/ 	.byte	0x3f
	.zero		1


	//   ....[65]....
        /*0ac8*/ 	.word	0x00010670
        /*0acc*/ 	.word	0x00000003
        /*0ad0*/ 	.word	0x00029880
        /*0ad4*/ 	.short	0x010a
        /*0ad6*/ 	.byte	0x3f
	.zero		1


	//   ....[66]....
        /*0ad8*/ 	.word	0x000106e0
        /*0adc*/ 	.word	0x00000003
        /*0ae0*/ 	.word	0x00029800
        /*0ae4*/ 	.short	0x010a
        /*0ae6*/ 	.byte	0x3f
	.zero		1


	//   ....[67]....
        /*0ae8*/ 	.word	0x00010740
        /*0aec*/ 	.word	0x00000005
        /*0af0*/ 	.word	0x00029830
        /*0af4*/ 	.short	0x010a
        /*0af6*/ 	.byte	0x3f
	.zero		1


	//   ....[68]....
        /*0af8*/ 	.word	0x000107a0
        /*0afc*/ 	.word	0x00000008
        /*0b00*/ 	.word	0x00029830
        /*0b04*/ 	.short	0x010a
        /*0b06*/ 	.byte	0x3f
	.zero		1


	//   ....[69]....
        /*0b08*/ 	.word	0x00010800
        /*0b0c*/ 	.word	0x00000009
        /*0b10*/ 	.word	0x00029850
        /*0b14*/ 	.short	0x010a
        /*0b16*/ 	.byte	0x3f
	.zero		1


	//   ....[70]....
        /*0b18*/ 	.word	0x00010860
        /*0b1c*/ 	.word	0x00000005
        /*0b20*/ 	.word	0x00029850
        /*0b24*/ 	.short	0x010a
        /*0b26*/ 	.byte	0x3f
	.zero		1


	//   ....[71]....
        /*0b28*/ 	.word	0x00010960
        /*0b2c*/ 	.word	0x00000002
        /*0b30*/ 	.word	0x00029880
        /*0b34*/ 	.short	0x010a
        /*0b36*/ 	.byte	0x3f
	.zero		1


	//   ....[72]....
        /*0b38*/ 	.word	0x00011100
        /*0b3c*/ 	.word	0x00000002
        /*0b40*/ 	.word	0x00029840
        /*0b44*/ 	.short	0x010a
        /*0b46*/ 	.byte	0x3f
	.zero		1


	//   ....[73]....
        /*0b48*/ 	.word	0x00011dc0
        /*0b4c*/ 	.word	0x00000003
        /*0b50*/ 	.word	0x00029820
        /*0b54*/ 	.short	0x010a
        /*0b56*/ 	.byte	0x3f
	.zero		1


	//   ....[74]....
        /*0b58*/ 	.word	0x00011e10
        /*0b5c*/ 	.word	0x0000000a
        /*0b60*/ 	.word	0x00029880
        /*0b64*/ 	.short	0x010a
        /*0b66*/ 	.byte	0x3f
	.zero		1


	//   ....[75]....
        /*0b68*/ 	.word	0x00012420
        /*0b6c*/ 	.word	0x0000000a
        /*0b70*/ 	.word	0x00029840
        /*0b74*/ 	.short	0x010a
        /*0b76*/ 	.byte	0x3f
	.zero		1


	//   ....[76]....
        /*0b78*/ 	.word	0x00012a20
        /*0b7c*/ 	.word	0x00000013
        /*0b80*/ 	.word	0x00029870
        /*0b84*/ 	.short	0x010a
        /*0b86*/ 	.byte	0x3f
	.zero		1


	//   ....[77]....
        /*0b88*/ 	.word	0x00012a70
        /*0b8c*/ 	.word	0x00000013
        /*0b90*/ 	.word	0x00029860
        /*0b94*/ 	.short	0x010a
        /*0b96*/ 	.byte	0x3f
	.zero		1


	//   ....[78]....
        /*0b98*/ 	.word	0x00012ac0
        /*0b9c*/ 	.word	0x00000010
        /*0ba0*/ 	.word	0x00029870
        /*0ba4*/ 	.short	0x010a
        /*0ba6*/ 	.byte	0x3f
	.zero		1


	//   ....[79]....
        /*0ba8*/ 	.word	0x00012b10
        /*0bac*/ 	.word	0x00000010
        /*0bb0*/ 	.word	0x00029860
        /*0bb4*/ 	.short	0x010a
        /*0bb6*/ 	.byte	0x3f
	.zero		1


	//   ....[80]....
        /*0bb8*/ 	.word	0x00012b60
        /*0bbc*/ 	.word	0x00000006
        /*0bc0*/ 	.word	0x00029820
        /*0bc4*/ 	.short	0x010a
        /*0bc6*/ 	.byte	0x3f
	.zero		1


	//   ....[81]....
        /*0bc8*/ 	.word	0x00012bb0
        /*0bcc*/ 	.word	0x00000005
        /*0bd0*/ 	.word	0x00029840
        /*0bd4*/ 	.short	0x010a
        /*0bd6*/ 	.byte	0x3f
	.zero		1


	//   ....[82]....
        /*0bd8*/ 	.word	0x00012c00
        /*0bdc*/ 	.word	0x00000003
        /*0be0*/ 	.word	0x00029840
        /*0be4*/ 	.short	0x010a
        /*0be6*/ 	.byte	0x3f
	.zero		1


	//   ....[83]....
        /*0be8*/ 	.word	0x00012c50
        /*0bec*/ 	.word	0x00000005
        /*0bf0*/ 	.word	0x00029860
        /*0bf4*/ 	.short	0x010a
        /*0bf6*/ 	.byte	0x3f
	.zero		1


	//   ....[84]....
        /*0bf8*/ 	.word	0x00012ca0
        /*0bfc*/ 	.word	0x00000003
        /*0c00*/ 	.word	0x00029860
        /*0c04*/ 	.short	0x010a
        /*0c06*/ 	.byte	0x3f
	.zero		1


	//   ....[85]....
        /*0c08*/ 	.word	0x00012cf0
        /*0c0c*/ 	.word	0x00000005
        /*0c10*/ 	.word	0x00029880
        /*0c14*/ 	.short	0x010a
        /*0c16*/ 	.byte	0x3f
	.zero		1


	//----- nvinfo : EIATTR_NUM_MBARRIERS
	.align		4
.L_97:
        /*0c18*/ 	.byte	0x03, 0x38
        /*0c1a*/ 	.short	0x0016


	//----- nvinfo : EIATTR_EXIT_INSTR_OFFSETS
	.align		4
        /*0c1c*/ 	.byte	0x04, 0x1c
        /*0c1e*/ 	.short	(.L_99 - .L_98)


	//   ....[0]....
.L_98:
        /*0c20*/ 	.word	0x000106c0


	//----- nvinfo : EIATTR_MAX_THREADS
	.align		4
.L_99:
        /*0c24*/ 	.byte	0x04, 0x05
        /*0c26*/ 	.short	(.L_101 - .L_100)
.L_100:
        /*0c28*/ 	.word	0x00000180
        /*0c2c*/ 	.word	0x00000001
        /*0c30*/ 	.word	0x00000001


	//----- nvinfo : EIATTR_CRS_STACK_SIZE
	.align		4
.L_101:
        /*0c34*/ 	.byte	0x04, 0x1e
        /*0c36*/ 	.short	(.L_103 - .L_102)
.L_102:
        /*0c38*/ 	.word	0x00000000


	//----- nvinfo : EIATTR_CBANK_PARAM_SIZE
	.align		4
.L_103:
        /*0c3c*/ 	.byte	0x03, 0x19
        /*0c3e*/ 	.short	0x0a70


	//----- nvinfo : EIATTR_PARAM_CBANK
	.align		4
        /*0c40*/ 	.byte	0x04, 0x0a
        /*0c42*/ 	.short	(.L_105 - .L_104)
	.align		4
.L_104:
        /*0c44*/ 	.word	index@(.nv.constant0._ZN7cutlass13device_kernelIN5flash11enable_sm90INS1_16FlashAttnFwdSm90INS1_25CollectiveMainloopFwdSm90ILi2EN4cute5tupleIJNS5_1CILi1EEES8_S8_EEENS6_IJNS7_ILi128EEENS7_ILi160EEENS7_ILi192EEEEEELi128ENS_12float_e4m3_tEfNS_4arch4Sm90ELb0ELb0ELb1ELb0ELb1ELb0ELb0ELb1ELb1ELb1ELb1ELb0EEENS1_21CollectiveEpilogueFwdINS6_IJSA_SA_SB_EEES9_NS_10bfloat16_tESG_Li256ELb0ELb1ELb1ELb1EEENS1_19SingleTileSchedulerILb0ELb1ELb1ELi128EEEEEEEEEvNT_6ParamsE)
        /*0c48*/ 	.short	0x0210
        /*0c4a*/ 	.short	0x0a70


	//----- nvinfo : EIATTR_SW_WAR
	.align		4
.L_105:
        /*0c4c*/ 	.byte	0x04, 0x36
        /*0c4e*/ 	.short	(.L_107 - .L_106)
.L_106:
        /*0c50*/ 	.word	0x00000008
.L_107:


//--------------------- .nv.info._ZN7cutlass13device_kernelIN5flash11enable_sm90INS1_16FlashAttnFwdSm90INS1_25CollectiveMainloopFwdSm90ILi2EN4cute5tupleIJNS5_1CILi1EEES8_S8_EEENS6_IJNS7_ILi128EEENS7_ILi160EEENS7_ILi192EEEEEELi128ENS_12float_e4m3_tEfNS_4arch4Sm90ELb0ELb0ELb1ELb1ELb1ELb0ELb0ELb1ELb1ELb1ELb1ELb0EEENS1_21CollectiveEpilogueFwdINS6_IJSA_SA_SB_EEES9_NS_10bfloat16_tESG_Li256ELb1ELb1ELb1ELb1EEENS1_36VarlenDynamicPersistentTileSchedulerILi128ELi160ELi256ELi128ELb1ELb1ELb1ELb0ELb1ELb1EEEEEEEEEvNT_6ParamsE --------------------------
	.section	.nv.info._ZN7cutlass13device_kernelIN5flash11enable_sm90INS1_16FlashAttnFwdSm90INS1_25CollectiveMainloopFwdSm90ILi2EN4cute5tupleIJNS5_1CILi1EEES8_S8_EEENS6_IJNS7_ILi128EEENS7_ILi160EEENS7_ILi192EEEEEELi128ENS_12float_e4m3_tEfNS_4arch4Sm90ELb0ELb0ELb1ELb1ELb1ELb0ELb0ELb1ELb1ELb1ELb1ELb0EEENS1_21CollectiveEpilogueFwdINS6_IJSA_SA_SB_EEES9_NS_10bfloat16_tESG_Li256ELb1ELb1ELb1ELb1EEENS1_36VarlenDynamicPersistentTileSchedulerILi128ELi160ELi256ELi128ELb1ELb1ELb1ELb0ELb1ELb1EEEEEEEEEvNT_6ParamsE,"",@"SHT_CUDA_INFO"
	.sectionflags	@""
	.align	4


	//----- nvinfo : EIATTR_CUDA_API_VERSION
	.align		4
        /*0000*/ 	.byte	0x04, 0x37
        /*0002*/ 	.short	(.L_109 - .L_108)
.L_108:
        /*0004*/ 	.word	0x00000082


	//----- nvinfo : EIATTR_KPARAM_INFO
	.align		4
.L_109:
        /*0008*/ 	.byte	0x04, 0x17
        /*000a*/ 	.short	(.L_111 - .L_110)
.L_110:
        /*000c*/ 	.word	0x00000000
        /*0010*/ 	.short	0x0000
        /*0012*/ 	.short	0x0070
        /*0014*/ 	.byte	0x00, 0xf0, 0x01, 0x2a


	//----- nvinfo : EIATTR_SPARSE_MMA_MASK
	.align		4
.L_111:
        /*0018*/ 	.byte	0x03, 0x50
        /*001a*/ 	.short	0x0000


	//----- nvinfo : EIATTR_MAXREG_COUNT
	.align		4
        /*001c*/ 	.byte	0x03, 0x1b
        /*001e*/ 	.short	0x00a8


	//----- nvinfo : EIATTR_NUM_BARRIERS
	.align		4
        /*0020*/ 	.byte	0x02, 0x4c
        /*0022*/ 	.byte	0x10
	.zero		1


	//----- nvinfo : EIATTR_EXTERNS
	.align		4
        /*0024*/ 	.byte	0x04, 0x0f
        /*0026*/ 	.short	(.L_113 - .L_112)


	//   ....[0]....
	.align		4
.L_112:
        /*0028*/ 	.word	index@(__assertfail)


	//----- nvinfo : EIATTR_ANNOTATIONS
	.align		4
.L_113:
        /*002c*/ 	.byte	0x04, 0x55
        /*002e*/ 	.short	(.L_115 - .L_114)


	//   ....[0]....
.L_114:
        /*0030*/ 	.word	0x00000001
        /*0034*/ 	.byte	0x90, 0xd8, 0x00, 0x00, 0x01, 0x00, 0x00, 0x00, 0xb0, 0xd8, 0x00, 0x00, 0x01, 0x00, 0x00, 0x00
        /* <DEDUP_REMOVED lines=26> */
        /*01e4*/ 	.byte	0x60, 0x41, 0x01, 0x00


	//----- nvinfo : EIATTR_MERCURY_ISA_VERSION
	.align		4
.L_115:
        /*01e8*/ 	.byte	0x03, 0x5f
        /*01ea*/ 	.short	0x0101


	//----- nvinfo : EIATTR_UNUSED_LOAD_BYTE_OFFSET
	.align		4
        /*01ec*/ 	.byte	0x04, 0x44
        /*01ee*/ 	.short	(.L_117 - .L_116)


	//   ....[0]....
.L_116:
        /*01f0*/ 	.word	0x00000980
        /*01f4*/ 	.word	0x0000fff0


	//   ....[1]....
        /*01f8*/ 	.word	0x00009cb0
        /*01fc*/ 	.word	0x0000fff0


	//----- nvinfo : EIATTR_INT_WARP_WIDE_INSTR_OFFSETS
	.align		4
.L_117:
        /*0200*/ 	.byte	0x04, 0x31
        /*0202*/ 	.short	(.L_119 - .L_118)


	//   ....[0]....
.L_118:
        /*0204*/ 	.word	0x000000c0


	//   ....[1]....
        /*0208*/ 	.word	0x000000d0


	//   ....[2]....
        /*020c*/ 	.word	0x00000170


	//   ....[3]....
        /*0210*/ 	.word	0x0000f050


	//   ....[4]....
        /*0214*/ 	.word	0x0000f0e0


	//   ....[5]....
        /*0218*/ 	.word	0x00012d00


	//   ....[6]....
        /*021c*/ 	.word	0x00012d90


	//----- nvinfo : EIATTR_COOP_GROUP_MASK_REGIDS
	.align		4
.L_119:
        /*0220*/ 	.byte	0x04, 0x29
        /*0222*/ 	.short	(.L_121 - .L_120)


	//   ....[0]....
.L_120:
        /*0224*/ 	.word	0xffffffff


	//   ....[1]....
        /*0228*/ 	.word	0xffffffff


	//   ....[2]....
        /*022c*/ 	.word	0xffffffff


	//   ....[3]....
        /*0230*/ 	.word	0xffffffff


	//   ....[4]....
        /*0234*/ 	.word	0xffffffff


	//   ....[5]....
        /*0238*/ 	.word	0xffffffff


	//   ....[6]....
        /*023c*/ 	.word	0xffffffff


	//   ....[7]....
        /*0240*/ 	.word	0xffffffff


	//   ....[8]....
        /*0244*/ 	.word	0xffffffff


	//   ....[9]....
        /*0248*/ 	.word	0xffffffff


	//   ....[10]....
        /*024c*/ 	.word	0xffffffff


	//   ....[11]....
        /*0250*/ 	.word	0xffffffff


	//   ....[12]....
        /*0254*/ 	.word	0xffffffff


	//   ....[13]....
        /*0258*/ 	.word	0xffffffff


	//   ....[14]....
        /*025c*/ 	.word	0xffffffff


	//   ....[15]....
        /*0260*/ 	.word	0xffffffff


	//   ....[16]....
        /*0264*/ 	.word	0xffffffff


	//   ....[17]....
        /*0268*/ 	.word	0xffffffff


	//   ....[18]....
        /*026c*/ 	.word	0xffffffff


	//   ....[19]....
        /*0270*/ 	.word	0xffffffff


	//   ....[20]....
        /*0274*/ 	.word	0xffffffff


	//   ....[21]....
        /*0278*/ 	.word	0xffffffff


	//   ....[22]....
        /*027c*/ 	.word	0xffffffff


	//   ....[23]....
        /*0280*/ 	.word	0xffffffff


	//   ....[24]....
        /*0284*/ 	.word	0xffffffff


	//   ....[25]....
        /*0288*/ 	.word	0xffffffff


	//   ....[26]....
        /*028c*/ 	.word	0xffffffff


	//   ....[27]....
        /*0290*/ 	.word	0xffffffff


	//   ....[28]....
        /*0294*/ 	.word	0xffffffff


	//   ....[29]....
        /*0298*/ 	.word	0xffffffff


	//   ....[30]....
        /*029c*/ 	.word	0xffffffff


	//   ....[31]....
        /*02a0*/ 	.word	0xffffffff


	//   ....[32]....
        /*02a4*/ 	.word	0xffffffff


	//   ....[33]....
        /*02a8*/ 	.word	0xffffffff


	//   ....[34]....
        /*02ac*/ 	.word	0xffffffff


	//   ....[35]....
        /*02b0*/ 	.word	0xffffffff


	//   ....[36]....
        /*02b4*/ 	.word	0xffffffff


	//   ....[37]....
        /*02b8*/ 	.word	0xffffffff


	//   ....[38]....
        /*02bc*/ 	.word	0xffffffff


	//   ....[39]....
        /*02c0*/ 	.word	0xffffffff


	//   ....[40]....
        /*02c4*/ 	.word	0xffffffff


	//   ....[41]....
        /*02c8*/ 	.word	0xffffffff


	//   ....[42]....
        /*02cc*/ 	.word	0xffffffff


	//   ....[43]....
        /*02d0*/ 	.word	0xffffffff


	//   ....[44]....
        /*02d4*/ 	.word	0xffffffff


	//   ....[45]....
        /*02d8*/ 	.word	0xffffffff


	//   ....[46]....
        /*02dc*/ 	.word	0xffffffff


	//   ....[47]....
        /*02e0*/ 	.word	0xffffffff


	//   ....[48]....
        /*02e4*/ 	.word	0xffffffff


	//   ....[49]....
        /*02e8*/ 	.word	0xffffffff


	//   ....[50]....
        /*02ec*/ 	.word	0xffffffff


	//   ....[51]....
        /*02f0*/ 	.word	0xffffffff


	//   ....[52]....
        /*02f4*/ 	.word	0xffffffff


	//   ....[53]....
        /*02f8*/ 	.word	0xffffffff


	//   ....[54]....
        /*02fc*/ 	.word	0xffffffff


	//   ....[55]....
        /*0300*/ 	.word	0xffffffff


	//   ....[56]....
        /*0304*/ 	.word	0xffffffff


	//   ....[57]....
        /*0308*/ 	.word	0xffffffff


	//   ....[58]....
        /*030c*/ 	.word	0xffffffff


	//   ....[59]....
        /*0310*/ 	.word	0xffffffff


	//   ....[60]....
        /*0314*/ 	.word	0xffffffff


	//   ....[61]....
        /*0318*/ 	.word	0xffffffff


	//   ....[62]....
        /*031c*/ 	.word	0xffffffff


	//   ....[63]....
        /*0320*/ 	.word	0xffffffff


	//   ....[64]....
        /*0324*/ 	.word	0xffffffff


	//   ....[65]....
        /*0328*/ 	.word	0xffffffff


	//   ....[66]....
        /*032c*/ 	.word	0xffffffff


	//   ....[67]....
        /*0330*/ 	.word	0xffffffff


	//   ....[68]....
        /*0334*/ 	.word	0xffffffff


	//   ....[69]....
        /*0338*/ 	.word	0xffffffff


	//   ....[70]....
        /*033c*/ 	.word	0xffffffff


	//   ....[71]....
        /*0340*/ 	.word	0xffffffff


	//   ....[72]....
        /*0344*/ 	.word	0xffffffff


	//   ....[73]....
        /*0348*/ 	.word	0xffffffff


	//   ....[74]....
        /*034c*/ 	.word	0xffffffff


	//   ....[75]....
        /*0350*/ 	.word	0xffffffff


	//   ....[76]....
        /*0354*/ 	.word	0xffffffff


	//   ....[77]....
        /*0358*/ 	.word	0xffffffff


	//   ....[78]....
        /*035c*/ 	.word	0xffffffff


	//   ....[79]....
        /*0360*/ 	.word	0xffffffff


	//   ....[80]....
        /*0364*/ 	.word	0xffffffff


	//   ....[81]....
        /*0368*/ 	.word	0xffffffff


	//   ....[82]....
        /*036c*/ 	.word	0xffffffff


	//   ....[83]....
        /*0370*/ 	.word	0xffffffff


	//   ....[84]....
        /*0374*/ 	.word	0xffffffff


	//   ....[85]....
        /*0378*/ 	.word	0xffffffff


	//   ....[86]....
        /*037c*/ 	.word	0xffffffff


	//   ....[87]....
        /*0380*/ 	.word	0xffffffff


	//   ....[88]....
        /*0384*/ 	.word	0xffffffff


	//   ....[89]....
        /*0388*/ 	.word	0xffffffff


	//   ....[90]....
        /*038c*/ 	.word	0xffffffff


	//   ....[91]....
        /*0390*/ 	.word	0xffffffff


	//   ....[92]....
        /*0394*/ 	.word	0xffffffff


	//   ....[93]....
        /*0398*/ 	.word	0xffffffff


	//   ....[94]....
        /*039c*/ 	.word	0xffffffff


	//   ....[95]....
        /*03a0*/ 	.word	0xffffffff


	//   ....[96]....
        /*03a4*/ 	.word	0xffffffff


	//   ....[97]....
        /*03a8*/ 	.word	0xffffffff


	//   ....[98]....
        /*03ac*/ 	.word	0xffffffff


	//   ....[99]....
        /*03b0*/ 	.word	0xffffffff


	//   ....[100]....
        /*03b4*/ 	.word	0xffffffff


	//   ....[101]....
        /*03b8*/ 	.word	0xffffffff


	//   ....[102]....
        /*03bc*/ 	.word	0xffffffff


	//   ....[103]....
        /*03c0*/ 	.word	0xffffffff


	//   ....[104]....
        /*03c4*/ 	.word	0xffffffff


	//   ....[105]....
        /*03c8*/ 	.word	0xffffffff


	//   ....[106]....
        /*03cc*/ 	.word	0xffffffff


	//   ....[107]....
        /*03d0*/ 	.word	0xffffffff


	//   ....[108]....
        /*03d4*/ 	.word	0xffffffff


	//   ....[109]....
        /*03d8*/ 	.word	0xffffffff


	//   ....[110]....
        /*03dc*/ 	.word	0xffffffff


	//   ....[111]....
        /*03e0*/ 	.word	0xffffffff


	//   ....[112]....
        /*03e4*/ 	.word	0xffffffff


	//   ....[113]....
        /*03e8*/ 	.word	0xffffffff


	//   ....[114]....
        /*03ec*/ 	.word	0xffffffff


	//   ....[115]....
        /*03f0*/ 	.word	0xffffffff


	//   ....[116]....
        /*03f4*/ 	.word	0xffffffff


	//   ....[117]....
        /*03f8*/ 	.word	0xffffffff


	//   ....[118]....
        /*03fc*/ 	.word	0xffffffff


	//   ....[119]....
        /*0400*/ 	.word	0xffffffff


	//   ....[120]....
        /*0404*/ 	.word	0xffffffff


	//   ....[121]....
        /*0408*/ 	.word	0xffffffff


	//   ....[122]....
        /*040c*/ 	.word	0xffffffff


	//   ....[123]....
        /*0410*/ 	.word	0xffffffff


	//   ....[124]....
        /*0414*/ 	.word	0xffffffff


	//   ....[125]....
        /*0418*/ 	.word	0xffffffff


	//   ....[126]....
        /*041c*/ 	.word	0xffffffff


	//   ....[127]....
        /*0420*/ 	.word	0xffffffff


	//   ....[128]....
        /*0424*/ 	.word	0xffffffff


	//   ....[129]....
        /*0428*/ 	.word	0xffffffff


	//   ....[130]....
        /*042c*/ 	.word	0xffffffff


	//   ....[131]....
        /*0430*/ 	.word	0xffffffff


	//   ....[132]....
        /*0434*/ 	.word	0xffffffff


	//   ....[133]....
        /*0438*/ 	.word	0xffffffff


	//   ....[134]....
        /*043c*/ 	.word	0xffffffff


	//   ....[135]....
        /*0440*/ 	.word	0xffffffff


	//   ....[136]....
        /*0444*/ 	.word	0xffffffff


	//   ....[137]....
        /*0448*/ 	.word	0xffffffff


	//   ....[138]....
        /*044c*/ 	.word	0xffffffff


	//   ....[139]....
        /*0450*/ 	.word	0xffffffff


	//   ....[140]....
        /*0454*/ 	.word	0xffffffff


	//   ....[141]....
        /*0458*/ 	.word	0xffffffff


	//   ....[142]....
        /*045c*/ 	.word	0xffffffff


	//   ....[143]....
        /*0460*/ 	.word	0xffffffff


	//   ....[144]....
        /*0464*/ 	.word	0xffffffff


	//   ....[145]....
        /*0468*/ 	.word	0xffffffff


	//   ....[146]....
        /*046c*/ 	.word	0xffffffff


	//   ....[147]....
        /*0470*/ 	.word	0xffffffff


	//   ....[148]....
        /*0474*/ 	.word	0xffffffff


	//   ....[149]....
        /*0478*/ 	.word	0xffffffff


	//   ....[150]....
        /*047c*/ 	.word	0xffffffff


	//   ....[151]....
        /*0480*/ 	.word	0xffffffff


	//   ....[152]....
        /*0484*/ 	.word	0xffffffff


	//   ....[153]....
        /*0488*/ 	.word	0xffffffff


	//   ....[154]....
        /*048c*/ 	.word	0xffffffff


	//   ....[155]....
        /*0490*/ 	.word	0xffffffff


	//   ....[156]....
        /*0494*/ 	.word	0xffffffff


	//   ....[157]....
        /*0498*/ 	.word	0xffffffff


	//   ....[158]....
        /*049c*/ 	.word	0xffffffff


	//   ....[159]....
        /*04a0*/ 	.word	0xffffffff


	//   ....[160]....
        /*04a4*/ 	.word	0xffffffff


	//   ....[161]....
        /*04a8*/ 	.word	0xffffffff


	//   ....[162]....
        /*04ac*/ 	.word	0xffffffff


	//   ....[163]....
        /*04b0*/ 	.word	0xffffffff


	//   ....[164]....
        /*04b4*/ 	.word	0xffffffff


	//   ....[165]....
        /*04b8*/ 	.word	0xffffffff


	//   ....[166]....
        /*04bc*/ 	.word	0xffffffff


	//   ....[167]....
        /*04c0*/ 	.word	0xffffffff


	//   ....[168]....
        /*04c4*/ 	.word	0xffffffff


	//   ....[169]....
        /*04c8*/ 	.word	0xffffffff


	//   ....[170]....
        /*04cc*/ 	.word	0xffffffff


	//   ....[171]....
        /*04d0*/ 	.word	0xffffffff


	//   ....[172]....
        /*04d4*/ 	.word	0xffffffff


	//   ....[173]....
        /*04d8*/ 	.word	0xffffffff


	//   ....[174]....
        /*04dc*/ 	.word	0xffffffff


	//   ....[175]....
        /*04e0*/ 	.word	0xffffffff


	//   ....[176]....
        /*04e4*/ 	.word	0xffffffff


	//   ....[177]....
        /*04e8*/ 	.word	0xffffffff


	//   ....[178]....
        /*04ec*/ 	.word	0xffffffff


	//   ....[179]....
        /*04f0*/ 	.word	0xffffffff


	//   ....[180]....
        /*04f4*/ 	.word	0xffffffff


	//   ....[181]....
        /*04f8*/ 	.word	0xffffffff


	//   ....[182]....
        /*04fc*/ 	.word	0xffffffff


	//   ....[183]....
        /*0500*/ 	.word	0xffffffff


	//   ....[184]....
        /*0504*/ 	.word	0xffffffff


	//   ....[185]....
        /*0508*/ 	.word	0xffffffff


	//   ....[186]....
        /*050c*/ 	.word	0xffffffff


	//   ....[187]....
        /*0510*/ 	.word	0xffffffff


	//   ....[188]....
        /*0514*/ 	.word	0xffffffff


	//   ....[189]....
        /*0518*/ 	.word	0xffffffff


	//   ....[190]....
        /*051c*/ 	.word	0xffffffff


	//   ....[191]....
        /*0520*/ 	.word	0x0500000f


	//   ....[192]....
        /*0524*/ 	.word	0x0500000f


	//   ....[193]....
        /*0528*/ 	.word	0x0500000f


	//   ....[194]....
        /*052c*/ 	.word	0x0500000f


	//   ....[195]....
        /*0530*/ 	.word	0x0500000f


	//   ....[196]....
        /*0534*/ 	.word	0x0500000f


	//   ....[197]....
        /*0538*/ 	.word	0x0500000f


	//   ....[198]....
        /*053c*/ 	.word	0x0500000f


	//   ....[199]....
        /*0540*/ 	.word	0x0500000f


	//   ....[200]....
        /*0544*/ 	.word	0x0500000f


	//   ....[201]....
        /*0548*/ 	.word	0x0500000f


	//   ....[202]....
        /*054c*/ 	.word	0x0500000f


	//   ....[203]....
        /*0550*/ 	.word	0x0500000f


	//   ....[204]....
        /*0554*/ 	.word	0x0500000f


	//   ....[205]....
        /*0558*/ 	.word	0x0500000f


	//   ....[206]....
        /*055c*/ 	.word	0x0500000f


	//   ....[207]....
        /*0560*/ 	.word	0x0500000f


	//   ....[208]....
        /*0564*/ 	.word	0x0500000f


	//   ....[209]....
        /*0568*/ 	.word	0x0500000f


	//   ....[210]....
        /*056c*/ 	.word	0x0500000f


	//   ....[211]....
        /*0570*/ 	.word	0x0500000f


	//   ....[212]....
        /*0574*/ 	.word	0x0500000f


	//   ....[213]....
        /*0578*/ 	.word	0x0500000f


	//   ....[214]....
        /*057c*/ 	.word	0x0500000f


	//   ....[215]....
        /*0580*/ 	.word	0x0500000f


	//   ....[216]....
        /*0584*/ 	.word	0x0500000f


	//   ....[217]....
        /*0588*/ 	.word	0x0500000f


	//   ....[218]....
        /*058c*/ 	.word	0x0500000f


	//   ....[219]....
        /*0590*/ 	.word	0x0500000f


	//   ....[220]....
        /*0594*/ 	.word	0x0500000f


	//   ....[221]....
        /*0598*/ 	.word	0x0500000f


	//   ....[222]....
        /*059c*/ 	.word	0x0500000f


	//   ....[223]....
        /*05a0*/ 	.word	0x0500000f


	//   ....[224]....
        /*05a4*/ 	.word	0x0500000f


	//   ....[225]....
        /*05a8*/ 	.word	0x0500000f


	//   ....[226]....
        /*05ac*/ 	.word	0x0500000f


	//   ....[227]....
        /*05b0*/ 	.word	0x0500000f


	//   ....[228]....
        /*05b4*/ 	.word	0x0500000f


	//   ....[229]....
        /*05b8*/ 	.word	0x0500000f


	//   ....[230]....
        /*05bc*/ 	.word	0x0500000f


	//   ....[231]....
        /*05c0*/ 	.word	0x0500000f


	//   ....[232]....
        /*05c4*/ 	.word	0x0500000f


	//   ....[233]....
        /*05c8*/ 	.word	0x0500000f


	//   ....[234]....
        /*05cc*/ 	.word	0x0500000f


	//   ....[235]....
        /*05d0*/ 	.word	0x0500000f


	//   ....[236]....
        /*05d4*/ 	.word	0x0500000f


	//   ....[237]....
        /*05d8*/ 	.word	0x0500000f


	//   ....[238]....
        /*05dc*/ 	.word	0x0500000f


	//   ....[239]....
        /*05e0*/ 	.word	0x0500000f


	//   ....[240]....
        /*05e4*/ 	.word	0x0500000f


	//----- nvinfo : EIATTR_COOP_GROUP_INSTR_OFFSETS
	.align		4
.L_121:
        /*05e8*/ 	.byte	0x04, 0x28
        /*05ea*/ 	.short	(.L_123 - .L_122)


	//   ....[0]....
.L_122:
        /*05ec*/ 	.word	0x00000080


	//   ....[1]....
        /*05f0*/ 	.word	0x00000090


	//   ....[2]....
        /*05f4*/ 	.word	0x000002d0


	//   ....[3]....
        /*05f8*/ 	.word	0x00000430


	//   ....[4]....
        /*05fc*/ 	.word	0x00000550


	//   ....[5]....
        /*0600*/ 	.word	0x000006b0


	//   ....[6]....
        /*0604*/ 	.word	0x00001850


	//   ....[7]....
        /*0608*/ 	.word	0x00003ea0


	//   ....[8]....
        /*060c*/ 	.word	0x00003ef0


	//   ....[9]....
        /*0610*/ 	.word	0x000045e0


	//   ....[10]....
        /*0614*/ 	.word	0x00004680


	//   ....[11]....
        /*0618*/ 	.word	0x00007a20


	//   ....[12]....
        /*061c*/ 	.word	0x00007a50


	//   ....[13]....
        /*0620*/ 	.word	0x00007a70


	//   ....[14]....
        /*0624*/ 	.word	0x00007a90


	//   ....[15]....
        /*0628*/ 	.word	0x000094f0


	//   ....[16]....
        /*062c*/ 	.word	0x00009500


	//   ....[17]....
        /*0630*/ 	.word	0x00009580


	//   ....[18]....
        /*0634*/ 	.word	0x00009590


	//   ....[19]....
        /*0638*/ 	.word	0x0000a520


	//   ....[20]....
        /*063c*/ 	.word	0x0000a530


	//   ....[21]....
        /*0640*/ 	.word	0x0000a540


	//   ....[22]....
        /*0644*/ 	.word	0x0000a550


	//   ....[23]....
        /*0648*/ 	.word	0x0000a560


	//   ....[24]....
        /*064c*/ 	.word	0x0000a570


	//   ....[25]....
        /*0650*/ 	.word	0x0000a580


	//   ....[26]....
        /*0654*/ 	.word	0x0000a590


	//   ....[27]....
        /*0658*/ 	.word	0x0000a5a0


	//   ....[28]....
        /*065c*/ 	.word	0x0000a5b0


	//   ....[29]....
        /*0660*/ 	.word	0x0000a5c0


	//   ....[30]....
        /*0664*/ 	.word	0x0000a5d0


	//   ....[31]....
        /*0668*/ 	.word	0x0000a5e0


	//   ....[32]....
        /*066c*/ 	.word	0x0000a5f0


	//   ....[33]....
        /*0670*/ 	.word	0x0000a600


	//   ....[34]....
        /*0674*/ 	.word	0x0000a610


	//   ....[35]....
        /*0678*/ 	.word	0x0000a620


	//   ....[36]....
        /*067c*/ 	.word	0x0000a630


	//   ....[37]....
        /*0680*/ 	.word	0x0000a640


	//   ....[38]....
        /*0684*/ 	.word	0x0000a650


	//   ....[39]....
        /*0688*/ 	.word	0x0000a660


	//   ....[40]....
        /*068c*/ 	.word	0x0000a670


	//   ....[41]....
        /*0690*/ 	.word	0x0000a680


	//   ....[42]....
        /*0694*/ 	.word	0x0000a690


	//   ....[43]....
        /*0698*/ 	.word	0x0000a6a0


	//   ....[44]....
        /*069c*/ 	.word	0x0000a6b0


	//   ....[45]....
        /*06a0*/ 	.word	0x0000a6c0


	//   ....[46]....
        /*06a4*/ 	.word	0x0000a6d0


	//   ....[47]....
        /*06a8*/ 	.word	0x0000a6e0


	//   ....[48]....
        /*06ac*/ 	.word	0x0000a6f0


	//   ....[49]....
        /*06b0*/ 	.word	0x0000a700


	//   ....[50]....
        /*06b4*/ 	.word	0x0000a710


	//   ....[51]....
        /*06b8*/ 	.word	0x0000a720


	//   ....[52]....
        /*06bc*/ 	.word	0x0000a730


	//   ....[53]....
        /*06c0*/ 	.word	0x0000a740


	//   ....[54]....
        /*06c4*/ 	.word	0x0000a750


	//   ....[55]....
        /*06c8*/ 	.word	0x0000a760


	//   ....[56]....
        /*06cc*/ 	.word	0x0000a770


	//   ....[57]....
        /*06d0*/ 	.word	0x0000a780


	//   ....[58]....
        /*06d4*/ 	.word	0x0000a7b0


	//   ....[59]....
        /*06d8*/ 	.word	0x0000a7c0


	//   ....[60]....
        /*06dc*/ 	.word	0x0000a7d0


	//   ....[61]....
        /*06e0*/ 	.word	0x0000a7e0


	//   ....[62]....
        /*06e4*/ 	.word	0x0000a7f0


	//   ....[63]....
        /*06e8*/ 	.word	0x0000a810


	//   ....[64]....
        /*06ec*/ 	.word	0x0000a820


	//   ....[65]....
        /*06f0*/ 	.word	0x0000a830


	//   ....[66]....
        /*06f4*/ 	.word	0x0000a840


	//   ....[67]....
        /*06f8*/ 	.word	0x0000a850


	//   ....[68]....
        /*06fc*/ 	.word	0x0000a860


	//   ....[69]....
        /*0700*/ 	.word	0x0000a870


	//   ....[70]....
        /*0704*/ 	.word	0x0000a8a0


	//   ....[71]....
        /*0708*/ 	.word	0x0000a8c0


	//   ....[72]....
        /*070c*/ 	.word	0x0000a8f0


	//   ....[73]....
        /*0710*/ 	.word	0x0000a920


	//   ....[74]....
        /*0714*/ 	.word	0x0000a950


	//   ....[75]....
        /*0718*/ 	.word	0x0000a980


	//   ....[76]....
        /*071c*/ 	.word	0x0000a9b0


	//   ....[77]....
        /*0720*/ 	.word	0x0000a9e0


	//   ....[78]....
        /*0724*/ 	.word	0x0000aa00


	//   ....[79]....
        /*0728*/ 	.word	0x0000aa30


	//   ....[80]....
        /*072c*/ 	.word	0x0000aa60


	//   ....[81]....
        /*0730*/ 	.word	0x0000aa90


	//   ....[82]....
        /*0734*/ 	.word	0x0000aac0


	//   ....[83]....
        /*0738*/ 	.word	0x0000b470


	//   ....[84]....
        /*073c*/ 	.word	0x0000b4b0


	//   ....[85]....
        /*0740*/ 	.word	0x0000b4e0


	//   ....[86]....
        /*0744*/ 	.word	0x0000b500


	//   ....[87]....
        /*0748*/ 	.word	0x0000bbf0


	//   ....[88]....
        /*074c*/ 	.word	0x0000bc30


	//   ....[89]....
        /*0750*/ 	.word	0x0000bcf0


	//   ....[90]....
        /*0754*/ 	.word	0x0000bd10


	//   ....[91]....
        /*0758*/ 	.word	0x0000bdd0


	//   ....[92]....
        /*075c*/ 	.word	0x0000bdf0


	//   ....[93]....
        /*0760*/ 	.word	0x0000bec0


	//   ....[94]....
        /*0764*/ 	.word	0x0000bee0


	//   ....[95]....
        /*0768*/ 	.word	0x0000c2a0


	//   ....[96]....
        /*076c*/ 	.word	0x0000c2b0


	//   ....[97]....
        /*0770*/ 	.word	0x0000c6e0


	//   ....[98]....
        /*0774*/ 	.word	0x0000c6f0


	//   ....[99]....
        /*0778*/ 	.word	0x0000d3f0


	//   ....[100]....
        /*077c*/ 	.word	0x0000d420


	//   ....[101]....
        /*0780*/ 	.word	0x0000d4f0


	//   ....[102]....
        /*0784*/ 	.word	0x0000d510


	//   ....[103]....
        /*0788*/ 	.word	0x0000d5d0


	//   ....[104]....
        /*078c*/ 	.word	0x0000d5f0


	//   ....[105]....
        /*0790*/ 	.word	0x0000d6c0


	//   ....[106]....
        /*0794*/ 	.word	0x0000d6e0


	//   ....[107]....
        /*0798*/ 	.word	0x0000d820


	//   ....[108]....
        /*079c*/ 	.word	0x0000da40


	//   ....[109]....
        /*07a0*/ 	.word	0x0000da70


	//   ....[110]....
        /*07a4*/ 	.word	0x0000daa0


	//   ....[111]....
        /*07a8*/ 	.word	0x0000dad0


	//   ....[112]....
        /*07ac*/ 	.word	0x0000db00


	//   ....[113]....
        /*07b0*/ 	.word	0x0000db40


	//   ....[114]....
        /*07b4*/ 	.word	0x0000dcc0


	//   ....[115]....
        /*07b8*/ 	.word	0x0000dcf0


	//   ....[116]....
        /*07bc*/ 	.word	0x0000dd20


	//   ....[117]....
        /*07c0*/ 	.word	0x0000dd50


	//   ....[118]....
        /*07c4*/ 	.word	0x0000dd80


	//   ....[119]....
        /*07c8*/ 	.word	0x0000ddb0


	//   ....[120]....
        /*07cc*/ 	.word	0x0000de40


	//   ....[121]....
        /*07d0*/ 	.word	0x0000de90


	//   ....[122]....
        /*07d4*/ 	.word	0x0000dea0


	//   ....[123]....
        /*07d8*/ 	.word	0x0000df40


	//   ....[124]....
        /*07dc*/ 	.word	0x00010000


	//   ....[125]....
        /*07e0*/ 	.word	0x00010030


	//   ....[126]....
        /*07e4*/ 	.word	0x00010060


	//   ....[127]....
        /*07e8*/ 	.word	0x00010080


	//   ....[128]....
        /*07ec*/ 	.word	0x00010110


	//   ....[129]....
        /*07f0*/ 	.word	0x00010150


	//   ....[130]....
        /*07f4*/ 	.word	0x00010190


	//   ....[131]....
        /*07f8*/ 	.word	0x000101a0


	//   ....[132]....
        /*07fc*/ 	.word	0x00010280


	//   ....[133]....
        /*0800*/ 	.word	0x000102a0


	//   ....[134]....
        /*0804*/ 	.word	0x00010690


	//   ....[135]....
        /*0808*/ 	.word	0x000106d0


	//   ....[136]....
        /*080c*/ 	.word	0x000106f0


	//   ....[137]....
        /*0810*/ 	.word	0x00010700


	//   ....[138]....
        /*0814*/ 	.word	0x000107b0


	//   ....[139]....
        /*0818*/ 	.word	0x000107d0


	//   ....[140]....
        /*081c*/ 	.word	0x00010860


	//   ....[141]....
        /*0820*/ 	.word	0x00010880


	//   ....[142]....
        /*0824*/ 	.word	0x00010890


	//   ....[143]....
        /*0828*/ 	.word	0x00010920


	//   ....[144]....
        /*082c*/ 	.word	0x000110e0


	//   ....[145]....
        /*0830*/ 	.word	0x00011110


	//   ....[146]....
        /*0834*/ 	.word	0x00011140


	//   ....[147]....
        /*0838*/ 	.word	0x000111c0


	//   ....[148]....
        /*083c*/ 	.word	0x000111e0


	//   ....[149]....
        /*0840*/ 	.word	0x00011270


	//   ....[150]....
        /*0844*/ 	.word	0x00011290


	//   ....[151]....
        /*0848*/ 	.word	0x000112a0


	//   ....[152]....
        /*084c*/ 	.word	0x00011cb0


	//   ....[153]....
        /*0850*/ 	.word	0x00011cd0


	//   ....[154]....
        /*0854*/ 	.word	0x00011cf0


	//   ....[155]....
        /*0858*/ 	.word	0x00011d40


	//   ....[156]....
        /*085c*/ 	.word	0x00011d50


	//   ....[157]....
        /*0860*/ 	.word	0x00011da0


	//   ....[158]....
        /*0864*/ 	.word	0x00011db0


	//   ....[159]....
        /*0868*/ 	.word	0x00011dc0


	//   ....[160]....
        /*086c*/ 	.word	0x00011e10


	//   ....[161]....
        /*0870*/ 	.word	0x00011e60


	//   ....[162]....
        /*0874*/ 	.word	0x00012260


	//   ....[163]....
        /*0878*/ 	.word	0x00012280


	//   ....[164]....
        /*087c*/ 	.word	0x00012290


	//   ....[165]....
        /*0880*/ 	.word	0x000122a0


	//   ....[166]....
        /*0884*/ 	.word	0x00012300


	//   ....[167]....
        /*0888*/ 	.word	0x00012310


	//   ....[168]....
        /*088c*/ 	.word	0x00012370


	//   ....[169]....
        /*0890*/ 	.word	0x000123a0


	//   ....[170]....
        /*0894*/ 	.word	0x000123e0


	//   ....[171]....
        /*0898*/ 	.word	0x00012440


	//   ....[172]....
        /*089c*/ 	.word	0x000136d0


	//   ....[173]....
        /*08a0*/ 	.word	0x00013720


	//   ....[174]....
        /*08a4*/ 	.word	0x00013750


	//   ....[175]....
        /*08a8*/ 	.word	0x00013780


	//   ....[176]....
        /*08ac*/ 	.word	0x000137b0


	//   ....[177]....
        /*08b0*/ 	.word	0x000137c0


	//   ....[178]....
        /*08b4*/ 	.word	0x000137f0


	//   ....[179]....
        /*08b8*/ 	.word	0x00013840


	//   ....[180]....
        /*08bc*/ 	.word	0x000139a0


	//   ....[181]....
        /*08c0*/ 	.word	0x000139d0


	//   ....[182]....
        /*08c4*/ 	.word	0x00013a00


	//   ....[183]....
        /*08c8*/ 	.word	0x00013a30


	//   ....[184]....
        /*08cc*/ 	.word	0x00013a60


	//   ....[185]....
        /*08d0*/ 	.word	0x00013aa0


	//   ....[186]....
        /*08d4*/ 	.word	0x00013b20


	//   ....[187]....
        /*08d8*/ 	.word	0x00013b70


	//   ....[188]....
        /*08dc*/ 	.word	0x00013b80


	//   ....[189]....
        /*08e0*/ 	.word	0x00013c10


	//   ....[190]....
        /*08e4*/ 	.word	0x00014280


	//   ....[191]....
        /*08e8*/ 	.word	0x000147d0


	//   ....[192]....
        /*08ec*/ 	.word	0x000148b0


	//   ....[193]....
        /*08f0*/ 	.word	0x00014980


	//   ....[194]....
        /*08f4*/ 	.word	0x00014a10


	//   ....[195]....
        /*08f8*/ 	.word	0x00014ae0


	//   ....[196]....
        /*08fc*/ 	.word	0x00014b70


	//   ....[197]....
        /*0900*/ 	.word	0x00014c20


	//   ....[198]....
        /*0904*/ 	.word	0x00014cb0


	//   ....[199]....
        /*0908*/ 	.word	0x00014d60


	//   ....[200]....
        /*090c*/ 	.word	0x00014dc0


	//   ....[201]....
        /*0910*/ 	.word	0x00014ec0


	//   ....[202]....
        /*0914*/ 	.word	0x00014fc0


	//   ....[203]....
        /*0918*/ 	.word	0x00015070


	//   ....[204]....
        /*091c*/ 	.word	0x000151a0


	//   ....[205]....
        /*0920*/ 	.word	0x00015250


	//   ....[206]....
        /*0924*/ 	.word	0x00015350


	//   ....[207]....
        /*0928*/ 	.word	0x00015410


	//   ....[208]....
        /*092c*/ 	.word	0x00015470


	//   ....[209]....
        /*0930*/ 	.word	0x00015510


	//   ....[210]....
        /*0934*/ 	.word	0x000155d0


	//   ....[211]....
        /*0938*/ 	.word	0x000156a0


	//   ....[212]....
        /*093c*/ 	.word	0x00015740


	//   ....[213]....
        /*0940*/ 	.word	0x000157b0


	//   ....[214]....
        /*0944*/ 	.word	0x00015810


	//   ....[215]....
        /*0948*/ 	.word	0x00015900


	//   ....[216]....
        /*094c*/ 	.word	0x00015960


	//   ....[217]....
        /*0950*/ 	.word	0x00015a60


	//   ....[218]....
        /*0954*/ 	.word	0x00015ac0


	//   ....[219]....
        /*0958*/ 	.word	0x00015ba0


	//   ....[220]....
        /*095c*/ 	.word	0x00015cd0


	//   ....[221]....
        /*0960*/ 	.word	0x00015d80


	//   ....[222]....
        /*0964*/ 	.word	0x00015de0


	//   ....[223]....
        /*0968*/ 	.word	0x00015ea0


	//   ....[224]....
        /*096c*/ 	.word	0x00015f00


	//   ....[225]....
        /*0970*/ 	.word	0x00015fc0


	//   ....[226]....
        /*0974*/ 	.word	0x00016020


	//   ....[227]....
        /*0978*/ 	.word	0x000160e0


	//   ....[228]....
        /*097c*/ 	.word	0x00016140


	//   ....[229]....
        /*0980*/ 	.word	0x00016200


	//   ....[230]....
        /*0984*/ 	.word	0x000162f0


	//   ....[231]....
        /*0988*/ 	.word	0x00016390


	//   ....[232]....
        /*098c*/ 	.word	0x000163f0


	//   ....[233]....
        /*0990*/ 	.word	0x000164c0


	//   ....[234]....
        /*0994*/ 	.word	0x00016520


	//   ....[235]....
        /*0998*/ 	.word	0x000165f0


	//   ....[236]....
        /*099c*/ 	.word	0x00016650


	//   ....[237]....
        /*09a0*/ 	.word	0x00016720


	//   ....[238]....
        /*09a4*/ 	.word	0x00016780


	//   ....[239]....
        /*09a8*/ 	.word	0x00016850


	//   ....[240]....
        /*09ac*/ 	.word	0x00016ab0


	//----- nvinfo : EIATTR_REG_RECONFIG
	.align		4
.L_123:
        /*09b0*/ 	.byte	0x01, 0x54
	.zero		2


	//----- nvinfo : EIATTR_SYSCALL_OFFSETS
	.align		4
        /*09b4*/ 	.byte	0x04, 0x46
        /*09b6*/ 	.short	(.L_125 - .L_124)


	//   ....[0]....
.L_124:
        /*09b8*/ 	.word	0x00001a30


	//   ....[1]....
        /*09bc*/ 	.word	0x0000f250


	//   ....[2]....
        /*09c0*/ 	.word	0x0000f3c0


	//   ....[3]....
        /*09c4*/ 	.word	0x0000f510


	//   ....[4]....
        /*09c8*/ 	.word	0x0000f650


	//   ....[5]....
        /*09cc*/ 	.word	0x00010d40


	//----- nvinfo : EIATTR_MBARRIER_INSTR_OFFSETS
	.align		4
.L_125:
        /*09d0*/ 	.byte	0x04, 0x39
        /*09d2*/ 	.short	(.L_127 - .L_126)


	//   ....[0]....
.L_126:
        /*09d4*/ 	.word	0x00000180
        /*09d8*/ 	.word	0x000000ff
        /*09dc*/ 	.word	0x00029800
        /*09e0*/ 	.short	0x0100
        /*09e2*/ 	.byte	0x08
	.zero		1


	//   ....[1]....
        /*09e4*/ 	.word	0x00000190
        /*09e8*/ 	.word	0x000000ff
        /*09ec*/ 	.word	0x00029820
        /*09f0*/ 	.short	0x0100
        /*09f2*/ 	.byte	0x08
	.zero		1


	//   ....[2]....
        /*09f4*/ 	.word	0x00000280
        /*09f8*/ 	.word	0x000000ff
        /*09fc*/ 	.word	0x00029830
        /*0a00*/ 	.short	0x0100
        /*0a02*/ 	.byte	0x08
	.zero		1


	//   ....[3]....
        /*0a04*/ 	.word	0x00000290
        /*0a08*/ 	.word	0x000000ff
        /*0a0c*/ 	.word	0x00029840
        /*0a10*/ 	.short	0x0100
        /*0a12*/ 	.byte	0x08
	.zero		1


	//   ....[4]....
        /*0a14*/ 	.word	0x000002a0
        /*0a18*/ 	.word	0x000000ff
        /*0a1c*/ 	.word	0x00029838
        /*0a20*/ 	.short	0x0100
        /*0a22*/ 	.byte	0x08
	.zero		1


	//   ....[5]....
        /*0a24*/ 	.word	0x000002b0
        /*0a28*/ 	.word	0x000000ff
        /*0a2c*/ 	.word	0x00029848
        /*0a30*/ 	.short	0x0100
        /*0a32*/ 	.byte	0x08
	.zero		1


	//   ....[6]....
        /*0a34*/ 	.word	0x000003e0
        /*0a38*/ 	.word	0x000000ff
        /*0a3c*/ 	.word	0x00029850
        /*0a40*/ 	.short	0x0100
        /*0a42*/ 	.byte	0x08
	.zero		1


	//   ....[7]....
        /*0a44*/ 	.word	0x000003f0
        /*0a48*/ 	.word	0x000000ff
        /*0a4c*/ 	.word	0x00029860
        /*0a50*/ 	.short	0x0100
        /*0a52*/ 	.byte	0x08
	.zero		1


	//   ....[8]....
        /*0a54*/ 	.word	0x00000400
        /*0a58*/ 	.word	0x000000ff
        /*0a5c*/ 	.word	0x00029858
        /*0a60*/ 	.short	0x0100
        /*0a62*/ 	.byte	0x08
	.zero		1


	//   ....[9]....
        /*0a64*/ 	.word	0x00000410
        /*0a68*/ 	.word	0x000000ff
        /*0a6c*/ 	.word	0x00029868
        /*0a70*/ 	.short	0x0100
        /*0a72*/ 	.byte	0x08
	.zero		1


	//   ....[10]....
        /*0a74*/ 	.word	0x00000500
        /*0a78*/ 	.word	0x000000ff
        /*0a7c*/ 	.word	0x00029870
        /*0a80*/ 	.short	0x0100
        /*0a82*/ 	.byte	0x06
	.zero		1


	//   ....[11]....
        /*0a84*/ 	.word	0x00000510
        /*0a88*/ 	.word	0x000000ff
        /*0a8c*/ 	.word	0x00029880
        /*0a90*/ 	.short	0x0100
        /*0a92*/ 	.byte	0x06
	.zero		1


	//   ....[12]....
        /*0a94*/ 	.word	0x00000520
        /*0a98*/ 	.word	0x000000ff
        /*0a9c*/ 	.word	0x00029878
        /*0aa0*/ 	.short	0x0100
        /*0aa2*/ 	.byte	0x06
	.zero		1


	//   ....[13]....
        /*0aa4*/ 	.word	0x00000530
        /*0aa8*/ 	.word	0x000000ff
        /*0aac*/ 	.word	0x00029888
        /*0ab0*/ 	.short	0x0100
        /*0ab2*/ 	.byte	0x06
	.zero		1


	//   ....[14]....
        /*0ab4*/ 	.word	0x00000660
        /*0ab8*/ 	.word	0x000000ff
        /*0abc*/ 	.word	0x00029890
        /*0ac0*/ 	.short	0x0100
        /*0ac2*/ 	.byte	0x08
	.zero		1


	//   ....[15]....
        /*0ac4*/ 	.word	0x00000670
        /*0ac8*/ 	.word	0x000000ff
        /*0acc*/ 	.word	0x000298a0
        /*0ad0*/ 	.short	0x0100
        /*0ad2*/ 	.byte	0x08
	.zero		1


	//   ....[16]....
        /*0ad4*/ 	.word	0x00000680
        /*0ad8*/ 	.word	0x000000ff
        /*0adc*/ 	.word	0x00029898
        /*0ae0*/ 	.short	0x0100
        /*0ae2*/ 	.byte	0x08
	.zero		1


	//   ....[17]....
        /*0ae4*/ 	.word	0x00000690
        /*0ae8*/ 	.word	0x000000ff
        /*0aec*/ 	.word	0x000298a8
        /*0af0*/ 	.short	0x0100
        /*0af2*/ 	.byte	0x08
	.zero		1


	//   ....[18]....
        /*0af4*/ 	.word	0x000007e0
        /*0af8*/ 	.word	0x000000ff
        /*0afc*/ 	.word	0x000298b0
        /*0b00*/ 	.short	0x0100
        /*0b02*/ 	.byte	0x08
	.zero		1


	//   ....[19]....
        /*0b04*/ 	.word	0x000007f0
        /*0b08*/ 	.word	0x000000ff
        /*0b0c*/ 	.word	0x000298c0
        /*0b10*/ 	.short	0x0100
        /*0b12*/ 	.byte	0x08
	.zero		1


	//   ....[20]....
        /*0b14*/ 	.word	0x00000800
        /*0b18*/ 	.word	0x000000ff
        /*0b1c*/ 	.word	0x000298b8
        /*0b20*/ 	.short	0x0100
        /*0b22*/ 	.byte	0x08
	.zero		1


	//   ....[21]....
        /*0b24*/ 	.word	0x00000810
        /*0b28*/ 	.word	0x000000ff
        /*0b2c*/ 	.word	0x000298c8
        /*0b30*/ 	.short	0x0100
        /*0b32*/ 	.byte	0x08
	.zero		1


	//   ....[22]....
        /*0b34*/ 	.word	0x00001c80
        /*0b38*/ 	.word	0x000000ff
        /*0b3c*/ 	.word	0x00029800
        /*0b40*/ 	.short	0x010a
        /*0b42*/ 	.byte	0x31
	.zero		1


	//   ....[23]....
        /*0b44*/ 	.word	0x00001d40
        /*0b48*/ 	.word	0x00000003
        /*0b4c*/ 	.word	0x00029830
        /*0b50*/ 	.short	0x010a
        /*0b52*/ 	.byte	0x3f
	.zero		1


	//   ....[24]....
        /*0b54*/ 	.word	0x00001d90
        /*0b58*/ 	.word	0x00000003
        /*0b5c*/ 	.word	0x00029830
        /*0b60*/ 	.short	0x010a
        /*0b62*/ 	.byte	0x3f
	.zero		1


	//   ....[25]....
        /*0b64*/ 	.word	0x000033c0
        /*0b68*/ 	.word	0x000000ff
        /*0b6c*/ 	.word	0x00000000
        /*0b70*/ 	.short	0x0101
        /*0b72*/ 	.byte	0x07
	.zero		1


	//   ....[26]....
        /*0b74*/ 	.word	0x00005b60
        /*0b78*/ 	.word	0x000000ff
        /*0b7c*/ 	.word	0x00029830
        /*0b80*/ 	.short	0x010a
        /*0b82*/ 	.byte	0x06
	.zero		1


	//   ....[27]....
        /*0b84*/ 	.word	0x00005ba0
        /*0b88*/ 	.word	0x000000ff
        /*0b8c*/ 	.word	0x00029830
        /*0b90*/ 	.short	0x010a
        /*0b92*/ 	.byte	0x06
	.zero		1


	//   ....[28]....
        /*0b94*/ 	.word	0x00006810
        /*0b98*/ 	.word	0x000000ff
        /*0b9c*/ 	.word	0x00029850
        /*0ba0*/ 	.short	0x010a
        /*0ba2*/ 	.byte	0x06
	.zero		1


	//   ....[29]....
        /*0ba4*/ 	.word	0x00006850
        /*0ba8*/ 	.word	0x000000ff
        /*0bac*/ 	.word	0x00029850
        /*0bb0*/ 	.short	0x010a
        /*0bb2*/ 	.byte	0x06
	.zero		1


	//   ....[30]....
        /*0bb4*/ 	.word	0x000071e0
        /*0bb8*/ 	.word	0x000000ff
        /*0bbc*/ 	.word	0x00000000
        /*0bc0*/ 	.short	0x0101
        /*0bc2*/ 	.byte	0x07
	.zero		1


	//   ....[31]....
        /*0bc4*/ 	.word	0x00008bb0
        /*0bc8*/ 	.word	0x000000ff
        /*0bcc*/ 	.word	0x00000000
        /*0bd0*/ 	.short	0x0101
        /*0bd2*/ 	.byte	0x07
	.zero		1


	//   ....[32]....
        /*0bd4*/ 	.word	0x00009240
        /*0bd8*/ 	.word	0x000000ff
        /*0bdc*/ 	.word	0x00029850
        /*0be0*/ 	.short	0x010a
        /*0be2*/ 	.byte	0x05
	.zero		1


	//   ....[33]....
        /*0be4*/ 	.word	0x00009280
        /*0be8*/ 	.word	0x000000ff
        /*0bec*/ 	.word	0x00029850
        /*0bf0*/ 	.short	0x010a
        /*0bf2*/ 	.byte	0x05
	.zero		1


	//   ....[34]....
        /*0bf4*/ 	.word	0x00009880
        /*0bf8*/ 	.word	0x000000ff
        /*0bfc*/ 	.word	0x00000000
        /*0c00*/ 	.short	0x0101
        /*0c02*/ 	.byte	0x04
	.zero		1


	//   ....[35]....
        /*0c04*/ 	.word	0x0000bc20
        /*0c08*/ 	.word	0x00000024
        /*0c0c*/ 	.word	0x00000000
        /*0c10*/ 	.short	0x0101
        /*0c12*/ 	.byte	0x3f
	.zero		1


	//   ....[36]....
        /*0c14*/ 	.word	0x0000c090
        /*0c18*/ 	.word	0x00000024
        /*0c1c*/ 	.word	0x00000000
        /*0c20*/ 	.short	0x0101
        /*0c22*/ 	.byte	0x3f
	.zero		1


	//   ....[37]....
        /*0c24*/ 	.word	0x0000fd20
        /*0c28*/ 	.word	0x00000000
        /*0c2c*/ 	.word	0x00029880
        /*0c30*/ 	.short	0x010a
        /*0c32*/ 	.byte	0x3f
	.zero		1


	//   ....[38]....
        /*0c34*/ 	.word	0x00010360
        /*0c38*/ 	.word	0x00000000
        /*0c3c*/ 	.word	0x00029870
        /*0c40*/ 	.short	0x0107
        /*0c42*/ 	.byte	0x3f
	.zero		1


	//   ....[39]....
        /*0c44*/ 	.word	0x00010420
        /*0c48*/ 	.word	0x00000000
        /*0c4c*/ 	.word	0x00029870
        /*0c50*/ 	.short	0x0101
        /*0c52*/ 	.byte	0x3f
	.zero		1


	//   ....[40]....
        /*0c54*/ 	.word	0x00010450
        /*0c58*/ 	.word	0x00000000
        /*0c5c*/ 	.word	0x00029840
        /*0c60*/ 	.short	0x010a
        /*0c62*/ 	.byte	0x3f
	.zero		1


	//   ....[41]....
        /*0c64*/ 	.word	0x00010a80
        /*0c68*/ 	.word	0x00000000
        /*0c6c*/ 	.word	0x00029830
        /*0c70*/ 	.short	0x0107
        /*0c72*/ 	.byte	0x3f
	.zero		1


	//   ....[42]....
        /*0c74*/ 	.word	0x00010b50
        /*0c78*/ 	.word	0x00000000
        /*0c7c*/ 	.word	0x00029830
        /*0c80*/ 	.short	0x0101
        /*0c82*/ 	.byte	0x3f
	.zero		1


	//   ....[43]....
        /*0c84*/ 	.word	0x000113e0
        /*0c88*/ 	.word	0x00000010
        /*0c8c*/ 	.word	0x00029800
        /*0c90*/ 	.short	0x0107
        /*0c92*/ 	.byte	0x3f
	.zero		1


	//   ....[44]....
        /*0c94*/ 	.word	0x000114e0
        /*0c98*/ 	.word	0x00000010
        /*0c9c*/ 	.word	0x00029800
        /*0ca0*/ 	.short	0x0101
        /*0ca2*/ 	.byte	0x3f
	.zero		1


	//   ....[45]....
        /*0ca4*/ 	.word	0x00011500
        /*0ca8*/ 	.word	0x00000010
        /*0cac*/ 	.word	0x00029820
        /*0cb0*/ 	.short	0x010a
        /*0cb2*/ 	.byte	0x3f
	.zero		1


	//   ....[46]....
        /*0cb4*/ 	.word	0x00011a10
        /*0cb8*/ 	.word	0x00000000
        /*0cbc*/ 	.word	0x00029880
        /*0cc0*/ 	.short	0x010a
        /*0cc2*/ 	.byte	0x3f
	.zero		1


	//   ....[47]....
        /*0cc4*/ 	.word	0x00011ef0
        /*0cc8*/ 	.word	0x00000000
        /*0ccc*/ 	.word	0x00029870
        /*0cd0*/ 	.short	0x0107
        /*0cd2*/ 	.byte	0x3f
	.zero		1


	//   ....[48]....
        /*0cd4*/ 	.word	0x00011fb0
        /*0cd8*/ 	.word	0x00000000
        /*0cdc*/ 	.word	0x00029870
        /*0ce0*/ 	.short	0x0101
        /*0ce2*/ 	.byte	0x3f
	.zero		1


	//   ....[49]....
        /*0ce4*/ 	.word	0x00011fe0
        /*0ce8*/ 	.word	0x00000000
        /*0cec*/ 	.word	0x00029840
        /*0cf0*/ 	.short	0x010a
        /*0cf2*/ 	.byte	0x3f
	.zero		1


	//   ....[50]....
        /*0cf4*/ 	.word	0x000124e0
        /*0cf8*/ 	.word	0x00000000
        /*0cfc*/ 	.word	0x00029830
        /*0d00*/ 	.short	0x0107
        /*0d02*/ 	.byte	0x3f
	.zero		1


	//   ....[51]....
        /*0d04*/ 	.word	0x000125a0
        /*0d08*/ 	.word	0x00000000
        /*0d0c*/ 	.word	0x00029830
        /*0d10*/ 	.short	0x0101
        /*0d12*/ 	.byte	0x3f
	.zero		1


	//   ....[52]....
        /*0d14*/ 	.word	0x00012630
        /*0d18*/ 	.word	0x00000000
        /*0d1c*/ 	.word	0x00029870
        /*0d20*/ 	.short	0x010a
        /*0d22*/ 	.byte	0x3f
	.zero		1


	//   ....[53]....
        /*0d24*/ 	.word	0x000126c0
        /*0d28*/ 	.word	0x00000000
        /*0d2c*/ 	.word	0x00029860
        /*0d30*/ 	.short	0x010a
        /*0d32*/ 	.byte	0x3f
	.zero		1


	//   ....[54]....
        /*0d34*/ 	.word	0x00012bd0
        /*0d38*/ 	.word	0x00000000
        /*0d3c*/ 	.word	0x00029850
        /*0d40*/ 	.short	0x0101
        /*0d42*/ 	.byte	0x3f
	.zero		1


	//   ....[55]....
        /*0d44*/ 	.word	0x00012c60
        /*0d48*/ 	.word	0x00000000
        /*0d4c*/ 	.word	0x00000000
        /*0d50*/ 	.short	0x0101
        /*0d52*/ 	.byte	0x3f
	.zero		1


	//   ....[56]....
        /*0d54*/ 	.word	0x00012e30
        /*0d58*/ 	.word	0x00000012
        /*0d5c*/ 	.word	0x00029870
        /*0d60*/ 	.short	0x010a
        /*0d62*/ 	.byte	0x3f
	.zero		1


	//   ....[57]....
        /*0d64*/ 	.word	0x00012eb0
        /*0d68*/ 	.word	0x00000012
        /*0d6c*/ 	.word	0x00029860
        /*0d70*/ 	.short	0x010a
        /*0d72*/ 	.byte	0x3f
	.zero		1


	//   ....[58]....
        /*0d74*/ 	.word	0x000133d0
        /*0d78*/ 	.word	0x00000012
        /*0d7c*/ 	.word	0x00029850
        /*0d80*/ 	.short	0x0101
        /*0d82*/ 	.byte	0x3f
	.zero		1


	//   ....[59]....
        /*0d84*/ 	.word	0x00013490
        /*0d88*/ 	.word	0x00000012
        /*0d8c*/ 	.word	0x00000000
        /*0d90*/ 	.short	0x0101
        /*0d92*/ 	.byte	0x3f
	.zero		1


	//   ....[60]....
        /*0d94*/ 	.word	0x00014200
        /*0d98*/ 	.word	0x00000004
        /*0d9c*/ 	.word	0x00029820
        /*0da0*/ 	.short	0x010a
        /*0da2*/ 	.byte	0x3f
	.zero		1


	//   ....[61]....
        /*0da4*/ 	.word	0x00014380
        /*0da8*/ 	.word	0x00000005
        /*0dac*/ 	.word	0x00029840
        /*0db0*/ 	.short	0x010a
        /*0db2*/ 	.byte	0x3f
	.zero		1


	//   ....[62]....
        /*0db4*/ 	.word	0x00014420
        /*0db8*/ 	.word	0x00000013
        /*0dbc*/ 	.word	0x00029840
        /*0dc0*/ 	.short	0x010a
        /*0dc2*/ 	.byte	0x3f
	.zero		1


	//   ....[63]....
        /*0dc4*/ 	.word	0x00014460
        /*0dc8*/ 	.word	0x00000005
        /*0dcc*/ 	.word	0x00029860
        /*0dd0*/ 	.short	0x010a
        /*0dd2*/ 	.byte	0x3f
	.zero		1


	//   ....[64]....
        /*0dd4*/ 	.word	0x000144a0
        /*0dd8*/ 	.word	0x00000013
        /*0ddc*/ 	.word	0x00029860
        /*0de0*/ 	.short	0x010a
        /*0de2*/ 	.byte	0x3f
	.zero		1


	//   ....[65]....
        /*0de4*/ 	.word	0x000144e0
        /*0de8*/ 	.word	0x00000005
        /*0dec*/ 	.word	0x00029880
        /*0df0*/ 	.short	0x010a
        /*0df2*/ 	.byte	0x3f
	.zero		1


	//   ....[66]....
        /*0df4*/ 	.word	0x00014520
        /*0df8*/ 	.word	0x00000013
        /*0dfc*/ 	.word	0x00029880
        /*0e00*/ 	.short	0x010a
        /*0e02*/ 	.byte	0x3f
	.zero		1


	//   ....[67]....
        /*0e04*/ 	.word	0x00014590
        /*0e08*/ 	.word	0x00000003
        /*0e0c*/ 	.word	0x00029800
        /*0e10*/ 	.short	0x010a
        /*0e12*/ 	.byte	0x3f
	.zero		1


	//   ....[68]....
        /*0e14*/ 	.word	0x000145e0
        /*0e18*/ 	.word	0x00000003
        /*0e1c*/ 	.word	0x00029830
        /*0e20*/ 	.short	0x010a
        /*0e22*/ 	.byte	0x3f
	.zero		1


	//   ....[69]....
        /*0e24*/ 	.word	0x00014640
        /*0e28*/ 	.word	0x00000008
        /*0e2c*/ 	.word	0x00029830
        /*0e30*/ 	.short	0x010a
        /*0e32*/ 	.byte	0x3f
	.zero		1


	//   ....[70]....
        /*0e34*/ 	.word	0x000146a0
        /*0e38*/ 	.word	0x00000008
        /*0e3c*/ 	.word	0x00029850
        /*0e40*/ 	.short	0x010a
        /*0e42*/ 	.byte	0x3f
	.zero		1


	//   ....[71]....
        /*0e44*/ 	.word	0x00014700
        /*0e48*/ 	.word	0x00000003
        /*0e4c*/ 	.word	0x00029850
        /*0e50*/ 	.short	0x010a
        /*0e52*/ 	.byte	0x3f
	.zero		1


	//   ....[72]....
        /*0e54*/ 	.word	0x00014800
        /*0e58*/ 	.word	0x00000000
        /*0e5c*/ 	.word	0x00029880
        /*0e60*/ 	.short	0x010a
        /*0e62*/ 	.byte	0x3f
	.zero		1


	//   ....[73]....
        /*0e64*/ 	.word	0x00014f10
        /*0e68*/ 	.word	0x00000000
        /*0e6c*/ 	.word	0x00029840
        /*0e70*/ 	.short	0x010a
        /*0e72*/ 	.byte	0x3f
	.zero		1


	//   ....[74]....
        /*0e74*/ 	.word	0x00015bd0
        /*0e78*/ 	.word	0x00000010
        /*0e7c*/ 	.word	0x00029820
        /*0e80*/ 	.short	0x010a
        /*0e82*/ 	.byte	0x3f
	.zero		1


	//   ....[75]....
        /*0e84*/ 	.word	0x00015c20
        /*0e88*/ 	.word	0x00000000
        /*0e8c*/ 	.word	0x00029880
        /*0e90*/ 	.short	0x010a
        /*0e92*/ 	.byte	0x3f
	.zero		1


	//   ....[76]....
        /*0e94*/ 	.word	0x00016240
        /*0e98*/ 	.word	0x00000000
        /*0e9c*/ 	.word	0x00029840
        /*0ea0*/ 	.short	0x010a
        /*0ea2*/ 	.byte	0x3f
	.zero		1


	//   ....[77]....
        /*0ea4*/ 	.word	0x00016890
        /*0ea8*/ 	.word	0x00000000
        /*0eac*/ 	.word	0x00029870
        /*0eb0*/ 	.short	0x010a
        /*0eb2*/ 	.byte	0x3f
	.zero		1


	//   ....[78]....
        /*0eb4*/ 	.word	0x000168e0
        /*0eb8*/ 	.word	0x00000000
        /*0ebc*/ 	.word	0x00029860
        /*0ec0*/ 	.short	0x010a
        /*0ec2*/ 	.byte	0x3f
	.zero		1


	//   ....[79]....
        /*0ec4*/ 	.word	0x00016930
        /*0ec8*/ 	.word	0x00000012
        /*0ecc*/ 	.word	0x00029870
        /*0ed0*/ 	.short	0x010a
        /*0ed2*/ 	.byte	0x3f
	.zero		1


	//   ....[80]....
        /*0ed4*/ 	.word	0x00016980
        /*0ed8*/ 	.word	0x00000012
        /*0edc*/ 	.word	0x00029860
        /*0ee0*/ 	.short	0x010a
        /*0ee2*/ 	.byte	0x3f
	.zero		1


	//   ....[81]....
        /*0ee4*/ 	.word	0x000169d0
        /*0ee8*/ 	.word	0x00000004
        /*0eec*/ 	.word	0x00029820
        /*0ef0*/ 	.short	0x010a
        /*0ef2*/ 	.byte	0x3f
	.zero		1


	//   ....[82]....
        /*0ef4*/ 	.word	0x00016b70
        /*0ef8*/ 	.word	0x00000005
        /*0efc*/ 	.word	0x00029840
        /*0f00*/ 	.short	0x010a
        /*0f02*/ 	.byte	0x3f
	.zero		1


	//   ....[83]....
        /*0f04*/ 	.word	0x00016bc0
        /*0f08*/ 	.word	0x00000013
        /*0f0c*/ 	.word	0x00029840
        /*0f10*/ 	.short	0x010a
        /*0f12*/ 	.byte	0x3f
	.zero		1


	//   ....[84]....
        /*0f14*/ 	.word	0x00016c10
        /*0f18*/ 	.word	0x00000005
        /*0f1c*/ 	.word	0x00029860
        /*0f20*/ 	.short	0x010a
        /*0f22*/ 	.byte	0x3f
	.zero		1


	//   ....[85]....
        /*0f24*/ 	.word	0x00016c60
        /*0f28*/ 	.word	0x00000013
        /*0f2c*/ 	.word	0x00029860
        /*0f30*/ 	.short	0x010a
        /*0f32*/ 	.byte	0x3f
	.zero		1


	//   ....[86]....
        /*0f34*/ 	.word	0x00016cb0
        /*0f38*/ 	.word	0x00000005
        /*0f3c*/ 	.word	0x00029880
        /*0f40*/ 	.short	0x010a
        /*0f42*/ 	.byte	0x3f
	.zero		1


	//----- nvinfo : EIATTR_NUM_MBARRIERS
	.align		4
.L_127:
        /*0f44*/ 	.byte	0x03, 0x38
        /*0f46*/ 	.short	0x0016


	//----- nvinfo : EIATTR_EXIT_INSTR_OFFSETS
	.align		4
        /*0f48*/ 	.byte	0x04, 0x1c
        /*0f4a*/ 	.short	(.L_129 - .L_128)


	//   ....[0]....
.L_128:
        /*0f4c*/ 	.word	0x000009c0


	//   ....[1]....
        /*0f50*/ 	.word	0x0000d7d0


	//   ....[2]....
        /*0f54*/ 	.word	0x00014570


	//----- nvinfo : EIATTR_MAX_THREADS
	.align		4
.L_129:
        /*0f58*/ 	.byte	0x04, 0x05
        /*0f5a*/ 	.short	(.L_131 - .L_130)
.L_130:
        /*0f5c*/ 	.word	0x00000180
        /*0f60*/ 	.word	0x00000001
        /*0f64*/ 	.word	0x00000001


	//----- nvinfo : EIATTR_CRS_STACK_SIZE
	.align		4
.L_131:
        /*0f68*/ 	.byte	0x04, 0x1e
        /*0f6a*/ 	.short	(.L_133 - .L_132)
.L_132:
        /*0f6c*/ 	.word	0x00000000


	//----- nvinfo : EIATTR_CBANK_PARAM_SIZE
	.align		4
.L_133:
        /*0f70*/ 	.byte	0x03, 0x19
        /*0f72*/ 	.short	0x0af0


	//----- nvinfo : EIATTR_PARAM_CBANK
	.align		4
        /*0f74*/ 	.byte	0x04, 0x0a
        /*0f76*/ 	.short	(.L_135 - .L_134)
	.align		4
.L_134:
        /*0f78*/ 	.word	index@(.nv.constant0._ZN7cutlass13device_kernelIN5flash11enable_sm90INS1_16FlashAttnFwdSm90INS1_25CollectiveMainloopFwdSm90ILi2EN4cute5tupleIJNS5_1CILi1EEES8_S8_EEENS6_IJNS7_ILi128EEENS7_ILi160EEENS7_ILi192EEEEEELi128ENS_12float_e4m3_tEfNS_4arch4Sm90ELb0ELb0ELb1ELb1ELb1ELb0ELb0ELb1ELb1ELb1ELb1ELb0EEENS1_21CollectiveEpilogueFwdINS6_IJSA_SA_SB_EEES9_NS_10bfloat16_tESG_Li256ELb1ELb1ELb1ELb1EEENS1_36VarlenDynamicPersistentTileSchedulerILi128ELi160ELi256ELi128ELb1ELb1ELb1ELb0ELb1ELb1EEEEEEEEEvNT_6ParamsE)
        /*0f7c*/ 	.short	0x0210
        /*0f7e*/ 	.short	0x0af0


	//----- nvinfo : EIATTR_SW_WAR
	.align		4
.L_135:
        /*0f80*/ 	.byte	0x04, 0x36
        /*0f82*/ 	.short	(.L_137 - .L_136)
.L_136:
        /*0f84*/ 	.word	0x00000008
.L_137:


//--------------------- .nv.info._ZN7cutlass13device_kernelIN5flash11enable_sm90INS1_16FlashAttnFwdSm90INS1_25CollectiveMainloopFwdSm90ILi2EN4cute5tupleIJNS5_1CILi1EEES8_S8_EEENS6_IJNS7_ILi128EEENS7_ILi160EEENS7_ILi192EEEEEELi128ENS_12float_e4m3_tEfNS_4arch4Sm90ELb0ELb0ELb1ELb1ELb1ELb1ELb0ELb1ELb1ELb1ELb1ELb0EEENS1_21CollectiveEpilogueFwdINS6_IJSA_SA_SB_EEES9_NS_10bfloat16_tESG_Li256ELb1ELb1ELb1ELb1EEENS1_36VarlenDynamicPersistentTileSchedulerILi128ELi160ELi256ELi128ELb1ELb1ELb1ELb0ELb1ELb1EEEEEEEEEvNT_6ParamsE --------------------------
	.section	.nv.info._ZN7cutlass13device_kernelIN5flash11enable_sm90INS1_16FlashAttnFwdSm90INS1_25CollectiveMainloopFwdSm90ILi2EN4cute5tupleIJNS5_1CILi1EEES8_S8_EEENS6_IJNS7_ILi128EEENS7_ILi160EEENS7_ILi192EEEEEELi128ENS_12float_e4m3_tEfNS_4arch4Sm90ELb0ELb0ELb1ELb1ELb1ELb1ELb0ELb1ELb1ELb1ELb1ELb0EEENS1_21CollectiveEpilogueFwdINS6_IJSA_SA_SB_EEES9_NS_10bfloat16_tESG_Li256ELb1ELb1ELb1ELb1EEENS1_36VarlenDynamicPersistentTileSchedulerILi128ELi160ELi256ELi128ELb1ELb1ELb1ELb0ELb1ELb1EEEEEEEEEvNT_6ParamsE,"",@"SHT_CUDA_INFO"
	.sectionflags	@""
	.align	4


	//----- nvinfo : EIATTR_CUDA_API_VERSION
	.align		4
        /*0000*/ 	.byte	0x04, 0x37
        /*0002*/ 	.short	(.L_139 - .L_138)
.L_138:
        /*0004*/ 	.word	0x00000082


	//----- nvinfo : EIATTR_KPARAM_INFO
	.align		4
.L_139:
        /*0008*/ 	.byte	0x04, 0x17
        /*000a*/ 	.short	(.L_141 - .L_140)
.L_140:
        /*000c*/ 	.word	0x00000000
        /*0010*/ 	.short	0x0000
        /*0012*/ 	.short	0x0070
        /*0014*/ 	.byte	0x00, 0xf0, 0x01, 0x2a


	//----- nvinfo : EIATTR_SPARSE_MMA_MASK
	.align		4
.L_141:
        /*0018*/ 	.byte	0x03, 0x50
        /*001a*/ 	.short	0x0000


	//----- nvinfo : EIATTR_MAXREG_COUNT
	.align		4
        /*001c*/ 	.byte	0x03, 0x1b
        /*001e*/ 	.short	0x00a8


	//----- nvinfo : EIATTR_NUM_BARRIERS
	.align		4
        /*0020*/ 	.byte	0x02, 0x4c
        /*0022*/ 	.byte	0x10
	.zero		1


	//----- nvinfo : EIATTR_EXTERNS
	.align		4
        /*0024*/ 	.byte	0x04, 0x0f
        /*0026*/ 	.short	(.L_143 - .L_142)


	//   ....[0]....
	.align		4
.L_142:
        /*0028*/ 	.word	index@(__assertfail)


	//----- nvinfo : EIATTR_ANNOTATIONS
	.align		4
.L_143:
        /*002c*/ 	.byte	0x04, 0x55
        /*002e*/ 	.short	(.L_145 - .L_144)


	//   ....[0]....
.L_144:
        /* <DEDUP_REMOVED lines=45> */
        /*02f4*/ 	.byte	0x60, 0x0c, 0x03, 0x00, 0x01, 0x00, 0x00, 0x00, 0x80, 0x0c, 0x03, 0x00


	//----- nvinfo : EIATTR_MERCURY_ISA_VERSION
	.align		4
.L_145:
        /*0300*/ 	.byte	0x03, 0x5f
        /*0302*/ 	.short	0x0101


	//----- nvinfo : EIATTR_UNUSED_LOAD_BYTE_OFFSET
	.align		4
        /*0304*/ 	.byte	0x04, 0x44
        /*0306*/ 	.short	(.L_147 - .L_146)


	//   ....[0]....
.L_146:
        /*0308*/ 	.word	0x00000a90
        /*030c*/ 	.word	0x0000fff0


	//   ....[1]....
        /*0310*/ 	.word	0x000204d0
        /*0314*/ 	.word	0x0000fff0


	//----- nvinfo : EIATTR_INT_WARP_WIDE_INSTR_OFFSETS
	.align		4
.L_147:
        /*0318*/ 	.byte	0x04, 0x31
        /*031a*/ 	.short	(.L_149 - .L_148)


	//   ....[0]....
.L_148:
        /*031c*/ 	.word	0x00000130


	//   ....[1]....
        /*0320*/ 	.word	0x00000170


	//   ....[2]....
        /*0324*/ 	.word	0x000001e0


	//   ....[3]....
        /*0328*/ 	.word	0x00027240


	//   ....[4]....
        /*032c*/ 	.word	0x000272d0


	//   ....[5]....
        /*0330*/ 	.word	0x0002b1b0


	//   ....[6]....
        /*0334*/ 	.word	0x0002b240


	//----- nvinfo : EIATTR_COOP_GROUP_MASK_REGIDS
	.align		4
.L_149:
        /*0338*/ 	.byte	0x04, 0x29
        /*033a*/ 	.short	(.L_151 - .L_150)


	//   ....[0]....
.L_150:
        /*033c*/ 	.word	0xffffffff


	//   ....[1]....
        /*0340*/ 	.word	0xffffffff


	//   ....[2]....
        /*0344*/ 	.word	0xffffffff


	//   ....[3]....
        /*0348*/ 	.word	0xffffffff


	//   ....[4]....
        /*034c*/ 	.word	0xffffffff


	//   ....[5]....
        /*0350*/ 	.word	0xffffffff


	//   ....[6]....
        /*0354*/ 	.word	0xffffffff


	//   ....[7]....
        /*0358*/ 	.word	0xffffffff


	//   ....[8]....
        /*035c*/ 	.word	0xffffffff


	//   ....[9]....
        /*0360*/ 	.word	0xffffffff


	//   ....[10]....
        /*0364*/ 	.word	0xffffffff


	//   ....[11]....
        /*0368*/ 	.word	0xffffffff


	//   ....[12]....
        /*036c*/ 	.word	0xffffffff


	//   ....[13]....
        /*0370*/ 	.word	0xffffffff


	//   ....[14]....
        /*0374*/ 	.word	0xffffffff


	//   ....[15]....
        /*0378*/ 	.word	0xffffffff


	//   ....[16]....
        /*037c*/ 	.word	0xffffffff


	//   ....[17]....
        /*0380*/ 	.word	0xffffffff


	//   ....[18]....
        /*0384*/ 	.word	0xffffffff


	//   ....[19]....
        /*0388*/ 	.word	0xffffffff


	//   ....[20]....
        /*038c*/ 	.word	0xffffffff


	//   ....[21]....
        /*0390*/ 	.word	0xffffffff


	//   ....[22]....
        /*0394*/ 	.word	0xffffffff


	//   ....[23]....
        /*0398*/ 	.word	0xffffffff


	//   ....[24]....
        /*039c*/ 	.word	0xffffffff


	//   ....[25]....
        /*03a0*/ 	.word	0xffffffff


	//   ....[26]....
        /*03a4*/ 	.word	0xffffffff


	//   ....[27]....
        /*03a8*/ 	.word	0xffffffff


	//   ....[28]....
        /*03ac*/ 	.word	0xffffffff


	//   ....[29]....
        /*03b0*/ 	.word	0xffffffff


	//   ....[30]....
        /*03b4*/ 	.word	0xffffffff


	//   ....[31]....
        /*03b8*/ 	.word	0xffffffff


	//   ....[32]....
        /*03bc*/ 	.word	0xffffffff


	//   ....[33]....
        /*03c0*/ 	.word	0xffffffff


	//   ....[34]....
        /*03c4*/ 	.word	0xffffffff


	//   ....[35]....
        /*03c8*/ 	.word	0xffffffff


	//   ....[36]....
        /*03cc*/ 	.word	0xffffffff


	//   ....[37]....
        /*03d0*/ 	.word	0xffffffff


	//   ....[38]....
        /*03d4*/ 	.word	0xffffffff


	//   ....[39]....
        /*03d8*/ 	.word	0xffffffff


	//   ....[40]....
        /*03dc*/ 	.word	0xffffffff


	//   ....[41]....
        /*03e0*/ 	.word	0xffffffff


	//   ....[42]....
        /*03e4*/ 	.word	0xffffffff


	//   ....[43]....
        /*03e8*/ 	.word	0xffffffff


	//   ....[44]....
        /*03ec*/ 	.word	0xffffffff


	//   ....[45]....
        /*03f0*/ 	.word	0xffffffff


	//   ....[46]....
        /*03f4*/ 	.word	0xffffffff


	//   ....[47]....
        /*03f8*/ 	.word	0xffffffff


	//   ....[48]....
        /*03fc*/ 	.word	0xffffffff


	//   ....[49]....
        /*0400*/ 	.word	0xffffffff


	//   ....[50]....
        /*0404*/ 	.word	0xffffffff


	//   ....[51]....
        /*0408*/ 	.word	0xffffffff


	//   ....[52]....
        /*040c*/ 	.word	0xffffffff


	//   ....[53]....
        /*0410*/ 	.word	0xffffffff


	//   ....[54]....
        /*0414*/ 	.word	0xffffffff


	//   ....[55]....
        /*0418*/ 	.word	0xffffffff


	//   ....[56]....
        /*041c*/ 	.word	0xffffffff


	//   ....[57]....
        /*0420*/ 	.word	0xffffffff


	//   ....[58]....
        /*0424*/ 	.word	0xffffffff


	//   ....[59]....
        /*0428*/ 	.word	0xffffffff


	//   ....[60]....
        /*042c*/ 	.word	0xffffffff


	//   ....[61]....
        /*0430*/ 	.word	0xffffffff


	//   ....[62]....
        /*0434*/ 	.word	0xffffffff


	//   ....[63]....
        /*0438*/ 	.word	0xffffffff


	//   ....[64]....
        /*043c*/ 	.word	0xffffffff


	//   ....[65]....
        /*0440*/ 	.word	0xffffffff


	//   ....[66]....
        /*0444*/ 	.word	0xffffffff


	//   ....[67]....
        /*0448*/ 	.word	0xffffffff


	//   ....[68]....
        /*044c*/ 	.word	0xffffffff


	//   ....[69]....
        /*0450*/ 	.word	0xffffffff


	//   ....[70]....
        /*0454*/ 	.word	0xffffffff


	//   ....[71]....
        /*0458*/ 	.word	0xffffffff


	//   ....[72]....
        /*045c*/ 	.word	0xffffffff


	//   ....[73]....
        /*0460*/ 	.word	0xffffffff


	//   ....[74]....
        /*0464*/ 	.word	0xffffffff


	//   ....[75]....
        /*0468*/ 	.word	0xffffffff


	//   ....[76]....
        /*046c*/ 	.word	0xffffffff


	//   ....[77]....
        /*0470*/ 	.word	0xffffffff


	//   ....[78]....
        /*0474*/ 	.word	0xffffffff


	//   ....[79]....
        /*0478*/ 	.word	0xffffffff


	//   ....[80]....
        /*047c*/ 	.word	0xffffffff


	//   ....[81]....
        /*0480*/ 	.word	0xffffffff


	//   ....[82]....
        /*0484*/ 	.word	0xffffffff


	//   ....[83]....
        /*0488*/ 	.word	0xffffffff


	//   ....[84]....
        /*048c*/ 	.word	0xffffffff


	//   ....[85]....
        /*0490*/ 	.word	0xffffffff


	//   ....[86]....
        /*0494*/ 	.word	0xffffffff


	//   ....[87]....
        /*0498*/ 	.word	0xffffffff


	//   ....[88]....
        /*049c*/ 	.word	0xffffffff


	//   ....[89]....
        /*04a0*/ 	.word	0xffffffff


	//   ....[90]....
        /*04a4*/ 	.word	0xffffffff


	//   ....[91]....
        /*04a8*/ 	.word	0xffffffff


	//   ....[92]....
        /*04ac*/ 	.word	0xffffffff


	//   ....[93]....
        /*04b0*/ 	.word	0xffffffff


	//   ....[94]....
        /*04b4*/ 	.word	0xffffffff


	//   ....[95]....
        /*04b8*/ 	.word	0xffffffff


	//   ....[96]....
        /*04bc*/ 	.word	0xffffffff


	//   ....[97]....
        /*04c0*/ 	.word	0xffffffff


	//   ....[98]....
        /*04c4*/ 	.word	0xffffffff


	//   ....[99]....
        /*04c8*/ 	.word	0xffffffff


	//   ....[100]....
        /*04cc*/ 	.word	0xffffffff


	//   ....[101]....
        /*04d0*/ 	.word	0xffffffff


	//   ....[102]....
        /*04d4*/ 	.word	0xffffffff


	//   ....[103]....
        /*04d8*/ 	.word	0xffffffff


	//   ....[104]....
        /*04dc*/ 	.word	0xffffffff


	//   ....[105]....
        /*04e0*/ 	.word	0xffffffff


	//   ....[106]....
        /*04e4*/ 	.word	0xffffffff


	//   ....[107]....
        /*04e8*/ 	.word	0xffffffff


	//   ....[108]....
        /*04ec*/ 	.word	0xffffffff


	//   ....[109]....
        /*04f0*/ 	.word	0xffffffff


	//   ....[110]....
        /*04f4*/ 	.word	0xffffffff


	//   ....[111]....
        /*04f8*/ 	.word	0xffffffff


	//   ....[112]....
        /*04fc*/ 	.word	0xffffffff


	//   ....[113]....
        /*0500*/ 	.word	0xffffffff


	//   ....[114]....
        /*0504*/ 	.word	0xffffffff


	//   ....[115]....
        /*0508*/ 	.word	0xffffffff


	//   ....[116]....
        /*050c*/ 	.word	0xffffffff


	//   ....[117]....
        /*0510*/ 	.word	0xffffffff


	//   ....[118]....
        /*0514*/ 	.word	0xffffffff


	//   ....[119]....
        /*0518*/ 	.word	0xffffffff


	//   ....[120]....
        /*051c*/ 	.word	0xffffffff


	//   ....[121]....
        /*0520*/ 	.word	0xffffffff


	//   ....[122]....
        /*0524*/ 	.word	0xffffffff


	//   ....[123]....
        /*0528*/ 	.word	0xffffffff


	//   ....[124]....
        /*052c*/ 	.word	0xffffffff


	//   ....[125]....
        /*0530*/ 	.word	0xffffffff


	//   ....[126]....
        /*0534*/ 	.word	0xffffffff


	//   ....[127]....
        /*0538*/ 	.word	0xffffffff


	//   ....[128]....
        /*053c*/ 	.word	0xffffffff


	//   ....[129]....
        /*0540*/ 	.word	0xffffffff


	//   ....[130]....
        /*0544*/ 	.word	0xffffffff


	//   ....[131]....
        /*0548*/ 	.word	0xffffffff


	//   ....[132]....
        /*054c*/ 	.word	0xffffffff


	//   ....[133]....
        /*0550*/ 	.word	0xffffffff


	//   ....[134]....
        /*0554*/ 	.word	0xffffffff


	//   ....[135]....
        /*0558*/ 	.word	0xffffffff


	//   ....[136]....
        /*055c*/ 	.word	0xffffffff


	//   ....[137]....
        /*0560*/ 	.word	0xffffffff


	//   ....[138]....
        /*0564*/ 	.word	0xffffffff


	//   ....[139]....
        /*0568*/ 	.word	0xffffffff


	//   ....[140]....
        /*056c*/ 	.word	0xffffffff


	//   ....[141]....
        /*0570*/ 	.word	0xffffffff


	//   ....[142]....
        /*0574*/ 	.word	0xffffffff


	//   ....[143]....
        /*0578*/ 	.word	0xffffffff


	//   ....[144]....
        /*057c*/ 	.word	0xffffffff


	//   ....[145]....
        /*0580*/ 	.word	0xffffffff


	//   ....[146]....
        /*0584*/ 	.word	0xffffffff


	//   ....[147]....
        /*0588*/ 	.word	0xffffffff


	//   ....[148]....
        /*058c*/ 	.word	0xffffffff


	//   ....[149]....
        /*0590*/ 	.word	0xffffffff


	//   ....[150]....
        /*0594*/ 	.word	0xffffffff


	//   ....[151]....
        /*0598*/ 	.word	0xffffffff


	//   ....[152]....
        /*059c*/ 	.word	0xffffffff


	//   ....[153]....
        /*05a0*/ 	.word	0xffffffff


	//   ....[154]....
        /*05a4*/ 	.word	0xffffffff


	//   ....[155]....
        /*05a8*/ 	.word	0xffffffff


	//   ....[156]....
        /*05ac*/ 	.word	0xffffffff


	//   ....[157]....
        /*05b0*/ 	.word	0xffffffff


	//   ....[158]....
        /*05b4*/ 	.word	0xffffffff


	//   ....[159]....
        /*05b8*/ 	.word	0xffffffff


	//   ....[160]....
        /*05bc*/ 	.word	0xffffffff


	//   ....[161]....
        /*05c0*/ 	.word	0xffffffff


	//   ....[162]....
        /*05c4*/ 	.word	0xffffffff


	//   ....[163]....
        /*05c8*/ 	.word	0xffffffff


	//   ....[164]....
        /*05cc*/ 	.word	0xffffffff


	//   ....[165]....
        /*05d0*/ 	.word	0xffffffff


	//   ....[166]....
        /*05d4*/ 	.word	0xffffffff


	//   ....[167]....
        /*05d8*/ 	.word	0xffffffff


	//   ....[168]....
        /*05dc*/ 	.word	0xffffffff


	//   ....[169]....
        /*05e0*/ 	.word	0xffffffff


	//   ....[170]....
        /*05e4*/ 	.word	0xffffffff


	//   ....[171]....
        /*05e8*/ 	.word	0xffffffff


	//   ....[172]....
        /*05ec*/ 	.word	0xffffffff


	//   ....[173]....
        /*05f0*/ 	.word	0xffffffff


	//   ....[174]....
        /*05f4*/ 	.word	0xffffffff


	//   ....[175]....
        /*05f8*/ 	.word	0xffffffff


	//   ....[176]....
        /*05fc*/ 	.word	0xffffffff


	//   ....[177]....
        /*0600*/ 	.word	0xffffffff


	//   ....[178]....
        /*0604*/ 	.word	0xffffffff


	//   ....[179]....
        /*0608*/ 	.word	0xffffffff


	//   ....[180]....
        /*060c*/ 	.word	0xffffffff


	//   ....[181]....
        /*0610*/ 	.word	0xffffffff


	//   ....[182]....
        /*0614*/ 	.word	0xffffffff


	//   ....[183]....
        /*0618*/ 	.word	0xffffffff


	//   ....[184]....
        /*061c*/ 	.word	0xffffffff


	//   ....[185]....
        /*0620*/ 	.word	0xffffffff


	//   ....[186]....
        /*0624*/ 	.word	0xffffffff


	//   ....[187]....
        /*0628*/ 	.word	0xffffffff


	//   ....[188]....
        /*062c*/ 	.word	0xffffffff


	//   ....[189]....
        /*0630*/ 	.word	0xffffffff


	//   ....[190]....
        /*0634*/ 	.word	0xffffffff


	//   ....[191]....
        /*0638*/ 	.word	0xffffffff


	//   ....[192]....
        /*063c*/ 	.word	0xffffffff


	//   ....[193]....
        /*0640*/ 	.word	0xffffffff


	//   ....[194]....
        /*0644*/ 	.word	0xffffffff


	//   ....[195]....
        /*0648*/ 	.word	0xffffffff


	//   ....[196]....
        /*064c*/ 	.word	0xffffffff


	//   ....[197]....
        /*0650*/ 	.word	0xffffffff


	//   ....[198]....
        /*0654*/ 	.word	0xffffffff


	//   ....[199]....
        /*0658*/ 	.word	0xffffffff


	//   ....[200]....
        /*065c*/ 	.word	0xffffffff


	//   ....[201]....
        /*0660*/ 	.word	0xffffffff


	//   ....[202]....
        /*0664*/ 	.word	0xffffffff


	//   ....[203]....
        /*0668*/ 	.word	0xffffffff


	//   ....[204]....
        /*066c*/ 	.word	0xffffffff


	//   ....[205]....
        /*0670*/ 	.word	0xffffffff


	//   ....[206]....
        /*0674*/ 	.word	0xffffffff


	//   ....[207]....
        /*0678*/ 	.word	0xffffffff


	//   ....[208]....
        /*067c*/ 	.word	0xffffffff


	//   ....[209]....
        /*0680*/ 	.word	0xffffffff


	//   ....[210]....
        /*0684*/ 	.word	0xffffffff


	//   ....[211]....
        /*0688*/ 	.word	0xffffffff


	//   ....[212]....
        /*068c*/ 	.word	0xffffffff


	//   ....[213]....
        /*0690*/ 	.word	0xffffffff


	//   ....[214]....
        /*0694*/ 	.word	0xffffffff


	//   ....[215]....
        /*0698*/ 	.word	0xffffffff


	//   ....[216]....
        /*069c*/ 	.word	0xffffffff


	//   ....[217]....
        /*06a0*/ 	.word	0x0500000f


	//   ....[218]....
        /*06a4*/ 	.word	0x0500000f


	//   ....[219]....
        /*06a8*/ 	.word	0x0500000f


	//   ....[220]....
        /*06ac*/ 	.word	0x0500000f


	//   ....[221]....
        /*06b0*/ 	.word	0x0500000f


	//   ....[222]....
        /*06b4*/ 	.word	0x0500000f


	//   ....[223]....
        /*06b8*/ 	.word	0x0500000f


	//   ....[224]....
        /*06bc*/ 	.word	0x0500000f


	//   ....[225]....
        /*06c0*/ 	.word	0x0500000f


	//   ....[226]....
        /*06c4*/ 	.word	0x0500000f


	//   ....[227]....
        /*06c8*/ 	.word	0x0500000f


	//   ....[228]....
        /*06cc*/ 	.word	0x0500000f


	//   ....[229]....
        /*06d0*/ 	.word	0x0500000f


	//   ....[230]....
        /*06d4*/ 	.word	0x0500000f


	//   ....[231]....
        /*06d8*/ 	.word	0x0500000f


	//   ....[232]....
        /*06dc*/ 	.word	0x0500000f


	//   ....[233]....
        /*06e0*/ 	.word	0x0500000f


	//   ....[234]....
        /*06e4*/ 	.word	0x0500000f


	//   ....[235]....
        /*06e8*/ 	.word	0x0500000f


	//   ....[236]....
        /*06ec*/ 	.word	0x0500000f


	//   ....[237]....
        /*06f0*/ 	.word	0x0500000f


	//   ....[238]....
        /*06f4*/ 	.word	0x0500000f


	//   ....[239]....
        /*06f8*/ 	.word	0x0500000f


	//   ....[240]....
        /*06fc*/ 	.word	0x0500000f


	//   ....[241]....
        /*0700*/ 	.word	0x0500000f


	//   ....[242]....
        /*0704*/ 	.word	0x0500000f


	//   ....[243]....
        /*0708*/ 	.word	0x0500000f


	//   ....[244]....
        /*070c*/ 	.word	0x0500000f


	//   ....[245]....
        /*0710*/ 	.word	0x0500000f


	//   ....[246]....
        /*0714*/ 	.word	0x0500000f


	//   ....[247]....
        /*0718*/ 	.word	0x0500000f


	//   ....[248]....
        /*071c*/ 	.word	0x0500000f


	//   ....[249]....
        /*0720*/ 	.word	0x0500000f


	//   ....[250]....
        /*0724*/ 	.word	0x0500000f


	//   ....[251]....
        /*0728*/ 	.word	0x0500000f


	//   ....[252]....
        /*072c*/ 	.word	0x0500000f


	//   ....[253]....
        /*0730*/ 	.word	0x0500000f


	//   ....[254]....
        /*0734*/ 	.word	0x0500000f


	//   ....[255]....
        /*0738*/ 	.word	0x0500000f


	//   ....[0]....
        /*073c*/ 	.word	0x0500000f


	//   ....[1]....
        /*0740*/ 	.word	0x0500000f


	//   ....[2]....
        /*0744*/ 	.word	0x0500000f


	//   ....[3]....
        /*0748*/ 	.word	0x0500000f


	//   ....[4]....
        /*074c*/ 	.word	0x0500000f


	//   ....[5]....
        /*0750*/ 	.word	0x0500000f


	//   ....[6]....
        /*0754*/ 	.word	0x0500000f


	//   ....[7]....
        /*0758*/ 	.word	0x0500000f


	//   ....[8]....
        /*075c*/ 	.word	0x0500000f


	//   ....[9]....
        /*0760*/ 	.word	0x0500000f


	//   ....[10]....
        /*0764*/ 	.word	0x0500000f


	//   ....[11]....
        /*0768*/ 	.word	0x0500000f


	//   ....[12]....
        /*076c*/ 	.word	0x0500000f


	//   ....[13]....
        /*0770*/ 	.word	0x0500000f


	//   ....[14]....
        /*0774*/ 	.word	0x0500000f


	//   ....[15]....
        /*0778*/ 	.word	0x0500000f


	//   ....[16]....
        /*077c*/ 	.word	0x0500000f


	//   ....[17]....
        /*0780*/ 	.word	0x0500000f


	//   ....[18]....
        /*0784*/ 	.word	0x0500000f


	//   ....[19]....
        /*0788*/ 	.word	0x0500000f


	//   ....[20]....
        /*078c*/ 	.word	0x0500000f


	//   ....[21]....
        /*0790*/ 	.word	0x0500000f


	//   ....[22]....
        /*0794*/ 	.word	0x0500000f


	//   ....[23]....
        /*0798*/ 	.word	0x0500000f


	//   ....[24]....
        /*079c*/ 	.word	0x0500000f


	//   ....[25]....
        /*07a0*/ 	.word	0x0500000f


	//   ....[26]....
        /*07a4*/ 	.word	0x0500000f


	//   ....[27]....
        /*07a8*/ 	.word	0x0500000f


	//   ....[28]....
        /*07ac*/ 	.word	0x0500000f


	//   ....[29]....
        /*07b0*/ 	.word	0x0500000f


	//   ....[30]....
        /*07b4*/ 	.word	0x0500000f


	//   ....[31]....
        /*07b8*/ 	.word	0x0500000f


	//   ....[32]....
        /*07bc*/ 	.word	0x0500000f


	//   ....[33]....
        /*07c0*/ 	.word	0x0500000f


	//   ....[34]....
        /*07c4*/ 	.word	0x0500000f


	//   ....[35]....
        /*07c8*/ 	.word	0x0500000f


	//   ....[36]....
        /*07cc*/ 	.word	0x0500000f


	//   ....[37]....
        /*07d0*/ 	.word	0x0500000f


	//   ....[38]....
        /*07d4*/ 	.word	0x0500000f


	//   ....[39]....
        /*07d8*/ 	.word	0x0500000f


	//   ....[40]....
        /*07dc*/ 	.word	0x0500000f


	//   ....[41]....
        /*07e0*/ 	.word	0x0500000f


	//   ....[42]....
        /*07e4*/ 	.word	0x0500000f


	//   ....[43]....
        /*07e8*/ 	.word	0x0500000f


	//   ....[44]....
        /*07ec*/ 	.word	0x0500000f


	//   ....[45]....
        /*07f0*/ 	.word	0x0500000f


	//   ....[46]....
        /*07f4*/ 	.word	0x0500000f


	//   ....[47]....
        /*07f8*/ 	.word	0x0500000f


	//   ....[48]....
        /*07fc*/ 	.word	0x0500000f


	//   ....[49]....
        /*0800*/ 	.word	0x0500000f


	//   ....[50]....
        /*0804*/ 	.word	0x0500000f


	//   ....[51]....
        /*0808*/ 	.word	0x0500000f


	//   ....[52]....
        /*080c*/ 	.word	0x0500000f


	//   ....[53]....
        /*0810*/ 	.word	0x0500000f


	//   ....[54]....
        /*0814*/ 	.word	0x0500000f


	//   ....[55]....
        /*0818*/ 	.word	0x0500000f


	//   ....[56]....
        /*081c*/ 	.word	0x0500000f


	//   ....[57]....
        /*0820*/ 	.word	0x0500000f


	//   ....[58]....
        /*0824*/ 	.word	0x0500000f


	//   ....[59]....
        /*0828*/ 	.word	0x0500000f


	//   ....[60]....
        /*082c*/ 	.word	0x0500000f


	//   ....[61]....
        /*0830*/ 	.word	0x0500000f


	//   ....[62]....
        /*0834*/ 	.word	0x0500000f


	//   ....[63]....
        /*0838*/ 	.word	0x0500000f


	//   ....[64]....
        /*083c*/ 	.word	0x0500000f


	//   ....[65]....
        /*0840*/ 	.word	0x0500000f


	//   ....[66]....
        /*0844*/ 	.word	0x0500000f


	//   ....[67]....
        /*0848*/ 	.word	0x0500000f


	//   ....[68]....
        /*084c*/ 	.word	0x0500000f


	//   ....[69]....
        /*0850*/ 	.word	0x0500000f


	//   ....[70]....
        /*0854*/ 	.word	0x0500000f


	//   ....[71]....
        /*0858*/ 	.word	0x0500000f


	//   ....[72]....
        /*085c*/ 	.word	0x0500000f


	//   ....[73]....
        /*0860*/ 	.word	0x0500000f


	//   ....[74]....
        /*0864*/ 	.word	0x0500000f


	//   ....[75]....
        /*0868*/ 	.word	0x0500000f


	//   ....[76]....
        /*086c*/ 	.word	0x0500000f


	//   ....[77]....
        /*0870*/ 	.word	0x0500000f


	//   ....[78]....
        /*0874*/ 	.word	0x0500000f


	//   ....[79]....
        /*0878*/ 	.word	0x0500000f


	//   ....[80]....
        /*087c*/ 	.word	0x0500000f


	//   ....[81]....
        /*0880*/ 	.word	0x0500000f


	//   ....[82]....
        /*0884*/ 	.word	0x0500000f


	//   ....[83]....
        /*0888*/ 	.word	0x0500000f


	//   ....[84]....
        /*088c*/ 	.word	0x0500000f


	//   ....[85]....
        /*0890*/ 	.word	0x0500000f


	//   ....[86]....
        /*0894*/ 	.word	0x0500000f


	//   ....[87]....
        /*0898*/ 	.word	0x0500000f


	//   ....[88]....
        /*089c*/ 	.word	0x0500000f


	//   ....[89]....
        /*08a0*/ 	.word	0x0500000f


	//   ....[90]....
        /*08a4*/ 	.word	0x0500000f


	//   ....[91]....
        /*08a8*/ 	.word	0x0500000f


	//   ....[92]....
        /*08ac*/ 	.word	0x0500000f


	//   ....[93]....
        /*08b0*/ 	.word	0x0500000f


	//   ....[94]....
        /*08b4*/ 	.word	0x0500000f


	//   ....[95]....
        /*08b8*/ 	.word	0x0500000f


	//   ....[96]....
        /*08bc*/ 	.word	0x0500000f


	//   ....[97]....
        /*08c0*/ 	.word	0x0500000f


	//   ....[98]....
        /*08c4*/ 	.word	0x0500000f


	//   ....[99]....
        /*08c8*/ 	.word	0x0500000f


	//   ....[100]....
        /*08cc*/ 	.word	0x0500000f


	//   ....[101]....
        /*08d0*/ 	.word	0x0500000f


	//   ....[102]....
        /*08d4*/ 	.word	0x0500000f


	//   ....[103]....
        /*08d8*/ 	.word	0x0500000f


	//   ....[104]....
        /*08dc*/ 	.word	0x0500000f


	//   ....[105]....
        /*08e0*/ 	.word	0x0500000f


	//   ....[106]....
        /*08e4*/ 	.word	0x0500000f


	//   ....[107]....
        /*08e8*/ 	.word	0x0500000f


	//   ....[108]....
        /*08ec*/ 	.word	0x0500000f


	//   ....[109]....
        /*08f0*/ 	.word	0x0500000f


	//   ....[110]....
        /*08f4*/ 	.word	0x0500000f


	//   ....[111]....
        /*08f8*/ 	.word	0x0500000f


	//   ....[112]....
        /*08fc*/ 	.word	0x0500000f


	//   ....[113]....
        /*0900*/ 	.word	0x0500000f


	//   ....[114]....
        /*0904*/ 	.word	0x0500000f


	//   ....[115]....
        /*0908*/ 	.word	0x0500000f


	//   ....[116]....
        /*090c*/ 	.word	0x0500000f


	//   ....[117]....
        /*0910*/ 	.word	0x0500000f


	//   ....[118]....
        /*0914*/ 	.word	0x0500000f


	//   ....[119]....
        /*0918*/ 	.word	0x0500000f


	//   ....[120]....
        /*091c*/ 	.word	0x0500000f


	//   ....[121]....
        /*0920*/ 	.word	0x0500000f


	//   ....[122]....
        /*0924*/ 	.word	0x0500000f


	//   ....[123]....
        /*0928*/ 	.word	0x0500000f


	//   ....[124]....
        /*092c*/ 	.word	0x0500000f


	//   ....[125]....
        /*0930*/ 	.word	0x0500000f


	//   ....[126]....
        /*0934*/ 	.word	0x0500000f


	//   ....[127]....
        /*0938*/ 	.word	0x0500000f


	//   ....[128]....
        /*093c*/ 	.word	0x0500000f


	//   ....[129]....
        /*0940*/ 	.word	0x0500000f


	//   ....[130]....
        /*0944*/ 	.word	0x0500000f


	//   ....[131]....
        /*0948*/ 	.word	0x0500000f


	//   ....[132]....
        /*094c*/ 	.word	0x0500000f


	//   ....[133]....
        /*0950*/ 	.word	0x0500000f


	//   ....[134]....
        /*0954*/ 	.word	0x0500000f


	//----- nvinfo : EIATTR_COOP_GROUP_INSTR_OFFSETS
	.align		4
.L_151:
        /*0958*/ 	.byte	0x04, 0x28
        /*095a*/ 	.short	(.L_153 - .L_152)


	//   ....[0]....
.L_152:
        /*095c*/ 	.word	0x00000070


	//   ....[1]....
        /*0960*/ 	.word	0x00000140


	//   ....[2]....
        /*0964*/ 	.word	0x00000190


	//   ....[3]....
        /*0968*/ 	.word	0x000003c0


	//   ....[4]....
        /*096c*/ 	.word	0x00000520


	//   ....[5]....
        /*0970*/ 	.word	0x00000640


	//   ....[6]....
        /*0974*/ 	.word	0x000007a0


	//   ....[7]....
        /*0978*/ 	.word	0x00003940


	//   ....[8]....
        /*097c*/ 	.word	0x00003950


	//   ....[9]....
        /*0980*/ 	.word	0x00006580


	//   ....[10]....
        /*0984*/ 	.word	0x00006590


	//   ....[11]....
        /*0988*/ 	.word	0x00009930


	//   ....[12]....
        /*098c*/ 	.word	0x00009940


	//   ....[13]....
        /*0990*/ 	.word	0x0000c730


	//   ....[14]....
        /*0994*/ 	.word	0x0000c740


	//   ....[15]....
        /*0998*/ 	.word	0x0000f790


	//   ....[16]....
        /*099c*/ 	.word	0x0000f7a0


	//   ....[17]....
        /*09a0*/ 	.word	0x0000fa10


	//   ....[18]....
        /*09a4*/ 	.word	0x0000fa20


	//   ....[19]....
        /*09a8*/ 	.word	0x0000ff00


	//   ....[20]....
        /*09ac*/ 	.word	0x0000ff50


	//   ....[21]....
        /*09b0*/ 	.word	0x000100f0


	//   ....[22]....
        /*09b4*/ 	.word	0x00010110


	//   ....[23]....
        /*09b8*/ 	.word	0x00010a00


	//   ....[24]....
        /*09bc*/ 	.word	0x00011150


	//   ....[25]....
        /*09c0*/ 	.word	0x00011160


	//   ....[26]....
        /*09c4*/ 	.word	0x00011170


	//   ....[27]....
        /*09c8*/ 	.word	0x00011180


	//   ....[28]....
        /*09cc*/ 	.word	0x00014630


	//   ....[29]....
        /*09d0*/ 	.word	0x00014640


	//   ....[30]....
        /*09d4*/ 	.word	0x00014650


	//   ....[31]....
        /*09d8*/ 	.word	0x00014660


	//   ....[32]....
        /*09dc*/ 	.word	0x0001a150


	//   ....[33]....
        /*09e0*/ 	.word	0x0001a1d0


	//   ....[34]....
        /*09e4*/ 	.word	0x0001a860


	//   ....[35]....
        /*09e8*/ 	.word	0x0001a900


	//   ....[36]....
        /*09ec*/ 	.word	0x0001dcf0


	//   ....[37]....
        /*09f0*/ 	.word	0x0001dd50


	//   ....[38]....
        /*09f4*/ 	.word	0x0001e240


	//   ....[39]....
        /*09f8*/ 	.word	0x0001e260


	//   ....[40]....
        /*09fc*/ 	.word	0x0001fce0


	//   ....[41]....
        /*0a00*/ 	.word	0x0001fcf0


	//   ....[42]....
        /*0a04*/ 	.word	0x0001fd70


	//   ....[43]....
        /*0a08*/ 	.word	0x0001fd80


	//   ....[44]....
        /*0a0c*/ 	.word	0x00020930


	//   ....[45]....
        /*0a10*/ 	.word	0x00020960


	//   ....[46]....
        /*0a14*/ 	.word	0x00020990


	//   ....[47]....
        /*0a18*/ 	.word	0x000209c0


	//   ....[48]....
        /*0a1c*/ 	.word	0x000209f0


	//   ....[49]....
        /*0a20*/ 	.word	0x00020a20


	//   ....[50]....
        /*0a24*/ 	.word	0x00020a50


	//   ....[51]....
        /*0a28*/ 	.word	0x00020a80


	//   ....[52]....
        /*0a2c*/ 	.word	0x00020ab0


	//   ....[53]....
        /*0a30*/ 	.word	0x00020ae0


	//   ....[54]....
        /*0a34*/ 	.word	0x00020b10


	//   ....[55]....
        /*0a38*/ 	.word	0x00020b40


	//   ....[56]....
        /*0a3c*/ 	.word	0x00020b70


	//   ....[57]....
        /*0a40*/ 	.word	0x00020ba0


	//   ....[58]....
        /*0a44*/ 	.word	0x00020bd0


	//   ....[59]....
        /*0a48*/ 	.word	0x00020c00


	//   ....[60]....
        /*0a4c*/ 	.word	0x00020c30


	//   ....[61]....
        /*0a50*/ 	.word	0x00020c60


	//   ....[62]....
        /*0a54*/ 	.word	0x00020c90


	//   ....[63]....
        /*0a58*/ 	.word	0x00020cc0


	//   ....[64]....
        /*0a5c*/ 	.word	0x00020cf0


	//   ....[65]....
        /*0a60*/ 	.word	0x00020d20


	//   ....[66]....
        /*0a64*/ 	.word	0x00020d50


	//   ....[67]....
        /*0a68*/ 	.word	0x00020d80


	//   ....[68]....
        /*0a6c*/ 	.word	0x00020db0


	//   ....[69]....
        /*0a70*/ 	.word	0x00020de0


	//   ....[70]....
        /*0a74*/ 	.word	0x00020e10


	//   ....[71]....
        /*0a78*/ 	.word	0x00020e40


	//   ....[72]....
        /*0a7c*/ 	.word	0x00020e70


	//   ....[73]....
        /*0a80*/ 	.word	0x00020ea0


	//   ....[74]....
        /*0a84*/ 	.word	0x00020ed0


	//   ....[75]....
        /*0a88*/ 	.word	0x00020f00


	//   ....[76]....
        /*0a8c*/ 	.word	0x00020f30


	//   ....[77]....
        /*0a90*/ 	.word	0x00020f60


	//   ....[78]....
        /*0a94*/ 	.word	0x00020f90


	//   ....[79]....
        /*0a98*/ 	.word	0x00020fc0


	//   ....[80]....
        /*0a9c*/ 	.word	0x00020fd0


	//   ....[81]....
        /*0aa0*/ 	.word	0x00020fe0


	//   ....[82]....
        /*0aa4*/ 	.word	0x00021010


	//   ....[83]....
        /*0aa8*/ 	.word	0x00021040


	//   ....[84]....
        /*0aac*/ 	.word	0x00021070


	//   ....[85]....
        /*0ab0*/ 	.word	0x000210a0


	//   ....[86]....
        /*0ab4*/ 	.word	0x000210d0


	//   ....[87]....
        /*0ab8*/ 	.word	0x00021100


	//   ....[88]....
        /*0abc*/ 	.word	0x00021130


	//   ....[89]....
        /*0ac0*/ 	.word	0x00021160


	//   ....[90]....
        /*0ac4*/ 	.word	0x000211a0


	//   ....[91]....
        /*0ac8*/ 	.word	0x000211b0


	//   ....[92]....
        /*0acc*/ 	.word	0x000211c0


	//   ....[93]....
        /*0ad0*/ 	.word	0x000211d0


	//   ....[94]....
        /*0ad4*/ 	.word	0x000211e0


	//   ....[95]....
        /*0ad8*/ 	.word	0x00021210


	//   ....[96]....
        /*0adc*/ 	.word	0x00021240


	//   ....[97]....
        /*0ae0*/ 	.word	0x00021270


	//   ....[98]....
        /*0ae4*/ 	.word	0x000212a0


	//   ....[99]....
        /*0ae8*/ 	.word	0x000212d0


	//   ....[100]....
        /*0aec*/ 	.word	0x00021300


	//   ....[101]....
        /*0af0*/ 	.word	0x00021330


	//   ....[102]....
        /*0af4*/ 	.word	0x00021360


	//   ....[103]....
        /*0af8*/ 	.word	0x00021370


	//   ....[104]....
        /*0afc*/ 	.word	0x000213a0


	//   ....[105]....
        /*0b00*/ 	.word	0x000213d0


	//   ....[106]....
        /*0b04*/ 	.word	0x00021400


	//   ....[107]....
        /*0b08*/ 	.word	0x00021430


	//   ....[108]....
        /*0b0c*/ 	.word	0x00021c70


	//   ....[109]....
        /*0b10*/ 	.word	0x00021c90


	//   ....[110]....
        /*0b14*/ 	.word	0x00021ca0


	//   ....[111]....
        /*0b18*/ 	.word	0x00021cb0


	//   ....[112]....
        /*0b1c*/ 	.word	0x000223d0


	//   ....[113]....
        /*0b20*/ 	.word	0x000223e0


	//   ....[114]....
        /*0b24*/ 	.word	0x000224f0


	//   ....[115]....
        /*0b28*/ 	.word	0x00022500


	//   ....[116]....
        /*0b2c*/ 	.word	0x00022610


	//   ....[117]....
        /*0b30*/ 	.word	0x00022620


	//   ....[118]....
        /*0b34*/ 	.word	0x00022730


	//   ....[119]....
        /*0b38*/ 	.word	0x00022740


	//   ....[120]....
        /*0b3c*/ 	.word	0x00022af0


	//   ....[121]....
        /*0b40*/ 	.word	0x00022b30


	//   ....[122]....
        /*0b44*/ 	.word	0x00023330


	//   ....[123]....
        /*0b48*/ 	.word	0x00023340


	//   ....[124]....
        /*0b4c*/ 	.word	0x00024270


	//   ....[125]....
        /*0b50*/ 	.word	0x00024280


	//   ....[126]....
        /*0b54*/ 	.word	0x000243a0


	//   ....[127]....
        /*0b58*/ 	.word	0x000243b0


	//   ....[128]....
        /*0b5c*/ 	.word	0x000244c0


	//   ....[129]....
        /*0b60*/ 	.word	0x000244d0


	//   ....[130]....
        /*0b64*/ 	.word	0x000245e0


	//   ....[131]....
        /*0b68*/ 	.word	0x000245f0


	//   ....[132]....
        /*0b6c*/ 	.word	0x00024750


	//   ....[133]....
        /*0b70*/ 	.word	0x00024960


	//   ....[134]....
        /*0b74*/ 	.word	0x00024990


	//   ....[135]....
        /*0b78*/ 	.word	0x000249c0


	//   ....[136]....
        /*0b7c*/ 	.word	0x000249f0


	//   ....[137]....
        /*0b80*/ 	.word	0x00024a20


	//   ....[138]....
        /*0b84*/ 	.word	0x00024a50


	//   ....[139]....
        /*0b88*/ 	.word	0x00024be0


	//   ....[140]....
        /*0b8c*/ 	.word	0x00024c10


	//   ....[141]....
        /*0b90*/ 	.word	0x00024c40


	//   ....[142]....
        /*0b94*/ 	.word	0x00024c70


	//   ....[143]....
        /*0b98*/ 	.word	0x00024ca0


	//   ....[144]....
        /*0b9c*/ 	.word	0x00024cd0


	//   ....[145]....
        /*0ba0*/ 	.word	0x00024d60


	//   ....[146]....
        /*0ba4*/ 	.word	0x00024d90


	//   ....[147]....
        /*0ba8*/ 	.word	0x00024da0


	//   ....[148]....
        /*0bac*/ 	.word	0x00024e30


	//   ....[149]....
        /*0bb0*/ 	.word	0x00025fb0


	//   ....[150]....
        /*0bb4*/ 	.word	0x000282a0


	//   ....[151]....
        /*0bb8*/ 	.word	0x000282c0


	//   ....[152]....
        /*0bbc*/ 	.word	0x00028320


	//   ....[153]....
        /*0bc0*/ 	.word	0x000283b0


	//   ....[154]....
        /*0bc4*/ 	.word	0x00028410


	//   ....[155]....
        /*0bc8*/ 	.word	0x00028430


	//   ....[156]....
        /*0bcc*/ 	.word	0x00028440


	//   ....[157]....
        /*0bd0*/ 	.word	0x00028450


	//   ....[158]....
        /*0bd4*/ 	.word	0x00028550


	//   ....[159]....
        /*0bd8*/ 	.word	0x00028560


	//   ....[160]....
        /*0bdc*/ 	.word	0x00028a10


	//   ....[161]....
        /*0be0*/ 	.word	0x00028a30


	//   ....[162]....
        /*0be4*/ 	.word	0x00028a50


	//   ....[163]....
        /*0be8*/ 	.word	0x00028b10


	//   ....[164]....
        /*0bec*/ 	.word	0x00028b30


	//   ....[165]....
        /*0bf0*/ 	.word	0x00028bc0


	//   ....[166]....
        /*0bf4*/ 	.word	0x00028be0


	//   ....[167]....
        /*0bf8*/ 	.word	0x00028bf0


	//   ....[168]....
        /*0bfc*/ 	.word	0x00028c80


	//   ....[169]....
        /*0c00*/ 	.word	0x00028ce0


	//   ....[170]....
        /*0c04*/ 	.word	0x000294c0


	//   ....[171]....
        /*0c08*/ 	.word	0x000294f0


	//   ....[172]....
        /*0c0c*/ 	.word	0x000295b0


	//   ....[173]....
        /*0c10*/ 	.word	0x000295d0


	//   ....[174]....
        /*0c14*/ 	.word	0x00029670


	//   ....[175]....
        /*0c18*/ 	.word	0x00029690


	//   ....[176]....
        /*0c1c*/ 	.word	0x000296a0


	//   ....[177]....
        /*0c20*/ 	.word	0x000296b0


	//   ....[178]....
        /*0c24*/ 	.word	0x0002a0f0


	//   ....[179]....
        /*0c28*/ 	.word	0x0002a110


	//   ....[180]....
        /*0c2c*/ 	.word	0x0002a130


	//   ....[181]....
        /*0c30*/ 	.word	0x0002a190


	//   ....[182]....
        /*0c34*/ 	.word	0x0002a1a0


	//   ....[183]....
        /*0c38*/ 	.word	0x0002a1f0


	//   ....[184]....
        /*0c3c*/ 	.word	0x0002a200


	//   ....[185]....
        /*0c40*/ 	.word	0x0002a210


	//   ....[186]....
        /*0c44*/ 	.word	0x0002a260


	//   ....[187]....
        /*0c48*/ 	.word	0x0002a2b0


	//   ....[188]....
        /*0c4c*/ 	.word	0x0002a710


	//   ....[189]....
        /*0c50*/ 	.word	0x0002a730


	//   ....[190]....
        /*0c54*/ 	.word	0x0002a740


	//   ....[191]....
        /*0c58*/ 	.word	0x0002a750


	//   ....[192]....
        /*0c5c*/ 	.word	0x0002a7b0


	//   ....[193]....
        /*0c60*/ 	.word	0x0002a7c0


	//   ....[194]....
        /*0c64*/ 	.word	0x0002a820


	//   ....[195]....
        /*0c68*/ 	.word	0x0002a850


	//   ....[196]....
        /*0c6c*/ 	.word	0x0002a890


	//   ....[197]....
        /*0c70*/ 	.word	0x0002a8f0


	//   ....[198]....
        /*0c74*/ 	.word	0x0002bb20


	//   ....[199]....
        /*0c78*/ 	.word	0x0002bb50


	//   ....[200]....
        /*0c7c*/ 	.word	0x0002bbc0


	//   ....[201]....
        /*0c80*/ 	.word	0x0002bbf0


	//   ....[202]....
        /*0c84*/ 	.word	0x0002bc20


	//   ....[203]....
        /*0c88*/ 	.word	0x0002bc50


	//   ....[204]....
        /*0c8c*/ 	.word	0x0002bc80


	//   ....[205]....
        /*0c90*/ 	.word	0x0002bcb0


	//   ....[206]....
        /*0c94*/ 	.word	0x0002be50


	//   ....[207]....
        /*0c98*/ 	.word	0x0002be80


	//   ....[208]....
        /*0c9c*/ 	.word	0x0002beb0


	//   ....[209]....
        /*0ca0*/ 	.word	0x0002bee0


	//   ....[210]....
        /*0ca4*/ 	.word	0x0002bf10


	//   ....[211]....
        /*0ca8*/ 	.word	0x0002bf40


	//   ....[212]....
        /*0cac*/ 	.word	0x0002c000


	//   ....[213]....
        /*0cb0*/ 	.word	0x0002c020


	//   ....[214]....
        /*0cb4*/ 	.word	0x0002c030


	//   ....[215]....
        /*0cb8*/ 	.word	0x0002c090


	//   ....[216]....
        /*0cbc*/ 	.word	0x0002c6d0


	//   ....[217]....
        /*0cc0*/ 	.word	0x0002ca70


	//   ....[218]....
        /*0cc4*/ 	.word	0x0002cb00


	//   ....[219]....
        /*0cc8*/ 	.word	0x0002cba0


	//   ....[220]....
        /*0ccc*/ 	.word	0x0002cc30


	//   ....[221]....
        /*0cd0*/ 	.word	0x0002cd20


	//   ....[222]....
        /*0cd4*/ 	.word	0x0002cdb0


	//   ....[223]....
        /*0cd8*/ 	.word	0x0002ce50


	//   ....[224]....
        /*0cdc*/ 	.word	0x0002cee0


	//   ....[225]....
        /*0ce0*/ 	.word	0x0002cfd0


	//   ....[226]....
        /*0ce4*/ 	.word	0x0002d060


	//   ....[227]....
        /*0ce8*/ 	.word	0x0002d100


	//   ....[228]....
        /*0cec*/ 	.word	0x0002d190


	//   ....[229]....
        /*0cf0*/ 	.word	0x0002d2d0


	//   ....[230]....
        /*0cf4*/ 	.word	0x0002d380


	//   ....[231]....
        /*0cf8*/ 	.word	0x0002d410


	//   ....[232]....
        /*0cfc*/ 	.word	0x0002d460


	//   ....[233]....
        /*0d00*/ 	.word	0x0002d4b0


	//   ....[234]....
        /*0d04*/ 	.word	0x0002d590


	//   ....[235]....
        /*0d08*/ 	.word	0x0002d620


	//   ....[236]....
        /*0d0c*/ 	.word	0x0002d670


	//   ....[237]....
        /*0d10*/ 	.word	0x0002d6c0


	//   ....[238]....
        /*0d14*/ 	.word	0x0002d910


	//   ....[239]....
        /*0d18*/ 	.word	0x0002da30


	//   ....[240]....
        /*0d1c*/ 	.word	0x0002db50


	//   ....[241]....
        /*0d20*/ 	.word	0x0002dc70


	//   ....[242]....
        /*0d24*/ 	.word	0x0002dd90


	//   ....[243]....
        /*0d28*/ 	.word	0x0002de90


	//   ....[244]....
        /*0d2c*/ 	.word	0x0002def0


	//   ....[245]....
        /*0d30*/ 	.word	0x0002df40


	//   ....[246]....
        /*0d34*/ 	.word	0x0002dfc0


	//   ....[247]....
        /*0d38*/ 	.word	0x0002e030


	//   ....[248]....
        /*0d3c*/ 	.word	0x0002e090


	//   ....[249]....
        /*0d40*/ 	.word	0x0002e0e0


	//   ....[250]....
        /*0d44*/ 	.word	0x0002e160


	//   ....[251]....
        /*0d48*/ 	.word	0x0002e1d0


	//   ....[252]....
        /*0d4c*/ 	.word	0x0002e230


	//   ....[253]....
        /*0d50*/ 	.word	0x0002e280


	//   ....[254]....
        /*0d54*/ 	.word	0x0002e300


	//   ....[255]....
        /*0d58*/ 	.word	0x0002e370


	//   ....[0]....
        /*0d5c*/ 	.word	0x0002e3d0


	//   ....[1]....
        /*0d60*/ 	.word	0x0002e420


	//   ....[2]....
        /*0d64*/ 	.word	0x0002e480


	//   ....[3]....
        /*0d68*/ 	.word	0x0002e4d0


	//   ....[4]....
        /*0d6c*/ 	.word	0x0002e530


	//   ....[5]....
        /*0d70*/ 	.word	0x0002e580


	//   ....[6]....
        /*0d74*/ 	.word	0x0002e5e0


	//   ....[7]....
        /*0d78*/ 	.word	0x0002e670


	//   ....[8]....
        /*0d7c*/ 	.word	0x0002e6d0


	//   ....[9]....
        /*0d80*/ 	.word	0x0002e720


	//   ....[10]....
        /*0d84*/ 	.word	0x0002e7a0


	//   ....[11]....
        /*0d88*/ 	.word	0x0002e830


	//   ....[12]....
        /*0d8c*/ 	.word	0x0002e890


	//   ....[13]....
        /*0d90*/ 	.word	0x0002e8e0


	//   ....[14]....
        /*0d94*/ 	.word	0x0002e980


	//   ....[15]....
        /*0d98*/ 	.word	0x0002e9f0


	//   ....[16]....
        /*0d9c*/ 	.word	0x0002ea50


	//   ....[17]....
        /*0da0*/ 	.word	0x0002eaa0


	//   ....[18]....
        /*0da4*/ 	.word	0x0002eb20


	//   ....[19]....
        /*0da8*/ 	.word	0x0002eb70


	//   ....[20]....
        /*0dac*/ 	.word	0x0002ebd0


	//   ....[21]....
        /*0db0*/ 	.word	0x0002ec20


	//   ....[22]....
        /*0db4*/ 	.word	0x0002ec80


	//   ....[23]....
        /*0db8*/ 	.word	0x0002ecd0


	//   ....[24]....
        /*0dbc*/ 	.word	0x0002ed50


	//   ....[25]....
        /*0dc0*/ 	.word	0x0002edc0


	//   ....[26]....
        /*0dc4*/ 	.word	0x0002ee20


	//   ....[27]....
        /*0dc8*/ 	.word	0x0002ee70


	//   ....[28]....
        /*0dcc*/ 	.word	0x0002eed0


	//   ....[29]....
        /*0dd0*/ 	.word	0x0002ef20


	//   ....[30]....
        /*0dd4*/ 	.word	0x0002efa0


	//   ....[31]....
        /*0dd8*/ 	.word	0x0002f010


	//   ....[32]....
        /*0ddc*/ 	.word	0x0002f070


	//   ....[33]....
        /*0de0*/ 	.word	0x0002f0c0


	//   ....[34]....
        /*0de4*/ 	.word	0x0002f140


	//   ....[35]....
        /*0de8*/ 	.word	0x0002f1b0


	//   ....[36]....
        /*0dec*/ 	.word	0x0002f260


	//   ....[37]....
        /*0df0*/ 	.word	0x0002f2b0


	//   ....[38]....
        /*0df4*/ 	.word	0x0002f330


	//   ....[39]....
        /*0df8*/ 	.word	0x0002f3a0


	//   ....[40]....
        /*0dfc*/ 	.word	0x0002f420


	//   ....[41]....
        /*0e00*/ 	.word	0x0002f470


	//   ....[42]....
        /*0e04*/ 	.word	0x0002f4f0


	//   ....[43]....
        /*0e08*/ 	.word	0x0002f560


	//   ....[44]....
        /*0e0c*/ 	.word	0x0002f5c0


	//   ....[45]....
        /*0e10*/ 	.word	0x0002f610


	//   ....[46]....
        /*0e14*/ 	.word	0x0002f690


	//   ....[47]....
        /*0e18*/ 	.word	0x0002f6e0


	//   ....[48]....
        /*0e1c*/ 	.word	0x0002f770


	//   ....[49]....
        /*0e20*/ 	.word	0x0002f800


	//   ....[50]....
        /*0e24*/ 	.word	0x0002f890


	//   ....[51]....
        /*0e28*/ 	.word	0x0002f920


	//   ....[52]....
        /*0e2c*/ 	.word	0x0002f9b0


	//   ....[53]....
        /*0e30*/ 	.word	0x0002fa40


	//   ....[54]....
        /*0e34*/ 	.word	0x0002faf0


	//   ....[55]....
        /*0e38*/ 	.word	0x0002fb60


	//   ....[56]....
        /*0e3c*/ 	.word	0x0002fbf0


	//   ....[57]....
        /*0e40*/ 	.word	0x0002fc80


	//   ....[58]....
        /*0e44*/ 	.word	0x0002fd00


	//   ....[59]....
        /*0e48*/ 	.word	0x0002fd50


	//   ....[60]....
        /*0e4c*/ 	.word	0x0002fde0


	//   ....[61]....
        /*0e50*/ 	.word	0x0002fe70


	//   ....[62]....
        /*0e54*/ 	.word	0x0002ff00


	//   ....[63]....
        /*0e58*/ 	.word	0x0002ff90


	//   ....[64]....
        /*0e5c*/ 	.word	0x00030020


	//   ....[65]....
        /*0e60*/ 	.word	0x000300b0


	//   ....[66]....
        /*0e64*/ 	.word	0x00030170


	//   ....[67]....
        /*0e68*/ 	.word	0x00030440


	//   ....[68]....
        /*0e6c*/ 	.word	0x00030540


	//   ....[69]....
        /*0e70*/ 	.word	0x000305f0


	//   ....[70]....
        /*0e74*/ 	.word	0x000306a0


	//   ....[71]....
        /*0e78*/ 	.word	0x00030780


	//   ....[72]....
        /*0e7c*/ 	.word	0x00030830


	//   ....[73]....
        /*0e80*/ 	.word	0x000308f0


	//   ....[74]....
        /*0e84*/ 	.word	0x00030a40


	//   ....[75]....
        /*0e88*/ 	.word	0x00030a90


	//   ....[76]....
        /*0e8c*/ 	.word	0x00030b10


	//   ....[77]....
        /*0e90*/ 	.word	0x00030c10


	//   ....[78]....
        /*0e94*/ 	.word	0x00030d40


	//   ....[79]....
        /*0e98*/ 	.word	0x00030e00


	//   ....[80]....
        /*0e9c*/ 	.word	0x00030f50


	//   ....[81]....
        /*0ea0*/ 	.word	0x00031000


	//   ....[82]....
        /*0ea4*/ 	.word	0x00031100


	//   ....[83]....
        /*0ea8*/ 	.word	0x000311c0


	//   ....[84]....
        /*0eac*/ 	.word	0x00031220


	//   ....[85]....
        /*0eb0*/ 	.word	0x000312c0


	//   ....[86]....
        /*0eb4*/ 	.word	0x00031380


	//   ....[87]....
        /*0eb8*/ 	.word	0x00031450


	//   ....[88]....
        /*0ebc*/ 	.word	0x00031500


	//   ....[89]....
        /*0ec0*/ 	.word	0x00031570


	//   ....[90]....
        /*0ec4*/ 	.word	0x000315d0


	//   ....[91]....
        /*0ec8*/ 	.word	0x000316e0


	//   ....[92]....
        /*0ecc*/ 	.word	0x00031740


	//   ....[93]....
        /*0ed0*/ 	.word	0x00031860


	//   ....[94]....
        /*0ed4*/ 	.word	0x000318c0


	//   ....[95]....
        /*0ed8*/ 	.word	0x00031960


	//   ....[96]....
        /*0edc*/ 	.word	0x00031b00


	//   ....[97]....
        /*0ee0*/ 	.word	0x00031bb0


	//   ....[98]....
        /*0ee4*/ 	.word	0x00031c30


	//   ....[99]....
        /*0ee8*/ 	.word	0x00031d10


	//   ....[100]....
        /*0eec*/ 	.word	0x00031dc0


	//   ....[101]....
        /*0ef0*/ 	.word	0x00031e70


	//   ....[102]....
        /*0ef4*/ 	.word	0x00031f20


	//   ....[103]....
        /*0ef8*/ 	.word	0x00031fd0


	//   ....[104]....
        /*0efc*/ 	.word	0x00032030


	//   ....[105]....
        /*0f00*/ 	.word	0x00032110


	//   ....[106]....
        /*0f04*/ 	.word	0x00032200


	//   ....[107]....
        /*0f08*/ 	.word	0x000322a0


	//   ....[108]....
        /*0f0c*/ 	.word	0x00032300


	//   ....[109]....
        /*0f10*/ 	.word	0x000323d0


	//   ....[110]....
        /*0f14*/ 	.word	0x00032430


	//   ....[111]....
        /*0f18*/ 	.word	0x00032500


	//   ....[112]....
        /*0f1c*/ 	.word	0x00032560


	//   ....[113]....
        /*0f20*/ 	.word	0x00032630


	//   ....[114]....
        /*0f24*/ 	.word	0x00032690


	//   ....[115]....
        /*0f28*/ 	.word	0x00032760


	//   ....[116]....
        /*0f2c*/ 	.word	0x00032940


	//   ....[117]....
        /*0f30*/ 	.word	0x000329e0


	//   ....[118]....
        /*0f34*/ 	.word	0x00032b60


	//   ....[119]....
        /*0f38*/ 	.word	0x00032bd0


	//   ....[120]....
        /*0f3c*/ 	.word	0x00032c40


	//   ....[121]....
        /*0f40*/ 	.word	0x00032cb0


	//   ....[122]....
        /*0f44*/ 	.word	0x00032d20


	//   ....[123]....
        /*0f48*/ 	.word	0x00032da0


	//   ....[124]....
        /*0f4c*/ 	.word	0x00032e20


	//   ....[125]....
        /*0f50*/ 	.word	0x00032eb0


	//   ....[126]....
        /*0f54*/ 	.word	0x00032f20


	//   ....[127]....
        /*0f58*/ 	.word	0x00032f90


	//   ....[128]....
        /*0f5c*/ 	.word	0x00033000


	//   ....[129]....
        /*0f60*/ 	.word	0x00033080


	//   ....[130]....
        /*0f64*/ 	.word	0x000330f0


	//   ....[131]....
        /*0f68*/ 	.word	0x00033190


	//   ....[132]....
        /*0f6c*/ 	.word	0x000331e0


	//   ....[133]....
        /*0f70*/ 	.word	0x00033270


	//   ....[134]....
        /*0f74*/ 	.word	0x000333a0


	//----- nvinfo : EIATTR_REG_RECONFIG
	.align		4
.L_153:
        /*0f78*/ 	.byte	0x01, 0x54
	.zero		2


	//----- nvinfo : EIATTR_SYSCALL_OFFSETS
	.align		4
        /*0f7c*/ 	.byte	0x04, 0x46
        /*0f7e*/ 	.short	(.L_155 - .L_154)


	//   ....[0]....
.L_154:
        /*0f80*/ 	.word	0x00001fb0


	//   ....[1]....
        /*0f84*/ 	.word	0x00002100


	//   ....[2]....
        /*0f88*/ 	.word	0x00010b90


	//   ....[3]....
        /*0f8c*/ 	.word	0x000110d0


	//   ....[4]....
        /*0f90*/ 	.word	0x00027430


	//   ....[5]....
        /*0f94*/ 	.word	0x000275c0


	//   ....[6]....
        /*0f98*/ 	.word	0x00027710


	//   ....[7]....
        /*0f9c*/ 	.word	0x00027850


	//   ....[8]....
        /*0fa0*/ 	.word	0x00029110


	//----- nvinfo : EIATTR_MBARRIER_INSTR_OFFSETS
	.align		4
.L_155:
        /*0fa4*/ 	.byte	0x04, 0x39
        /*0fa6*/ 	.short	(.L_157 - .L_156)


	//   ....[0]....
.L_156:
        /*0fa8*/ 	.word	0x00000270
        /*0fac*/ 	.word	0x000000ff
        /*0fb0*/ 	.word	0x00029800
        /*0fb4*/ 	.short	0x0100
        /*0fb6*/ 	.byte	0x08
	.zero		1


	//   ....[1]....
        /*0fb8*/ 	.word	0x00000280
        /*0fbc*/ 	.word	0x000000ff
        /*0fc0*/ 	.word	0x00029820
        /*0fc4*/ 	.short	0x0100
        /*0fc6*/ 	.byte	0x08
	.zero		1


	//   ....[2]....
        /*0fc8*/ 	.word	0x00000370
        /*0fcc*/ 	.word	0x000000ff
        /*0fd0*/ 	.word	0x00029830
        /*0fd4*/ 	.short	0x0100
        /*0fd6*/ 	.byte	0x08
	.zero		1


	//   ....[3]....
        /*0fd8*/ 	.word	0x00000380
        /*0fdc*/ 	.word	0x000000ff
        /*0fe0*/ 	.word	0x00029840
        /*0fe4*/ 	.short	0x0100
        /*0fe6*/ 	.byte	0x08
	.zero		1


	//   ....[4]....
        /*0fe8*/ 	.word	0x00000390
        /*0fec*/ 	.word	0x000000ff
        /*0ff0*/ 	.word	0x00029838
        /*0ff4*/ 	.short	0x0100
        /*0ff6*/ 	.byte	0x08
	.zero		1


	//   ....[5]....
        /*0ff8*/ 	.word	0x000003a0
        /*0ffc*/ 	.word	0x000000ff
        /*1000*/ 	.word	0x00029848
        /*1004*/ 	.short	0x0100
        /*1006*/ 	.byte	0x08
	.zero		1


	//   ....[6]....
        /*1008*/ 	.word	0x000004d0
        /*100c*/ 	.word	0x000000ff
        /*1010*/ 	.word	0x00029850
        /*1014*/ 	.short	0x0100
        /*1016*/ 	.byte	0x08
	.zero		1


	//   ....[7]....
        /*1018*/ 	.word	0x000004e0
        /*101c*/ 	.word	0x000000ff
        /*1020*/ 	.word	0x00029860
        /*1024*/ 	.short	0x0100
        /*1026*/ 	.byte	0x08
	.zero		1


	//   ....[8]....
        /*1028*/ 	.word	0x000004f0
        /*102c*/ 	.word	0x000000ff
        /*1030*/ 	.word	0x00029858
        /*1034*/ 	.short	0x0100
        /*1036*/ 	.byte	0x08
	.zero		1


	//   ....[9]....
        /*1038*/ 	.word	0x00000500
        /*103c*/ 	.word	0x000000ff
        /*1040*/ 	.word	0x00029868
        /*1044*/ 	.short	0x0100
        /*1046*/ 	.byte	0x08
	.zero		1


	//   ....[10]....
        /*1048*/ 	.word	0x000005f0
        /*104c*/ 	.word	0x000000ff
        /*1050*/ 	.word	0x00029870
        /*1054*/ 	.short	0x0100
        /*1056*/ 	.byte	0x06
	.zero		1


	//   ....[11]....
        /*1058*/ 	.word	0x00000600
        /*105c*/ 	.word	0x000000ff
        /*1060*/ 	.word	0x00029880
        /*1064*/ 	.short	0x0100
        /*1066*/ 	.byte	0x06
	.zero		1


	//   ....[12]....
        /*1068*/ 	.word	0x00000610
        /*106c*/ 	.word	0x000000ff
        /*1070*/ 	.word	0x00029878
        /*1074*/ 	.short	0x0100
        /*1076*/ 	.byte	0x06
	.zero		1


	//   ....[13]....
        /*1078*/ 	.word	0x00000620
        /*107c*/ 	.word	0x000000ff
        /*1080*/ 	.word	0x00029888
        /*1084*/ 	.short	0x0100
        /*1086*/ 	.byte	0x06
	.zero		1


	//   ....[14]....
        /*1088*/ 	.word	0x00000750
        /*108c*/ 	.word	0x000000ff
        /*1090*/ 	.word	0x00029890
        /*1094*/ 	.short	0x0100
        /*1096*/ 	.byte	0x08
	.zero		1


	//   ....[15]....
        /*1098*/ 	.word	0x00000760
        /*109c*/ 	.word	0x000000ff
        /*10a0*/ 	.word	0x000298a0
        /*10a4*/ 	.short	0x0100
        /*10a6*/ 	.byte	0x08
	.zero		1


	//   ....[16]....
        /*10a8*/ 	.word	0x00000770
        /*10ac*/ 	.word	0x000000ff
        /*10b0*/ 	.word	0x00029898
        /*10b4*/ 	.short	0x0100
        /*10b6*/ 	.byte	0x08
	.zero		1


	//   ....[17]....
        /*10b8*/ 	.word	0x00000780
        /*10bc*/ 	.word	0x000000ff
        /*10c0*/ 	.word	0x000298a8
        /*10c4*/ 	.short	0x0100
        /*10c6*/ 	.byte	0x08
	.zero		1


	//   ....[18]....
        /*10c8*/ 	.word	0x000008c0
        /*10cc*/ 	.word	0x000000ff
        /*10d0*/ 	.word	0x000298b0
        /*10d4*/ 	.short	0x0100
        /*10d6*/ 	.byte	0x08
	.zero		1


	//   ....[19]....
        /*10d8*/ 	.word	0x000008d0
        /*10dc*/ 	.word	0x000000ff
        /*10e0*/ 	.word	0x000298c0
        /*10e4*/ 	.short	0x0100
        /*10e6*/ 	.byte	0x08
	.zero		1


	//   ....[20]....
        /*10e8*/ 	.word	0x000008e0
        /*10ec*/ 	.word	0x000000ff
        /*10f0*/ 	.word	0x000298b8
        /*10f4*/ 	.short	0x0100
        /*10f6*/ 	.byte	0x08
	.zero		1


	//   ....[21]....
        /*10f8*/ 	.word	0x000008f0
        /*10fc*/ 	.word	0x000000ff
        /*1100*/ 	.word	0x000298c8
        /*1104*/ 	.short	0x0100
        /*1106*/ 	.byte	0x08
	.zero		1


	//   ....[22]....
        /*1108*/ 	.word	0x000038f0
        /*110c*/ 	.word	0x0000005b
        /*1110*/ 	.word	0x00029890
        /*1114*/ 	.short	0x010a
        /*1116*/ 	.byte	0x3f
	.zero		1


	//   ....[23]....
        /*1118*/ 	.word	0x000098d0
        /*111c*/ 	.word	0x0000005b
        /*1120*/ 	.word	0x00029890
        /*1124*/ 	.short	0x010a
        /*1126*/ 	.byte	0x3f
	.zero		1


	//   ....[24]....
        /*1128*/ 	.word	0x0000f5f0
        /*112c*/ 	.word	0x0000005b
        /*1130*/ 	.word	0x00029890
        /*1134*/ 	.short	0x010a
        /*1136*/ 	.byte	0x3f
	.zero		1


	//   ....[25]....
        /*1138*/ 	.word	0x0000fd40
        /*113c*/ 	.word	0x0000000b
        /*1140*/ 	.word	0x00000000
        /*1144*/ 	.short	0x0101
        /*1146*/ 	.byte	0x3f
	.zero		1


	//   ....[26]....
        /*1148*/ 	.word	0x0000fd80
        /*114c*/ 	.word	0x0000005b
        /*1150*/ 	.word	0x000298b0
        /*1154*/ 	.short	0x010a
        /*1156*/ 	.byte	0x3f
	.zero		1


	//   ....[27]....
        /*1158*/ 	.word	0x00010370
        /*115c*/ 	.word	0x0000005b
        /*1160*/ 	.word	0x00000000
        /*1164*/ 	.short	0x0101
        /*1166*/ 	.byte	0x3f
	.zero		1


	//   ....[28]....
        /*1168*/ 	.word	0x00010e30
        /*116c*/ 	.word	0x00000012
        /*1170*/ 	.word	0x00029800
        /*1174*/ 	.short	0x010a
        /*1176*/ 	.byte	0x3f
	.zero		1


	//   ....[29]....
        /*1178*/ 	.word	0x00010e80
        /*117c*/ 	.word	0x00000012
        /*1180*/ 	.word	0x00029800
        /*1184*/ 	.short	0x010a
        /*1186*/ 	.byte	0x3f
	.zero		1


	//   ....[30]....
        /*1188*/ 	.word	0x00011710
        /*118c*/ 	.word	0x00000012
        /*1190*/ 	.word	0x00029800
        /*1194*/ 	.short	0x010a
        /*1196*/ 	.byte	0x3f
	.zero		1


	//   ....[31]....
        /*1198*/ 	.word	0x00014aa0
        /*119c*/ 	.word	0x00000012
        /*11a0*/ 	.word	0x00029800
        /*11a4*/ 	.short	0x010a
        /*11a6*/ 	.byte	0x3f
	.zero		1


	//   ....[32]....
        /*11a8*/ 	.word	0x00017bc0
        /*11ac*/ 	.word	0x00000000
        /*11b0*/ 	.word	0x00029830
        /*11b4*/ 	.short	0x010a
        /*11b6*/ 	.byte	0x3f
	.zero		1


	//   ....[33]....
        /*11b8*/ 	.word	0x00017c10
        /*11bc*/ 	.word	0x00000000
        /*11c0*/ 	.word	0x00029830
        /*11c4*/ 	.short	0x010a
        /*11c6*/ 	.byte	0x3f
	.zero		1


	//   ....[34]....
        /*11c8*/ 	.word	0x0001ac50
        /*11cc*/ 	.word	0x0000004a
        /*11d0*/ 	.word	0x00000000
        /*11d4*/ 	.short	0x0101
        /*11d6*/ 	.byte	0x3f
	.zero		1


	//   ....[35]....
        /*11d8*/ 	.word	0x0001bde0
        /*11dc*/ 	.word	0x0000000b
        /*11e0*/ 	.word	0x00029830
        /*11e4*/ 	.short	0x010a
        /*11e6*/ 	.byte	0x3f
	.zero		1


	//   ....[36]....
        /*11e8*/ 	.word	0x0001be30
        /*11ec*/ 	.word	0x0000000b
        /*11f0*/ 	.word	0x00029830
        /*11f4*/ 	.short	0x010a
        /*11f6*/ 	.byte	0x3f
	.zero		1


	//   ....[37]....
        /*11f8*/ 	.word	0x0001cf30
        /*11fc*/ 	.word	0x0000000a
        /*1200*/ 	.word	0x00029850
        /*1204*/ 	.short	0x010a
        /*1206*/ 	.byte	0x3f
	.zero		1


	//   ....[38]....
        /*1208*/ 	.word	0x0001cf70
        /*120c*/ 	.word	0x0000000a
        /*1210*/ 	.word	0x00029850
        /*1214*/ 	.short	0x010a
        /*1216*/ 	.byte	0x3f
	.zero		1


	//   ....[39]....
        /*1218*/ 	.word	0x0001d3a0
        /*121c*/ 	.word	0x0000009f
        /*1220*/ 	.word	0x00000000
        /*1224*/ 	.short	0x0101
        /*1226*/ 	.byte	0x3f
	.zero		1


	//   ....[40]....
        /*1228*/ 	.word	0x0001f2e0
        /*122c*/ 	.word	0x00000008
        /*1230*/ 	.word	0x00000000
        /*1234*/ 	.short	0x0101
        /*1236*/ 	.byte	0x3f
	.zero		1


	//   ....[41]....
        /*1238*/ 	.word	0x0001f9a0
        /*123c*/ 	.word	0x0000000b
        /*1240*/ 	.word	0x00029850
        /*1244*/ 	.short	0x010a
        /*1246*/ 	.byte	0x3f
	.zero		1


	//   ....[42]....
        /*1248*/ 	.word	0x0001fa20
        /*124c*/ 	.word	0x0000000b
        /*1250*/ 	.word	0x00029850
        /*1254*/ 	.short	0x010a
        /*1256*/ 	.byte	0x3f
	.zero		1


	//   ....[43]....
        /*1258*/ 	.word	0x00020020
        /*125c*/ 	.word	0x00000002
        /*1260*/ 	.word	0x00000000
        /*1264*/ 	.short	0x0101
        /*1266*/ 	.byte	0x3f
	.zero		1


	//   ....[44]....
        /*1268*/ 	.word	0x00022380
        /*126c*/ 	.word	0x00000000
        /*1270*/ 	.word	0x00000000
        /*1274*/ 	.short	0x0101
        /*1276*/ 	.byte	0x3f
	.zero		1


	//   ....[45]....
        /*1278*/ 	.word	0x00022a10
        /*127c*/ 	.word	0x00000008
        /*1280*/ 	.word	0x00000000
        /*1284*/ 	.short	0x0101
        /*1286*/ 	.byte	0x3f
	.zero		1


	//   ....[46]....
        /*1288*/ 	.word	0x00026090
        /*128c*/ 	.word	0x00000016
        /*1290*/ 	.word	0x00029820
        /*1294*/ 	.short	0x010a
        /*1296*/ 	.byte	0x3f
	.zero		1


	//   ....[47]....
        /*1298*/ 	.word	0x00026120
        /*129c*/ 	.word	0x0000000a
        /*12a0*/ 	.word	0x000298a0
        /*12a4*/ 	.short	0x010a
        /*12a6*/ 	.byte	0x3f
	.zero		1


	//   ....[48]....
        /*12a8*/ 	.word	0x00026550
        /*12ac*/ 	.word	0x0000000a
        /*12b0*/ 	.word	0x000298c0
        /*12b4*/ 	.short	0x010a
        /*12b6*/ 	.byte	0x3f
	.zero		1


	//   ....[49]....
        /*12b8*/ 	.word	0x00026890
        /*12bc*/ 	.word	0x0000000a
        /*12c0*/ 	.word	0x000298a0
        /*12c4*/ 	.short	0x010a
        /*12c6*/ 	.byte	0x3f
	.zero		1


	//   ....[50]....
        /*12c8*/ 	.word	0x00026cb0
        /*12cc*/ 	.word	0x0000000a
        /*12d0*/ 	.word	0x000298c0
        /*12d4*/ 	.short	0x010a
        /*12d6*/ 	.byte	0x3f
	.zero		1


	//   ....[51]....
        /*12d8*/ 	.word	0x00027f60
        /*12dc*/ 	.word	0x00000000
        /*12e0*/ 	.word	0x00029880
        /*12e4*/ 	.short	0x010a
        /*12e6*/ 	.byte	0x3f
	.zero		1


	//   ....[52]....
        /*12e8*/ 	.word	0x00028670
        /*12ec*/ 	.word	0x00000000
        /*12f0*/ 	.word	0x00029870
        /*12f4*/ 	.short	0x0107
        /*12f6*/ 	.byte	0x3f
	.zero		1


	//   ....[53]....
        /*12f8*/ 	.word	0x00028730
        /*12fc*/ 	.word	0x00000000
        /*1300*/ 	.word	0x00029870
        /*1304*/ 	.short	0x0101
        /*1306*/ 	.byte	0x3f
	.zero		1


	//   ....[54]....
        /*1308*/ 	.word	0x00028780
        /*130c*/ 	.word	0x00000000
        /*1310*/ 	.word	0x00029840
        /*1314*/ 	.short	0x010a
        /*1316*/ 	.byte	0x3f
	.zero		1


	//   ....[55]....
        /*1318*/ 	.word	0x00028e20
        /*131c*/ 	.word	0x00000000
        /*1320*/ 	.word	0x00029830
        /*1324*/ 	.short	0x0107
        /*1326*/ 	.byte	0x3f
	.zero		1


	//   ....[56]....
        /*1328*/ 	.word	0x00028f00
        /*132c*/ 	.word	0x00000000
        /*1330*/ 	.word	0x00029830
        /*1334*/ 	.short	0x0101
        /*1336*/ 	.byte	0x3f
	.zero		1


	//   ....[57]....
        /*1338*/ 	.word	0x00029810
        /*133c*/ 	.word	0x00000016
        /*1340*/ 	.word	0x00029800
        /*1344*/ 	.short	0x0107
        /*1346*/ 	.byte	0x3f
	.zero		1


	//   ....[58]....
        /*1348*/ 	.word	0x00029920
        /*134c*/ 	.word	0x00000016
        /*1350*/ 	.word	0x00029800
        /*1354*/ 	.short	0x0101
        /*1356*/ 	.byte	0x3f
	.zero		1


	//   ....[59]....
        /*1358*/ 	.word	0x00029940
        /*135c*/ 	.word	0x00000016
        /*1360*/ 	.word	0x00029820
        /*1364*/ 	.short	0x010a
        /*1366*/ 	.byte	0x3f
	.zero		1


	//   ....[60]....
        /*1368*/ 	.word	0x00029e20
        /*136c*/ 	.word	0x00000000
        /*1370*/ 	.word	0x00029880
        /*1374*/ 	.short	0x010a
        /*1376*/ 	.byte	0x3f
	.zero		1


	//   ....[61]....
        /*1378*/ 	.word	0x0002a370
        /*137c*/ 	.word	0x00000000
        /*1380*/ 	.word	0x00029870
        /*1384*/ 	.short	0x0107
        /*1386*/ 	.byte	0x3f
	.zero		1


	//   ....[62]....
        /*1388*/ 	.word	0x0002a430
        /*138c*/ 	.word	0x00000000
        /*1390*/ 	.word	0x00029870
        /*1394*/ 	.short	0x0101
        /*1396*/ 	.byte	0x3f
	.zero		1


	//   ....[63]....
        /*1398*/ 	.word	0x0002a460
        /*139c*/ 	.word	0x00000000
        /*13a0*/ 	.word	0x00029840
        /*13a4*/ 	.short	0x010a
        /*13a6*/ 	.byte	0x3f
	.zero		1


	//   ....[64]....
        /*13a8*/ 	.word	0x0002a990
        /*13ac*/ 	.word	0x00000000
        /*13b0*/ 	.word	0x00029830
        /*13b4*/ 	.short	0x0107
        /*13b6*/ 	.byte	0x3f
	.zero		1


	//   ....[65]....
        /*13b8*/ 	.word	0x0002aa50
        /*13bc*/ 	.word	0x00000000
        /*13c0*/ 	.word	0x00029830
        /*13c4*/ 	.short	0x0101
        /*13c6*/ 	.byte	0x3f
	.zero		1


	//   ....[66]....
        /*13c8*/ 	.word	0x0002aae0
        /*13cc*/ 	.word	0x00000003
        /*13d0*/ 	.word	0x00029870
        /*13d4*/ 	.short	0x010a
        /*13d6*/ 	.byte	0x3f
	.zero		1


	//   ....[67]....
        /*13d8*/ 	.word	0x0002ab70
        /*13dc*/ 	.word	0x00000003
        /*13e0*/ 	.word	0x00029860
        /*13e4*/ 	.short	0x010a
        /*13e6*/ 	.byte	0x3f
	.zero		1


	//   ....[68]....
        /*13e8*/ 	.word	0x0002b080
        /*13ec*/ 	.word	0x00000003
        /*13f0*/ 	.word	0x00029850
        /*13f4*/ 	.short	0x0101
        /*13f6*/ 	.byte	0x3f
	.zero		1


	//   ....[69]....
        /*13f8*/ 	.word	0x0002b110
        /*13fc*/ 	.word	0x00000003
        /*1400*/ 	.word	0x00000000
        /*1404*/ 	.short	0x0101
        /*1406*/ 	.byte	0x3f
	.zero		1


	//   ....[70]....
        /*1408*/ 	.word	0x0002b2d0
        /*140c*/ 	.word	0x00000011
        /*1410*/ 	.word	0x00029870
        /*1414*/ 	.short	0x010a
        /*1416*/ 	.byte	0x3f
	.zero		1


	//   ....[71]....
        /*1418*/ 	.word	0x0002b350
        /*141c*/ 	.word	0x00000011
        /*1420*/ 	.word	0x00029860
        /*1424*/ 	.short	0x010a
        /*1426*/ 	.byte	0x3f
	.zero		1


	//   ....[72]....
        /*1428*/ 	.word	0x0002b870
        /*142c*/ 	.word	0x00000011
        /*1430*/ 	.word	0x00029850
        /*1434*/ 	.short	0x0101
        /*1436*/ 	.byte	0x3f
	.zero		1


	//   ....[73]....
        /*1438*/ 	.word	0x0002b930
        /*143c*/ 	.word	0x00000011
        /*1440*/ 	.word	0x00000000
        /*1444*/ 	.short	0x0101
        /*1446*/ 	.byte	0x3f
	.zero		1


	//   ....[74]....
        /*1448*/ 	.word	0x0002c650
        /*144c*/ 	.word	0x00000004
        /*1450*/ 	.word	0x00029820
        /*1454*/ 	.short	0x010a
        /*1456*/ 	.byte	0x3f
	.zero		1


	//   ....[75]....
        /*1458*/ 	.word	0x0002c7c0
        /*145c*/ 	.word	0x00000005
        /*1460*/ 	.word	0x00029840
        /*1464*/ 	.short	0x010a
        /*1466*/ 	.byte	0x3f
	.zero		1


	//   ....[76]....
        /*1468*/ 	.word	0x0002c860
        /*146c*/ 	.word	0x00000017
        /*1470*/ 	.word	0x00029840
        /*1474*/ 	.short	0x010a
        /*1476*/ 	.byte	0x3f
	.zero		1


	//   ....[77]....
        /*1478*/ 	.word	0x0002c8a0
        /*147c*/ 	.word	0x00000005
        /*1480*/ 	.word	0x00029860
        /*1484*/ 	.short	0x010a
        /*1486*/ 	.byte	0x3f
	.zero		1


	//   ....[78]....
        /*1488*/ 	.word	0x0002c8e0
        /*148c*/ 	.word	0x00000017
        /*1490*/ 	.word	0x00029860
        /*1494*/ 	.short	0x010a
        /*1496*/ 	.byte	0x3f
	.zero		1


	//   ....[79]....
        /*1498*/ 	.word	0x0002c920
        /*149c*/ 	.word	0x00000005
        /*14a0*/ 	.word	0x00029880
        /*14a4*/ 	.short	0x010a
        /*14a6*/ 	.byte	0x3f
	.zero		1


	//   ....[80]....
        /*14a8*/ 	.word	0x0002c960
        /*14ac*/ 	.word	0x00000017
        /*14b0*/ 	.word	0x00029880
        /*14b4*/ 	.short	0x010a
        /*14b6*/ 	.byte	0x3f
	.zero		1


	//   ....[81]....
        /*14b8*/ 	.word	0x0002c9c0
        /*14bc*/ 	.word	0x0000005b
        /*14c0*/ 	.word	0x00029890
        /*14c4*/ 	.short	0x010a
        /*14c6*/ 	.byte	0x3f
	.zero		1


	//   ....[82]....
        /*14c8*/ 	.word	0x0002cc70
        /*14cc*/ 	.word	0x0000005b
        /*14d0*/ 	.word	0x00029890
        /*14d4*/ 	.short	0x010a
        /*14d6*/ 	.byte	0x3f
	.zero		1


	//   ....[83]....
        /*14d8*/ 	.word	0x0002cf20
        /*14dc*/ 	.word	0x0000005b
        /*14e0*/ 	.word	0x00029890
        /*14e4*/ 	.short	0x010a
        /*14e6*/ 	.byte	0x3f
	.zero		1


	//   ....[84]....
        /*14e8*/ 	.word	0x0002d1d0
        /*14ec*/ 	.word	0x0000005b
        /*14f0*/ 	.word	0x000298b0
        /*14f4*/ 	.short	0x010a
        /*14f6*/ 	.byte	0x3f
	.zero		1


	//   ....[85]....
        /*14f8*/ 	.word	0x0002d4e0
        /*14fc*/ 	.word	0x00000012
        /*1500*/ 	.word	0x00029800
        /*1504*/ 	.short	0x010a
        /*1506*/ 	.byte	0x3f
	.zero		1


	//   ....[86]....
        /*1508*/ 	.word	0x0002d700
        /*150c*/ 	.word	0x00000012
        /*1510*/ 	.word	0x00029800
        /*1514*/ 	.short	0x010a
        /*1516*/ 	.byte	0x3f
	.zero		1


	//   ....[87]....
        /*1518*/ 	.word	0x0002d750
        /*151c*/ 	.word	0x00000000
        /*1520*/ 	.word	0x00029830
        /*1524*/ 	.short	0x010a
        /*1526*/ 	.byte	0x3f
	.zero		1


	//   ....[88]....
        /*1528*/ 	.word	0x0002d7a0
        /*152c*/ 	.word	0x0000000b
        /*1530*/ 	.word	0x00029830
        /*1534*/ 	.short	0x010a
        /*1536*/ 	.byte	0x3f
	.zero		1


	//   ....[89]....
        /*1538*/ 	.word	0x0002d7f0
        /*153c*/ 	.word	0x0000000a
        /*1540*/ 	.word	0x00029850
        /*1544*/ 	.short	0x010a
        /*1546*/ 	.byte	0x3f
	.zero		1


	//   ....[90]....
        /*1548*/ 	.word	0x0002d840
        /*154c*/ 	.word	0x0000000b
        /*1550*/ 	.word	0x00029850
        /*1554*/ 	.short	0x010a
        /*1556*/ 	.byte	0x3f
	.zero		1


	//   ....[91]....
        /*1558*/ 	.word	0x00030230
        /*155c*/ 	.word	0x00000016
        /*1560*/ 	.word	0x00029820
        /*1564*/ 	.short	0x010a
        /*1566*/ 	.byte	0x3f
	.zero		1


	//   ....[92]....
        /*1568*/ 	.word	0x00030280
        /*156c*/ 	.word	0x0000000a
        /*1570*/ 	.word	0x000298a0
        /*1574*/ 	.short	0x010a
        /*1576*/ 	.byte	0x3f
	.zero		1


	//   ....[93]....
        /*1578*/ 	.word	0x000302d0
        /*157c*/ 	.word	0x0000000a
        /*1580*/ 	.word	0x000298c0
        /*1584*/ 	.short	0x010a
        /*1586*/ 	.byte	0x3f
	.zero		1


	//   ....[94]....
        /*1588*/ 	.word	0x00030320
        /*158c*/ 	.word	0x0000000a
        /*1590*/ 	.word	0x000298a0
        /*1594*/ 	.short	0x010a
        /*1596*/ 	.byte	0x3f
	.zero		1


	//   ....[95]....
        /*1598*/ 	.word	0x00030370
        /*159c*/ 	.word	0x0000000a
        /*15a0*/ 	.word	0x000298c0
        /*15a4*/ 	.short	0x010a
        /*15a6*/ 	.byte	0x3f
	.zero		1


	//   ....[96]....
        /*15a8*/ 	.word	0x00030490
        /*15ac*/ 	.word	0x00000000
        /*15b0*/ 	.word	0x00029880
        /*15b4*/ 	.short	0x010a
        /*15b6*/ 	.byte	0x3f
	.zero		1


	//   ....[97]....
        /*15b8*/ 	.word	0x00030c90
        /*15bc*/ 	.word	0x00000000
        /*15c0*/ 	.word	0x00029840
        /*15c4*/ 	.short	0x010a
        /*15c6*/ 	.byte	0x3f
	.zero		1


	//   ....[98]....
        /*15c8*/ 	.word	0x00031a00
        /*15cc*/ 	.word	0x00000016
        /*15d0*/ 	.word	0x00029820
        /*15d4*/ 	.short	0x010a
        /*15d6*/ 	.byte	0x3f
	.zero		1


	//   ....[99]....
        /*15d8*/ 	.word	0x00031a50
        /*15dc*/ 	.word	0x00000000
        /*15e0*/ 	.word	0x00029880
        /*15e4*/ 	.short	0x010a
        /*15e6*/ 	.byte	0x3f
	.zero		1


	//   ....[100]....
        /*15e8*/ 	.word	0x00032150
        /*15ec*/ 	.word	0x00000000
        /*15f0*/ 	.word	0x00029840
        /*15f4*/ 	.short	0x010a
        /*15f6*/ 	.byte	0x3f
	.zero		1


	//   ....[101]....
        /*15f8*/ 	.word	0x000327a0
        /*15fc*/ 	.word	0x00000003
        /*1600*/ 	.word	0x00029870
        /*1604*/ 	.short	0x010a
        /*1606*/ 	.byte	0x3f
	.zero		1


	//   ....[102]....
        /*1608*/ 	.word	0x000327f0
        /*160c*/ 	.word	0x00000003
        /*1610*/ 	.word	0x00029860
        /*1614*/ 	.short	0x010a
        /*1616*/ 	.byte	0x3f
	.zero		1


	//   ....[103]....
        /*1618*/ 	.word	0x00032840
        /*161c*/ 	.word	0x00000011
        /*1620*/ 	.word	0x00029870
        /*1624*/ 	.short	0x010a
        /*1626*/ 	.byte	0x3f
	.zero		1


	//   ....[104]....
        /*1628*/ 	.word	0x00032890
        /*162c*/ 	.word	0x00000011
        /*1630*/ 	.word	0x00029860
        /*1634*/ 	.short	0x010a
        /*1636*/ 	.byte	0x3f
	.zero		1


	//   ....[105]....
        /*1638*/ 	.word	0x000332c0
        /*163c*/ 	.word	0x00000004
        /*1640*/ 	.word	0x00029820
        /*1644*/ 	.short	0x010a
        /*1646*/ 	.byte	0x3f
	.zero		1


	//   ....[106]....
        /*1648*/ 	.word	0x00033460
        /*164c*/ 	.word	0x00000005
        /*1650*/ 	.word	0x00029840
        /*1654*/ 	.short	0x010a
        /*1656*/ 	.byte	0x3f
	.zero		1


	//   ....[107]....
        /*1658*/ 	.word	0x000334b0
        /*165c*/ 	.word	0x00000017
        /*1660*/ 	.word	0x00029840
        /*1664*/ 	.short	0x010a
        /*1666*/ 	.byte	0x3f
	.zero		1


	//   ....[108]....
        /*1668*/ 	.word	0x00033500
        /*166c*/ 	.word	0x00000005
        /*1670*/ 	.word	0x00029860
        /*1674*/ 	.short	0x010a
        /*1676*/ 	.byte	0x3f
	.zero		1


	//   ....[109]....
        /*1678*/ 	.word	0x00033550
        /*167c*/ 	.word	0x00000017
        /*1680*/ 	.word	0x00029860
        /*1684*/ 	.short	0x010a
        /*1686*/ 	.byte	0x3f
	.zero		1


	//   ....[110]....
        /*1688*/ 	.word	0x000335a0
        /*168c*/ 	.word	0x00000005
        /*1690*/ 	.word	0x00029880
        /*1694*/ 	.short	0x010a
        /*1696*/ 	.byte	0x3f
	.zero		1


	//----- nvinfo : EIATTR_NUM_MBARRIERS
	.align		4
.L_157:
        /*1698*/ 	.byte	0x03, 0x38
        /*169a*/ 	.short	0x0016


	//----- nvinfo : EIATTR_EXIT_INSTR_OFFSETS
	.align		4
        /*169c*/ 	.byte	0x04, 0x1c
        /*169e*/ 	.short	(.L_159 - .L_158)


	//   ....[0]....
.L_158:
        /*16a0*/ 	.word	0x0002c9b0


	//----- nvinfo : EIATTR_MAX_THREADS
	.align		4
.L_159:
        /*16a4*/ 	.byte	0x04, 0x05
        /*16a6*/ 	.short	(.L_161 - .L_160)
.L_160:
        /*16a8*/ 	.word	0x00000180
        /*16ac*/ 	.word	0x00000001
        /*16b0*/ 	.word	0x00000001


	//----- nvinfo : EIATTR_CRS_STACK_SIZE
	.align		4
.L_161:
        /*16b4*/ 	.byte	0x04, 0x1e
        /*16b6*/ 	.short	(.L_163 - .L_162)
.L_162:
        /*16b8*/ 	.word	0x00000000


	//----- nvinfo : EIATTR_CBANK_PARAM_SIZE
	.align		4
.L_163:
        /*16bc*/ 	.byte	0x03, 0x19
        /*16be*/ 	.short	0x0af0


	//----- nvinfo : EIATTR_PARAM_CBANK
	.align		4
        /*16c0*/ 	.byte	0x04, 0x0a
        /*16c2*/ 	.short	(.L_165 - .L_164)
	.align		4
.L_164:
        /*16c4*/ 	.word	index@(.nv.constant0._ZN7cutlass13device_kernelIN5flash11enable_sm90INS1_16FlashAttnFwdSm90INS1_25CollectiveMainloopFwdSm90ILi2EN4cute5tupleIJNS5_1CILi1EEES8_S8_EEENS6_IJNS7_ILi128EEENS7_ILi160EEENS7_ILi192EEEEEELi128ENS_12float_e4m3_tEfNS_4arch4Sm90ELb0ELb0ELb1ELb1ELb1ELb1ELb0ELb1ELb1ELb1ELb1ELb0EEENS1_21CollectiveEpilogueFwdINS6_IJSA_SA_SB_EEES9_NS_10bfloat16_tESG_Li256ELb1ELb1ELb1ELb1EEENS1_36VarlenDynamicPersistentTileSchedulerILi128ELi160ELi256ELi128ELb1ELb1ELb1ELb0ELb1ELb1EEEEEEEEEvNT_6ParamsE)
        /*16c8*/ 	.short	0x0210
        /*16ca*/ 	.short	0x0af0


	//----- nvinfo : EIATTR_SW_WAR
	.align		4
.L_165:
        /*16cc*/ 	.byte	0x04, 0x36
        /*16ce*/ 	.short	(.L_167 - .L_166)
.L_166:
        /*16d0*/ 	.word	0x00000008
.L_167:


//--------------------- .nv.info._ZN7cutlass13device_kernelIN5flash11enable_sm90INS1_16FlashAttnFwdSm90INS1_25CollectiveMainloopFwdSm90ILi2EN4cute5tupleIJNS5_1CILi1EEES8_S8_EEENS6_IJNS7_ILi128EEESA_NS7_ILi192EEEEEELi128ENS_12float_e4m3_tEfNS_4arch4Sm90ELb0ELb1ELb1ELb0ELb1ELb0ELb0ELb1ELb1ELb1ELb1ELb0EEENS1_21CollectiveEpilogueFwdINS6_IJSA_SA_SA_EEES9_NS_10bfloat16_tESF_Li256ELb0ELb1ELb1ELb1EEENS1_19SingleTileSchedulerILb0ELb1ELb1ELi128EEEEEEEEEvNT_6ParamsE --------------------------
	.section	.nv.info._ZN7cutlass13device_kernelIN5flash11enable_sm90INS1_16FlashAttnFwdSm90INS1_25CollectiveMainloopFwdSm90ILi2EN4cute5tupleIJNS5_1CILi1EEES8_S8_EEENS6_IJNS7_ILi128EEESA_NS7_ILi192EEEEEELi128ENS_12float_e4m3_tEfNS_4arch4Sm90ELb0ELb1ELb1ELb0ELb1ELb0ELb0ELb1ELb1ELb1ELb1ELb0EEENS1_21CollectiveEpilogueFwdINS6_IJSA_SA_SA_EEES9_NS_10bfloat16_tESF_Li256ELb0ELb1ELb1ELb1EEENS1_19SingleTileSchedulerILb0ELb1ELb1ELi128EEEEEEEEEvNT_6ParamsE,"",@"SHT_CUDA_INFO"
	.sectionflags	@""
	.align	4


	//----- nvinfo : EIATTR_CUDA_API_VERSION
	.align		4
        /*0000*/ 	.byte	0x04, 0x37
        /*0002*/ 	.short	(.L_169 - .L_168)
.L_168:
        /*0004*/ 	.word	0x00000082


	//----- nvinfo : EIATTR_KPARAM_INFO
	.align		4
.L_169:
        /*0008*/ 	.byte	0x04, 0x17
        /*000a*/ 	.short	(.L_171 - .L_170)
.L_170:
        /*000c*/ 	.word	0x00000000
        /*0010*/ 	.short	0x0000
        /*0012*/ 	.short	0x0070
        /*0014*/ 	.byte	0x00, 0xf0, 0x01, 0x28


	//----- nvinfo : EIATTR_SPARSE_MMA_MASK
	.align		4
.L_171:
        /*0018*/ 	.byte	0x03, 0x50
        /*001a*/ 	.short	0x0000


	//----- nvinfo : EIATTR_MAXREG_COUNT
	.align		4
        /*001c*/ 	.byte	0x03, 0x1b
        /*001e*/ 	.short	0x00a8


	//----- nvinfo : EIATTR_NUM_BARRIERS
	.align		4
        /*0020*/ 	.byte	0x02, 0x4c
        /*0022*/ 	.byte	0x10
	.zero		1


	//----- nvinfo : EIATTR_EXTERNS
	.align		4
        /*0024*/ 	.byte	0x04, 0x0f
        /*0026*/ 	.short	(.L_173 - .L_172)


	//   ....[0]....
	.align		4
.L_172:
        /*0028*/ 	.word	index@(__assertfail)


	//----- nvinfo : EIATTR_ANNOTATIONS
	.align		4
.L_173:
        /*002c*/ 	.byte	0x04, 0x55
        /*002e*/ 	.short	(.L_175 - .L_174)


	//   ....[0]....
.L_174:
        /* <DEDUP_REMOVED lines=12> */


	//----- nvinfo : EIATTR_MERCURY_ISA_VERSION
	.align		4
.L_175:
        /*00d8*/ 	.byte	0x03, 0x5f
        /*00da*/ 	.short	0x0101


	//----- nvinfo : EIATTR_INT_WARP_WIDE_INSTR_OFFSETS
	.align		4
        /*00dc*/ 	.byte	0x04, 0x31
        /*00de*/ 	.short	(.L_177 - .L_176)


	//   ....[0]....
.L_176:
        /*00e0*/ 	.word	0x000000c0


	//   ....[1]....
        /*00e4*/ 	.word	0x000000d0


	//   ....[2]....
        /*00e8*/ 	.word	0x00000170


	//----- nvinfo : EIATTR_COOP_GROUP_MASK_REGIDS
	.align		4
.L_177:
        /*00ec*/ 	.byte	0x04, 0x29
        /*00ee*/ 	.short	(.L_179 - .L_178)


	//   ....[0]....
.L_178:
        /*00f0*/ 	.word	0xffffffff


	//   ....[1]....
        /*00f4*/ 	.word	0xffffffff


	//   ....[2]....
        /*00f8*/ 	.word	0xffffffff


	//   ....[3]....
        /*00fc*/ 	.word	0xffffffff


	//   ....[4]....
        /*0100*/ 	.word	0xffffffff


	//   ....[5]....
        /*0104*/ 	.word	0xffffffff


	//   ....[6]....
        /*0108*/ 	.word	0xffffffff


	//   ....[7]....
        /*010c*/ 	.word	0xffffffff


	//   ....[8]....
        /*0110*/ 	.word	0xffffffff


	//   ....[9]....
        /*0114*/ 	.word	0xffffffff


	//   ....[10]....
        /*0118*/ 	.word	0xffffffff


	//   ....[11]....
        /*011c*/ 	.word	0xffffffff


	//   ....[12]....
        /*0120*/ 	.word	0xffffffff


	//   ....[13]....
        /*0124*/ 	.word	0xffffffff


	//   ....[14]....
        /*0128*/ 	.word	0xffffffff


	//   ....[15]....
        /*012c*/ 	.word	0xffffffff


	//   ....[16]....
        /*0130*/ 	.word	0xffffffff


	//   ....[17]....
        /*0134*/ 	.word	0xffffffff


	//   ....[18]....
        /*0138*/ 	.word	0xffffffff


	//   ....[19]....
        /*013c*/ 	.word	0xffffffff


	//   ....[20]....
        /*0140*/ 	.word	0xffffffff


	//   ....[21]....
        /*0144*/ 	.word	0xffffffff


	//   ....[22]....
        /*0148*/ 	.word	0xffffffff


	//   ....[23]....
        /*014c*/ 	.word	0xffffffff


	//   ....[24]....
        /*0150*/ 	.word	0xffffffff


	//   ....[25]....
        /*0154*/ 	.word	0xffffffff


	//   ....[26]....
        /*0158*/ 	.word	0xffffffff


	//   ....[27]....
        /*015c*/ 	.word	0xffffffff


	//   ....[28]....
        /*0160*/ 	.word	0xffffffff


	//   ....[29]....
        /*0164*/ 	.word	0xffffffff


	//   ....[30]....
        /*0168*/ 	.word	0xffffffff


	//   ....[31]....
        /*016c*/ 	.word	0xffffffff


	//   ....[32]....
        /*0170*/ 	.word	0xffffffff


	//   ....[33]....
        /*0174*/ 	.word	0xffffffff


	//   ....[34]....
        /*0178*/ 	.word	0xffffffff


	//   ....[35]....
        /*017c*/ 	.word	0xffffffff


	//   ....[36]....
        /*0180*/ 	.word	0xffffffff


	//   ....[37]....
        /*0184*/ 	.word	0xffffffff


	//   ....[38]....
        /*0188*/ 	.word	0xffffffff


	//   ....[39]....
        /*018c*/ 	.word	0xffffffff


	//   ....[40]....
        /*0190*/ 	.word	0xffffffff


	//   ....[41]....
        /*0194*/ 	.word	0xffffffff


	//   ....[42]....
        /*0198*/ 	.word	0xffffffff


	//   ....[43]....
        /*019c*/ 	.word	0xffffffff


	//   ....[44]....
        /*01a0*/ 	.word	0xffffffff


	//   ....[45]....
        /*01a4*/ 	.word	0xffffffff


	//   ....[46]....
        /*01a8*/ 	.word	0xffffffff


	//   ....[47]....
        /*01ac*/ 	.word	0xffffffff


	//   ....[48]....
        /*01b0*/ 	.word	0xffffffff


	//   ....[49]....
        /*01b4*/ 	.word	0xffffffff


	//   ....[50]....
        /*01b8*/ 	.word	0xffffffff


	//   ....[51]....
        /*01bc*/ 	.word	0xffffffff


	//   ....[52]....
        /*01c0*/ 	.word	0xffffffff


	//   ....[53]....
        /*01c4*/ 	.word	0xffffffff


	//   ....[54]....
        /*01c8*/ 	.word	0xffffffff


	//   ....[55]....
        /*01cc*/ 	.word	0xffffffff


	//   ....[56]....
        /*01d0*/ 	.word	0xffffffff


	//   ....[57]....
        /*01d4*/ 	.word	0xffffffff


	//   ....[58]....
        /*01d8*/ 	.word	0xffffffff


	//   ....[59]....
        /*01dc*/ 	.word	0xffffffff


	//   ....[60]....
        /*01e0*/ 	.word	0xffffffff


	//   ....[61]....
        /*01e4*/ 	.word	0xffffffff


	//   ....[62]....
        /*01e8*/ 	.word	0xffffffff


	//   ....[63]....
        /*01ec*/ 	.word	0xffffffff


	//   ....[64]....
        /*01f0*/ 	.word	0xffffffff


	//   ....[65]....
        /*01f4*/ 	.word	0xffffffff


	//   ....[66]....
        /*01f8*/ 	.word	0xffffffff


	//   ....[67]....
        /*01fc*/ 	.word	0xffffffff


	//   ....[68]....
        /*0200*/ 	.word	0xffffffff


	//   ....[69]....
        /*0204*/ 	.word	0xffffffff


	//   ....[70]....
        /*0208*/ 	.word	0xffffffff


	//   ....[71]....
        /*020c*/ 	.word	0xffffffff


	//   ....[72]....
        /*0210*/ 	.word	0xffffffff


	//   ....[73]....
        /*0214*/ 	.word	0xffffffff


	//   ....[74]....
        /*0218*/ 	.word	0xffffffff


	//   ....[75]....
        /*021c*/ 	.word	0xffffffff


	//   ....[76]....
        /*0220*/ 	.word	0xffffffff


	//   ....[77]....
        /*0224*/ 	.word	0xffffffff


	//   ....[78]....
        /*0228*/ 	.word	0xffffffff


	//   ....[79]....
        /*022c*/ 	.word	0xffffffff


	//   ....[80]....
        /*0230*/ 	.word	0xffffffff


	//   ....[81]....
        /*0234*/ 	.word	0xffffffff


	//   ....[82]....
        /*0238*/ 	.word	0xffffffff


	//   ....[83]....
        /*023c*/ 	.word	0xffffffff


	//   ....[84]....
        /*0240*/ 	.word	0xffffffff


	//   ....[85]....
        /*0244*/ 	.word	0xffffffff


	//   ....[86]....
        /*0248*/ 	.word	0xffffffff


	//   ....[87]....
        /*024c*/ 	.word	0xffffffff


	//   ....[88]....
        /*0250*/ 	.word	0xffffffff


	//   ....[89]....
        /*0254*/ 	.word	0xffffffff


	//   ....[90]....
        /*0258*/ 	.word	0xffffffff


	//   ....[91]....
        /*025c*/ 	.word	0xffffffff


	//   ....[92]....
        /*0260*/ 	.word	0xffffffff


	//   ....[93]....
        /*0264*/ 	.word	0xffffffff


	//   ....[94]....
        /*0268*/ 	.word	0xffffffff


	//   ....[95]....
        /*026c*/ 	.word	0xffffffff


	//   ....[96]....
        /*0270*/ 	.word	0xffffffff


	//   ....[97]....
        /*0274*/ 	.word	0xffffffff


	//   ....[98]....
        /*0278*/ 	.word	0xffffffff


	//   ....[99]....
        /*027c*/ 	.word	0xffffffff


	//   ....[100]....
        /*0280*/ 	.word	0xffffffff


	//   ....[101]....
        /*0284*/ 	.word	0xffffffff


	//   ....[102]....
        /*0288*/ 	.word	0xffffffff


	//   ....[103]....
        /*028c*/ 	.word	0xffffffff


	//   ....[104]....
        /*0290*/ 	.word	0xffffffff


	//   ....[105]....
        /*0294*/ 	.word	0xffffffff


	//   ....[106]....
        /*0298*/ 	.word	0xffffffff


	//   ....[107]....
        /*029c*/ 	.word	0xffffffff


	//   ....[108]....
        /*02a0*/ 	.word	0xffffffff


	//   ....[109]....
        /*02a4*/ 	.word	0xffffffff


	//   ....[110]....
        /*02a8*/ 	.word	0xffffffff


	//   ....[111]....
        /*02ac*/ 	.word	0xffffffff


	//   ....[112]....
        /*02b0*/ 	.word	0xffffffff


	//   ....[113]....
        /*02b4*/ 	.word	0xffffffff


	//   ....[114]....
        /*02b8*/ 	.word	0xffffffff


	//   ....[115]....
        /*02bc*/ 	.word	0xffffffff


	//   ....[116]....
        /*02c0*/ 	.word	0xffffffff


	//   ....[117]....
        /*02c4*/ 	.word	0xffffffff


	//   ....[118]....
        /*02c8*/ 	.word	0xffffffff


	//   ....[119]....
        /*02cc*/ 	.word	0xffffffff


	//   ....[120]....
        /*02d0*/ 	.word	0xffffffff


	//   ....[121]....
        /*02d4*/ 	.word	0xffffffff


	//   ....[122]....
        /*02d8*/ 	.word	0xffffffff


	//   ....[123]....
        /*02dc*/ 	.word	0xffffffff


	//   ....[124]....
        /*02e0*/ 	.word	0xffffffff


	//   ....[125]....
        /*02e4*/ 	.word	0xffffffff


	//   ....[126]....
        /*02e8*/ 	.word	0xffffffff


	//   ....[127]....
        /*02ec*/ 	.word	0xffffffff


	//   ....[128]....
        /*02f0*/ 	.word	0xffffffff


	//   ....[129]....
        /*02f4*/ 	.word	0xffffffff


	//   ....[130]....
        /*02f8*/ 	.word	0xffffffff


	//   ....[131]....
        /*02fc*/ 	.word	0xffffffff


	//   ....[132]....
        /*0300*/ 	.word	0xffffffff


	//   ....[133]....
        /*0304*/ 	.word	0xffffffff


	//   ....[134]....
        /*0308*/ 	.word	0xffffffff


	//   ....[135]....
        /*030c*/ 	.word	0xffffffff


	//   ....[136]....
        /*0310*/ 	.word	0xffffffff


	//   ....[137]....
        /*0314*/ 	.word	0xffffffff


	//   ....[138]....
        /*0318*/ 	.word	0xffffffff


	//   ....[139]....
        /*031c*/ 	.word	0xffffffff


	//   ....[140]....
        /*0320*/ 	.word	0xffffffff


	//   ....[141]....
        /*0324*/ 	.word	0xffffffff


	//   ....[142]....
        /*0328*/ 	.word	0xffffffff


	//   ....[143]....
        /*032c*/ 	.word	0xffffffff


	//   ....[144]....
        /*0330*/ 	.word	0xffffffff


	//   ....[145]....
        /*0334*/ 	.word	0xffffffff


	//   ....[146]....
        /*0338*/ 	.word	0xffffffff


	//   ....[147]....
        /*033c*/ 	.word	0x0500000f


	//   ....[148]....
        /*0340*/ 	.word	0x0500000f


	//   ....[149]....
        /*0344*/ 	.word	0x0500000f


	//   ....[150]....
        /*0348*/ 	.word	0x0500000f


	//   ....[151]....
        /*034c*/ 	.word	0x0500000f


	//   ....[152]....
        /*0350*/ 	.word	0x0500000f


	//   ....[153]....
        /*0354*/ 	.word	0x0500000f


	//   ....[154]....
        /*0358*/ 	.word	0x0500000f


	//   ....[155]....
        /*035c*/ 	.word	0x0500000f


	//   ....[156]....
        /*0360*/ 	.word	0x0500000f


	//   ....[157]....
        /*0364*/ 	.word	0x0500000f


	//   ....[158]....
        /*0368*/ 	.word	0x0500000f


	//   ....[159]....
        /*036c*/ 	.word	0x0500000f


	//   ....[160]....
        /*0370*/ 	.word	0x0500000f


	//   ....[161]....
        /*0374*/ 	.word	0x0500000f


	//   ....[162]....
        /*0378*/ 	.word	0x0500000f


	//   ....[163]....
        /*037c*/ 	.word	0x0500000f


	//   ....[164]....
        /*0380*/ 	.word	0x0500000f


	//   ....[165]....
        /*0384*/ 	.word	0x0500000f


	//   ....[166]....
        /*0388*/ 	.word	0x0500000f


	//   ....[167]....
        /*038c*/ 	.word	0x0500000f


	//   ....[168]....
        /*0390*/ 	.word	0x0500000f


	//   ....[169]....
        /*0394*/ 	.word	0x0500000f


	//   ....[170]....
        /*0398*/ 	.word	0x0500000f


	//   ....[171]....
        /*039c*/ 	.word	0x0500000f


	//   ....[172]....
        /*03a0*/ 	.word	0x0500000f


	//   ....[173]....
        /*03a4*/ 	.word	0x0500000f


	//   ....[174]....
        /*03a8*/ 	.word	0x0500000f


	//   ....[175]....
        /*03ac*/ 	.word	0x0500000f


	//   ....[176]....
        /*03b0*/ 	.word	0x0500000f


	//   ....[177]....
        /*03b4*/ 	.word	0x0500000f


	//   ....[178]....
        /*03b8*/ 	.word	0x0500000f


	//   ....[179]....
        /*03bc*/ 	.word	0x0500000f


	//   ....[180]....
        /*03c0*/ 	.word	0x0500000f


	//   ....[181]....
        /*03c4*/ 	.word	0x0500000f


	//   ....[182]....
        /*03c8*/ 	.word	0x0500000f


	//   ....[183]....
        /*03cc*/ 	.word	0x0500000f


	//   ....[184]....
        /*03d0*/ 	.word	0x0500000f


	//   ....[185]....
        /*03d4*/ 	.word	0x0500000f


	//   ....[186]....
        /*03d8*/ 	.word	0x0500000f


	//   ....[187]....
        /*03dc*/ 	.word	0x0500000f


	//----- nvinfo : EIATTR_COOP_GROUP_INSTR_OFFSETS
	.align		4
.L_179:
        /*03e0*/ 	.byte	0x04, 0x28
        /*03e2*/ 	.short	(.L_181 - .L_180)


	//   ....[0]....
.L_180:
        /*03e4*/ 	.word	0x00000080


	//   ....[1]....
        /*03e8*/ 	.word	0x00000090


	//   ....[2]....
        /*03ec*/ 	.word	0x000002d0


	//   ....[3]....
        /*03f0*/ 	.word	0x00000430


	//   ....[4]....
        /*03f4*/ 	.word	0x00000550


	//   ....[5]....
        /*03f8*/ 	.word	0x000006b0


	//   ....[6]....
        /*03fc*/ 	.word	0x00001460


	//   ....[7]....
        /*0400*/ 	.word	0x000020b0


	//   ....[8]....
        /*0404*/ 	.word	0x00003360


	//   ....[9]....
        /*0408*/ 	.word	0x00003b50


	//   ....[10]....
        /*040c*/ 	.word	0x00003c50


	//   ....[11]....
        /*0410*/ 	.word	0x00004490


	//   ....[12]....
        /*0414*/ 	.word	0x00004500


	//   ....[13]....
        /*0418*/ 	.word	0x00006370


	//   ....[14]....
        /*041c*/ 	.word	0x00006810


	//   ....[15]....
        /*0420*/ 	.word	0x000072b0


	//   ....[16]....
        /*0424*/ 	.word	0x000072e0


	//   ....[17]....
        /*0428*/ 	.word	0x00007d40


	//   ....[18]....
        /*042c*/ 	.word	0x00007de0


	//   ....[19]....
        /*0430*/ 	.word	0x0000a270


	//   ....[20]....
        /*0434*/ 	.word	0x0000a290


	//   ....[21]....
        /*0438*/ 	.word	0x0000a2b0


	//   ....[22]....
        /*043c*/ 	.word	0x0000a2d0


	//   ....[23]....
        /*0440*/ 	.word	0x0000bfe0


	//   ....[24]....
        /*0444*/ 	.word	0x0000c830


	//   ....[25]....
        /*0448*/ 	.word	0x0000d2b0


	//   ....[26]....
        /*044c*/ 	.word	0x0000d2e0


	//   ....[27]....
        /*0450*/ 	.word	0x0000dd50


	//   ....[28]....
        /*0454*/ 	.word	0x0000ddf0


	//   ....[29]....
        /*0458*/ 	.word	0x0000f090


	//   ....[30]....
        /*045c*/ 	.word	0x0000f0a0


	//   ....[31]....
        /*0460*/ 	.word	0x0000f120


	//   ....[32]....
        /*0464*/ 	.word	0x0000f130


	//   ....[33]....
        /*0468*/ 	.word	0x0000ffc0


	//   ....[34]....
        /*046c*/ 	.word	0x0000ffd0


	//   ....[35]....
        /*0470*/ 	.word	0x0000ffe0


	//   ....[36]....
        /*0474*/ 	.word	0x00010000


	//   ....[37]....
        /*0478*/ 	.word	0x00010010


	//   ....[38]....
        /*047c*/ 	.word	0x00010020


	//   ....[39]....
        /*0480*/ 	.word	0x00010030


	//   ....[40]....
        /*0484*/ 	.word	0x00010040


	//   ....[41]....
        /*0488*/ 	.word	0x00010050


	//   ....[42]....
        /*048c*/ 	.word	0x00010060


	//   ....[43]....
        /*0490*/ 	.word	0x00010070


	//   ....[44]....
        /*0494*/ 	.word	0x00010080


	//   ....[45]....
        /*0498*/ 	.word	0x00010090


	//   ....[46]....
        /*049c*/ 	.word	0x000100a0


	//   ....[47]....
        /*04a0*/ 	.word	0x000100b0


	//   ....[48]....
        /*04a4*/ 	.word	0x000100c0


	//   ....[49]....
        /*04a8*/ 	.word	0x000100d0


	//   ....[50]....
        /*04ac*/ 	.word	0x000100e0


	//   ....[51]....
        /*04b0*/ 	.word	0x000100f0


	//   ....[52]....
        /*04b4*/ 	.word	0x00010100


	//   ....[53]....
        /*04b8*/ 	.word	0x00010120


	//   ....[54]....
        /*04bc*/ 	.word	0x00010130


	//   ....[55]....
        /*04c0*/ 	.word	0x00010140


	//   ....[56]....
        /*04c4*/ 	.word	0x00010150


	//   ....[57]....
        /*04c8*/ 	.word	0x00010160


	//   ....[58]....
        /*04cc*/ 	.word	0x00010170


	//   ....[59]....
        /*04d0*/ 	.word	0x00010180


	//   ....[60]....
        /*04d4*/ 	.word	0x00010190


	//   ....[61]....
        /*04d8*/ 	.word	0x000101a0


	//   ....[62]....
        /*04dc*/ 	.word	0x000101b0


	//   ....[63]....
        /*04e0*/ 	.word	0x000101c0


	//   ....[64]....
        /*04e4*/ 	.word	0x000101d0


	//   ....[65]....
        /*04e8*/ 	.word	0x000101e0


	//   ....[66]....
        /*04ec*/ 	.word	0x000101f0


	//   ....[67]....
        /*04f0*/ 	.word	0x00010220


	//   ....[68]....
        /*04f4*/ 	.word	0x00010250


	//   ....[69]....
        /*04f8*/ 	.word	0x00010270


	//   ....[70]....
        /*04fc*/ 	.word	0x00010280


	//   ....[71]....
        /*0500*/ 	.word	0x00010290


	//   ....[72]....
        /*0504*/ 	.word	0x000102a0


	//   ....[73]....
        /*0508*/ 	.word	0x000102b0


	//   ....[74]....
        /*050c*/ 	.word	0x000102c0


	//   ....[75]....
        /*0510*/ 	.word	0x000102d0


	//   ....[76]....
        /*0514*/ 	.word	0x000102e0


	//   ....[77]....
        /*0518*/ 	.word	0x000102f0


	//   ....[78]....
        /*051c*/ 	.word	0x00010300


	//   ....[79]....
        /*0520*/ 	.word	0x00010310


	//   ....[80]....
        /*0524*/ 	.word	0x00010330


	//   ....[81]....
        /*0528*/ 	.word	0x00010360


	//   ....[82]....
        /*052c*/ 	.word	0x00010390


	//   ....[83]....
        /*0530*/ 	.word	0x000103c0


	//   ....[84]....
        /*0534*/ 	.word	0x000103f0


	//   ....[85]....
        /*0538*/ 	.word	0x00010420


	//   ....[86]....
        /*053c*/ 	.word	0x00010450


	//   ....[87]....
        /*0540*/ 	.word	0x00010490


	//   ....[88]....
        /*0544*/ 	.word	0x000104c0


	//   ....[89]....
        /*0548*/ 	.word	0x000104d0


	//   ....[90]....
        /*054c*/ 	.word	0x000104e0


	//   ....[91]....
        /*0550*/ 	.word	0x000104f0


	//   ....[92]....
        /*0554*/ 	.word	0x00010500


	//   ....[93]....
        /*0558*/ 	.word	0x00010510


	//   ....[94]....
        /*055c*/ 	.word	0x00010520


	//   ....[95]....
        /*0560*/ 	.word	0x00010530


	//   ....[96]....
        /*0564*/ 	.word	0x00010540


	//   ....[97]....
        /*0568*/ 	.word	0x00010940


	//   ....[98]....
        /*056c*/ 	.word	0x00010980


	//   ....[99]....
        /*0570*/ 	.word	0x000109c0


	//   ....[100]....
        /*0574*/ 	.word	0x000109f0


	//   ....[101]....
        /*0578*/ 	.word	0x00010a40


	//   ....[102]....
        /*057c*/ 	.word	0x00010a70


	//   ....[103]....
        /*0580*/ 	.word	0x00011130


	//   ....[104]....
        /*0584*/ 	.word	0x00011160


	//   ....[105]....
        /*0588*/ 	.word	0x00011c80


	//   ....[106]....
        /*058c*/ 	.word	0x00013490


	//   ....[107]....
        /*0590*/ 	.word	0x000134d0


	//   ....[108]....
        /*0594*/ 	.word	0x00013530


	//   ....[109]....
        /*0598*/ 	.word	0x00013590


	//   ....[110]....
        /*059c*/ 	.word	0x000135b0


	//   ....[111]....
        /*05a0*/ 	.word	0x00013610


	//   ....[112]....
        /*05a4*/ 	.word	0x00013630


	//   ....[113]....
        /*05a8*/ 	.word	0x00013640


	//   ....[114]....
        /*05ac*/ 	.word	0x00013a60


	//   ....[115]....
        /*05b0*/ 	.word	0x00013a90


	//   ....[116]....
        /*05b4*/ 	.word	0x00013ab0


	//   ....[117]....
        /*05b8*/ 	.word	0x00013ac0


	//   ....[118]....
        /*05bc*/ 	.word	0x00013b10


	//   ....[119]....
        /*05c0*/ 	.word	0x00013b90


	//   ....[120]....
        /*05c4*/ 	.word	0x00013bc0


	//   ....[121]....
        /*05c8*/ 	.word	0x00013c40


	//   ....[122]....
        /*05cc*/ 	.word	0x00014230


	//   ....[123]....
        /*05d0*/ 	.word	0x00014260


	//   ....[124]....
        /*05d4*/ 	.word	0x00014280


	//   ....[125]....
        /*05d8*/ 	.word	0x000142f0


	//   ....[126]....
        /*05dc*/ 	.word	0x00014390


	//   ....[127]....
        /*05e0*/ 	.word	0x000143b0


	//   ....[128]....
        /*05e4*/ 	.word	0x00014400


	//   ....[129]....
        /*05e8*/ 	.word	0x00014460


	//   ....[130]....
        /*05ec*/ 	.word	0x00014b60


	//   ....[131]....
        /*05f0*/ 	.word	0x00014b80


	//   ....[132]....
        /*05f4*/ 	.word	0x00014ba0


	//   ....[133]....
        /*05f8*/ 	.word	0x00014bc0


	//   ....[134]....
        /*05fc*/ 	.word	0x00014c10


	//   ....[135]....
        /*0600*/ 	.word	0x00014c20


	//   ....[136]....
        /*0604*/ 	.word	0x00014c40


	//   ....[137]....
        /*0608*/ 	.word	0x00014c80


	//   ....[138]....
        /*060c*/ 	.word	0x00015000


	//   ....[139]....
        /*0610*/ 	.word	0x00015020


	//   ....[140]....
        /*0614*/ 	.word	0x00015040


	//   ....[141]....
        /*0618*/ 	.word	0x00015060


	//   ....[142]....
        /*061c*/ 	.word	0x000150b0


	//   ....[143]....
        /*0620*/ 	.word	0x000150d0


	//   ....[144]....
        /*0624*/ 	.word	0x00015110


	//   ....[145]....
        /*0628*/ 	.word	0x00015130


	//   ....[146]....
        /*062c*/ 	.word	0x00016020


	//   ....[147]....
        /*0630*/ 	.word	0x000166a0


	//   ....[148]....
        /*0634*/ 	.word	0x00016790


	//   ....[149]....
        /*0638*/ 	.word	0x00016860


	//   ....[150]....
        /*063c*/ 	.word	0x000168e0


	//   ....[151]....
        /*0640*/ 	.word	0x000169b0


	//   ....[152]....
        /*0644*/ 	.word	0x00016a10


	//   ....[153]....
        /*0648*/ 	.word	0x00016ae0


	//   ....[154]....
        /*064c*/ 	.word	0x00016b40


	//   ....[155]....
        /*0650*/ 	.word	0x00016c10


	//   ....[156]....
        /*0654*/ 	.word	0x00016d40


	//   ....[157]....
        /*0658*/ 	.word	0x00016e00


	//   ....[158]....
        /*065c*/ 	.word	0x00016ee0


	//   ....[159]....
        /*0660*/ 	.word	0x00016f90


	//   ....[160]....
        /*0664*/ 	.word	0x00017000


	//   ....[161]....
        /*0668*/ 	.word	0x000170e0


	//   ....[162]....
        /*066c*/ 	.word	0x00017150


	//   ....[163]....
        /*0670*/ 	.word	0x00017230


	//   ....[164]....
        /*0674*/ 	.word	0x000172b0


	//   ....[165]....
        /*0678*/ 	.word	0x00017300


	//   ....[166]....
        /*067c*/ 	.word	0x000173e0


	//   ....[167]....
        /*0680*/ 	.word	0x000174a0


	//   ....[168]....
        /*0684*/ 	.word	0x00017520


	//   ....[169]....
        /*0688*/ 	.word	0x00017610


	//   ....[170]....
        /*068c*/ 	.word	0x00017690


	//   ....[171]....
        /*0690*/ 	.word	0x00017760


	//   ....[172]....
        /*0694*/ 	.word	0x000178a0


	//   ....[173]....
        /*0698*/ 	.word	0x00017940


	//   ....[174]....
        /*069c*/ 	.word	0x000179b0


	//   ....[175]....
        /*06a0*/ 	.word	0x00017a60


	//   ....[176]....
        /*06a4*/ 	.word	0x00017ac0


	//   ....[177]....
        /*06a8*/ 	.word	0x00017b70


	//   ....[178]....
        /*06ac*/ 	.word	0x00017bd0


	//   ....[179]....
        /*06b0*/ 	.word	0x00017c80


	//   ....[180]....
        /*06b4*/ 	.word	0x00017d60


	//   ....[181]....
        /*06b8*/ 	.word	0x00017e00


	//   ....[182]....
        /*06bc*/ 	.word	0x00017e60


	//   ....[183]....
        /*06c0*/ 	.word	0x00017f20


	//   ....[184]....
        /*06c4*/ 	.word	0x00017f80


	//   ....[185]....
        /*06c8*/ 	.word	0x00018040


	//   ....[186]....
        /*06cc*/ 	.word	0x000180a0


	//   ....[187]....
        /*06d0*/ 	.word	0x00018160


	//----- nvinfo : EIATTR_REG_RECONFIG
	.align		4
.L_181:
        /*06d4*/ 	.byte	0x01, 0x54
	.zero		2


	//----- nvinfo : EIATTR_SYSCALL_OFFSETS
	.align		4
        /*06d8*/ 	.byte	0x04, 0x46
        /*06da*/ 	.short	(.L_183 - .L_182)


	//   ....[0]....
.L_182:
        /*06dc*/ 	.word	0x00001620


	//   ....[1]....
        /*06e0*/ 	.word	0x00012850


	//   ....[2]....
        /*06e4*/ 	.word	0x00012990


	//   ....[3]....
        /*06e8*/ 	.word	0x00012ad0


	//   ....[4]....
        /*06ec*/ 	.word	0x00012bf0


	//   ....[5]....
        /*06f0*/ 	.word	0x00013f90


	//----- nvinfo : EIATTR_MBARRIER_INSTR_OFFSETS
	.align		4
.L_183:
        /*06f4*/ 	.byte	0x04, 0x39
        /*06f6*/ 	.short	(.L_185 - .L_184)


	//   ....[0]....
.L_184:
        /*06f8*/ 	.word	0x00000180
        /*06fc*/ 	.word	0x000000ff
        /*0700*/ 	.word	0x00022800
        /*0704*/ 	.short	0x0100
        /*0706*/ 	.byte	0x08
	.zero		1


	//   ....[1]....
        /*0708*/ 	.word	0x00000190
        /*070c*/ 	.word	0x000000ff
        /*0710*/ 	.word	0x00022820
        /*0714*/ 	.short	0x0100
        /*0716*/ 	.byte	0x08
	.zero		1


	//   ....[2]....
        /*0718*/ 	.word	0x00000280
        /*071c*/ 	.word	0x000000ff
        /*0720*/ 	.word	0x00022830
        /*0724*/ 	.short	0x0100
        /*0726*/ 	.byte	0x08
	.zero		1


	//   ....[3]....
        /*0728*/ 	.word	0x00000290
        /*072c*/ 	.word	0x000000ff
        /*0730*/ 	.word	0x00022840
        /*0734*/ 	.short	0x0100
        /*0736*/ 	.byte	0x08
	.zero		1


	//   ....[4]....
        /*0738*/ 	.word	0x000002a0
        /*073c*/ 	.word	0x000000ff
        /*0740*/ 	.word	0x00022838
        /*0744*/ 	.short	0x0100
        /*0746*/ 	.byte	0x08
	.zero		1


	//   ....[5]....
        /*0748*/ 	.word	0x000002b0
        /*074c*/ 	.word	0x000000ff
        /*0750*/ 	.word	0x00022848
        /*0754*/ 	.short	0x0100
        /*0756*/ 	.byte	0x08
	.zero		1


	//   ....[6]....
        /*0758*/ 	.word	0x000003e0
        /*075c*/ 	.word	0x000000ff
        /*0760*/ 	.word	0x00022850
        /*0764*/ 	.short	0x0100
        /*0766*/ 	.byte	0x08
	.zero		1


	//   ....[7]....
        /*0768*/ 	.word	0x000003f0
        /*076c*/ 	.word	0x000000ff
        /*0770*/ 	.word	0x00022860
        /*0774*/ 	.short	0x0100
        /*0776*/ 	.byte	0x08
	.zero		1


	//   ....[8]....
        /*0778*/ 	.word	0x00000400
        /*077c*/ 	.word	0x000000ff
        /*0780*/ 	.word	0x00022858
        /*0784*/ 	.short	0x0100
        /*0786*/ 	.byte	0x08
	.zero		1


	//   ....[9]....
        /*0788*/ 	.word	0x00000410
        /*078c*/ 	.word	0x000000ff
        /*0790*/ 	.word	0x00022868
        /*0794*/ 	.short	0x0100
        /*0796*/ 	.byte	0x08
	.zero		1


	//   ....[10]....
        /*0798*/ 	.word	0x00000500
        /*079c*/ 	.word	0x000000ff
        /*07a0*/ 	.word	0x00022870
        /*07a4*/ 	.short	0x0100
        /*07a6*/ 	.byte	0x06
	.zero		1


	//   ....[11]....
        /*07a8*/ 	.word	0x00000510
        /*07ac*/ 	.word	0x000000ff
        /*07b0*/ 	.word	0x00022880
        /*07b4*/ 	.short	0x0100
        /*07b6*/ 	.byte	0x06
	.zero		1


	//   ....[12]....
        /*07b8*/ 	.word	0x00000520
        /*07bc*/ 	.word	0x000000ff
        /*07c0*/ 	.word	0x00022878
        /*07c4*/ 	.short	0x0100
        /*07c6*/ 	.byte	0x06
	.zero		1


	//   ....[13]....
        /*07c8*/ 	.word	0x00000530
        /*07cc*/ 	.word	0x000000ff
        /*07d0*/ 	.word	0x00022888
        /*07d4*/ 	.short	0x0100
        /*07d6*/ 	.byte	0x06
	.zero		1


	//   ....[14]....
        /*07d8*/ 	.word	0x00000660
        /*07dc*/ 	.word	0x000000ff
        /*07e0*/ 	.word	0x00022890
        /*07e4*/ 	.short	0x0100
        /*07e6*/ 	.byte	0x08
	.zero		1


	//   ....[15]....
        /*07e8*/ 	.word	0x00000670
        /*07ec*/ 	.word	0x000000ff
        /*07f0*/ 	.word	0x000228a0
        /*07f4*/ 	.short	0x0100
        /*07f6*/ 	.byte	0x08
	.zero		1


	//   ....[16]....
        /*07f8*/ 	.word	0x00000680
        /*07fc*/ 	.word	0x000000ff
        /*0800*/ 	.word	0x00022898
        /*0804*/ 	.short	0x0100
        /*0806*/ 	.byte	0x08
	.zero		1


	//   ....[17]....
        /*0808*/ 	.word	0x00000690
        /*080c*/ 	.word	0x000000ff
        /*0810*/ 	.word	0x000228a8
        /*0814*/ 	.short	0x0100
        /*0816*/ 	.byte	0x08
	.zero		1


	//   ....[18]....
        /*0818*/ 	.word	0x000007d0
        /*081c*/ 	.word	0x000000ff
        /*0820*/ 	.word	0x000228b0
        /*0824*/ 	.short	0x0100
        /*0826*/ 	.byte	0x08
	.zero		1


	//   ....[19]....
        /*0828*/ 	.word	0x000007e0
        /*082c*/ 	.word	0x000000ff
        /*0830*/ 	.word	0x000228c0
        /*0834*/ 	.short	0x0100
        /*0836*/ 	.byte	0x08
	.zero		1


	//   ....[20]....
        /*0838*/ 	.word	0x000007f0
        /*083c*/ 	.word	0x000000ff
        /*0840*/ 	.word	0x000228b8
        /*0844*/ 	.short	0x0100
        /*0846*/ 	.byte	0x08
	.zero		1


	//   ....[21]....
        /*0848*/ 	.word	0x00000800
        /*084c*/ 	.word	0x000000ff
        /*0850*/ 	.word	0x000228c8
        /*0854*/ 	.short	0x0100
        /*0856*/ 	.byte	0x08
	.zero		1


	//   ....[22]....
        /*0858*/ 	.word	0x00001890
        /*085c*/ 	.word	0x000000ff
        /*0860*/ 	.word	0x00022800
        /*0864*/ 	.short	0x010a
        /*0866*/ 	.byte	0x24
	.zero		1


	//   ....[23]....
        /*0868*/ 	.word	0x00001920
        /*086c*/ 	.word	0x000000ff
        /*0870*/ 	.word	0x00022830
        /*0874*/ 	.short	0x010a
        /*0876*/ 	.byte	0x24
	.zero		1


	//   ....[24]....
        /*0878*/ 	.word	0x00001980
        /*087c*/ 	.word	0x000000ff
        /*0880*/ 	.word	0x00022830
        /*0884*/ 	.short	0x010a
        /*0886*/ 	.byte	0x24
	.zero		1


	//   ....[25]....
        /*0888*/ 	.word	0x00002340
        /*088c*/ 	.word	0x000000ff
        /*0890*/ 	.word	0x00000000
        /*0894*/ 	.short	0x0101
        /*0896*/ 	.byte	0x04
	.zero		1


	//   ....[26]....
        /*0898*/ 	.word	0x00005770
        /*089c*/ 	.word	0x000000ff
        /*08a0*/ 	.word	0x00022830
        /*08a4*/ 	.short	0x010a
        /*08a6*/ 	.byte	0x04
	.zero		1


	//   ....[27]....
        /*08a8*/ 	.word	0x000057b0
        /*08ac*/ 	.word	0x000000ff
        /*08b0*/ 	.word	0x00022830
        /*08b4*/ 	.short	0x010a
        /*08b6*/ 	.byte	0x04
	.zero		1


	//   ....[28]....
        /*08b8*/ 	.word	0x00005a70
        /*08bc*/ 	.word	0x000000ff
        /*08c0*/ 	.word	0x00022850
        /*08c4*/ 	.short	0x010a
        /*08c6*/ 	.byte	0x0a
	.zero		1


	//   ....[29]....
        /*08c8*/ 	.word	0x00005ab0
        /*08cc*/ 	.word	0x000000ff
        /*08d0*/ 	.word	0x00022850
        /*08d4*/ 	.short	0x010a
        /*08d6*/ 	.byte	0x0a
	.zero		1


	//   ....[30]....
        /*08d8*/ 	.word	0x000060e0
        /*08dc*/ 	.word	0x000000ff
        /*08e0*/ 	.word	0x00000000
        /*08e4*/ 	.short	0x0101
        /*08e6*/ 	.byte	0x0a
	.zero		1


	//   ....[31]....
        /*08e8*/ 	.word	0x00008800
        /*08ec*/ 	.word	0x000000ff
        /*08f0*/ 	.word	0x00000000
        /*08f4*/ 	.short	0x0101
        /*08f6*/ 	.byte	0x0a
	.zero		1


	//   ....[32]....
        /*08f8*/ 	.word	0x00009110
        /*08fc*/ 	.word	0x000000ff
        /*0900*/ 	.word	0x00022830
        /*0904*/ 	.short	0x010a
        /*0906*/ 	.byte	0x04
	.zero		1


	//   ....[33]....
        /*0908*/ 	.word	0x00009150
        /*090c*/ 	.word	0x000000ff
        /*0910*/ 	.word	0x00022830
        /*0914*/ 	.short	0x010a
        /*0916*/ 	.byte	0x04
	.zero		1


	//   ....[34]....
        /*0918*/ 	.word	0x00009410
        /*091c*/ 	.word	0x000000ff
        /*0920*/ 	.word	0x00022850
        /*0924*/ 	.short	0x010a
        /*0926*/ 	.byte	0x0a
	.zero		1


	//   ....[35]....
        /*0928*/ 	.word	0x00009450
        /*092c*/ 	.word	0x000000ff
        /*0930*/ 	.word	0x00022850
        /*0934*/ 	.short	0x010a
        /*0936*/ 	.byte	0x0a
	.zero		1


	//   ....[36]....
        /*0938*/ 	.word	0x00009bc0
        /*093c*/ 	.word	0x000000ff
        /*0940*/ 	.word	0x00000000
        /*0944*/ 	.short	0x0101
        /*0946*/ 	.byte	0x0a
	.zero		1


	//   ....[37]....
        /*0948*/ 	.word	0x0000b0c0
        /*094c*/ 	.word	0x000000ff
        /*0950*/ 	.word	0x00000000
        /*0954*/ 	.short	0x0101
        /*0956*/ 	.byte	0x0a
	.zero		1


	//   ....[38]....
        /*0958*/ 	.word	0x0000b7d0
        /*095c*/ 	.word	0x000000ff
        /*0960*/ 	.word	0x00022830
        /*0964*/ 	.short	0x010a
        /*0966*/ 	.byte	0x0a
	.zero		1


	//   ....[39]....
        /*0968*/ 	.word	0x0000b810
        /*096c*/ 	.word	0x000000ff
        /*0970*/ 	.word	0x00022830
        /*0974*/ 	.short	0x010a
        /*0976*/ 	.byte	0x0a
	.zero		1


	//   ....[40]....
        /*0978*/ 	.word	0x0000ba90
        /*097c*/ 	.word	0x000000ff
        /*0980*/ 	.word	0x00022850
        /*0984*/ 	.short	0x010a
        /*0986*/ 	.byte	0x0a
	.zero		1


	//   ....[41]....
        /*0988*/ 	.word	0x0000bad0
        /*098c*/ 	.word	0x000000ff
        /*0990*/ 	.word	0x00022850
        /*0994*/ 	.short	0x010a
        /*0996*/ 	.byte	0x0a
	.zero		1


	//   ....[42]....
        /*0998*/ 	.word	0x0000c190
        /*099c*/ 	.word	0x000000ff
        /*09a0*/ 	.word	0x00000000
        /*09a4*/ 	.short	0x0101
        /*09a6*/ 	.byte	0x0a
	.zero		1


	//   ....[43]....
        /*09a8*/ 	.word	0x0000e800
        /*09ac*/ 	.word	0x000000ff
        /*09b0*/ 	.word	0x00000000
        /*09b4*/ 	.short	0x0101
        /*09b6*/ 	.byte	0x0a
	.zero		1


	//   ....[44]....
        /*09b8*/ 	.word	0x0000ede0
        /*09bc*/ 	.word	0x000000ff
        /*09c0*/ 	.word	0x00022850
        /*09c4*/ 	.short	0x010a
        /*09c6*/ 	.byte	0x05
	.zero		1


	//   ....[45]....
        /*09c8*/ 	.word	0x0000ee20
        /*09cc*/ 	.word	0x000000ff
        /*09d0*/ 	.word	0x00022850
        /*09d4*/ 	.short	0x010a
        /*09d6*/ 	.byte	0x05
	.zero		1


	//   ....[46]....
        /*09d8*/ 	.word	0x0000f3f0
        /*09dc*/ 	.word	0x000000ff
        /*09e0*/ 	.word	0x00000000
        /*09e4*/ 	.short	0x0101
        /*09e6*/ 	.byte	0x04
	.zero		1


	//   ....[47]....
        /*09e8*/ 	.word	0x00010a30
        /*09ec*/ 	.word	0x000000ff
        /*09f0*/ 	.word	0x00000000
        /*09f4*/ 	.short	0x0101
        /*09f6*/ 	.byte	0x04
	.zero		1


	//   ....[48]....
        /*09f8*/ 	.word	0x00013230
        /*09fc*/ 	.word	0x000000ff
        /*0a00*/ 	.word	0x00022880
        /*0a04*/ 	.short	0x010a
        /*0a06*/ 	.byte	0x30
	.zero		1


	//   ....[49]....
        /*0a08*/ 	.word	0x00013740
        /*0a0c*/ 	.word	0x000000ff
        /*0a10*/ 	.word	0x00022870
        /*0a14*/ 	.short	0x0107
        /*0a16*/ 	.byte	0x30
	.zero		1


	//   ....[50]....
        /*0a18*/ 	.word	0x000137d0
        /*0a1c*/ 	.word	0x000000ff
        /*0a20*/ 	.word	0x00022870
        /*0a24*/ 	.short	0x0101
        /*0a26*/ 	.byte	0x30
	.zero		1


	//   ....[51]....
        /*0a28*/ 	.word	0x00013800
        /*0a2c*/ 	.word	0x000000ff
        /*0a30*/ 	.word	0x00022840
        /*0a34*/ 	.short	0x010a
        /*0a36*/ 	.byte	0x30
	.zero		1


	//   ....[52]....
        /*0a38*/ 	.word	0x00013d30
        /*0a3c*/ 	.word	0x000000ff
        /*0a40*/ 	.word	0x00022830
        /*0a44*/ 	.short	0x0107
        /*0a46*/ 	.byte	0x30
	.zero		1


	//   ....[53]....
        /*0a48*/ 	.word	0x00013dc0
        /*0a4c*/ 	.word	0x000000ff
        /*0a50*/ 	.word	0x00022830
        /*0a54*/ 	.short	0x0101
        /*0a56*/ 	.byte	0x30
	.zero		1


	//   ....[54]....
        /*0a58*/ 	.word	0x00014580
        /*0a5c*/ 	.word	0x000000ff
        /*0a60*/ 	.word	0x00022800
        /*0a64*/ 	.short	0x0107
        /*0a66*/ 	.byte	0x30
	.zero		1


	//   ....[55]....
        /*0a68*/ 	.word	0x00014600
        /*0a6c*/ 	.word	0x000000ff
        /*0a70*/ 	.word	0x00022800
        /*0a74*/ 	.short	0x0101
        /*0a76*/ 	.byte	0x30
	.zero		1


	//   ....[56]....
        /*0a78*/ 	.word	0x00014610
        /*0a7c*/ 	.word	0x000000ff
        /*0a80*/ 	.word	0x00022820
        /*0a84*/ 	.short	0x010a
        /*0a86*/ 	.byte	0x30
	.zero		1


	//   ....[57]....
        /*0a88*/ 	.word	0x00014940
        /*0a8c*/ 	.word	0x00000008
        /*0a90*/ 	.word	0x00022880
        /*0a94*/ 	.short	0x010a
        /*0a96*/ 	.byte	0x3f
	.zero		1


	//   ....[58]....
        /*0a98*/ 	.word	0x00014d40
        /*0a9c*/ 	.word	0x00000008
        /*0aa0*/ 	.word	0x00022870
        /*0aa4*/ 	.short	0x0107
        /*0aa6*/ 	.byte	0x3f
	.zero		1


	//   ....[59]....
        /*0aa8*/ 	.word	0x00014dd0
        /*0aac*/ 	.word	0x00000008
        /*0ab0*/ 	.word	0x00022870
        /*0ab4*/ 	.short	0x0101
        /*0ab6*/ 	.byte	0x3f
	.zero		1


	//   ....[60]....
        /*0ab8*/ 	.word	0x00014e00
        /*0abc*/ 	.word	0x00000008
        /*0ac0*/ 	.word	0x00022840
        /*0ac4*/ 	.short	0x010a
        /*0ac6*/ 	.byte	0x3f
	.zero		1


	//   ....[61]....
        /*0ac8*/ 	.word	0x00015210
        /*0acc*/ 	.word	0x00000008
        /*0ad0*/ 	.word	0x00022830
        /*0ad4*/ 	.short	0x0107
        /*0ad6*/ 	.byte	0x3f
	.zero		1


	//   ....[62]....
        /*0ad8*/ 	.word	0x000152b0
        /*0adc*/ 	.word	0x00000008
        /*0ae0*/ 	.word	0x00022830
        /*0ae4*/ 	.short	0x0101
        /*0ae6*/ 	.byte	0x3f
	.zero		1


	//   ....[63]....
        /*0ae8*/ 	.word	0x00015330
        /*0aec*/ 	.word	0x00000002
        /*0af0*/ 	.word	0x00022870
        /*0af4*/ 	.short	0x010a
        /*0af6*/ 	.byte	0x3f
	.zero		1


	//   ....[64]....
        /*0af8*/ 	.word	0x000153c0
        /*0afc*/ 	.word	0x00000002
        /*0b00*/ 	.word	0x00022860
        /*0b04*/ 	.short	0x010a
        /*0b06*/ 	.byte	0x3f
	.zero		1


	//   ....[65]....
        /*0b08*/ 	.word	0x00015830
        /*0b0c*/ 	.word	0x00000002
        /*0b10*/ 	.word	0x00022850
        /*0b14*/ 	.short	0x0101
        /*0b16*/ 	.byte	0x3f
	.zero		1


	//   ....[66]....
        /*0b18*/ 	.word	0x000158d0
        /*0b1c*/ 	.word	0x00000002
        /*0b20*/ 	.word	0x00000000
        /*0b24*/ 	.short	0x0101
        /*0b26*/ 	.byte	0x3f
	.zero		1


	//   ....[67]....
        /*0b28*/ 	.word	0x000159a0
        /*0b2c*/ 	.word	0x00000011
        /*0b30*/ 	.word	0x00022870
        /*0b34*/ 	.short	0x010a
        /*0b36*/ 	.byte	0x3f
	.zero		1


	//   ....[68]....
        /*0b38*/ 	.word	0x00015a50
        /*0b3c*/ 	.word	0x00000011
        /*0b40*/ 	.word	0x00022860
        /*0b44*/ 	.short	0x010a
        /*0b46*/ 	.byte	0x3f
	.zero		1


	//   ....[69]....
        /*0b48*/ 	.word	0x00015eb0
        /*0b4c*/ 	.word	0x00000011
        /*0b50*/ 	.word	0x00022850
        /*0b54*/ 	.short	0x0101
        /*0b56*/ 	.byte	0x3f
	.zero		1


	//   ....[70]....
        /*0b58*/ 	.word	0x00015f80
        /*0b5c*/ 	.word	0x00000011
        /*0b60*/ 	.word	0x00000000
        /*0b64*/ 	.short	0x0101
        /*0b66*/ 	.byte	0x3f
	.zero		1


	//   ....[71]....
        /*0b68*/ 	.word	0x00015fd0
        /*0b6c*/ 	.word	0x00000005
        /*0b70*/ 	.word	0x00022820
        /*0b74*/ 	.short	0x010a
        /*0b76*/ 	.byte	0x3f
	.zero		1


	//   ....[72]....
        /*0b78*/ 	.word	0x000160f0
        /*0b7c*/ 	.word	0x00000004
        /*0b80*/ 	.word	0x00022840
        /*0b84*/ 	.short	0x010a
        /*0b86*/ 	.byte	0x3f
	.zero		1


	//   ....[73]....
        /*0b88*/ 	.word	0x00016190
        /*0b8c*/ 	.word	0x00000005
        /*0b90*/ 	.word	0x00022840
        /*0b94*/ 	.short	0x010a
        /*0b96*/ 	.byte	0x3f
	.zero		1


	//   ....[74]....
        /*0b98*/ 	.word	0x000161d0
        /*0b9c*/ 	.word	0x00000004
        /*0ba0*/ 	.word	0x00022860
        /*0ba4*/ 	.short	0x010a
        /*0ba6*/ 	.byte	0x3f
	.zero		1


	//   ....[75]....
        /*0ba8*/ 	.word	0x00016210
        /*0bac*/ 	.word	0x00000005
        /*0bb0*/ 	.word	0x00022860
        /*0bb4*/ 	.short	0x010a
        /*0bb6*/ 	.byte	0x3f
	.zero		1


	//   ....[76]....
        /*0bb8*/ 	.word	0x00016250
        /*0bbc*/ 	.word	0x00000004
        /*0bc0*/ 	.word	0x00022880
        /*0bc4*/ 	.short	0x010a
        /*0bc6*/ 	.byte	0x3f
	.zero		1


	//   ....[77]....
        /*0bc8*/ 	.word	0x00016290
        /*0bcc*/ 	.word	0x00000005
        /*0bd0*/ 	.word	0x00022880
        /*0bd4*/ 	.short	0x010a
        /*0bd6*/ 	.byte	0x3f
	.zero		1


	//   ....[78]....
        /*0bd8*/ 	.word	0x00016300
        /*0bdc*/ 	.word	0x00000003
        /*0be0*/ 	.word	0x00022800
        /*0be4*/ 	.short	0x010a
        /*0be6*/ 	.byte	0x3f
	.zero		1


	//   ....[79]....
        /*0be8*/ 	.word	0x00016360
        /*0bec*/ 	.word	0x00000003
        /*0bf0*/ 	.word	0x00022830
        /*0bf4*/ 	.short	0x010a
        /*0bf6*/ 	.byte	0x3f
	.zero		1


	//   ....[80]....
        /*0bf8*/ 	.word	0x000163c0
        /*0bfc*/ 	.word	0x0000000a
        /*0c00*/ 	.word	0x00022830
        /*0c04*/ 	.short	0x010a
        /*0c06*/ 	.byte	0x3f
	.zero		1


	//   ....[81]....
        /*0c08*/ 	.word	0x00016420
        /*0c0c*/ 	.word	0x0000000a
        /*0c10*/ 	.word	0x00022850
        /*0c14*/ 	.short	0x010a
        /*0c16*/ 	.byte	0x3f
	.zero		1


	//   ....[82]....
        /*0c18*/ 	.word	0x00016480
        /*0c1c*/ 	.word	0x0000000a
        /*0c20*/ 	.word	0x00022830
        /*0c24*/ 	.short	0x010a
        /*0c26*/ 	.byte	0x3f
	.zero		1


	//   ....[83]....
        /*0c28*/ 	.word	0x000164e0
        /*0c2c*/ 	.word	0x0000000a
        /*0c30*/ 	.word	0x00022850
        /*0c34*/ 	.short	0x010a
        /*0c36*/ 	.byte	0x3f
	.zero		1


	//   ....[84]....
        /*0c38*/ 	.word	0x00016540
        /*0c3c*/ 	.word	0x0000000a
        /*0c40*/ 	.word	0x00022830
        /*0c44*/ 	.short	0x010a
        /*0c46*/ 	.byte	0x3f
	.zero		1


	//   ....[85]....
        /*0c48*/ 	.word	0x000165a0
        /*0c4c*/ 	.word	0x0000000a
        /*0c50*/ 	.word	0x00022850
        /*0c54*/ 	.short	0x010a
        /*0c56*/ 	.byte	0x3f
	.zero		1


	//   ....[86]....
        /*0c58*/ 	.word	0x00016600
        /*0c5c*/ 	.word	0x00000003
        /*0c60*/ 	.word	0x00022850
        /*0c64*/ 	.short	0x010a
        /*0c66*/ 	.byte	0x3f
	.zero		1


	//   ....[87]....
        /*0c68*/ 	.word	0x000166e0
        /*0c6c*/ 	.word	0x00000002
        /*0c70*/ 	.word	0x00022880
        /*0c74*/ 	.short	0x010a
        /*0c76*/ 	.byte	0x3f
	.zero		1


	//   ....[88]....
        /*0c78*/ 	.word	0x00016c90
        /*0c7c*/ 	.word	0x00000002
        /*0c80*/ 	.word	0x00022840
        /*0c84*/ 	.short	0x010a
        /*0c86*/ 	.byte	0x3f
	.zero		1


	//   ....[89]....
        /*0c88*/ 	.word	0x000177a0
        /*0c8c*/ 	.word	0x00000003
        /*0c90*/ 	.word	0x00022820
        /*0c94*/ 	.short	0x010a
        /*0c96*/ 	.byte	0x3f
	.zero		1


	//   ....[90]....
        /*0c98*/ 	.word	0x000177f0
        /*0c9c*/ 	.word	0x00000008
        /*0ca0*/ 	.word	0x00022880
        /*0ca4*/ 	.short	0x010a
        /*0ca6*/ 	.byte	0x3f
	.zero		1


	//   ....[91]....
        /*0ca8*/ 	.word	0x00017cb0
        /*0cac*/ 	.word	0x00000008
        /*0cb0*/ 	.word	0x00022840
        /*0cb4*/ 	.short	0x010a
        /*0cb6*/ 	.byte	0x3f
	.zero		1


	//   ....[92]....
        /*0cb8*/ 	.word	0x00018190
        /*0cbc*/ 	.word	0x00000002
        /*0cc0*/ 	.word	0x00022870
        /*0cc4*/ 	.short	0x010a
        /*0cc6*/ 	.byte	0x3f
	.zero		1


	//   ....[93]....
        /*0cc8*/ 	.word	0x000181e0
        /*0ccc*/ 	.word	0x00000002
        /*0cd0*/ 	.word	0x00022860
        /*0cd4*/ 	.short	0x010a
        /*0cd6*/ 	.byte	0x3f
	.zero		1


	//   ....[94]....
        /*0cd8*/ 	.word	0x00018230
        /*0cdc*/ 	.word	0x00000011
        /*0ce0*/ 	.word	0x00022870
        /*0ce4*/ 	.short	0x010a
        /*0ce6*/ 	.byte	0x3f
	.zero		1


	//   ....[95]....
        /*0ce8*/ 	.word	0x00018280
        /*0cec*/ 	.word	0x00000011
        /*0cf0*/ 	.word	0x00022860
        /*0cf4*/ 	.short	0x010a
        /*0cf6*/ 	.byte	0x3f
	.zero		1


	//   ....[96]....
        /*0cf8*/ 	.word	0x000182d0
        /*0cfc*/ 	.word	0x00000005
        /*0d00*/ 	.word	0x00022820
        /*0d04*/ 	.short	0x010a
        /*0d06*/ 	.byte	0x3f
	.zero		1


	//   ....[97]....
        /*0d08*/ 	.word	0x00018320
        /*0d0c*/ 	.word	0x00000004
        /*0d10*/ 	.word	0x00022840
        /*0d14*/ 	.short	0x010a
        /*0d16*/ 	.byte	0x3f
	.zero		1


	//   ....[98]....
        /*0d18*/ 	.word	0x00018370
        /*0d1c*/ 	.word	0x00000005
        /*0d20*/ 	.word	0x00022840
        /*0d24*/ 	.short	0x010a
        /*0d26*/ 	.byte	0x3f
	.zero		1


	//   ....[99]....
        /*0d28*/ 	.word	0x000183c0
        /*0d2c*/ 	.word	0x00000004
        /*0d30*/ 	.word	0x00022860
        /*0d34*/ 	.short	0x010a
        /*0d36*/ 	.byte	0x3f
	.zero		1


	//   ....[100]....
        /*0d38*/ 	.word	0x00018410
        /*0d3c*/ 	.word	0x00000005
        /*0d40*/ 	.word	0x00022860
        /*0d44*/ 	.short	0x010a
        /*0d46*/ 	.byte	0x3f
	.zero		1


	//   ....[101]....
        /*0d48*/ 	.word	0x00018460
        /*0d4c*/ 	.word	0x00000004
        /*0d50*/ 	.word	0x00022880
        /*0d54*/ 	.short	0x010a
        /*0d56*/ 	.byte	0x3f
	.zero		1


	//----- nvinfo : EIATTR_NUM_MBARRIERS
	.align		4
.L_185:
        /*0d58*/ 	.byte	0x03, 0x38
        /*0d5a*/ 	.short	0x0016


	//----- nvinfo : EIATTR_EXIT_INSTR_OFFSETS
	.align		4
        /*0d5c*/ 	.byte	0x04, 0x1c
        /*0d5e*/ 	.short	(.L_187 - .L_186)


	//   ....[0]....
.L_186:
        /*0d60*/ 	.word	0x000162e0


	//----- nvinfo : EIATTR_MAX_THREADS
	.align		4
.L_187:
        /*0d64*/ 	.byte	0x04, 0x05
        /*0d66*/ 	.short	(.L_189 - .L_188)
.L_188:
        /*0d68*/ 	.word	0x00000180
        /*0d6c*/ 	.word	0x00000001
        /*0d70*/ 	.word	0x00000001


	//----- nvinfo : EIATTR_CRS_STACK_SIZE
	.align		4
.L_189:
        /*0d74*/ 	.byte	0x04, 0x1e
        /*0d76*/ 	.short	(.L_191 - .L_190)
.L_190:
        /*0d78*/ 	.word	0x00000000


	//----- nvinfo : EIATTR_CBANK_PARAM_SIZE
	.align		4
.L_191:
        /*0d7c*/ 	.byte	0x03, 0x19
        /*0d7e*/ 	.short	0x0a70


	//----- nvinfo : EIATTR_PARAM_CBANK
	.align		4
        /*0d80*/ 	.byte	0x04, 0x0a
        /*0d82*/ 	.short	(.L_193 - .L_192)
	.align		4
.L_192:
        /*0d84*/ 	.word	index@(.nv.constant0._ZN7cutlass13device_kernelIN5flash11enable_sm90INS1_16FlashAttnFwdSm90INS1_25CollectiveMainloopFwdSm90ILi2EN4cute5tupleIJNS5_1CILi1EEES8_S8_EEENS6_IJNS7_ILi128EEESA_NS7_ILi192EEEEEELi128ENS_12float_e4m3_tEfNS_4arch4Sm90ELb0ELb1ELb1ELb0ELb1ELb0ELb0ELb1ELb1ELb1ELb1ELb0EEENS1_21CollectiveEpilogueFwdINS6_IJSA_SA_SA_EEES9_NS_10bfloat16_tESF_Li256ELb0ELb1ELb1ELb1EEENS1_19SingleTileSchedulerILb0ELb1ELb1ELi128EEEEEEEEEvNT_6ParamsE)
        /*0d88*/ 	.short	0x0210
        /*0d8a*/ 	.short	0x0a70


	//----- nvinfo : EIATTR_SW_WAR
	.align		4
.L_193:
        /*0d8c*/ 	.byte	0x04, 0x36
        /*0d8e*/ 	.short	(.L_195 - .L_194)
.L_194:
        /*0d90*/ 	.word	0x00000008
.L_195:


//--------------------- .nv.info._ZN7cutlass13device_kernelIN5flash11enable_sm90INS1_16FlashAttnFwdSm90INS1_25CollectiveMainloopFwdSm90ILi2EN4cute5tupleIJNS5_1CILi1EEES8_S8_EEENS6_IJNS7_ILi128EEESA_NS7_ILi192EEEEEELi128ENS_12float_e4m3_tEfNS_4arch4Sm90ELb0ELb1ELb1ELb1ELb1ELb0ELb0ELb1ELb1ELb1ELb1ELb0EEENS1_21CollectiveEpilogueFwdINS6_IJSA_SA_SA_EEES9_NS_10bfloat16_tESF_Li256ELb1ELb1ELb1ELb1EEENS1_36VarlenDynamicPersistentTileSchedulerILi128ELi128ELi256ELi128ELb1ELb1ELb1ELb1ELb0ELb1EEEEEEEEEvNT_6ParamsE --------------------------
	.section	.nv.info._ZN7cutlass13device_kernelIN5flash11enable_sm90INS1_16FlashAttnFwdSm90INS1_25CollectiveMainloopFwdSm90ILi2EN4cute5tupleIJNS5_1CILi1EEES8_S8_EEENS6_IJNS7_ILi128EEESA_NS7_ILi192EEEEEELi128ENS_12float_e4m3_tEfNS_4arch4Sm90ELb0ELb1ELb1ELb1ELb1ELb0ELb0ELb1ELb1ELb1ELb1ELb0EEENS1_21CollectiveEpilogueFwdINS6_IJSA_SA_SA_EEES9_NS_10bfloat16_tESF_Li256ELb1ELb1ELb1ELb1EEENS1_36VarlenDynamicPersistentTileSchedulerILi128ELi128ELi256ELi128ELb1ELb1ELb1ELb1ELb0ELb1EEEEEEEEEvNT_6ParamsE,"",@"SHT_CUDA_INFO"
	.sectionflags	@""
	.align	4


	//----- nvinfo : EIATTR_CUDA_API_VERSION
	.align		4
        /*0000*/ 	.byte	0x04, 0x37
        /*0002*/ 	.short	(.L_197 - .L_196)
.L_196:
        /*0004*/ 	.word	0x00000082


	//----- nvinfo : EIATTR_KPARAM_INFO
	.align		4
.L_197:
        /*0008*/ 	.byte	0x04, 0x17
        /*000a*/ 	.short	(.L_199 - .L_198)
.L_198:
        /*000c*/ 	.word	0x00000000
        /*0010*/ 	.short	0x0000
        /*0012*/ 	.short	0x0070
        /*0014*/ 	.byte	0x00, 0xf0, 0x01, 0x2a


	//----- nvinfo : EIATTR_SPARSE_MMA_MASK
	.align		4
.L_199:
        /*0018*/ 	.byte	0x03, 0x50
        /*001a*/ 	.short	0x0000


	//----- nvinfo : EIATTR_MAXREG_COUNT
	.align		4
        /*001c*/ 	.byte	0x03, 0x1b
        /*001e*/ 	.short	0x00a8


	//----- nvinfo : EIATTR_NUM_BARRIERS
	.align		4
        /*0020*/ 	.byte	0x02, 0x4c
        /*0022*/ 	.byte	0x10
	.zero		1


	//----- nvinfo : EIATTR_EXTERNS
	.align		4
        /*0024*/ 	.byte	0x04, 0x0f
        /*0026*/ 	.short	(.L_201 - .L_200)


	//   ....[0]....
	.align		4
.L_200:
        /*0028*/ 	.word	index@(__assertfail)


	//----- nvinfo : EIATTR_ANNOTATIONS
	.align		4
.L_201:
        /*002c*/ 	.byte	0x04, 0x55
        /*002e*/ 	.short	(.L_203 - .L_202)


	//   ....[0]....
.L_202:
        /* <DEDUP_REMOVED lines=9> */


	//----- nvinfo : EIATTR_MERCURY_ISA_VERSION
	.align		4
.L_203:
        /*00b0*/ 	.byte	0x03, 0x5f
        /*00b2*/ 	.short	0x0101


	//----- nvinfo : EIATTR_UNUSED_LOAD_BYTE_OFFSET
	.align		4
        /*00b4*/ 	.byte	0x04, 0x44
        /*00b6*/ 	.short	(.L_205 - .L_204)


	//   ....[0]....
.L_204:
        /*00b8*/ 	.word	0x00000980
        /*00bc*/ 	.word	0x0000fff0


	//   ....[1]....
        /*00c0*/ 	.word	0x00010310
        /*00c4*/ 	.word	0x0000fff0


	//----- nvinfo : EIATTR_INT_WARP_WIDE_INSTR_OFFSETS
	.align		4
.L_205:
        /*00c8*/ 	.byte	0x04, 0x31
        /*00ca*/ 	.short	(.L_207 - .L_206)


	//   ....[0]....
.L_206:
        /*00cc*/ 	.word	0x000000c0


	//   ....[1]....
        /*00d0*/ 	.word	0x000000d0


	//   ....[2]....
        /*00d4*/ 	.word	0x00000170


	//   ....[3]....
        /*00d8*/ 	.word	0x00015ea0


	//   ....[4]....
        /*00dc*/ 	.word	0x00015f30


	//   ....[5]....
        /*00e0*/ 	.word	0x00019180


	//   ....[6]....
        /*00e4*/ 	.word	0x00019210


	//----- nvinfo : EIATTR_COOP_GROUP_MASK_REGIDS
	.align		4
.L_207:
        /*00e8*/ 	.byte	0x04, 0x29
        /*00ea*/ 	.short	(.L_209 - .L_208)


	//   ....[0]....
.L_208:
        /*00ec*/ 	.word	0xffffffff


	//   ....[1]....
        /*00f0*/ 	.word	0xffffffff


	//   ....[2]....
        /*00f4*/ 	.word	0xffffffff


	//   ....[3]....
        /*00f8*/ 	.word	0xffffffff


	//   ....[4]....
        /*00fc*/ 	.word	0xffffffff


	//   ....[5]....
        /*0100*/ 	.word	0xffffffff


	//   ....[6]....
        /*0104*/ 	.word	0xffffffff


	//   ....[7]....
        /*0108*/ 	.word	0xffffffff


	//   ....[8]....
        /*010c*/ 	.word	0xffffffff


	//   ....[9]....
        /*0110*/ 	.word	0xffffffff


	//   ....[10]....
        /*0114*/ 	.word	0xffffffff


	//   ....[11]....
        /*0118*/ 	.word	0xffffffff


	//   ....[12]....
        /*011c*/ 	.word	0xffffffff


	//   ....[13]....
        /*0120*/ 	.word	0xffffffff


	//   ....[14]....
        /*0124*/ 	.word	0xffffffff


	//   ....[15]....
        /*0128*/ 	.word	0xffffffff


	//   ....[16]....
        /*012c*/ 	.word	0xffffffff


	//   ....[17]....
        /*0130*/ 	.word	0xffffffff


	//   ....[18]....
        /*0134*/ 	.word	0xffffffff


	//   ....[19]....
        /*0138*/ 	.word	0xffffffff


	//   ....[20]....
        /*013c*/ 	.word	0xffffffff


	//   ....[21]....
        /*0140*/ 	.word	0xffffffff


	//   ....[22]....
        /*0144*/ 	.word	0xffffffff


	//   ....[23]....
        /*0148*/ 	.word	0xffffffff


	//   ....[24]....
        /*014c*/ 	.word	0xffffffff


	//   ....[25]....
        /*0150*/ 	.word	0xffffffff


	//   ....[26]....
        /*0154*/ 	.word	0xffffffff


	//   ....[27]....
        /*0158*/ 	.word	0xffffffff


	//   ....[28]....
        /*015c*/ 	.word	0xffffffff


	//   ....[29]....
        /*0160*/ 	.word	0xffffffff


	//   ....[30]....
        /*0164*/ 	.word	0xffffffff


	//   ....[31]....
        /*0168*/ 	.word	0xffffffff


	//   ....[32]....
        /*016c*/ 	.word	0xffffffff


	//   ....[33]....
        /*0170*/ 	.word	0xffffffff


	//   ....[34]....
        /*0174*/ 	.word	0xffffffff


	//   ....[35]....
        /*0178*/ 	.word	0xffffffff


	//   ....[36]....
        /*017c*/ 	.word	0xffffffff


	//   ....[37]....
        /*0180*/ 	.word	0xffffffff


	//   ....[38]....
        /*0184*/ 	.word	0xffffffff


	//   ....[39]....
        /*0188*/ 	.word	0xffffffff


	//   ....[40]....
        /*018c*/ 	.word	0xffffffff


	//   ....[41]....
        /*0190*/ 	.word	0xffffffff


	//   ....[42]....
        /*0194*/ 	.word	0xffffffff


	//   ....[43]....
        /*0198*/ 	.word	0xffffffff


	//   ....[44]....
        /*019c*/ 	.word	0xffffffff


	//   ....[45]....
        /*01a0*/ 	.word	0xffffffff


	//   ....[46]....
        /*01a4*/ 	.word	0xffffffff


	//   ....[47]....
        /*01a8*/ 	.word	0xffffffff


	//   ....[48]....
        /*01ac*/ 	.word	0xffffffff


	//   ....[49]....
        /*01b0*/ 	.word	0xffffffff


	//   ....[50]....
        /*01b4*/ 	.word	0xffffffff


	//   ....[51]....
        /*01b8*/ 	.word	0xffffffff


	//   ....[52]....
        /*01bc*/ 	.word	0xffffffff


	//   ....[53]....
        /*01c0*/ 	.word	0xffffffff


	//   ....[54]....
        /*01c4*/ 	.word	0xffffffff


	//   ....[55]....
        /*01c8*/ 	.word	0xffffffff


	//   ....[56]....
        /*01cc*/ 	.word	0xffffffff


	//   ....[57]....
        /*01d0*/ 	.word	0xffffffff


	//   ....[58]....
        /*01d4*/ 	.word	0xffffffff


	//   ....[59]....
        /*01d8*/ 	.word	0xffffffff


	//   ....[60]....
        /*01dc*/ 	.word	0xffffffff


	//   ....[61]....
        /*01e0*/ 	.word	0xffffffff


	//   ....[62]....
        /*01e4*/ 	.word	0xffffffff


	//   ....[63]....
        /*01e8*/ 	.word	0xffffffff


	//   ....[64]....
        /*01ec*/ 	.word	0xffffffff


	//   ....[65]....
        /*01f0*/ 	.word	0xffffffff


	//   ....[66]....
        /*01f4*/ 	.word	0xffffffff


	//   ....[67]....
        /*01f8*/ 	.word	0xffffffff


	//   ....[68]....
        /*01fc*/ 	.word	0xffffffff


	//   ....[69]....
        /*0200*/ 	.word	0xffffffff


	//   ....[70]....
        /*0204*/ 	.word	0xffffffff


	//   ....[71]....
        /*0208*/ 	.word	0xffffffff


	//   ....[72]....
        /*020c*/ 	.word	0xffffffff


	//   ....[73]....
        /*0210*/ 	.word	0xffffffff


	//   ....[74]....
        /*0214*/ 	.word	0xffffffff


	//   ....[75]....
        /*0218*/ 	.word	0xffffffff


	//   ....[76]....
        /*021c*/ 	.word	0xffffffff


	//   ....[77]....
        /*0220*/ 	.word	0xffffffff


	//   ....[78]....
        /*0224*/ 	.word	0xffffffff


	//   ....[79]....
        /*0228*/ 	.word	0xffffffff


	//   ....[80]....
        /*022c*/ 	.word	0xffffffff


	//   ....[81]....
        /*0230*/ 	.word	0xffffffff


	//   ....[82]....
        /*0234*/ 	.word	0xffffffff


	//   ....[83]....
        /*0238*/ 	.word	0xffffffff


	//   ....[84]....
        /*023c*/ 	.word	0xffffffff


	//   ....[85]....
        /*0240*/ 	.word	0xffffffff


	//   ....[86]....
        /*0244*/ 	.word	0xffffffff


	//   ....[87]....
        /*0248*/ 	.word	0xffffffff


	//   ....[88]....
        /*024c*/ 	.word	0xffffffff


	//   ....[89]....
        /*0250*/ 	.word	0xffffffff


	//   ....[90]....
        /*0254*/ 	.word	0xffffffff


	//   ....[91]....
        /*0258*/ 	.word	0xffffffff


	//   ....[92]....
        /*025c*/ 	.word	0xffffffff


	//   ....[93]....
        /*0260*/ 	.word	0xffffffff


	//   ....[94]....
        /*0264*/ 	.word	0xffffffff


	//   ....[95]....
        /*0268*/ 	.word	0xffffffff


	//   ....[96]....
        /*026c*/ 	.word	0xffffffff


	//   ....[97]....
        /*0270*/ 	.word	0xffffffff


	//   ....[98]....
        /*0274*/ 	.word	0xffffffff


	//   ....[99]....
        /*0278*/ 	.word	0xffffffff


	//   ....[100]....
        /*027c*/ 	.word	0xffffffff


	//   ....[101]....
        /*0280*/ 	.word	0xffffffff


	//   ....[102]....
        /*0284*/ 	.word	0xffffffff


	//   ....[103]....
        /*0288*/ 	.word	0xffffffff


	//   ....[104]....
        /*028c*/ 	.word	0xffffffff


	//   ....[105]....
        /*0290*/ 	.word	0xffffffff


	//   ....[106]....
        /*0294*/ 	.word	0xffffffff


	//   ....[107]....
        /*0298*/ 	.word	0xffffffff


	//   ....[108]....
        /*029c*/ 	.word	0xffffffff


	//   ....[109]....
        /*02a0*/ 	.word	0xffffffff


	//   ....[110]....
        /*02a4*/ 	.word	0xffffffff


	//   ....[111]....
        /*02a8*/ 	.word	0xffffffff


	//   ....[112]....
        /*02ac*/ 	.word	0xffffffff


	//   ....[113]....
        /*02b0*/ 	.word	0xffffffff


	//   ....[114]....
        /*02b4*/ 	.word	0xffffffff


	//   ....[115]....
        /*02b8*/ 	.word	0xffffffff


	//   ....[116]....
        /*02bc*/ 	.word	0xffffffff


	//   ....[117]....
        /*02c0*/ 	.word	0xffffffff


	//   ....[118]....
        /*02c4*/ 	.word	0xffffffff


	//   ....[119]....
        /*02c8*/ 	.word	0xffffffff


	//   ....[120]....
        /*02cc*/ 	.word	0xffffffff


	//   ....[121]....
        /*02d0*/ 	.word	0xffffffff


	//   ....[122]....
        /*02d4*/ 	.word	0xffffffff


	//   ....[123]....
        /*02d8*/ 	.word	0xffffffff


	//   ....[124]....
        /*02dc*/ 	.word	0xffffffff


	//   ....[125]....
        /*02e0*/ 	.word	0xffffffff


	//   ....[126]....
        /*02e4*/ 	.word	0xffffffff


	//   ....[127]....
        /*02e8*/ 	.word	0xffffffff


	//   ....[128]....
        /*02ec*/ 	.word	0xffffffff


	//   ....[129]....
        /*02f0*/ 	.word	0xffffffff


	//   ....[130]....
        /*02f4*/ 	.word	0xffffffff


	//   ....[131]....
        /*02f8*/ 	.word	0xffffffff


	//   ....[132]....
        /*02fc*/ 	.word	0xffffffff


	//   ....[133]....
        /*0300*/ 	.word	0xffffffff


	//   ....[134]....
        /*0304*/ 	.word	0xffffffff


	//   ....[135]....
        /*0308*/ 	.word	0xffffffff


	//   ....[136]....
        /*030c*/ 	.word	0xffffffff


	//   ....[137]....
        /*0310*/ 	.word	0xffffffff


	//   ....[138]....
        /*0314*/ 	.word	0xffffffff


	//   ....[139]....
        /*0318*/ 	.word	0xffffffff


	//   ....[140]....
        /*031c*/ 	.word	0xffffffff


	//   ....[141]....
        /*0320*/ 	.word	0xffffffff


	//   ....[142]....
        /*0324*/ 	.word	0xffffffff


	//   ....[143]....
        /*0328*/ 	.word	0xffffffff


	//   ....[144]....
        /*032c*/ 	.word	0xffffffff


	//   ....[145]....
        /*0330*/ 	.word	0xffffffff


	//   ....[146]....
        /*0334*/ 	.word	0xffffffff


	//   ....[147]....
        /*0338*/ 	.word	0xffffffff


	//   ....[148]....
        /*033c*/ 	.word	0xffffffff


	//   ....[149]....
        /*0340*/ 	.word	0xffffffff


	//   ....[150]....
        /*0344*/ 	.word	0xffffffff


	//   ....[151]....
        /*0348*/ 	.word	0xffffffff


	//   ....[152]....
        /*034c*/ 	.word	0xffffffff


	//   ....[153]....
        /*0350*/ 	.word	0xffffffff


	//   ....[154]....
        /*0354*/ 	.word	0xffffffff


	//   ....[155]....
        /*0358*/ 	.word	0xffffffff


	//   ....[156]....
        /*035c*/ 	.word	0xffffffff


	//   ....[157]....
        /*0360*/ 	.word	0xffffffff


	//   ....[158]....
        /*0364*/ 	.word	0xffffffff


	//   ....[159]....
        /*0368*/ 	.word	0xffffffff


	//   ....[160]....
        /*036c*/ 	.word	0xffffffff


	//   ....[161]....
        /*0370*/ 	.word	0xffffffff


	//   ....[162]....
        /*0374*/ 	.word	0xffffffff


	//   ....[163]....
        /*0378*/ 	.word	0xffffffff


	//   ....[164]....
        /*037c*/ 	.word	0xffffffff


	//   ....[165]....
        /*0380*/ 	.word	0xffffffff


	//   ....[166]....
        /*0384*/ 	.word	0xffffffff


	//   ....[167]....
        /*0388*/ 	.word	0xffffffff


	//   ....[168]....
        /*038c*/ 	.word	0xffffffff


	//   ....[169]....
        /*0390*/ 	.word	0xffffffff


	//   ....[170]....
        /*0394*/ 	.word	0xffffffff


	//   ....[171]....
        /*0398*/ 	.word	0xffffffff


	//   ....[172]....
        /*039c*/ 	.word	0xffffffff


	//   ....[173]....
        /*03a0*/ 	.word	0xffffffff


	//   ....[174]....
        /*03a4*/ 	.word	0xffffffff


	//   ....[175]....
        /*03a8*/ 	.word	0xffffffff


	//   ....[176]....
        /*03ac*/ 	.word	0xffffffff


	//   ....[177]....
        /*03b0*/ 	.word	0xffffffff


	//   ....[178]....
        /*03b4*/ 	.word	0xffffffff


	//   ....[179]....
        /*03b8*/ 	.word	0xffffffff


	//   ....[180]....
        /*03bc*/ 	.word	0xffffffff


	//   ....[181]....
        /*03c0*/ 	.word	0xffffffff


	//   ....[182]....
        /*03c4*/ 	.word	0xffffffff


	//   ....[183]....
        /*03c8*/ 	.word	0xffffffff


	//   ....[184]....
        /*03cc*/ 	.word	0xffffffff


	//   ....[185]....
        /*03d0*/ 	.word	0xffffffff


	//   ....[186]....
        /*03d4*/ 	.word	0xffffffff


	//   ....[187]....
        /*03d8*/ 	.word	0xffffffff


	//   ....[188]....
        /*03dc*/ 	.word	0xffffffff


	//   ....[189]....
        /*03e0*/ 	.word	0xffffffff


	//   ....[190]....
        /*03e4*/ 	.word	0xffffffff


	//   ....[191]....
        /*03e8*/ 	.word	0xffffffff


	//   ....[192]....
        /*03ec*/ 	.word	0xffffffff


	//   ....[193]....
        /*03f0*/ 	.word	0xffffffff


	//   ....[194]....
        /*03f4*/ 	.word	0xffffffff


	//   ....[195]....
        /*03f8*/ 	.word	0xffffffff


	//   ....[196]....
        /*03fc*/ 	.word	0xffffffff


	//   ....[197]....
        /*0400*/ 	.word	0x0500000f


	//   ....[198]....
        /*0404*/ 	.word	0x0500000f


	//   ....[199]....
        /*0408*/ 	.word	0x0500000f


	//   ....[200]....
        /*040c*/ 	.word	0x0500000f


	//   ....[201]....
        /*0410*/ 	.word	0x0500000f


	//   ....[202]....
        /*0414*/ 	.word	0x0500000f


	//   ....[203]....
        /*0418*/ 	.word	0x0500000f


	//   ....[204]....
        /*041c*/ 	.word	0x0500000f


	//   ....[205]....
        /*0420*/ 	.word	0x0500000f


	//   ....[206]....
        /*0424*/ 	.word	0x0500000f


	//   ....[207]....
        /*0428*/ 	.word	0x0500000f


	//   ....[208]....
        /*042c*/ 	.word	0x0500000f


	//   ....[209]....
        /*0430*/ 	.word	0x0500000f


	//   ....[210]....
        /*0434*/ 	.word	0x0500000f


	//   ....[211]....
        /*0438*/ 	.word	0x0500000f


	//   ....[212]....
        /*043c*/ 	.word	0x0500000f


	//   ....[213]....
        /*0440*/ 	.word	0x0500000f


	//   ....[214]....
        /*0444*/ 	.word	0x0500000f


	//   ....[215]....
        /*0448*/ 	.word	0x0500000f


	//   ....[216]....
        /*044c*/ 	.word	0x0500000f


	//   ....[217]....
        /*0450*/ 	.word	0x0500000f


	//   ....[218]....
        /*0454*/ 	.word	0x0500000f


	//   ....[219]....
        /*0458*/ 	.word	0x0500000f


	//   ....[220]....
        /*045c*/ 	.word	0x0500000f


	//   ....[221]....
        /*0460*/ 	.word	0x0500000f


	//   ....[222]....
        /*0464*/ 	.word	0x0500000f


	//   ....[223]....
        /*0468*/ 	.word	0x0500000f


	//   ....[224]....
        /*046c*/ 	.word	0x0500000f


	//   ....[225]....
        /*0470*/ 	.word	0x0500000f


	//   ....[226]....
        /*0474*/ 	.word	0x0500000f


	//   ....[227]....
        /*0478*/ 	.word	0x0500000f


	//   ....[228]....
        /*047c*/ 	.word	0x0500000f


	//   ....[229]....
        /*0480*/ 	.word	0x0500000f


	//   ....[230]....
        /*0484*/ 	.word	0x0500000f


	//   ....[231]....
        /*0488*/ 	.word	0x0500000f


	//   ....[232]....
        /*048c*/ 	.word	0x0500000f


	//   ....[233]....
        /*0490*/ 	.word	0x0500000f


	//   ....[234]....
        /*0494*/ 	.word	0x0500000f


	//   ....[235]....
        /*0498*/ 	.word	0x0500000f


	//   ....[236]....
        /*049c*/ 	.word	0x0500000f


	//   ....[237]....
        /*04a0*/ 	.word	0x0500000f


	//   ....[238]....
        /*04a4*/ 	.word	0x0500000f


	//----- nvinfo : EIATTR_COOP_GROUP_INSTR_OFFSETS
	.align		4
.L_209:
        /*04a8*/ 	.byte	0x04, 0x28
        /*04aa*/ 	.short	(.L_211 - .L_210)


	//   ....[0]....
.L_210:
        /*04ac*/ 	.word	0x00000080


	//   ....[1]....
        /*04b0*/ 	.word	0x00000090


	//   ....[2]....
        /*04b4*/ 	.word	0x000002d0


	//   ....[3]....
        /*04b8*/ 	.word	0x00000430


	//   ....[4]....
        /*04bc*/ 	.word	0x00000550


	//   ....[5]....
        /*04c0*/ 	.word	0x000006b0


	//   ....[6]....
        /*04c4*/ 	.word	0x00001eb0


	//   ....[7]....
        /*04c8*/ 	.word	0x00002960


	//   ....[8]....
        /*04cc*/ 	.word	0x00003390


	//   ....[9]....
        /*04d0*/ 	.word	0x00004520


	//   ....[10]....
        /*04d4*/ 	.word	0x00004630


	//   ....[11]....
        /*04d8*/ 	.word	0x00004e50


	//   ....[12]....
        /*04dc*/ 	.word	0x00004eb0


	//   ....[13]....
        /*04e0*/ 	.word	0x00006800


	//   ....[14]....
        /*04e4*/ 	.word	0x00007140


	//   ....[15]....
        /*04e8*/ 	.word	0x00007d30


	//   ....[16]....
        /*04ec*/ 	.word	0x00007e30


	//   ....[17]....
        /*04f0*/ 	.word	0x00008670


	//   ....[18]....
        /*04f4*/ 	.word	0x000086e0


	//   ....[19]....
        /*04f8*/ 	.word	0x0000acc0


	//   ....[20]....
        /*04fc*/ 	.word	0x0000acd0


	//   ....[21]....
        /*0500*/ 	.word	0x0000ad00


	//   ....[22]....
        /*0504*/ 	.word	0x0000ad10


	//   ....[23]....
        /*0508*/ 	.word	0x0000c8f0


	//   ....[24]....
        /*050c*/ 	.word	0x0000d230


	//   ....[25]....
        /*0510*/ 	.word	0x0000de20


	//   ....[26]....
        /*0514*/ 	.word	0x0000df20


	//   ....[27]....
        /*0518*/ 	.word	0x0000e760


	//   ....[28]....
        /*051c*/ 	.word	0x0000e7d0


	//   ....[29]....
        /*0520*/ 	.word	0x0000fb50


	//   ....[30]....
        /*0524*/ 	.word	0x0000fb60


	//   ....[31]....
        /*0528*/ 	.word	0x0000fbe0


	//   ....[32]....
        /*052c*/ 	.word	0x0000fbf0


	//   ....[33]....
        /*0530*/ 	.word	0x00010b70


	//   ....[34]....
        /*0534*/ 	.word	0x00010b80


	//   ....[35]....
        /*0538*/ 	.word	0x00010b90


	//   ....[36]....
        /*053c*/ 	.word	0x00010ba0


	//   ....[37]....
        /*0540*/ 	.word	0x00010bb0


	//   ....[38]....
        /*0544*/ 	.word	0x00010bc0


	//   ....[39]....
        /*0548*/ 	.word	0x00010bd0


	//   ....[40]....
        /*054c*/ 	.word	0x00010be0


	//   ....[41]....
        /*0550*/ 	.word	0x00010bf0


	//   ....[42]....
        /*0554*/ 	.word	0x00010c00


	//   ....[43]....
        /*0558*/ 	.word	0x00010c10


	//   ....[44]....
        /*055c*/ 	.word	0x00010c20


	//   ....[45]....
        /*0560*/ 	.word	0x00010c30


	//   ....[46]....
        /*0564*/ 	.word	0x00010c40


	//   ....[47]....
        /*0568*/ 	.word	0x00010c50


	//   ....[48]....
        /*056c*/ 	.word	0x00010c60


	//   ....[49]....
        /*0570*/ 	.word	0x00010c70


	//   ....[50]....
        /*0574*/ 	.word	0x00010c80


	//   ....[51]....
        /*0578*/ 	.word	0x00010c90


	//   ....[52]....
        /*057c*/ 	.word	0x00010cb0


	//   ....[53]....
        /*0580*/ 	.word	0x00010cc0


	//   ....[54]....
        /*0584*/ 	.word	0x00010cd0


	//   ....[55]....
        /*0588*/ 	.word	0x00010ce0


	//   ....[56]....
        /*058c*/ 	.word	0x00010cf0


	//   ....[57]....
        /*0590*/ 	.word	0x00010d00


	//   ....[58]....
        /*0594*/ 	.word	0x00010d10


	//   ....[59]....
        /*0598*/ 	.word	0x00010d40


	//   ....[60]....
        /*059c*/ 	.word	0x00010d50


	//   ....[61]....
        /*05a0*/ 	.word	0x00010d60


	//   ....[62]....
        /*05a4*/ 	.word	0x00010d70


	//   ....[63]....
        /*05a8*/ 	.word	0x00010d90


	//   ....[64]....
        /*05ac*/ 	.word	0x00010db0


	//   ....[65]....
        /*05b0*/ 	.word	0x00010dc0


	//   ....[66]....
        /*05b4*/ 	.word	0x00010dd0


	//   ....[67]....
        /*05b8*/ 	.word	0x00010de0


	//   ....[68]....
        /*05bc*/ 	.word	0x00010df0


	//   ....[69]....
        /*05c0*/ 	.word	0x00010e00


	//   ....[70]....
        /*05c4*/ 	.word	0x00010e10


	//   ....[71]....
        /*05c8*/ 	.word	0x00010e20


	//   ....[72]....
        /*05cc*/ 	.word	0x00010e40


	//   ....[73]....
        /*05d0*/ 	.word	0x00010e50


	//   ....[74]....
        /*05d4*/ 	.word	0x00010e80


	//   ....[75]....
        /*05d8*/ 	.word	0x00010e90


	//   ....[76]....
        /*05dc*/ 	.word	0x00010ea0


	//   ....[77]....
        /*05e0*/ 	.word	0x00010eb0


	//   ....[78]....
        /*05e4*/ 	.word	0x00010ec0


	//   ....[79]....
        /*05e8*/ 	.word	0x00010ed0


	//   ....[80]....
        /*05ec*/ 	.word	0x00010ef0


	//   ....[81]....
        /*05f0*/ 	.word	0x00010f00


	//   ....[82]....
        /*05f4*/ 	.word	0x00010f20


	//   ....[83]....
        /*05f8*/ 	.word	0x00010f30


	//   ....[84]....
        /*05fc*/ 	.word	0x00010f40


	//   ....[85]....
        /*0600*/ 	.word	0x00010f70


	//   ....[86]....
        /*0604*/ 	.word	0x00010f80


	//   ....[87]....
        /*0608*/ 	.word	0x00010fa0


	//   ....[88]....
        /*060c*/ 	.word	0x00010fd0


	//   ....[89]....
        /*0610*/ 	.word	0x00011000


	//   ....[90]....
        /*0614*/ 	.word	0x00011030


	//   ....[91]....
        /*0618*/ 	.word	0x00011060


	//   ....[92]....
        /*061c*/ 	.word	0x00011080


	//   ....[93]....
        /*0620*/ 	.word	0x000110b0


	//   ....[94]....
        /*0624*/ 	.word	0x000110e0


	//   ....[95]....
        /*0628*/ 	.word	0x00011110


	//   ....[96]....
        /*062c*/ 	.word	0x00011140


	//   ....[97]....
        /*0630*/ 	.word	0x00011ab0


	//   ....[98]....
        /*0634*/ 	.word	0x00011af0


	//   ....[99]....
        /*0638*/ 	.word	0x00011b20


	//   ....[100]....
        /*063c*/ 	.word	0x00011b50


	//   ....[101]....
        /*0640*/ 	.word	0x00012220


	//   ....[102]....
        /*0644*/ 	.word	0x00012240


	//   ....[103]....
        /*0648*/ 	.word	0x00012310


	//   ....[104]....
        /*064c*/ 	.word	0x00012330


	//   ....[105]....
        /*0650*/ 	.word	0x000123f0


	//   ....[106]....
        /*0654*/ 	.word	0x00012410


	//   ....[107]....
        /*0658*/ 	.word	0x000124e0


	//   ....[108]....
        /*065c*/ 	.word	0x00012500


	//   ....[109]....
        /*0660*/ 	.word	0x00012890


	//   ....[110]....
        /*0664*/ 	.word	0x000128c0


	//   ....[111]....
        /*0668*/ 	.word	0x00012d00


	//   ....[112]....
        /*066c*/ 	.word	0x00012d10


	//   ....[113]....
        /*0670*/ 	.word	0x00013a20


	//   ....[114]....
        /*0674*/ 	.word	0x00013a40


	//   ....[115]....
        /*0678*/ 	.word	0x00013b00


	//   ....[116]....
        /*067c*/ 	.word	0x00013b20


	//   ....[117]....
        /*0680*/ 	.word	0x00013be0


	//   ....[118]....
        /*0684*/ 	.word	0x00013c00


	//   ....[119]....
        /*0688*/ 	.word	0x00013cd0


	//   ....[120]....
        /*068c*/ 	.word	0x00013cf0


	//   ....[121]....
        /*0690*/ 	.word	0x00013e40


	//   ....[122]....
        /*0694*/ 	.word	0x00014020


	//   ....[123]....
        /*0698*/ 	.word	0x00014050


	//   ....[124]....
        /*069c*/ 	.word	0x00014080


	//   ....[125]....
        /*06a0*/ 	.word	0x000140b0


	//   ....[126]....
        /*06a4*/ 	.word	0x000140e0


	//   ....[127]....
        /*06a8*/ 	.word	0x00014130


	//   ....[128]....
        /*06ac*/ 	.word	0x000142b0


	//   ....[129]....
        /*06b0*/ 	.word	0x000142e0


	//   ....[130]....
        /*06b4*/ 	.word	0x00014310


	//   ....[131]....
        /*06b8*/ 	.word	0x00014340


	//   ....[132]....
        /*06bc*/ 	.word	0x00014370


	//   ....[133]....
        /*06c0*/ 	.word	0x000143a0


	//   ....[134]....
        /*06c4*/ 	.word	0x00014450


	//   ....[135]....
        /*06c8*/ 	.word	0x000144b0


	//   ....[136]....
        /*06cc*/ 	.word	0x000144c0


	//   ....[137]....
        /*06d0*/ 	.word	0x00014510


	//   ....[138]....
        /*06d4*/ 	.word	0x00016b60


	//   ....[139]....
        /*06d8*/ 	.word	0x00016b90


	//   ....[140]....
        /*06dc*/ 	.word	0x00016c50


	//   ....[141]....
        /*06e0*/ 	.word	0x00016c60


	//   ....[142]....
        /*06e4*/ 	.word	0x00016cd0


	//   ....[143]....
        /*06e8*/ 	.word	0x00016ce0


	//   ....[144]....
        /*06ec*/ 	.word	0x00016cf0


	//   ....[145]....
        /*06f0*/ 	.word	0x00016d60


	//   ....[146]....
        /*06f4*/ 	.word	0x000170a0


	//   ....[147]....
        /*06f8*/ 	.word	0x000170d0


	//   ....[148]....
        /*06fc*/ 	.word	0x000170f0


	//   ....[149]....
        /*0700*/ 	.word	0x000171a0


	//   ....[150]....
        /*0704*/ 	.word	0x000171c0


	//   ....[151]....
        /*0708*/ 	.word	0x00017250


	//   ....[152]....
        /*070c*/ 	.word	0x00017260


	//   ....[153]....
        /*0710*/ 	.word	0x00017270


	//   ....[154]....
        /*0714*/ 	.word	0x00017a50


	//   ....[155]....
        /*0718*/ 	.word	0x00017a80


	//   ....[156]....
        /*071c*/ 	.word	0x00017ab0


	//   ....[157]....
        /*0720*/ 	.word	0x00017b30


	//   ....[158]....
        /*0724*/ 	.word	0x00017b50


	//   ....[159]....
        /*0728*/ 	.word	0x00017be0


	//   ....[160]....
        /*072c*/ 	.word	0x00017c00


	//   ....[161]....
        /*0730*/ 	.word	0x00017c10


	//   ....[162]....
        /*0734*/ 	.word	0x00018380


	//   ....[163]....
        /*0738*/ 	.word	0x000183a0


	//   ....[164]....
        /*073c*/ 	.word	0x00018410


	//   ....[165]....
        /*0740*/ 	.word	0x00018420


	//   ....[166]....
        /*0744*/ 	.word	0x00018470


	//   ....[167]....
        /*0748*/ 	.word	0x00018480


	//   ....[168]....
        /*074c*/ 	.word	0x00018490


	//   ....[169]....
        /*0750*/ 	.word	0x000184e0


	//   ....[170]....
        /*0754*/ 	.word	0x00018810


	//   ....[171]....
        /*0758*/ 	.word	0x00018830


	//   ....[172]....
        /*075c*/ 	.word	0x00018840


	//   ....[173]....
        /*0760*/ 	.word	0x000188a0


	//   ....[174]....
        /*0764*/ 	.word	0x000188b0


	//   ....[175]....
        /*0768*/ 	.word	0x00018910


	//   ....[176]....
        /*076c*/ 	.word	0x00018940


	//   ....[177]....
        /*0770*/ 	.word	0x00018980


	//   ....[178]....
        /*0774*/ 	.word	0x00019a70


	//   ....[179]....
        /*0778*/ 	.word	0x00019aa0


	//   ....[180]....
        /*077c*/ 	.word	0x00019ad0


	//   ....[181]....
        /*0780*/ 	.word	0x00019af0


	//   ....[182]....
        /*0784*/ 	.word	0x00019b10


	//   ....[183]....
        /*0788*/ 	.word	0x00019b40


	//   ....[184]....
        /*078c*/ 	.word	0x00019b70


	//   ....[185]....
        /*0790*/ 	.word	0x00019b80


	//   ....[186]....
        /*0794*/ 	.word	0x00019cf0


	//   ....[187]....
        /*0798*/ 	.word	0x00019d20


	//   ....[188]....
        /*079c*/ 	.word	0x00019d50


	//   ....[189]....
        /*07a0*/ 	.word	0x00019d90


	//   ....[190]....
        /*07a4*/ 	.word	0x00019dc0


	//   ....[191]....
        /*07a8*/ 	.word	0x00019df0


	//   ....[192]....
        /*07ac*/ 	.word	0x00019e70


	//   ....[193]....
        /*07b0*/ 	.word	0x00019ec0


	//   ....[194]....
        /*07b4*/ 	.word	0x00019ed0


	//   ....[195]....
        /*07b8*/ 	.word	0x00019f10


	//   ....[196]....
        /*07bc*/ 	.word	0x0001a930


	//   ....[197]....
        /*07c0*/ 	.word	0x0001b000


	//   ....[198]....
        /*07c4*/ 	.word	0x0001b0e0


	//   ....[199]....
        /*07c8*/ 	.word	0x0001b1c0


	//   ....[200]....
        /*07cc*/ 	.word	0x0001b220


	//   ....[201]....
        /*07d0*/ 	.word	0x0001b300


	//   ....[202]....
        /*07d4*/ 	.word	0x0001b360


	//   ....[203]....
        /*07d8*/ 	.word	0x0001b440


	//   ....[204]....
        /*07dc*/ 	.word	0x0001b4a0


	//   ....[205]....
        /*07e0*/ 	.word	0x0001b580


	//   ....[206]....
        /*07e4*/ 	.word	0x0001b6b0


	//   ....[207]....
        /*07e8*/ 	.word	0x0001b780


	//   ....[208]....
        /*07ec*/ 	.word	0x0001b890


	//   ....[209]....
        /*07f0*/ 	.word	0x0001b950


	//   ....[210]....
        /*07f4*/ 	.word	0x0001b9b0


	//   ....[211]....
        /*07f8*/ 	.word	0x0001bab0


	//   ....[212]....
        /*07fc*/ 	.word	0x0001bb10


	//   ....[213]....
        /*0800*/ 	.word	0x0001bc20


	//   ....[214]....
        /*0804*/ 	.word	0x0001bcc0


	//   ....[215]....
        /*0808*/ 	.word	0x0001bd30


	//   ....[216]....
        /*080c*/ 	.word	0x0001bd90


	//   ....[217]....
        /*0810*/ 	.word	0x0001be80


	//   ....[218]....
        /*0814*/ 	.word	0x0001bee0


	//   ....[219]....
        /*0818*/ 	.word	0x0001bfe0


	//   ....[220]....
        /*081c*/ 	.word	0x0001c040


	//   ....[221]....
        /*0820*/ 	.word	0x0001c120


	//   ....[222]....
        /*0824*/ 	.word	0x0001c250


	//   ....[223]....
        /*0828*/ 	.word	0x0001c300


	//   ....[224]....
        /*082c*/ 	.word	0x0001c360


	//   ....[225]....
        /*0830*/ 	.word	0x0001c420


	//   ....[226]....
        /*0834*/ 	.word	0x0001c480


	//   ....[227]....
        /*0838*/ 	.word	0x0001c540


	//   ....[228]....
        /*083c*/ 	.word	0x0001c5a0


	//   ....[229]....
        /*0840*/ 	.word	0x0001c660


	//   ....[230]....
        /*0844*/ 	.word	0x0001c750


	//   ....[231]....
        /*0848*/ 	.word	0x0001c7f0


	//   ....[232]....
        /*084c*/ 	.word	0x0001c850


	//   ....[233]....
        /*0850*/ 	.word	0x0001c920


	//   ....[234]....
        /*0854*/ 	.word	0x0001c980


	//   ....[235]....
        /*0858*/ 	.word	0x0001ca50


	//   ....[236]....
        /*085c*/ 	.word	0x0001cab0


	//   ....[237]....
        /*0860*/ 	.word	0x0001cb80


	//   ....[238]....
        /*0864*/ 	.word	0x0001cde0


	//----- nvinfo : EIATTR_REG_RECONFIG
	.align		4
.L_211:
        /*0868*/ 	.byte	0x01, 0x54
	.zero		2


	//----- nvinfo : EIATTR_SYSCALL_OFFSETS
	.align		4
        /*086c*/ 	.byte	0x04, 0x46
        /*086e*/ 	.short	(.L_213 - .L_212)


	//   ....[0]....
.L_212:
        /*0870*/ 	.word	0x00002090


	//   ....[1]....
        /*0874*/ 	.word	0x00016090


	//   ....[2]....
        /*0878*/ 	.word	0x00016200


	//   ....[3]....
        /*087c*/ 	.word	0x00016350


	//   ....[4]....
        /*0880*/ 	.word	0x00016490


	//   ....[5]....
        /*0884*/ 	.word	0x00017640


	//----- nvinfo : EIATTR_MBARRIER_INSTR_OFFSETS
	.align		4
.L_213:
        /*0888*/ 	.byte	0x04, 0x39
        /*088a*/ 	.short	(.L_215 - .L_214)


	//   ....[0]....
.L_214:
        /*088c*/ 	.word	0x00000180
        /*0890*/ 	.word	0x000000ff
        /*0894*/ 	.word	0x00022800
        /*0898*/ 	.short	0x0100
        /*089a*/ 	.byte	0x08
	.zero		1


	//   ....[1]....
        /*089c*/ 	.word	0x00000190
        /*08a0*/ 	.word	0x000000ff
        /*08a4*/ 	.word	0x00022820
        /*08a8*/ 	.short	0x0100
        /*08aa*/ 	.byte	0x08
	.zero		1


	//   ....[2]....
        /*08ac*/ 	.word	0x00000280
        /*08b0*/ 	.word	0x000000ff
        /*08b4*/ 	.word	0x00022830
        /*08b8*/ 	.short	0x0100
        /*08ba*/ 	.byte	0x08
	.zero		1


	//   ....[3]....
        /*08bc*/ 	.word	0x00000290
        /*08c0*/ 	.word	0x000000ff
        /*08c4*/ 	.word	0x00022840
        /*08c8*/ 	.short	0x0100
        /*08ca*/ 	.byte	0x08
	.zero		1


	//   ....[4]....
        /*08cc*/ 	.word	0x000002a0
        /*08d0*/ 	.word	0x000000ff
        /*08d4*/ 	.word	0x00022838
        /*08d8*/ 	.short	0x0100
        /*08da*/ 	.byte	0x08
	.zero		1


	//   ....[5]....
        /*08dc*/ 	.word	0x000002b0
        /*08e0*/ 	.word	0x000000ff
        /*08e4*/ 	.word	0x00022848
        /*08e8*/ 	.short	0x0100
        /*08ea*/ 	.byte	0x08
	.zero		1


	//   ....[6]....
        /*08ec*/ 	.word	0x000003e0
        /*08f0*/ 	.word	0x000000ff
        /*08f4*/ 	.word	0x00022850
        /*08f8*/ 	.short	0x0100
        /*08fa*/ 	.byte	0x08
	.zero		1


	//   ....[7]....
        /*08fc*/ 	.word	0x000003f0
        /*0900*/ 	.word	0x000000ff
        /*0904*/ 	.word	0x00022860
        /*0908*/ 	.short	0x0100
        /*090a*/ 	.byte	0x08
	.zero		1


	//   ....[8]....
        /*090c*/ 	.word	0x00000400
        /*0910*/ 	.word	0x000000ff
        /*0914*/ 	.word	0x00022858
        /*0918*/ 	.short	0x0100
        /*091a*/ 	.byte	0x08
	.zero		1


	//   ....[9]....
        /*091c*/ 	.word	0x00000410
        /*0920*/ 	.word	0x000000ff
        /*0924*/ 	.word	0x00022868
        /*0928*/ 	.short	0x0100
        /*092a*/ 	.byte	0x08
	.zero		1


	//   ....[10]....
        /*092c*/ 	.word	0x00000500
        /*0930*/ 	.word	0x000000ff
        /*0934*/ 	.word	0x00022870
        /*0938*/ 	.short	0x0100
        /*093a*/ 	.byte	0x06
	.zero		1


	//   ....[11]....
        /*093c*/ 	.word	0x00000510
        /*0940*/ 	.word	0x000000ff
        /*0944*/ 	.word	0x00022880
        /*0948*/ 	.short	0x0100
        /*094a*/ 	.byte	0x06
	.zero		1


	//   ....[12]....
        /*094c*/ 	.word	0x00000520
        /*0950*/ 	.word	0x000000ff
        /*0954*/ 	.word	0x00022878
        /*0958*/ 	.short	0x0100
        /*095a*/ 	.byte	0x06
	.zero		1


	//   ....[13]....
        /*095c*/ 	.word	0x00000530
        /*0960*/ 	.word	0x000000ff
        /*0964*/ 	.word	0x00022888
        /*0968*/ 	.short	0x0100
        /*096a*/ 	.byte	0x06
	.zero		1


	//   ....[14]....
        /*096c*/ 	.word	0x00000660
        /*0970*/ 	.word	0x000000ff
        /*0974*/ 	.word	0x00022890
        /*0978*/ 	.short	0x0100
        /*097a*/ 	.byte	0x08
	.zero		1


	//   ....[15]....
        /*097c*/ 	.word	0x00000670
        /*0980*/ 	.word	0x000000ff
        /*0984*/ 	.word	0x000228a0
        /*0988*/ 	.short	0x0100
        /*098a*/ 	.byte	0x08
	.zero		1


	//   ....[16]....
        /*098c*/ 	.word	0x00000680
        /*0990*/ 	.word	0x000000ff
        /*0994*/ 	.word	0x00022898
        /*0998*/ 	.short	0x0100
        /*099a*/ 	.byte	0x08
	.zero		1


	//   ....[17]....
        /*099c*/ 	.word	0x00000690
        /*09a0*/ 	.word	0x000000ff
        /*09a4*/ 	.word	0x000228a8
        /*09a8*/ 	.short	0x0100
        /*09aa*/ 	.byte	0x08
	.zero		1


	//   ....[18]....
        /*09ac*/ 	.word	0x000007e0
        /*09b0*/ 	.word	0x000000ff
        /*09b4*/ 	.word	0x000228b0
        /*09b8*/ 	.short	0x0100
        /*09ba*/ 	.byte	0x08
	.zero		1


	//   ....[19]....
        /*09bc*/ 	.word	0x000007f0
        /*09c0*/ 	.word	0x000000ff
        /*09c4*/ 	.word	0x000228c0
        /*09c8*/ 	.short	0x0100
        /*09ca*/ 	.byte	0x08
	.zero		1


	//   ....[20]....
        /*09cc*/ 	.word	0x00000800
        /*09d0*/ 	.word	0x000000ff
        /*09d4*/ 	.word	0x000228b8
        /*09d8*/ 	.short	0x0100
        /*09da*/ 	.byte	0x08
	.zero		1


	//   ....[21]....
        /*09dc*/ 	.word	0x00000810
        /*09e0*/ 	.word	0x000000ff
        /*09e4*/ 	.word	0x000228c8
        /*09e8*/ 	.short	0x0100
        /*09ea*/ 	.byte	0x08
	.zero		1


	//   ....[22]....
        /*09ec*/ 	.word	0x00002380
        /*09f0*/ 	.word	0x000000ff
        /*09f4*/ 	.word	0x00022800
        /*09f8*/ 	.short	0x010a
        /*09fa*/ 	.byte	0x24
	.zero		1


	//   ....[23]....
        /*09fc*/ 	.word	0x00002420
        /*0a00*/ 	.word	0x0000005b
        /*0a04*/ 	.word	0x00022830
        /*0a08*/ 	.short	0x010a
        /*0a0a*/ 	.byte	0x3f
	.zero		1


	//   ....[24]....
        /*0a0c*/ 	.word	0x00002460
        /*0a10*/ 	.word	0x0000005b
        /*0a14*/ 	.word	0x00022830
        /*0a18*/ 	.short	0x010a
        /*0a1a*/ 	.byte	0x3f
	.zero		1


	//   ....[25]....
        /*0a1c*/ 	.word	0x00002ce0
        /*0a20*/ 	.word	0x000000ff
        /*0a24*/ 	.word	0x00000000
        /*0a28*/ 	.short	0x0101
        /*0a2a*/ 	.byte	0x06
	.zero		1


	//   ....[26]....
        /*0a2c*/ 	.word	0x000060d0
        /*0a30*/ 	.word	0x000000ff
        /*0a34*/ 	.word	0x00022830
        /*0a38*/ 	.short	0x010a
        /*0a3a*/ 	.byte	0x06
	.zero		1


	//   ....[27]....
        /*0a3c*/ 	.word	0x00006110
        /*0a40*/ 	.word	0x000000ff
        /*0a44*/ 	.word	0x00022830
        /*0a48*/ 	.short	0x010a
        /*0a4a*/ 	.byte	0x06
	.zero		1


	//   ....[28]....
        /*0a4c*/ 	.word	0x000063e0
        /*0a50*/ 	.word	0x000000ff
        /*0a54*/ 	.word	0x00022850
        /*0a58*/ 	.short	0x010a
        /*0a5a*/ 	.byte	0x06
	.zero		1


	//   ....[29]....
        /*0a5c*/ 	.word	0x00006420
        /*0a60*/ 	.word	0x000000ff
        /*0a64*/ 	.word	0x00022850
        /*0a68*/ 	.short	0x010a
        /*0a6a*/ 	.byte	0x06
	.zero		1


	//   ....[30]....
        /*0a6c*/ 	.word	0x00006b50
        /*0a70*/ 	.word	0x000000ff
        /*0a74*/ 	.word	0x00000000
        /*0a78*/ 	.short	0x0101
        /*0a7a*/ 	.byte	0x06
	.zero		1


	//   ....[31]....
        /*0a7c*/ 	.word	0x000091d0
        /*0a80*/ 	.word	0x000000ff
        /*0a84*/ 	.word	0x00000000
        /*0a88*/ 	.short	0x0101
        /*0a8a*/ 	.byte	0x06
	.zero		1


	//   ....[32]....
        /*0a8c*/ 	.word	0x00009b00
        /*0a90*/ 	.word	0x000000ff
        /*0a94*/ 	.word	0x00022830
        /*0a98*/ 	.short	0x010a
        /*0a9a*/ 	.byte	0x06
	.zero		1


	//   ....[33]....
        /*0a9c*/ 	.word	0x00009b40
        /*0aa0*/ 	.word	0x000000ff
        /*0aa4*/ 	.word	0x00022830
        /*0aa8*/ 	.short	0x010a
        /*0aaa*/ 	.byte	0x06
	.zero		1


	//   ....[34]....
        /*0aac*/ 	.word	0x00009e10
        /*0ab0*/ 	.word	0x000000ff
        /*0ab4*/ 	.word	0x00022850
        /*0ab8*/ 	.short	0x010a
        /*0aba*/ 	.byte	0x06
	.zero		1


	//   ....[35]....
        /*0abc*/ 	.word	0x00009e50
        /*0ac0*/ 	.word	0x000000ff
        /*0ac4*/ 	.word	0x00022850
        /*0ac8*/ 	.short	0x010a
        /*0aca*/ 	.byte	0x06
	.zero		1


	//   ....[36]....
        /*0acc*/ 	.word	0x0000a570
        /*0ad0*/ 	.word	0x000000ff
        /*0ad4*/ 	.word	0x00000000
        /*0ad8*/ 	.short	0x0101
        /*0ada*/ 	.byte	0x06
	.zero		1


	//   ....[37]....
        /*0adc*/ 	.word	0x0000bb00
        /*0ae0*/ 	.word	0x000000ff
        /*0ae4*/ 	.word	0x00000000
        /*0ae8*/ 	.short	0x0101
        /*0aea*/ 	.byte	0x06
	.zero		1


	//   ....[38]....
        /*0aec*/ 	.word	0x0000c1f0
        /*0af0*/ 	.word	0x000000ff
        /*0af4*/ 	.word	0x00022830
        /*0af8*/ 	.short	0x010a
        /*0afa*/ 	.byte	0x06
	.zero		1


	//   ....[39]....
        /*0afc*/ 	.word	0x0000c230
        /*0b00*/ 	.word	0x000000ff
        /*0b04*/ 	.word	0x00022830
        /*0b08*/ 	.short	0x010a
        /*0b0a*/ 	.byte	0x06
	.zero		1


	//   ....[40]....
        /*0b0c*/ 	.word	0x0000c4d0
        /*0b10*/ 	.word	0x000000ff
        /*0b14*/ 	.word	0x00022850
        /*0b18*/ 	.short	0x010a
        /*0b1a*/ 	.byte	0x06
	.zero		1


	//   ....[41]....
        /*0b1c*/ 	.word	0x0000c510
        /*0b20*/ 	.word	0x000000ff
        /*0b24*/ 	.word	0x00022850
        /*0b28*/ 	.short	0x010a
        /*0b2a*/ 	.byte	0x06
	.zero		1


	//   ....[42]....
        /*0b2c*/ 	.word	0x0000cc40
        /*0b30*/ 	.word	0x000000ff
        /*0b34*/ 	.word	0x00000000
        /*0b38*/ 	.short	0x0101
        /*0b3a*/ 	.byte	0x06
	.zero		1


	//   ....[43]....
        /*0b3c*/ 	.word	0x0000f2c0
        /*0b40*/ 	.word	0x000000ff
        /*0b44*/ 	.word	0x00000000
        /*0b48*/ 	.short	0x0101
        /*0b4a*/ 	.byte	0x06
	.zero		1


	//   ....[44]....
        /*0b4c*/ 	.word	0x0000f8b0
        /*0b50*/ 	.word	0x000000ff
        /*0b54*/ 	.word	0x00022850
        /*0b58*/ 	.short	0x010a
        /*0b5a*/ 	.byte	0x09
	.zero		1


	//   ....[45]....
        /*0b5c*/ 	.word	0x0000f8f0
        /*0b60*/ 	.word	0x000000ff
        /*0b64*/ 	.word	0x00022850
        /*0b68*/ 	.short	0x010a
        /*0b6a*/ 	.byte	0x09
	.zero		1


	//   ....[46]....
        /*0b6c*/ 	.word	0x0000fed0
        /*0b70*/ 	.word	0x000000ff
        /*0b74*/ 	.word	0x00000000
        /*0b78*/ 	.short	0x0101
        /*0b7a*/ 	.byte	0x04
	.zero		1


	//   ....[47]....
        /*0b7c*/ 	.word	0x00012210
        /*0b80*/ 	.word	0x00000003
        /*0b84*/ 	.word	0x00000000
        /*0b88*/ 	.short	0x0101
        /*0b8a*/ 	.byte	0x3f
	.zero		1


	//   ....[48]....
        /*0b8c*/ 	.word	0x000128b0
        /*0b90*/ 	.word	0x00000002
        /*0b94*/ 	.word	0x00000000
        /*0b98*/ 	.short	0x0101
        /*0b9a*/ 	.byte	0x3f
	.zero		1


	//   ....[49]....
        /*0b9c*/ 	.word	0x00016970
        /*0ba0*/ 	.word	0x00000000
        /*0ba4*/ 	.word	0x00022880
        /*0ba8*/ 	.short	0x010a
        /*0baa*/ 	.byte	0x3f
	.zero		1


	//   ....[50]....
        /*0bac*/ 	.word	0x00016e20
        /*0bb0*/ 	.word	0x00000000
        /*0bb4*/ 	.word	0x00022870
        /*0bb8*/ 	.short	0x0107
        /*0bba*/ 	.byte	0x3f
	.zero		1


	//   ....[51]....
        /*0bbc*/ 	.word	0x00016ee0
        /*0bc0*/ 	.word	0x00000000
        /*0bc4*/ 	.word	0x00022870
        /*0bc8*/ 	.short	0x0101
        /*0bca*/ 	.byte	0x3f
	.zero		1


	//   ....[52]....
        /*0bcc*/ 	.word	0x00016f10
        /*0bd0*/ 	.word	0x00000000
        /*0bd4*/ 	.word	0x00022840
        /*0bd8*/ 	.short	0x010a
        /*0bda*/ 	.byte	0x3f
	.zero		1


	//   ....[53]....
        /*0bdc*/ 	.word	0x000173c0
        /*0be0*/ 	.word	0x00000000
        /*0be4*/ 	.word	0x00022830
        /*0be8*/ 	.short	0x0107
        /*0bea*/ 	.byte	0x3f
	.zero		1


	//   ....[54]....
        /*0bec*/ 	.word	0x00017480
        /*0bf0*/ 	.word	0x00000000
        /*0bf4*/ 	.word	0x00022830
        /*0bf8*/ 	.short	0x0101
        /*0bfa*/ 	.byte	0x3f
	.zero		1


	//   ....[55]....
        /*0bfc*/ 	.word	0x00017d50
        /*0c00*/ 	.word	0x00000010
        /*0c04*/ 	.word	0x00022800
        /*0c08*/ 	.short	0x0107
        /*0c0a*/ 	.byte	0x3f
	.zero		1


	//   ....[56]....
        /*0c0c*/ 	.word	0x00017e60
        /*0c10*/ 	.word	0x00000010
        /*0c14*/ 	.word	0x00022800
        /*0c18*/ 	.short	0x0101
        /*0c1a*/ 	.byte	0x3f
	.zero		1


	//   ....[57]....
        /*0c1c*/ 	.word	0x00017e80
        /*0c20*/ 	.word	0x00000010
        /*0c24*/ 	.word	0x00022820
        /*0c28*/ 	.short	0x010a
        /*0c2a*/ 	.byte	0x3f
	.zero		1


	//   ....[58]....
        /*0c2c*/ 	.word	0x000181c0
        /*0c30*/ 	.word	0x00000000
        /*0c34*/ 	.word	0x00022880
        /*0c38*/ 	.short	0x010a
        /*0c3a*/ 	.byte	0x3f
	.zero		1


	//   ....[59]....
        /*0c3c*/ 	.word	0x00018570
        /*0c40*/ 	.word	0x00000000
        /*0c44*/ 	.word	0x00022870
        /*0c48*/ 	.short	0x0107
        /*0c4a*/ 	.byte	0x3f
	.zero		1


	//   ....[60]....
        /*0c4c*/ 	.word	0x00018630
        /*0c50*/ 	.word	0x00000000
        /*0c54*/ 	.word	0x00022870
        /*0c58*/ 	.short	0x0101
        /*0c5a*/ 	.byte	0x3f
	.zero		1


	//   ....[61]....
        /*0c5c*/ 	.word	0x00018660
        /*0c60*/ 	.word	0x00000000
        /*0c64*/ 	.word	0x00022840
        /*0c68*/ 	.short	0x010a
        /*0c6a*/ 	.byte	0x3f
	.zero		1


	//   ....[62]....
        /*0c6c*/ 	.word	0x00018a20
        /*0c70*/ 	.word	0x00000000
        /*0c74*/ 	.word	0x00022830
        /*0c78*/ 	.short	0x0107
        /*0c7a*/ 	.byte	0x3f
	.zero		1


	//   ....[63]....
        /*0c7c*/ 	.word	0x00018ae0
        /*0c80*/ 	.word	0x00000000
        /*0c84*/ 	.word	0x00022830
        /*0c88*/ 	.short	0x0101
        /*0c8a*/ 	.byte	0x3f
	.zero		1


	//   ....[64]....
        /*0c8c*/ 	.word	0x00018b70
        /*0c90*/ 	.word	0x00000000
        /*0c94*/ 	.word	0x00022870
        /*0c98*/ 	.short	0x010a
        /*0c9a*/ 	.byte	0x3f
	.zero		1


	//   ....[65]....
        /*0c9c*/ 	.word	0x00018c00
        /*0ca0*/ 	.word	0x00000000
        /*0ca4*/ 	.word	0x00022860
        /*0ca8*/ 	.short	0x010a
        /*0caa*/ 	.byte	0x3f
	.zero		1


	//   ....[66]....
        /*0cac*/ 	.word	0x00019060
        /*0cb0*/ 	.word	0x00000000
        /*0cb4*/ 	.word	0x00022850
        /*0cb8*/ 	.short	0x0101
        /*0cba*/ 	.byte	0x3f
	.zero		1


	//   ....[67]....
        /*0cbc*/ 	.word	0x000190e0
        /*0cc0*/ 	.word	0x00000000
        /*0cc4*/ 	.word	0x00000000
        /*0cc8*/ 	.short	0x0101
        /*0cca*/ 	.byte	0x3f
	.zero		1


	//   ....[68]....
        /*0ccc*/ 	.word	0x000192a0
        /*0cd0*/ 	.word	0x00000012
        /*0cd4*/ 	.word	0x00022870
        /*0cd8*/ 	.short	0x010a
        /*0cda*/ 	.byte	0x3f
	.zero		1


	//   ....[69]....
        /*0cdc*/ 	.word	0x00019320
        /*0ce0*/ 	.word	0x00000012
        /*0ce4*/ 	.word	0x00022860
        /*0ce8*/ 	.short	0x010a
        /*0cea*/ 	.byte	0x3f
	.zero		1


	//   ....[70]....
        /*0cec*/ 	.word	0x00019790
        /*0cf0*/ 	.word	0x00000012
        /*0cf4*/ 	.word	0x00022850
        /*0cf8*/ 	.short	0x0101
        /*0cfa*/ 	.byte	0x3f
	.zero		1


	//   ....[71]....
        /*0cfc*/ 	.word	0x00019810
        /*0d00*/ 	.word	0x00000012
        /*0d04*/ 	.word	0x00000000
        /*0d08*/ 	.short	0x0101
        /*0d0a*/ 	.byte	0x3f
	.zero		1


	//   ....[72]....
        /*0d0c*/ 	.word	0x0001a8b0
        /*0d10*/ 	.word	0x00000005
        /*0d14*/ 	.word	0x00022820
        /*0d18*/ 	.short	0x010a
        /*0d1a*/ 	.byte	0x3f
	.zero		1


	//   ....[73]....
        /*0d1c*/ 	.word	0x0001aa30
        /*0d20*/ 	.word	0x00000003
        /*0d24*/ 	.word	0x00022840
        /*0d28*/ 	.short	0x010a
        /*0d2a*/ 	.byte	0x3f
	.zero		1


	//   ....[74]....
        /*0d2c*/ 	.word	0x0001aad0
        /*0d30*/ 	.word	0x00000013
        /*0d34*/ 	.word	0x00022840
        /*0d38*/ 	.short	0x010a
        /*0d3a*/ 	.byte	0x3f
	.zero		1


	//   ....[75]....
        /*0d3c*/ 	.word	0x0001ab10
        /*0d40*/ 	.word	0x00000003
        /*0d44*/ 	.word	0x00022860
        /*0d48*/ 	.short	0x010a
        /*0d4a*/ 	.byte	0x3f
	.zero		1


	//   ....[76]....
        /*0d4c*/ 	.word	0x0001ab50
        /*0d50*/ 	.word	0x00000013
        /*0d54*/ 	.word	0x00022860
        /*0d58*/ 	.short	0x010a
        /*0d5a*/ 	.byte	0x3f
	.zero		1


	//   ....[77]....
        /*0d5c*/ 	.word	0x0001ab90
        /*0d60*/ 	.word	0x00000003
        /*0d64*/ 	.word	0x00022880
        /*0d68*/ 	.short	0x010a
        /*0d6a*/ 	.byte	0x3f
	.zero		1


	//   ....[78]....
        /*0d6c*/ 	.word	0x0001abd0
        /*0d70*/ 	.word	0x00000013
        /*0d74*/ 	.word	0x00022880
        /*0d78*/ 	.short	0x010a
        /*0d7a*/ 	.byte	0x3f
	.zero		1


	//   ....[79]....
        /*0d7c*/ 	.word	0x0001ac40
        /*0d80*/ 	.word	0x00000003
        /*0d84*/ 	.word	0x00022800
        /*0d88*/ 	.short	0x010a
        /*0d8a*/ 	.byte	0x3f
	.zero		1


	//   ....[80]....
        /*0d8c*/ 	.word	0x0001ac90
        /*0d90*/ 	.word	0x0000005b
        /*0d94*/ 	.word	0x00022830
        /*0d98*/ 	.short	0x010a
        /*0d9a*/ 	.byte	0x3f
	.zero		1


	//   ....[81]....
        /*0d9c*/ 	.word	0x0001acf0
        /*0da0*/ 	.word	0x00000008
        /*0da4*/ 	.word	0x00022830
        /*0da8*/ 	.short	0x010a
        /*0daa*/ 	.byte	0x3f
	.zero		1


	//   ....[82]....
        /*0dac*/ 	.word	0x0001ad50
        /*0db0*/ 	.word	0x00000008
        /*0db4*/ 	.word	0x00022850
        /*0db8*/ 	.short	0x010a
        /*0dba*/ 	.byte	0x3f
	.zero		1


	//   ....[83]....
        /*0dbc*/ 	.word	0x0001adb0
        /*0dc0*/ 	.word	0x00000008
        /*0dc4*/ 	.word	0x00022830
        /*0dc8*/ 	.short	0x010a
        /*0dca*/ 	.byte	0x3f
	.zero		1


	//   ....[84]....
        /*0dcc*/ 	.word	0x0001ae10
        /*0dd0*/ 	.word	0x00000008
        /*0dd4*/ 	.word	0x00022850
        /*0dd8*/ 	.short	0x010a
        /*0dda*/ 	.byte	0x3f
	.zero		1


	//   ....[85]....
        /*0ddc*/ 	.word	0x0001ae70
        /*0de0*/ 	.word	0x00000008
        /*0de4*/ 	.word	0x00022830
        /*0de8*/ 	.short	0x010a
        /*0dea*/ 	.byte	0x3f
	.zero		1


	//   ....[86]....
        /*0dec*/ 	.word	0x0001aed0
        /*0df0*/ 	.word	0x00000008
        /*0df4*/ 	.word	0x00022850
        /*0df8*/ 	.short	0x010a
        /*0dfa*/ 	.byte	0x3f
	.zero		1


	//   ....[87]....
        /*0dfc*/ 	.word	0x0001af30
        /*0e00*/ 	.word	0x00000005
        /*0e04*/ 	.word	0x00022850
        /*0e08*/ 	.short	0x010a
        /*0e0a*/ 	.byte	0x3f
	.zero		1


	//   ....[88]....
        /*0e0c*/ 	.word	0x0001b030
        /*0e10*/ 	.word	0x00000000
        /*0e14*/ 	.word	0x00022880
        /*0e18*/ 	.short	0x010a
        /*0e1a*/ 	.byte	0x3f
	.zero		1


	//   ....[89]....
        /*0e1c*/ 	.word	0x0001b600
        /*0e20*/ 	.word	0x00000000
        /*0e24*/ 	.word	0x00022840
        /*0e28*/ 	.short	0x010a
        /*0e2a*/ 	.byte	0x3f
	.zero		1


	//   ....[90]....
        /*0e2c*/ 	.word	0x0001c150
        /*0e30*/ 	.word	0x00000010
        /*0e34*/ 	.word	0x00022820
        /*0e38*/ 	.short	0x010a
        /*0e3a*/ 	.byte	0x3f
	.zero		1


	//   ....[91]....
        /*0e3c*/ 	.word	0x0001c1a0
        /*0e40*/ 	.word	0x00000000
        /*0e44*/ 	.word	0x00022880
        /*0e48*/ 	.short	0x010a
        /*0e4a*/ 	.byte	0x3f
	.zero		1


	//   ....[92]....
        /*0e4c*/ 	.word	0x0001c6a0
        /*0e50*/ 	.word	0x00000000
        /*0e54*/ 	.word	0x00022840
        /*0e58*/ 	.short	0x010a
        /*0e5a*/ 	.byte	0x3f
	.zero		1


	//   ....[93]....
        /*0e5c*/ 	.word	0x0001cbc0
        /*0e60*/ 	.word	0x00000000
        /*0e64*/ 	.word	0x00022870
        /*0e68*/ 	.short	0x010a
        /*0e6a*/ 	.byte	0x3f
	.zero		1


	//   ....[94]....
        /*0e6c*/ 	.word	0x0001cc10
        /*0e70*/ 	.word	0x00000000
        /*0e74*/ 	.word	0x00022860
        /*0e78*/ 	.short	0x010a
        /*0e7a*/ 	.byte	0x3f
	.zero		1


	//   ....[95]....
        /*0e7c*/ 	.word	0x0001cc60
        /*0e80*/ 	.word	0x00000012
        /*0e84*/ 	.word	0x00022870
        /*0e88*/ 	.short	0x010a
        /*0e8a*/ 	.byte	0x3f
	.zero		1


	//   ....[96]....
        /*0e8c*/ 	.word	0x0001ccb0
        /*0e90*/ 	.word	0x00000012
        /*0e94*/ 	.word	0x00022860
        /*0e98*/ 	.short	0x010a
        /*0e9a*/ 	.byte	0x3f
	.zero		1


	//   ....[97]....
        /*0e9c*/ 	.word	0x0001cd00
        /*0ea0*/ 	.word	0x00000005
        /*0ea4*/ 	.word	0x00022820
        /*0ea8*/ 	.short	0x010a
        /*0eaa*/ 	.byte	0x3f
	.zero		1


	//   ....[98]....
        /*0eac*/ 	.word	0x0001cea0
        /*0eb0*/ 	.word	0x00000003
        /*0eb4*/ 	.word	0x00022840
        /*0eb8*/ 	.short	0x010a
        /*0eba*/ 	.byte	0x3f
	.zero		1


	//   ....[99]....
        /*0ebc*/ 	.word	0x0001cef0
        /*0ec0*/ 	.word	0x00000013
        /*0ec4*/ 	.word	0x00022840
        /*0ec8*/ 	.short	0x010a
        /*0eca*/ 	.byte	0x3f
	.zero		1


	//   ....[100]....
        /*0ecc*/ 	.word	0x0001cf40
        /*0ed0*/ 	.word	0x00000003
        /*0ed4*/ 	.word	0x00022860
        /*0ed8*/ 	.short	0x010a
        /*0eda*/ 	.byte	0x3f
	.zero		1


	//   ....[101]....
        /*0edc*/ 	.word	0x0001cf90
        /*0ee0*/ 	.word	0x00000013
        /*0ee4*/ 	.word	0x00022860
        /*0ee8*/ 	.short	0x010a
        /*0eea*/ 	.byte	0x3f
	.zero		1


	//   ....[102]....
        /*0eec*/ 	.word	0x0001cfe0
        /*0ef0*/ 	.word	0x00000003
        /*0ef4*/ 	.word	0x00022880
        /*0ef8*/ 	.short	0x010a
        /*0efa*/ 	.byte	0x3f
	.zero		1


	//----- nvinfo : EIATTR_NUM_MBARRIERS
	.align		4
.L_215:
        /*0efc*/ 	.byte	0x03, 0x38
        /*0efe*/ 	.short	0x0016


	//----- nvinfo : EIATTR_EXIT_INSTR_OFFSETS
	.align		4
        /*0f00*/ 	.byte	0x04, 0x1c
        /*0f02*/ 	.short	(.L_217 - .L_216)


	//   ....[0]....
.L_216:
        /*0f04*/ 	.word	0x000009c0


	//   ....[1]....
        /*0f08*/ 	.word	0x00013df0


	//   ....[2]....
        /*0f0c*/ 	.word	0x0001ac20


	//----- nvinfo : EIATTR_MAX_THREADS
	.align		4
.L_217:
        /*0f10*/ 	.byte	0x04, 0x05
        /*0f12*/ 	.short	(.L_219 - .L_218)
.L_218:
        /*0f14*/ 	.word	0x00000180
        /*0f18*/ 	.word	0x00000001
        /*0f1c*/ 	.word	0x00000001


	//----- nvinfo : EIATTR_CRS_STACK_SIZE
	.align		4
.L_219:
        /*0f20*/ 	.byte	0x04, 0x1e
        /*0f22*/ 	.short	(.L_221 - .L_220)
.L_220:
        /*0f24*/ 	.word	0x00000000


	//----- nvinfo : EIATTR_CBANK_PARAM_SIZE
	.align		4
.L_221:
        /*0f28*/ 	.byte	0x03, 0x19
        /*0f2a*/ 	.short	0x0af0


	//----- nvinfo : EIATTR_PARAM_CBANK
	.align		4
        /*0f2c*/ 	.byte	0x04, 0x0a
        /*0f2e*/ 	.short	(.L_223 - .L_222)
	.align		4
.L_222:
        /*0f30*/ 	.word	index@(.nv.constant0._ZN7cutlass13device_kernelIN5flash11enable_sm90INS1_16FlashAttnFwdSm90INS1_25CollectiveMainloopFwdSm90ILi2EN4cute5tupleIJNS5_1CILi1EEES8_S8_EEENS6_IJNS7_ILi128EEESA_NS7_ILi192EEEEEELi128ENS_12float_e4m3_tEfNS_4arch4Sm90ELb0ELb1ELb1ELb1ELb1ELb0ELb0ELb1ELb1ELb1ELb1ELb0EEENS1_21CollectiveEpilogueFwdINS6_IJSA_SA_SA_EEES9_NS_10bfloat16_tESF_Li256ELb1ELb1ELb1ELb1EEENS1_36VarlenDynamicPersistentTileSchedulerILi128ELi128ELi256ELi128ELb1ELb1ELb1ELb1ELb0ELb1EEEEEEEEEvNT_6ParamsE)
        /*0f34*/ 	.short	0x0210
        /*0f36*/ 	.short	0x0af0


	//----- nvinfo : EIATTR_SW_WAR
	.align		4
.L_223:
        /*0f38*/ 	.byte	0x04, 0x36
        /*0f3a*/ 	.short	(.L_225 - .L_224)
.L_224:
        /*0f3c*/ 	.word	0x00000008
.L_225:


//--------------------- .nv.info._ZN7cutlass13device_kernelIN5flash11enable_sm90INS1_16FlashAttnFwdSm90INS1_25CollectiveMainloopFwdSm90ILi2EN4cute5tupleIJNS5_1CILi1EEES8_S8_EEENS6_IJNS7_ILi128EEESA_NS7_ILi192EEEEEELi128ENS_12float_e4m3_tEfNS_4arch4Sm90ELb0ELb1ELb1ELb1ELb1ELb1ELb0ELb1ELb1ELb1ELb1ELb0EEENS1_21CollectiveEpilogueFwdINS6_IJSA_SA_SA_EEES9_NS_10bfloat16_tESF_Li256ELb1ELb1ELb1ELb1EEENS1_36VarlenDynamicPersistentTileSchedulerILi128ELi128ELi256ELi128ELb1ELb1ELb1ELb1ELb0ELb1EEEEEEEEEvNT_6ParamsE --------------------------
	.section	.nv.info._ZN7cutlass13device_kernelIN5flash11enable_sm90INS1_16FlashAttnFwdSm90INS1_25CollectiveMainloopFwdSm90ILi2EN4cute5tupleIJNS5_1CILi1EEES8_S8_EEENS6_IJNS7_ILi128EEESA_NS7_ILi192EEEEEELi128ENS_12float_e4m3_tEfNS_4arch4Sm90ELb0ELb1ELb1ELb1ELb1ELb1ELb0ELb1ELb1ELb1ELb1ELb0EEENS1_21CollectiveEpilogueFwdINS6_IJSA_SA_SA_EEES9_NS_10bfloat16_tESF_Li256ELb1ELb1ELb1ELb1EEENS1_36VarlenDynamicPersistentTileSchedulerILi128ELi128ELi256ELi128ELb1ELb1ELb1ELb1ELb0ELb1EEEEEEEEEvNT_6ParamsE,"",@"SHT_CUDA_INFO"
	.sectionflags	@""
	.align	4


	//----- nvinfo : EIATTR_CUDA_API_VERSION
	.align		4
        /*0000*/ 	.byte	0x04, 0x37
        /*0002*/ 	.short	(.L_227 - .L_226)
.L_226:
        /*0004*/ 	.word	0x00000082


	//----- nvinfo : EIATTR_KPARAM_INFO
	.align		4
.L_227:
        /*0008*/ 	.byte	0x04, 0x17
        /*000a*/ 	.short	(.L_229 - .L_228)
.L_228:
        /*000c*/ 	.word	0x00000000
        /*0010*/ 	.short	0x0000
        /*0012*/ 	.short	0x0070
        /*0014*/ 	.byte	0x00, 0xf0, 0x01, 0x2a


	//----- nvinfo : EIATTR_SPARSE_MMA_MASK
	.align		4
.L_229:
        /*0018*/ 	.byte	0x03, 0x50
        /*001a*/ 	.short	0x0000


	//----- nvinfo : EIATTR_MAXREG_COUNT
	.align		4
        /*001c*/ 	.byte	0x03, 0x1b
        /*001e*/ 	.short	0x00a8


	//----- nvinfo : EIATTR_NUM_BARRIERS
	.align		4
        /*0020*/ 	.byte	0x02, 0x4c
        /*0022*/ 	.byte	0x10
	.zero		1


	//----- nvinfo : EIATTR_EXTERNS
	.align		4
        /*0024*/ 	.byte	0x04, 0x0f
        /*0026*/ 	.short	(.L_231 - .L_230)


	//   ....[0]....
	.align		4
.L_230:
        /*0028*/ 	.word	index@(__assertfail)


	//----- nvinfo : EIATTR_ANNOTATIONS
	.align		4
.L_231:
        /*002c*/ 	.byte	0x04, 0x55
        /*002e*/ 	.short	(.L_233 - .L_232)


	//   ....[0]....
.L_232:
        /* <DEDUP_REMOVED lines=31> */


	//----- nvinfo : EIATTR_MERCURY_ISA_VERSION
	.align		4
.L_233:
        /*0208*/ 	.byte	0x03, 0x5f
        /*020a*/ 	.short	0x0101


	//----- nvinfo : EIATTR_UNUSED_LOAD_BYTE_OFFSET
	.align		4
        /*020c*/ 	.byte	0x04, 0x44
        /*020e*/ 	.short	(.L_235 - .L_234)


	//   ....[0]....
.L_234:
        /*0210*/ 	.word	0x00000a80
        /*0214*/ 	.word	0x0000fff0


	//   ....[1]....
        /*0218*/ 	.word	0x0001ffd0
        /*021c*/ 	.word	0x0000fff0


	//----- nvinfo : EIATTR_INT_WARP_WIDE_INSTR_OFFSETS
	.align		4
.L_235:
        /*0220*/ 	.byte	0x04, 0x31
        /*0222*/ 	.short	(.L_237 - .L_236)


	//   ....[0]....
.L_236:
        /*0224*/ 	.word	0x00000130


	//   ....[1]....
        /*0228*/ 	.word	0x00000170


	//   ....[2]....
        /*022c*/ 	.word	0x000001e0


	//   ....[3]....
        /*0230*/ 	.word	0x00027700


	//   ....[4]....
        /*0234*/ 	.word	0x00027790


	//   ....[5]....
        /*0238*/ 	.word	0x0002aa60


	//   ....[6]....
        /*023c*/ 	.word	0x0002aaf0


	//----- nvinfo : EIATTR_COOP_GROUP_MASK_REGIDS
	.align		4
.L_237:
        /*0240*/ 	.byte	0x04, 0x29
        /*0242*/ 	.short	(.L_239 - .L_238)


	//   ....[0]....
.L_238:
        /*0244*/ 	.word	0xffffffff


	//   ....[1]....
        /*0248*/ 	.word	0xffffffff


	//   ....[2]....
        /*024c*/ 	.word	0xffffffff


	//   ....[3]....
        /*0250*/ 	.word	0xffffffff


	//   ....[4]....
        /*0254*/ 	.word	0xffffffff


	//   ....[5]....
        /*0258*/ 	.word	0xffffffff


	//   ....[6]....
        /*025c*/ 	.word	0xffffffff


	//   ....[7]....
        /*0260*/ 	.word	0xffffffff


	//   ....[8]....
        /*0264*/ 	.word	0xffffffff


	//   ....[9]....
        /*0268*/ 	.word	0xffffffff


	//   ....[10]....
        /*026c*/ 	.word	0xffffffff


	//   ....[11]....
        /*0270*/ 	.word	0xffffffff


	//   ....[12]....
        /*0274*/ 	.word	0xffffffff


	//   ....[13]....
        /*0278*/ 	.word	0xffffffff


	//   ....[14]....
        /*027c*/ 	.word	0xffffffff


	//   ....[15]....
        /*0280*/ 	.word	0xffffffff


	//   ....[16]....
        /*0284*/ 	.word	0xffffffff


	//   ....[17]....
        /*0288*/ 	.word	0xffffffff


	//   ....[18]....
        /*028c*/ 	.word	0xffffffff


	//   ....[19]....
        /*0290*/ 	.word	0xffffffff


	//   ....[20]....
        /*0294*/ 	.word	0xffffffff


	//   ....[21]....
        /*0298*/ 	.word	0xffffffff


	//   ....[22]....
        /*029c*/ 	.word	0xffffffff


	//   ....[23]....
        /*02a0*/ 	.word	0xffffffff


	//   ....[24]....
        /*02a4*/ 	.word	0xffffffff


	//   ....[25]....
        /*02a8*/ 	.word	0xffffffff


	//   ....[26]....
        /*02ac*/ 	.word	0xffffffff


	//   ....[27]....
        /*02b0*/ 	.word	0xffffffff


	//   ....[28]....
        /*02b4*/ 	.word	0xffffffff


	//   ....[29]....
        /*02b8*/ 	.word	0xffffffff


	//   ....[30]....
        /*02bc*/ 	.word	0xffffffff


	//   ....[31]....
        /*02c0*/ 	.word	0xffffffff


	//   ....[32]....
        /*02c4*/ 	.word	0xffffffff


	//   ....[33]....
        /*02c8*/ 	.word	0xffffffff


	//   ....[34]....
        /*02cc*/ 	.word	0xffffffff


	//   ....[35]....
        /*02d0*/ 	.word	0xffffffff


	//   ....[36]....
        /*02d4*/ 	.word	0xffffffff


	//   ....[37]....
        /*02d8*/ 	.word	0xffffffff


	//   ....[38]....
        /*02dc*/ 	.word	0xffffffff


	//   ....[39]....
        /*02e0*/ 	.word	0xffffffff


	//   ....[40]....
        /*02e4*/ 	.word	0xffffffff


	//   ....[41]....
        /*02e8*/ 	.word	0xffffffff


	//   ....[42]....
        /*02ec*/ 	.word	0xffffffff


	//   ....[43]....
        /*02f0*/ 	.word	0xffffffff


	//   ....[44]....
        /*02f4*/ 	.word	0xffffffff


	//   ....[45]....
        /*02f8*/ 	.word	0xffffffff


	//   ....[46]....
        /*02fc*/ 	.word	0xffffffff


	//   ....[47]....
        /*0300*/ 	.word	0xffffffff


	//   ....[48]....
        /*0304*/ 	.word	0xffffffff


	//   ....[49]....
        /*0308*/ 	.word	0xffffffff


	//   ....[50]....
        /*030c*/ 	.word	0xffffffff


	//   ....[51]....
        /*0310*/ 	.word	0xffffffff


	//   ....[52]....
        /*0314*/ 	.word	0xffffffff


	//   ....[53]....
        /*0318*/ 	.word	0xffffffff


	//   ....[54]....
        /*031c*/ 	.word	0xffffffff


	//   ....[55]....
        /*0320*/ 	.word	0xffffffff


	//   ....[56]....
        /*0324*/ 	.word	0xffffffff


	//   ....[57]....
        /*0328*/ 	.word	0xffffffff


	//   ....[58]....
        /*032c*/ 	.word	0xffffffff


	//   ....[59]....
        /*0330*/ 	.word	0xffffffff


	//   ....[60]....
        /*0334*/ 	.word	0xffffffff


	//   ....[61]....
        /*0338*/ 	.word	0xffffffff


	//   ....[62]....
        /*033c*/ 	.word	0xffffffff


	//   ....[63]....
        /*0340*/ 	.word	0xffffffff


	//   ....[64]....
        /*0344*/ 	.word	0xffffffff


	//   ....[65]....
        /*0348*/ 	.word	0xffffffff


	//   ....[66]....
        /*034c*/ 	.word	0xffffffff


	//   ....[67]....
        /*0350*/ 	.word	0xffffffff


	//   ....[68]....
        /*0354*/ 	.word	0xffffffff


	//   ....[69]....
        /*0358*/ 	.word	0xffffffff


	//   ....[70]....
        /*035c*/ 	.word	0xffffffff


	//   ....[71]....
        /*0360*/ 	.word	0xffffffff


	//   ....[72]....
        /*0364*/ 	.word	0xffffffff


	//   ....[73]....
        /*0368*/ 	.word	0xffffffff


	//   ....[74]....
        /*036c*/ 	.word	0xffffffff


	//   ....[75]....
        /*0370*/ 	.word	0xffffffff


	//   ....[76]....
        /*0374*/ 	.word	0xffffffff


	//   ....[77]....
        /*0378*/ 	.word	0xffffffff


	//   ....[78]....
        /*037c*/ 	.word	0xffffffff


	//   ....[79]....
        /*0380*/ 	.word	0xffffffff


	//   ....[80]....
        /*0384*/ 	.word	0xffffffff


	//   ....[81]....
        /*0388*/ 	.word	0xffffffff


	//   ....[82]....
        /*038c*/ 	.word	0xffffffff


	//   ....[83]....
        /*0390*/ 	.word	0xffffffff


	//   ....[84]....
        /*0394*/ 	.word	0xffffffff


	//   ....[85]....
        /*0398*/ 	.word	0xffffffff


	//   ....[86]....
        /*039c*/ 	.word	0xffffffff


	//   ....[87]....
        /*03a0*/ 	.word	0xffffffff


	//   ....[88]....
        /*03a4*/ 	.word	0xffffffff


	//   ....[89]....
        /*03a8*/ 	.word	0xffffffff


	//   ....[90]....
        /*03ac*/ 	.word	0xffffffff


	//   ....[91]....
        /*03b0*/ 	.word	0xffffffff


	//   ....[92]....
        /*03b4*/ 	.word	0xffffffff


	//   ....[93]....
        /*03b8*/ 	.word	0xffffffff


	//   ....[94]....
        /*03bc*/ 	.word	0xffffffff


	//   ....[95]....
        /*03c0*/ 	.word	0xffffffff


	//   ....[96]....
        /*03c4*/ 	.word	0xffffffff


	//   ....[97]....
        /*03c8*/ 	.word	0xffffffff


	//   ....[98]....
        /*03cc*/ 	.word	0xffffffff


	//   ....[99]....
        /*03d0*/ 	.word	0xffffffff


	//   ....[100]....
        /*03d4*/ 	.word	0xffffffff


	//   ....[101]....
        /*03d8*/ 	.word	0xffffffff


	//   ....[102]....
        /*03dc*/ 	.word	0xffffffff


	//   ....[103]....
        /*03e0*/ 	.word	0xffffffff


	//   ....[104]....
        /*03e4*/ 	.word	0xffffffff


	//   ....[105]....
        /*03e8*/ 	.word	0xffffffff


	//   ....[106]....
        /*03ec*/ 	.word	0xffffffff


	//   ....[107]....
        /*03f0*/ 	.word	0xffffffff


	//   ....[108]....
        /*03f4*/ 	.word	0xffffffff


	//   ....[109]....
        /*03f8*/ 	.word	0xffffffff


	//   ....[110]....
        /*03fc*/ 	.word	0xffffffff


	//   ....[111]....
        /*0400*/ 	.word	0xffffffff


	//   ....[112]....
        /*0404*/ 	.word	0xffffffff


	//   ....[113]....
        /*0408*/ 	.word	0xffffffff


	//   ....[114]....
        /*040c*/ 	.word	0xffffffff


	//   ....[115]....
        /*0410*/ 	.word	0xffffffff


	//   ....[116]....
        /*0414*/ 	.word	0xffffffff


	//   ....[117]....
        /*0418*/ 	.word	0xffffffff


	//   ....[118]....
        /*041c*/ 	.word	0xffffffff


	//   ....[119]....
        /*0420*/ 	.word	0xffffffff


	//   ....[120]....
        /*0424*/ 	.word	0xffffffff


	//   ....[121]....
        /*0428*/ 	.word	0xffffffff


	//   ....[122]....
        /*042c*/ 	.word	0xffffffff


	//   ....[123]....
        /*0430*/ 	.word	0xffffffff


	//   ....[124]....
        /*0434*/ 	.word	0xffffffff


	//   ....[125]....
        /*0438*/ 	.word	0xffffffff


	//   ....[126]....
        /*043c*/ 	.word	0xffffffff


	//   ....[127]....
        /*0440*/ 	.word	0xffffffff


	//   ....[128]....
        /*0444*/ 	.word	0xffffffff


	//   ....[129]....
        /*0448*/ 	.word	0xffffffff


	//   ....[130]....
        /*044c*/ 	.word	0xffffffff


	//   ....[131]....
        /*0450*/ 	.word	0xffffffff


	//   ....[132]....
        /*0454*/ 	.word	0xffffffff


	//   ....[133]....
        /*0458*/ 	.word	0xffffffff


	//   ....[134]....
        /*045c*/ 	.word	0xffffffff


	//   ....[135]....
        /*0460*/ 	.word	0xffffffff


	//   ....[136]....
        /*0464*/ 	.word	0xffffffff


	//   ....[137]....
        /*0468*/ 	.word	0xffffffff


	//   ....[138]....
        /*046c*/ 	.word	0xffffffff


	//   ....[139]....
        /*0470*/ 	.word	0xffffffff


	//   ....[140]....
        /*0474*/ 	.word	0xffffffff


	//   ....[141]....
        /*0478*/ 	.word	0xffffffff


	//   ....[142]....
        /*047c*/ 	.word	0xffffffff


	//   ....[143]....
        /*0480*/ 	.word	0xffffffff


	//   ....[144]....
        /*0484*/ 	.word	0xffffffff


	//   ....[145]....
        /*0488*/ 	.word	0xffffffff


	//   ....[146]....
        /*048c*/ 	.word	0xffffffff


	//   ....[147]....
        /*0490*/ 	.word	0xffffffff


	//   ....[148]....
        /*0494*/ 	.word	0xffffffff


	//   ....[149]....
        /*0498*/ 	.word	0xffffffff


	//   ....[150]....
        /*049c*/ 	.word	0xffffffff


	//   ....[151]....
        /*04a0*/ 	.word	0xffffffff


	//   ....[152]....
        /*04a4*/ 	.word	0xffffffff


	//   ....[153]....
        /*04a8*/ 	.word	0xffffffff


	//   ....[154]....
        /*04ac*/ 	.word	0xffffffff


	//   ....[155]....
        /*04b0*/ 	.word	0xffffffff


	//   ....[156]....
        /*04b4*/ 	.word	0xffffffff


	//   ....[157]....
        /*04b8*/ 	.word	0xffffffff


	//   ....[158]....
        /*04bc*/ 	.word	0xffffffff


	//   ....[159]....
        /*04c0*/ 	.word	0xffffffff


	//   ....[160]....
        /*04c4*/ 	.word	0xffffffff


	//   ....[161]....
        /*04c8*/ 	.word	0xffffffff


	//   ....[162]....
        /*04cc*/ 	.word	0xffffffff


	//   ....[163]....
        /*04d0*/ 	.word	0xffffffff


	//   ....[164]....
        /*04d4*/ 	.word	0xffffffff


	//   ....[165]....
        /*04d8*/ 	.word	0xffffffff


	//   ....[166]....
        /*04dc*/ 	.word	0xffffffff


	//   ....[167]....
        /*04e0*/ 	.word	0xffffffff


	//   ....[168]....
        /*04e4*/ 	.word	0xffffffff


	//   ....[169]....
        /*04e8*/ 	.word	0xffffffff


	//   ....[170]....
        /*04ec*/ 	.word	0xffffffff


	//   ....[171]....
        /*04f0*/ 	.word	0xffffffff


	//   ....[172]....
        /*04f4*/ 	.word	0xffffffff


	//   ....[173]....
        /*04f8*/ 	.word	0xffffffff


	//   ....[174]....
        /*04fc*/ 	.word	0xffffffff


	//   ....[175]....
        /*0500*/ 	.word	0xffffffff


	//   ....[176]....
        /*0504*/ 	.word	0xffffffff


	//   ....[177]....
        /*0508*/ 	.word	0xffffffff


	//   ....[178]....
        /*050c*/ 	.word	0xffffffff


	//   ....[179]....
        /*0510*/ 	.word	0xffffffff


	//   ....[180]....
        /*0514*/ 	.word	0xffffffff


	//   ....[181]....
        /*0518*/ 	.word	0xffffffff


	//   ....[182]....
        /*051c*/ 	.word	0xffffffff


	//   ....[183]....
        /*0520*/ 	.word	0xffffffff


	//   ....[184]....
        /*0524*/ 	.word	0xffffffff


	//   ....[185]....
        /*0528*/ 	.word	0xffffffff


	//   ....[186]....
        /*052c*/ 	.word	0xffffffff


	//   ....[187]....
        /*0530*/ 	.word	0xffffffff


	//   ....[188]....
        /*0534*/ 	.word	0xffffffff


	//   ....[189]....
        /*0538*/ 	.word	0xffffffff


	//   ....[190]....
        /*053c*/ 	.word	0xffffffff


	//   ....[191]....
        /*0540*/ 	.word	0xffffffff


	//   ....[192]....
        /*0544*/ 	.word	0xffffffff


	//   ....[193]....
        /*0548*/ 	.word	0xffffffff


	//   ....[194]....
        /*054c*/ 	.word	0xffffffff


	//   ....[195]....
        /*0550*/ 	.word	0xffffffff


	//   ....[196]....
        /*0554*/ 	.word	0xffffffff


	//   ....[197]....
        /*0558*/ 	.word	0xffffffff


	//   ....[198]....
        /*055c*/ 	.word	0xffffffff


	//   ....[199]....
        /*0560*/ 	.word	0xffffffff


	//   ....[200]....
        /*0564*/ 	.word	0xffffffff


	//   ....[201]....
        /*0568*/ 	.word	0xffffffff


	//   ....[202]....
        /*056c*/ 	.word	0xffffffff


	//   ....[203]....
        /*0570*/ 	.word	0xffffffff


	//   ....[204]....
        /*0574*/ 	.word	0xffffffff


	//   ....[205]....
        /*0578*/ 	.word	0xffffffff


	//   ....[206]....
        /*057c*/ 	.word	0xffffffff


	//   ....[207]....
        /*0580*/ 	.word	0xffffffff


	//   ....[208]....
        /*0584*/ 	.word	0xffffffff


	//   ....[209]....
        /*0588*/ 	.word	0xffffffff


	//   ....[210]....
        /*058c*/ 	.word	0xffffffff


	//   ....[211]....
        /*0590*/ 	.word	0xffffffff


	//   ....[212]....
        /*0594*/ 	.word	0xffffffff


	//   ....[213]....
        /*0598*/ 	.word	0xffffffff


	//   ....[214]....
        /*059c*/ 	.word	0xffffffff


	//   ....[215]....
        /*05a0*/ 	.word	0x0500000f


	//   ....[216]....
        /*05a4*/ 	.word	0x0500000f


	//   ....[217]....
        /*05a8*/ 	.word	0x0500000f


	//   ....[218]....
        /*05ac*/ 	.word	0x0500000f


	//   ....[219]....
        /*05b0*/ 	.word	0x0500000f


	//   ....[220]....
        /*05b4*/ 	.word	0x0500000f


	//   ....[221]....
        /*05b8*/ 	.word	0x0500000f


	//   ....[222]....
        /*05bc*/ 	.word	0x0500000f


	//   ....[223]....
        /*05c0*/ 	.word	0x0500000f


	//   ....[224]....
        /*05c4*/ 	.word	0x0500000f


	//   ....[225]....
        /*05c8*/ 	.word	0x0500000f


	//   ....[226]....
        /*05cc*/ 	.word	0x0500000f


	//   ....[227]....
        /*05d0*/ 	.word	0x0500000f


	//   ....[228]....
        /*05d4*/ 	.word	0x0500000f


	//   ....[229]....
        /*05d8*/ 	.word	0x0500000f


	//   ....[230]....
        /*05dc*/ 	.word	0x0500000f


	//   ....[231]....
        /*05e0*/ 	.word	0x0500000f


	//   ....[232]....
        /*05e4*/ 	.word	0x0500000f


	//   ....[233]....
        /*05e8*/ 	.word	0x0500000f


	//   ....[234]....
        /*05ec*/ 	.word	0x0500000f


	//   ....[235]....
        /*05f0*/ 	.word	0x0500000f


	//   ....[236]....
        /*05f4*/ 	.word	0x0500000f


	//   ....[237]....
        /*05f8*/ 	.word	0x0500000f


	//   ....[238]....
        /*05fc*/ 	.word	0x0500000f


	//   ....[239]....
        /*0600*/ 	.word	0x0500000f


	//   ....[240]....
        /*0604*/ 	.word	0x0500000f


	//   ....[241]....
        /*0608*/ 	.word	0x0500000f


	//   ....[242]....
        /*060c*/ 	.word	0x0500000f


	//   ....[243]....
        /*0610*/ 	.word	0x0500000f


	//   ....[244]....
        /*0614*/ 	.word	0x0500000f


	//   ....[245]....
        /*0618*/ 	.word	0x0500000f


	//   ....[246]....
        /*061c*/ 	.word	0x0500000f


	//   ....[247]....
        /*0620*/ 	.word	0x0500000f


	//   ....[248]....
        /*0624*/ 	.word	0x0500000f


	//   ....[249]....
        /*0628*/ 	.word	0x0500000f


	//   ....[250]....
        /*062c*/ 	.word	0x0500000f


	//   ....[251]....
        /*0630*/ 	.word	0x0500000f


	//   ....[252]....
        /*0634*/ 	.word	0x0500000f


	//   ....[253]....
        /*0638*/ 	.word	0x0500000f


	//   ....[254]....
        /*063c*/ 	.word	0x0500000f


	//   ....[255]....
        /*0640*/ 	.word	0x0500000f


	//   ....[0]....
        /*0644*/ 	.word	0x0500000f


	//   ....[1]....
        /*0648*/ 	.word	0x0500000f


	//   ....[2]....
        /*064c*/ 	.word	0x0500000f


	//   ....[3]....
        /*0650*/ 	.word	0x0500000f


	//   ....[4]....
        /*0654*/ 	.word	0x0500000f


	//   ....[5]....
        /*0658*/ 	.word	0x0500000f


	//   ....[6]....
        /*065c*/ 	.word	0x0500000f


	//   ....[7]....
        /*0660*/ 	.word	0x0500000f


	//   ....[8]....
        /*0664*/ 	.word	0x0500000f


	//   ....[9]....
        /*0668*/ 	.word	0x0500000f


	//   ....[10]....
        /*066c*/ 	.word	0x0500000f


	//   ....[11]....
        /*0670*/ 	.word	0x0500000f


	//   ....[12]....
        /*0674*/ 	.word	0x0500000f


	//   ....[13]....
        /*0678*/ 	.word	0x0500000f


	//   ....[14]....
        /*067c*/ 	.word	0x0500000f


	//   ....[15]....
        /*0680*/ 	.word	0x0500000f


	//   ....[16]....
        /*0684*/ 	.word	0x0500000f


	//   ....[17]....
        /*0688*/ 	.word	0x0500000f


	//   ....[18]....
        /*068c*/ 	.word	0x0500000f


	//   ....[19]....
        /*0690*/ 	.word	0x0500000f


	//   ....[20]....
        /*0694*/ 	.word	0x0500000f


	//   ....[21]....
        /*0698*/ 	.word	0x0500000f


	//   ....[22]....
        /*069c*/ 	.word	0x0500000f


	//   ....[23]....
        /*06a0*/ 	.word	0x0500000f


	//   ....[24]....
        /*06a4*/ 	.word	0x0500000f


	//   ....[25]....
        /*06a8*/ 	.word	0x0500000f


	//   ....[26]....
        /*06ac*/ 	.word	0x0500000f


	//   ....[27]....
        /*06b0*/ 	.word	0x0500000f


	//   ....[28]....
        /*06b4*/ 	.word	0x0500000f


	//   ....[29]....
        /*06b8*/ 	.word	0x0500000f


	//   ....[30]....
        /*06bc*/ 	.word	0x0500000f


	//   ....[31]....
        /*06c0*/ 	.word	0x0500000f


	//   ....[32]....
        /*06c4*/ 	.word	0x0500000f


	//   ....[33]....
        /*06c8*/ 	.word	0x0500000f


	//   ....[34]....
        /*06cc*/ 	.word	0x0500000f


	//   ....[35]....
        /*06d0*/ 	.word	0x0500000f


	//   ....[36]....
        /*06d4*/ 	.word	0x0500000f


	//   ....[37]....
        /*06d8*/ 	.word	0x0500000f


	//   ....[38]....
        /*06dc*/ 	.word	0x0500000f


	//   ....[39]....
        /*06e0*/ 	.word	0x0500000f


	//   ....[40]....
        /*06e4*/ 	.word	0x0500000f


	//   ....[41]....
        /*06e8*/ 	.word	0x0500000f


	//   ....[42]....
        /*06ec*/ 	.word	0x0500000f


	//   ....[43]....
        /*06f0*/ 	.word	0x0500000f


	//   ....[44]....
        /*06f4*/ 	.word	0x0500000f


	//   ....[45]....
        /*06f8*/ 	.word	0x0500000f


	//   ....[46]....
        /*06fc*/ 	.word	0x0500000f


	//   ....[47]....
        /*0700*/ 	.word	0x0500000f


	//   ....[48]....
        /*0704*/ 	.word	0x0500000f


	//   ....[49]....
        /*0708*/ 	.word	0x0500000f


	//   ....[50]....
        /*070c*/ 	.word	0x0500000f


	//   ....[51]....
        /*0710*/ 	.word	0x0500000f


	//   ....[52]....
        /*0714*/ 	.word	0x0500000f


	//   ....[53]....
        /*0718*/ 	.word	0x0500000f


	//   ....[54]....
        /*071c*/ 	.word	0x0500000f


	//   ....[55]....
        /*0720*/ 	.word	0x0500000f


	//   ....[56]....
        /*0724*/ 	.word	0x0500000f


	//   ....[57]....
        /*0728*/ 	.word	0x0500000f


	//   ....[58]....
        /*072c*/ 	.word	0x0500000f


	//   ....[59]....
        /*0730*/ 	.word	0x0500000f


	//   ....[60]....
        /*0734*/ 	.word	0x0500000f


	//   ....[61]....
        /*0738*/ 	.word	0x0500000f


	//   ....[62]....
        /*073c*/ 	.word	0x0500000f


	//   ....[63]....
        /*0740*/ 	.word	0x0500000f


	//   ....[64]....
        /*0744*/ 	.word	0x0500000f


	//   ....[65]....
        /*0748*/ 	.word	0x0500000f


	//   ....[66]....
        /*074c*/ 	.word	0x0500000f


	//   ....[67]....
        /*0750*/ 	.word	0x0500000f


	//   ....[68]....
        /*0754*/ 	.word	0x0500000f


	//   ....[69]....
        /*0758*/ 	.word	0x0500000f


	//   ....[70]....
        /*075c*/ 	.word	0x0500000f


	//   ....[71]....
        /*0760*/ 	.word	0x0500000f


	//   ....[72]....
        /*0764*/ 	.word	0x0500000f


	//   ....[73]....
        /*0768*/ 	.word	0x0500000f


	//   ....[74]....
        /*076c*/ 	.word	0x0500000f


	//   ....[75]....
        /*0770*/ 	.word	0x0500000f


	//   ....[76]....
        /*0774*/ 	.word	0x0500000f


	//   ....[77]....
        /*0778*/ 	.word	0x0500000f


	//   ....[78]....
        /*077c*/ 	.word	0x0500000f


	//   ....[79]....
        /*0780*/ 	.word	0x0500000f


	//   ....[80]....
        /*0784*/ 	.word	0x0500000f


	//   ....[81]....
        /*0788*/ 	.word	0x0500000f


	//   ....[82]....
        /*078c*/ 	.word	0x0500000f


	//   ....[83]....
        /*0790*/ 	.word	0x0500000f


	//   ....[84]....
        /*0794*/ 	.word	0x0500000f


	//   ....[85]....
        /*0798*/ 	.word	0x0500000f


	//   ....[86]....
        /*079c*/ 	.word	0x0500000f


	//   ....[87]....
        /*07a0*/ 	.word	0x0500000f


	//   ....[88]....
        /*07a4*/ 	.word	0x0500000f


	//   ....[89]....
        /*07a8*/ 	.word	0x0500000f


	//   ....[90]....
        /*07ac*/ 	.word	0x0500000f


	//   ....[91]....
        /*07b0*/ 	.word	0x0500000f


	//   ....[92]....
        /*07b4*/ 	.word	0x0500000f


	//   ....[93]....
        /*07b8*/ 	.word	0x0500000f


	//   ....[94]....
        /*07bc*/ 	.word	0x0500000f


	//   ....[95]....
        /*07c0*/ 	.word	0x0500000f


	//   ....[96]....
        /*07c4*/ 	.word	0x0500000f


	//   ....[97]....
        /*07c8*/ 	.word	0x0500000f


	//   ....[98]....
        /*07cc*/ 	.word	0x0500000f


	//   ....[99]....
        /*07d0*/ 	.word	0x0500000f


	//   ....[100]....
        /*07d4*/ 	.word	0x0500000f


	//   ....[101]....
        /*07d8*/ 	.word	0x0500000f


	//   ....[102]....
        /*07dc*/ 	.word	0x0500000f


	//   ....[103]....
        /*07e0*/ 	.word	0x0500000f


	//   ....[104]....
        /*07e4*/ 	.word	0x0500000f


	//   ....[105]....
        /*07e8*/ 	.word	0x0500000f


	//   ....[106]....
        /*07ec*/ 	.word	0x0500000f


	//   ....[107]....
        /*07f0*/ 	.word	0x0500000f


	//   ....[108]....
        /*07f4*/ 	.word	0x0500000f


	//   ....[109]....
        /*07f8*/ 	.word	0x0500000f


	//   ....[110]....
        /*07fc*/ 	.word	0x0500000f


	//   ....[111]....
        /*0800*/ 	.word	0x0500000f


	//   ....[112]....
        /*0804*/ 	.word	0x0500000f


	//   ....[113]....
        /*0808*/ 	.word	0x0500000f


	//   ....[114]....
        /*080c*/ 	.word	0x0500000f


	//   ....[115]....
        /*0810*/ 	.word	0x0500000f


	//   ....[116]....
        /*0814*/ 	.word	0x0500000f


	//   ....[117]....
        /*0818*/ 	.word	0x0500000f


	//   ....[118]....
        /*081c*/ 	.word	0x0500000f


	//----- nvinfo : EIATTR_COOP_GROUP_INSTR_OFFSETS
	.align		4
.L_239:
        /*0820*/ 	.byte	0x04, 0x28
        /*0822*/ 	.short	(.L_241 - .L_240)


	//   ....[0]....
.L_240:
        /*0824*/ 	.word	0x00000070


	//   ....[1]....
        /*0828*/ 	.word	0x00000140


	//   ....[2]....
        /*082c*/ 	.word	0x00000190


	//   ....[3]....
        /*0830*/ 	.word	0x000003c0


	//   ....[4]....
        /*0834*/ 	.word	0x00000520


	//   ....[5]....
        /*0838*/ 	.word	0x00000640


	//   ....[6]....
        /*083c*/ 	.word	0x000007a0


	//   ....[7]....
        /*0840*/ 	.word	0x000035f0


	//   ....[8]....
        /*0844*/ 	.word	0x00003600


	//   ....[9]....
        /*0848*/ 	.word	0x000065a0


	//   ....[10]....
        /*084c*/ 	.word	0x000065b0


	//   ....[11]....
        /*0850*/ 	.word	0x000095e0


	//   ....[12]....
        /*0854*/ 	.word	0x000095f0


	//   ....[13]....
        /*0858*/ 	.word	0x00009a90


	//   ....[14]....
        /*085c*/ 	.word	0x00009ab0


	//   ....[15]....
        /*0860*/ 	.word	0x0000a990


	//   ....[16]....
        /*0864*/ 	.word	0x0000b280


	//   ....[17]....
        /*0868*/ 	.word	0x0000b290


	//   ....[18]....
        /*086c*/ 	.word	0x0000b2a0


	//   ....[19]....
        /*0870*/ 	.word	0x0000b2b0


	//   ....[20]....
        /*0874*/ 	.word	0x0000e8b0


	//   ....[21]....
        /*0878*/ 	.word	0x0000e8c0


	//   ....[22]....
        /*087c*/ 	.word	0x0000e8d0


	//   ....[23]....
        /*0880*/ 	.word	0x0000e8e0


	//   ....[24]....
        /*0884*/ 	.word	0x000126c0


	//   ....[25]....
        /*0888*/ 	.word	0x00013690


	//   ....[26]....
        /*088c*/ 	.word	0x00013e00


	//   ....[27]....
        /*0890*/ 	.word	0x00013ec0


	//   ....[28]....
        /*0894*/ 	.word	0x000147d0


	//   ....[29]....
        /*0898*/ 	.word	0x00014840


	//   ....[30]....
        /*089c*/ 	.word	0x00016340


	//   ....[31]....
        /*08a0*/ 	.word	0x00016b50


	//   ....[32]....
        /*08a4*/ 	.word	0x00017500


	//   ....[33]....
        /*08a8*/ 	.word	0x00017520


	//   ....[34]....
        /*08ac*/ 	.word	0x000181e0


	//   ....[35]....
        /*08b0*/ 	.word	0x00018200


	//   ....[36]....
        /*08b4*/ 	.word	0x0001a440


	//   ....[37]....
        /*08b8*/ 	.word	0x0001a4a0


	//   ....[38]....
        /*08bc*/ 	.word	0x0001a890


	//   ....[39]....
        /*08c0*/ 	.word	0x0001a8b0


	//   ....[40]....
        /*08c4*/ 	.word	0x0001c6b0


	//   ....[41]....
        /*08c8*/ 	.word	0x0001ce90


	//   ....[42]....
        /*08cc*/ 	.word	0x0001d840


	//   ....[43]....
        /*08d0*/ 	.word	0x0001d860


	//   ....[44]....
        /*08d4*/ 	.word	0x0001e4a0


	//   ....[45]....
        /*08d8*/ 	.word	0x0001e520


	//   ....[46]....
        /*08dc*/ 	.word	0x0001f7e0


	//   ....[47]....
        /*08e0*/ 	.word	0x0001f7f0


	//   ....[48]....
        /*08e4*/ 	.word	0x0001f870


	//   ....[49]....
        /*08e8*/ 	.word	0x0001f880


	//   ....[50]....
        /*08ec*/ 	.word	0x00020430


	//   ....[51]....
        /*08f0*/ 	.word	0x00020480


	//   ....[52]....
        /*08f4*/ 	.word	0x000204b0


	//   ....[53]....
        /*08f8*/ 	.word	0x000204e0


	//   ....[54]....
        /*08fc*/ 	.word	0x00020510


	//   ....[55]....
        /*0900*/ 	.word	0x00020540


	//   ....[56]....
        /*0904*/ 	.word	0x00020570


	//   ....[57]....
        /*0908*/ 	.word	0x000205a0


	//   ....[58]....
        /*090c*/ 	.word	0x000205d0


	//   ....[59]....
        /*0910*/ 	.word	0x00020600


	//   ....[60]....
        /*0914*/ 	.word	0x00020630


	//   ....[61]....
        /*0918*/ 	.word	0x00020660


	//   ....[62]....
        /*091c*/ 	.word	0x00020690


	//   ....[63]....
        /*0920*/ 	.word	0x000206c0


	//   ....[64]....
        /*0924*/ 	.word	0x000206f0


	//   ....[65]....
        /*0928*/ 	.word	0x00020720


	//   ....[66]....
        /*092c*/ 	.word	0x00020750


	//   ....[67]....
        /*0930*/ 	.word	0x00020780


	//   ....[68]....
        /*0934*/ 	.word	0x000207b0


	//   ....[69]....
        /*0938*/ 	.word	0x000207e0


	//   ....[70]....
        /*093c*/ 	.word	0x00020810


	//   ....[71]....
        /*0940*/ 	.word	0x00020840


	//   ....[72]....
        /*0944*/ 	.word	0x00020870


	//   ....[73]....
        /*0948*/ 	.word	0x000208a0


	//   ....[74]....
        /*094c*/ 	.word	0x000208d0


	//   ....[75]....
        /*0950*/ 	.word	0x00020900


	//   ....[76]....
        /*0954*/ 	.word	0x00020930


	//   ....[77]....
        /*0958*/ 	.word	0x00020960


	//   ....[78]....
        /*095c*/ 	.word	0x00020990


	//   ....[79]....
        /*0960*/ 	.word	0x000209c0


	//   ....[80]....
        /*0964*/ 	.word	0x000209f0


	//   ....[81]....
        /*0968*/ 	.word	0x00020a20


	//   ....[82]....
        /*096c*/ 	.word	0x00020a50


	//   ....[83]....
        /*0970*/ 	.word	0x00020a70


	//   ....[84]....
        /*0974*/ 	.word	0x00020a80


	//   ....[85]....
        /*0978*/ 	.word	0x00020a90


	//   ....[86]....
        /*097c*/ 	.word	0x00020ab0


	//   ....[87]....
        /*0980*/ 	.word	0x00020ae0


	//   ....[88]....
        /*0984*/ 	.word	0x00020b00


	//   ....[89]....
        /*0988*/ 	.word	0x00020b10


	//   ....[90]....
        /*098c*/ 	.word	0x00020b30


	//   ....[91]....
        /*0990*/ 	.word	0x00020b60


	//   ....[92]....
        /*0994*/ 	.word	0x00020b90


	//   ....[93]....
        /*0998*/ 	.word	0x00020bc0


	//   ....[94]....
        /*099c*/ 	.word	0x00020bf0


	//   ....[95]....
        /*09a0*/ 	.word	0x00020c20


	//   ....[96]....
        /*09a4*/ 	.word	0x00020c50


	//   ....[97]....
        /*09a8*/ 	.word	0x00020c70


	//   ....[98]....
        /*09ac*/ 	.word	0x00020c80


	//   ....[99]....
        /*09b0*/ 	.word	0x00020ca0


	//   ....[100]....
        /*09b4*/ 	.word	0x00020cd0


	//   ....[101]....
        /*09b8*/ 	.word	0x00020cf0


	//   ....[102]....
        /*09bc*/ 	.word	0x00020d10


	//   ....[103]....
        /*09c0*/ 	.word	0x00020d40


	//   ....[104]....
        /*09c4*/ 	.word	0x00020d70


	//   ....[105]....
        /*09c8*/ 	.word	0x00020d80


	//   ....[106]....
        /*09cc*/ 	.word	0x00020db0


	//   ....[107]....
        /*09d0*/ 	.word	0x00020de0


	//   ....[108]....
        /*09d4*/ 	.word	0x00020e10


	//   ....[109]....
        /*09d8*/ 	.word	0x00020e40


	//   ....[110]....
        /*09dc*/ 	.word	0x00020e70


	//   ....[111]....
        /*09e0*/ 	.word	0x00020ea0


	//   ....[112]....
        /*09e4*/ 	.word	0x00020ed0


	//   ....[113]....
        /*09e8*/ 	.word	0x00020f00


	//   ....[114]....
        /*09ec*/ 	.word	0x00021700


	//   ....[115]....
        /*09f0*/ 	.word	0x00021720


	//   ....[116]....
        /*09f4*/ 	.word	0x00021740


	//   ....[117]....
        /*09f8*/ 	.word	0x00021750


	//   ....[118]....
        /*09fc*/ 	.word	0x00021de0


	//   ....[119]....
        /*0a00*/ 	.word	0x00021df0


	//   ....[120]....
        /*0a04*/ 	.word	0x00021f20


	//   ....[121]....
        /*0a08*/ 	.word	0x00021f30


	//   ....[122]....
        /*0a0c*/ 	.word	0x00022060


	//   ....[123]....
        /*0a10*/ 	.word	0x00022070


	//   ....[124]....
        /*0a14*/ 	.word	0x000221a0


	//   ....[125]....
        /*0a18*/ 	.word	0x000221b0


	//   ....[126]....
        /*0a1c*/ 	.word	0x00022580


	//   ....[127]....
        /*0a20*/ 	.word	0x00022590


	//   ....[128]....
        /*0a24*/ 	.word	0x00022d00


	//   ....[129]....
        /*0a28*/ 	.word	0x00022d10


	//   ....[130]....
        /*0a2c*/ 	.word	0x00023b30


	//   ....[131]....
        /*0a30*/ 	.word	0x00023b40


	//   ....[132]....
        /*0a34*/ 	.word	0x00023c80


	//   ....[133]....
        /*0a38*/ 	.word	0x00023c90


	//   ....[134]....
        /*0a3c*/ 	.word	0x00023dc0


	//   ....[135]....
        /*0a40*/ 	.word	0x00023dd0


	//   ....[136]....
        /*0a44*/ 	.word	0x00023f00


	//   ....[137]....
        /*0a48*/ 	.word	0x00023f10


	//   ....[138]....
        /*0a4c*/ 	.word	0x00024090


	//   ....[139]....
        /*0a50*/ 	.word	0x00024280


	//   ....[140]....
        /*0a54*/ 	.word	0x000242b0


	//   ....[141]....
        /*0a58*/ 	.word	0x000242e0


	//   ....[142]....
        /*0a5c*/ 	.word	0x00024310


	//   ....[143]....
        /*0a60*/ 	.word	0x00024340


	//   ....[144]....
        /*0a64*/ 	.word	0x00024370


	//   ....[145]....
        /*0a68*/ 	.word	0x00024500


	//   ....[146]....
        /*0a6c*/ 	.word	0x00024530


	//   ....[147]....
        /*0a70*/ 	.word	0x00024560


	//   ....[148]....
        /*0a74*/ 	.word	0x00024590


	//   ....[149]....
        /*0a78*/ 	.word	0x000245c0


	//   ....[150]....
        /*0a7c*/ 	.word	0x000245f0


	//   ....[151]....
        /*0a80*/ 	.word	0x00024680


	//   ....[152]....
        /*0a84*/ 	.word	0x000246b0


	//   ....[153]....
        /*0a88*/ 	.word	0x000246c0


	//   ....[154]....
        /*0a8c*/ 	.word	0x00024700


	//   ....[155]....
        /*0a90*/ 	.word	0x00026040


	//   ....[156]....
        /*0a94*/ 	.word	0x000283c0


	//   ....[157]....
        /*0a98*/ 	.word	0x000283f0


	//   ....[158]....
        /*0a9c*/ 	.word	0x00028420


	//   ....[159]....
        /*0aa0*/ 	.word	0x000284b0


	//   ....[160]....
        /*0aa4*/ 	.word	0x000284f0


	//   ....[161]....
        /*0aa8*/ 	.word	0x00028500


	//   ....[162]....
        /*0aac*/ 	.word	0x00028540


	//   ....[163]....
        /*0ab0*/ 	.word	0x00028550


	//   ....[164]....
        /*0ab4*/ 	.word	0x00028910


	//   ....[165]....
        /*0ab8*/ 	.word	0x00028940


	//   ....[166]....
        /*0abc*/ 	.word	0x00028a10


	//   ....[167]....
        /*0ac0*/ 	.word	0x00028a30


	//   ....[168]....
        /*0ac4*/ 	.word	0x00028ac0


	//   ....[169]....
        /*0ac8*/ 	.word	0x00028ad0


	//   ....[170]....
        /*0acc*/ 	.word	0x00028ae0


	//   ....[171]....
        /*0ad0*/ 	.word	0x00028b70


	//   ....[172]....
        /*0ad4*/ 	.word	0x000292d0


	//   ....[173]....
        /*0ad8*/ 	.word	0x00029300


	//   ....[174]....
        /*0adc*/ 	.word	0x000293c0


	//   ....[175]....
        /*0ae0*/ 	.word	0x000293e0


	//   ....[176]....
        /*0ae4*/ 	.word	0x00029480


	//   ....[177]....
        /*0ae8*/ 	.word	0x000294a0


	//   ....[178]....
        /*0aec*/ 	.word	0x000294b0


	//   ....[179]....
        /*0af0*/ 	.word	0x00029540


	//   ....[180]....
        /*0af4*/ 	.word	0x00029c50


	//   ....[181]....
        /*0af8*/ 	.word	0x00029c70


	//   ....[182]....
        /*0afc*/ 	.word	0x00029ce0


	//   ....[183]....
        /*0b00*/ 	.word	0x00029cf0


	//   ....[184]....
        /*0b04*/ 	.word	0x00029d40


	//   ....[185]....
        /*0b08*/ 	.word	0x00029d50


	//   ....[186]....
        /*0b0c*/ 	.word	0x00029d60


	//   ....[187]....
        /*0b10*/ 	.word	0x00029db0


	//   ....[188]....
        /*0b14*/ 	.word	0x0002a0e0


	//   ....[189]....
        /*0b18*/ 	.word	0x0002a100


	//   ....[190]....
        /*0b1c*/ 	.word	0x0002a110


	//   ....[191]....
        /*0b20*/ 	.word	0x0002a170


	//   ....[192]....
        /*0b24*/ 	.word	0x0002a180


	//   ....[193]....
        /*0b28*/ 	.word	0x0002a1e0


	//   ....[194]....
        /*0b2c*/ 	.word	0x0002a210


	//   ....[195]....
        /*0b30*/ 	.word	0x0002a250


	//   ....[196]....
        /*0b34*/ 	.word	0x0002b320


	//   ....[197]....
        /*0b38*/ 	.word	0x0002b350


	//   ....[198]....
        /*0b3c*/ 	.word	0x0002b3b0


	//   ....[199]....
        /*0b40*/ 	.word	0x0002b3e0


	//   ....[200]....
        /*0b44*/ 	.word	0x0002b410


	//   ....[201]....
        /*0b48*/ 	.word	0x0002b440


	//   ....[202]....
        /*0b4c*/ 	.word	0x0002b470


	//   ....[203]....
        /*0b50*/ 	.word	0x0002b4a0


	//   ....[204]....
        /*0b54*/ 	.word	0x0002b640


	//   ....[205]....
        /*0b58*/ 	.word	0x0002b670


	//   ....[206]....
        /*0b5c*/ 	.word	0x0002b6a0


	//   ....[207]....
        /*0b60*/ 	.word	0x0002b6d0


	//   ....[208]....
        /*0b64*/ 	.word	0x0002b700


	//   ....[209]....
        /*0b68*/ 	.word	0x0002b730


	//   ....[210]....
        /*0b6c*/ 	.word	0x0002b7f0


	//   ....[211]....
        /*0b70*/ 	.word	0x0002b810


	//   ....[212]....
        /*0b74*/ 	.word	0x0002b830


	//   ....[213]....
        /*0b78*/ 	.word	0x0002b890


	//   ....[214]....
        /*0b7c*/ 	.word	0x0002c2e0


	//   ....[215]....
        /*0b80*/ 	.word	0x0002c680


	//   ....[216]....
        /*0b84*/ 	.word	0x0002c710


	//   ....[217]....
        /*0b88*/ 	.word	0x0002c800


	//   ....[218]....
        /*0b8c*/ 	.word	0x0002c890


	//   ....[219]....
        /*0b90*/ 	.word	0x0002c970


	//   ....[220]....
        /*0b94*/ 	.word	0x0002ca00


	//   ....[221]....
        /*0b98*/ 	.word	0x0002cb30


	//   ....[222]....
        /*0b9c*/ 	.word	0x0002cbd0


	//   ....[223]....
        /*0ba0*/ 	.word	0x0002cc60


	//   ....[224]....
        /*0ba4*/ 	.word	0x0002ccb0


	//   ....[225]....
        /*0ba8*/ 	.word	0x0002cd00


	//   ....[226]....
        /*0bac*/ 	.word	0x0002cde0


	//   ....[227]....
        /*0bb0*/ 	.word	0x0002ce70


	//   ....[228]....
        /*0bb4*/ 	.word	0x0002cec0


	//   ....[229]....
        /*0bb8*/ 	.word	0x0002cf10


	//   ....[230]....
        /*0bbc*/ 	.word	0x0002d2b0


	//   ....[231]....
        /*0bc0*/ 	.word	0x0002d3d0


	//   ....[232]....
        /*0bc4*/ 	.word	0x0002d500


	//   ....[233]....
        /*0bc8*/ 	.word	0x0002d620


	//   ....[234]....
        /*0bcc*/ 	.word	0x0002d740


	//   ....[235]....
        /*0bd0*/ 	.word	0x0002d820


	//   ....[236]....
        /*0bd4*/ 	.word	0x0002d880


	//   ....[237]....
        /*0bd8*/ 	.word	0x0002d8d0


	//   ....[238]....
        /*0bdc*/ 	.word	0x0002d950


	//   ....[239]....
        /*0be0*/ 	.word	0x0002d9b0


	//   ....[240]....
        /*0be4*/ 	.word	0x0002da10


	//   ....[241]....
        /*0be8*/ 	.word	0x0002da60


	//   ....[242]....
        /*0bec*/ 	.word	0x0002daf0


	//   ....[243]....
        /*0bf0*/ 	.word	0x0002db60


	//   ....[244]....
        /*0bf4*/ 	.word	0x0002dbc0


	//   ....[245]....
        /*0bf8*/ 	.word	0x0002dc10


	//   ....[246]....
        /*0bfc*/ 	.word	0x0002dc80


	//   ....[247]....
        /*0c00*/ 	.word	0x0002dcd0


	//   ....[248]....
        /*0c04*/ 	.word	0x0002dd30


	//   ....[249]....
        /*0c08*/ 	.word	0x0002dd80


	//   ....[250]....
        /*0c0c*/ 	.word	0x0002dde0


	//   ....[251]....
        /*0c10*/ 	.word	0x0002de30


	//   ....[252]....
        /*0c14*/ 	.word	0x0002de90


	//   ....[253]....
        /*0c18*/ 	.word	0x0002df00


	//   ....[254]....
        /*0c1c*/ 	.word	0x0002df60


	//   ....[255]....
        /*0c20*/ 	.word	0x0002dfb0


	//   ....[0]....
        /*0c24*/ 	.word	0x0002e030


	//   ....[1]....
        /*0c28*/ 	.word	0x0002e080


	//   ....[2]....
        /*0c2c*/ 	.word	0x0002e0f0


	//   ....[3]....
        /*0c30*/ 	.word	0x0002e150


	//   ....[4]....
        /*0c34*/ 	.word	0x0002e1c0


	//   ....[5]....
        /*0c38*/ 	.word	0x0002e220


	//   ....[6]....
        /*0c3c*/ 	.word	0x0002e2a0


	//   ....[7]....
        /*0c40*/ 	.word	0x0002e320


	//   ....[8]....
        /*0c44*/ 	.word	0x0002e3b0


	//   ....[9]....
        /*0c48*/ 	.word	0x0002e410


	//   ....[10]....
        /*0c4c*/ 	.word	0x0002e490


	//   ....[11]....
        /*0c50*/ 	.word	0x0002e4e0


	//   ....[12]....
        /*0c54*/ 	.word	0x0002e570


	//   ....[13]....
        /*0c58*/ 	.word	0x0002e5c0


	//   ....[14]....
        /*0c5c*/ 	.word	0x0002e650


	//   ....[15]....
        /*0c60*/ 	.word	0x0002e6b0


	//   ....[16]....
        /*0c64*/ 	.word	0x0002e710


	//   ....[17]....
        /*0c68*/ 	.word	0x0002e760


	//   ....[18]....
        /*0c6c*/ 	.word	0x0002e7d0


	//   ....[19]....
        /*0c70*/ 	.word	0x0002e830


	//   ....[20]....
        /*0c74*/ 	.word	0x0002e890


	//   ....[21]....
        /*0c78*/ 	.word	0x0002e8e0


	//   ....[22]....
        /*0c7c*/ 	.word	0x0002e950


	//   ....[23]....
        /*0c80*/ 	.word	0x0002e9b0


	//   ....[24]....
        /*0c84*/ 	.word	0x0002ea10


	//   ....[25]....
        /*0c88*/ 	.word	0x0002ea60


	//   ....[26]....
        /*0c8c*/ 	.word	0x0002ead0


	//   ....[27]....
        /*0c90*/ 	.word	0x0002eb30


	//   ....[28]....
        /*0c94*/ 	.word	0x0002ebc0


	//   ....[29]....
        /*0c98*/ 	.word	0x0002ec20


	//   ....[30]....
        /*0c9c*/ 	.word	0x0002ecb0


	//   ....[31]....
        /*0ca0*/ 	.word	0x0002ed20


	//   ....[32]....
        /*0ca4*/ 	.word	0x0002edb0


	//   ....[33]....
        /*0ca8*/ 	.word	0x0002ee00


	//   ....[34]....
        /*0cac*/ 	.word	0x0002ee80


	//   ....[35]....
        /*0cb0*/ 	.word	0x0002eef0


	//   ....[36]....
        /*0cb4*/ 	.word	0x0002ef50


	//   ....[37]....
        /*0cb8*/ 	.word	0x0002efa0


	//   ....[38]....
        /*0cbc*/ 	.word	0x0002f020


	//   ....[39]....
        /*0cc0*/ 	.word	0x0002f070


	//   ....[40]....
        /*0cc4*/ 	.word	0x0002f100


	//   ....[41]....
        /*0cc8*/ 	.word	0x0002f190


	//   ....[42]....
        /*0ccc*/ 	.word	0x0002f220


	//   ....[43]....
        /*0cd0*/ 	.word	0x0002f2b0


	//   ....[44]....
        /*0cd4*/ 	.word	0x0002f340


	//   ....[45]....
        /*0cd8*/ 	.word	0x0002f3d0


	//   ....[46]....
        /*0cdc*/ 	.word	0x0002f450


	//   ....[47]....
        /*0ce0*/ 	.word	0x0002f4a0


	//   ....[48]....
        /*0ce4*/ 	.word	0x0002f530


	//   ....[49]....
        /*0ce8*/ 	.word	0x0002f5c0


	//   ....[50]....
        /*0cec*/ 	.word	0x0002f640


	//   ....[51]....
        /*0cf0*/ 	.word	0x0002f690


	//   ....[52]....
        /*0cf4*/ 	.word	0x0002f720


	//   ....[53]....
        /*0cf8*/ 	.word	0x0002f7b0


	//   ....[54]....
        /*0cfc*/ 	.word	0x0002f840


	//   ....[55]....
        /*0d00*/ 	.word	0x0002f8d0


	//   ....[56]....
        /*0d04*/ 	.word	0x0002f960


	//   ....[57]....
        /*0d08*/ 	.word	0x0002f9f0


	//   ....[58]....
        /*0d0c*/ 	.word	0x0002fab0


	//   ....[59]....
        /*0d10*/ 	.word	0x0002fd90


	//   ....[60]....
        /*0d14*/ 	.word	0x0002fe90


	//   ....[61]....
        /*0d18*/ 	.word	0x0002ff50


	//   ....[62]....
        /*0d1c*/ 	.word	0x0002ffb0


	//   ....[63]....
        /*0d20*/ 	.word	0x000300a0


	//   ....[64]....
        /*0d24*/ 	.word	0x00030140


	//   ....[65]....
        /*0d28*/ 	.word	0x00030210


	//   ....[66]....
        /*0d2c*/ 	.word	0x000302b0


	//   ....[67]....
        /*0d30*/ 	.word	0x00030390


	//   ....[68]....
        /*0d34*/ 	.word	0x000304d0


	//   ....[69]....
        /*0d38*/ 	.word	0x000305a0


	//   ....[70]....
        /*0d3c*/ 	.word	0x000306b0


	//   ....[71]....
        /*0d40*/ 	.word	0x00030770


	//   ....[72]....
        /*0d44*/ 	.word	0x000307d0


	//   ....[73]....
        /*0d48*/ 	.word	0x000308d0


	//   ....[74]....
        /*0d4c*/ 	.word	0x00030930


	//   ....[75]....
        /*0d50*/ 	.word	0x000309d0


	//   ....[76]....
        /*0d54*/ 	.word	0x00030af0


	//   ....[77]....
        /*0d58*/ 	.word	0x00030b60


	//   ....[78]....
        /*0d5c*/ 	.word	0x00030bc0


	//   ....[79]....
        /*0d60*/ 	.word	0x00030cd0


	//   ....[80]....
        /*0d64*/ 	.word	0x00030d30


	//   ....[81]....
        /*0d68*/ 	.word	0x00030e50


	//   ....[82]....
        /*0d6c*/ 	.word	0x00030eb0


	//   ....[83]....
        /*0d70*/ 	.word	0x00030f50


	//   ....[84]....
        /*0d74*/ 	.word	0x000310f0


	//   ....[85]....
        /*0d78*/ 	.word	0x000311a0


	//   ....[86]....
        /*0d7c*/ 	.word	0x00031200


	//   ....[87]....
        /*0d80*/ 	.word	0x000312c0


	//   ....[88]....
        /*0d84*/ 	.word	0x00031320


	//   ....[89]....
        /*0d88*/ 	.word	0x000313e0


	//   ....[90]....
        /*0d8c*/ 	.word	0x00031440


	//   ....[91]....
        /*0d90*/ 	.word	0x00031500


	//   ....[92]....
        /*0d94*/ 	.word	0x000315f0


	//   ....[93]....
        /*0d98*/ 	.word	0x00031690


	//   ....[94]....
        /*0d9c*/ 	.word	0x000316f0


	//   ....[95]....
        /*0da0*/ 	.word	0x000317c0


	//   ....[96]....
        /*0da4*/ 	.word	0x00031820


	//   ....[97]....
        /*0da8*/ 	.word	0x000318f0


	//   ....[98]....
        /*0dac*/ 	.word	0x00031950


	//   ....[99]....
        /*0db0*/ 	.word	0x00031a20


	//   ....[100]....
        /*0db4*/ 	.word	0x00031c00


	//   ....[101]....
        /*0db8*/ 	.word	0x00031ca0


	//   ....[102]....
        /*0dbc*/ 	.word	0x00031e10


	//   ....[103]....
        /*0dc0*/ 	.word	0x00031e80


	//   ....[104]....
        /*0dc4*/ 	.word	0x00031ef0


	//   ....[105]....
        /*0dc8*/ 	.word	0x00031f60


	//   ....[106]....
        /*0dcc*/ 	.word	0x00031fd0


	//   ....[107]....
        /*0dd0*/ 	.word	0x00032050


	//   ....[108]....
        /*0dd4*/ 	.word	0x000320d0


	//   ....[109]....
        /*0dd8*/ 	.word	0x00032160


	//   ....[110]....
        /*0ddc*/ 	.word	0x000321d0


	//   ....[111]....
        /*0de0*/ 	.word	0x00032240


	//   ....[112]....
        /*0de4*/ 	.word	0x000322b0


	//   ....[113]....
        /*0de8*/ 	.word	0x00032330


	//   ....[114]....
        /*0dec*/ 	.word	0x000323a0


	//   ....[115]....
        /*0df0*/ 	.word	0x00032450


	//   ....[116]....
        /*0df4*/ 	.word	0x000324a0


	//   ....[117]....
        /*0df8*/ 	.word	0x00032530


	//   ....[118]....
        /*0dfc*/ 	.word	0x00032660


	//----- nvinfo : EIATTR_REG_RECONFIG
	.align		4
.L_241:
        /*0e00*/ 	.byte	0x01, 0x54
	.zero		2


	//----- nvinfo : EIATTR_SYSCALL_OFFSETS
	.align		4
        /*0e04*/ 	.byte	0x04, 0x46
        /*0e06*/ 	.short	(.L_243 - .L_242)


	//   ....[0]....
.L_242:
        /*0e08*/ 	.word	0x000023b0


	//   ....[1]....
        /*0e0c*/ 	.word	0x00002500


	//   ....[2]....
        /*0e10*/ 	.word	0x0000ab20


	//   ....[3]....
        /*0e14*/ 	.word	0x0000b060


	//   ....[4]....
        /*0e18*/ 	.word	0x000278f0


	//   ....[5]....
        /*0e1c*/ 	.word	0x00027a60


	//   ....[6]....
        /*0e20*/ 	.word	0x00027bb0


	//   ....[7]....
        /*0e24*/ 	.word	0x00027cf0


	//   ....[8]....
        /*0e28*/ 	.word	0x00028f60


	//----- nvinfo : EIATTR_MBARRIER_INSTR_OFFSETS
	.align		4
.L_243:
        /*0e2c*/ 	.byte	0x04, 0x39
        /*0e2e*/ 	.short	(.L_245 - .L_244)


	//   ....[0]....
.L_244:
        /*0e30*/ 	.word	0x00000270
        /*0e34*/ 	.word	0x000000ff
        /*0e38*/ 	.word	0x00022800
        /*0e3c*/ 	.short	0x0100
        /*0e3e*/ 	.byte	0x08
	.zero		1


	//   ....[1]....
        /*0e40*/ 	.word	0x00000280
        /*0e44*/ 	.word	0x000000ff
        /*0e48*/ 	.word	0x00022820
        /*0e4c*/ 	.short	0x0100
        /*0e4e*/ 	.byte	0x08
	.zero		1


	//   ....[2]....
        /*0e50*/ 	.word	0x00000370
        /*0e54*/ 	.word	0x000000ff
        /*0e58*/ 	.word	0x00022830
        /*0e5c*/ 	.short	0x0100
        /*0e5e*/ 	.byte	0x08
	.zero		1


	//   ....[3]....
        /*0e60*/ 	.word	0x00000380
        /*0e64*/ 	.word	0x000000ff
        /*0e68*/ 	.word	0x00022840
        /*0e6c*/ 	.short	0x0100
        /*0e6e*/ 	.byte	0x08
	.zero		1


	//   ....[4]....
        /*0e70*/ 	.word	0x00000390
        /*0e74*/ 	.word	0x000000ff
        /*0e78*/ 	.word	0x00022838
        /*0e7c*/ 	.short	0x0100
        /*0e7e*/ 	.byte	0x08
	.zero		1


	//   ....[5]....
        /*0e80*/ 	.word	0x000003a0
        /*0e84*/ 	.word	0x000000ff
        /*0e88*/ 	.word	0x00022848
        /*0e8c*/ 	.short	0x0100
        /*0e8e*/ 	.byte	0x08
	.zero		1


	//   ....[6]....
        /*0e90*/ 	.word	0x000004d0
        /*0e94*/ 	.word	0x000000ff
        /*0e98*/ 	.word	0x00022850
        /*0e9c*/ 	.short	0x0100
        /*0e9e*/ 	.byte	0x08
	.zero		1


	//   ....[7]....
        /*0ea0*/ 	.word	0x000004e0
        /*0ea4*/ 	.word	0x000000ff
        /*0ea8*/ 	.word	0x00022860
        /*0eac*/ 	.short	0x0100
        /*0eae*/ 	.byte	0x08
	.zero		1


	//   ....[8]....
        /*0eb0*/ 	.word	0x000004f0
        /*0eb4*/ 	.word	0x000000ff
        /*0eb8*/ 	.word	0x00022858
        /*0ebc*/ 	.short	0x0100
        /*0ebe*/ 	.byte	0x08
	.zero		1


	//   ....[9]....
        /*0ec0*/ 	.word	0x00000500
        /*0ec4*/ 	.word	0x000000ff
        /*0ec8*/ 	.word	0x00022868
        /*0ecc*/ 	.short	0x0100
        /*0ece*/ 	.byte	0x08
	.zero		1


	//   ....[10]....
        /*0ed0*/ 	.word	0x000005f0
        /*0ed4*/ 	.word	0x000000ff
        /*0ed8*/ 	.word	0x00022870
        /*0edc*/ 	.short	0x0100
        /*0ede*/ 	.byte	0x06
	.zero		1


	//   ....[11]....
        /*0ee0*/ 	.word	0x00000600
        /*0ee4*/ 	.word	0x000000ff
        /*0ee8*/ 	.word	0x00022880
        /*0eec*/ 	.short	0x0100
        /*0eee*/ 	.byte	0x06
	.zero		1


	//   ....[12]....
        /*0ef0*/ 	.word	0x00000610
        /*0ef4*/ 	.word	0x000000ff
        /*0ef8*/ 	.word	0x00022878
        /*0efc*/ 	.short	0x0100
        /*0efe*/ 	.byte	0x06
	.zero		1


	//   ....[13]....
        /*0f00*/ 	.word	0x00000620
        /*0f04*/ 	.word	0x000000ff
        /*0f08*/ 	.word	0x00022888
        /*0f0c*/ 	.short	0x0100
        /*0f0e*/ 	.byte	0x06
	.zero		1


	//   ....[14]....
        /*0f10*/ 	.word	0x00000750
        /*0f14*/ 	.word	0x000000ff
        /*0f18*/ 	.word	0x00022890
        /*0f1c*/ 	.short	0x0100
        /*0f1e*/ 	.byte	0x08
	.zero		1


	//   ....[15]....
        /*0f20*/ 	.word	0x00000760
        /*0f24*/ 	.word	0x000000ff
        /*0f28*/ 	.word	0x000228a0
        /*0f2c*/ 	.short	0x0100
        /*0f2e*/ 	.byte	0x08
	.zero		1


	//   ....[16]....
        /*0f30*/ 	.word	0x00000770
        /*0f34*/ 	.word	0x000000ff
        /*0f38*/ 	.word	0x00022898
        /*0f3c*/ 	.short	0x0100
        /*0f3e*/ 	.byte	0x08
	.zero		1


	//   ....[17]....
        /*0f40*/ 	.word	0x00000780
        /*0f44*/ 	.word	0x000000ff
        /*0f48*/ 	.word	0x000228a8
        /*0f4c*/ 	.short	0x0100
        /*0f4e*/ 	.byte	0x08
	.zero		1


	//   ....[18]....
        /*0f50*/ 	.word	0x000008c0
        /*0f54*/ 	.word	0x000000ff
        /*0f58*/ 	.word	0x000228b0
        /*0f5c*/ 	.short	0x0100
        /*0f5e*/ 	.byte	0x08
	.zero		1


	//   ....[19]....
        /*0f60*/ 	.word	0x000008d0
        /*0f64*/ 	.word	0x000000ff
        /*0f68*/ 	.word	0x000228c0
        /*0f6c*/ 	.short	0x0100
        /*0f6e*/ 	.byte	0x08
	.zero		1


	//   ....[20]....
        /*0f70*/ 	.word	0x000008e0
        /*0f74*/ 	.word	0x000000ff
        /*0f78*/ 	.word	0x000228b8
        /*0f7c*/ 	.short	0x0100
        /*0f7e*/ 	.byte	0x08
	.zero		1


	//   ....[21]....
        /*0f80*/ 	.word	0x000008f0
        /*0f84*/ 	.word	0x000000ff
        /*0f88*/ 	.word	0x000228c8
        /*0f8c*/ 	.short	0x0100
        /*0f8e*/ 	.byte	0x08
	.zero		1


	//   ....[22]....
        /*0f90*/ 	.word	0x000035a0
        /*0f94*/ 	.word	0x00000053
        /*0f98*/ 	.word	0x00022890
        /*0f9c*/ 	.short	0x010a
        /*0f9e*/ 	.byte	0x3f
	.zero		1


	//   ....[23]....
        /*0fa0*/ 	.word	0x00006550
        /*0fa4*/ 	.word	0x00000053
        /*0fa8*/ 	.word	0x00022890
        /*0fac*/ 	.short	0x010a
        /*0fae*/ 	.byte	0x3f
	.zero		1


	//   ....[24]....
        /*0fb0*/ 	.word	0x00009450
        /*0fb4*/ 	.word	0x00000053
        /*0fb8*/ 	.word	0x00022890
        /*0fbc*/ 	.short	0x010a
        /*0fbe*/ 	.byte	0x3f
	.zero		1


	//   ....[25]....
        /*0fc0*/ 	.word	0x00009900
        /*0fc4*/ 	.word	0x00000004
        /*0fc8*/ 	.word	0x00000000
        /*0fcc*/ 	.short	0x0101
        /*0fce*/ 	.byte	0x3f
	.zero		1


	//   ....[26]....
        /*0fd0*/ 	.word	0x00009940
        /*0fd4*/ 	.word	0x00000053
        /*0fd8*/ 	.word	0x000228b0
        /*0fdc*/ 	.short	0x010a
        /*0fde*/ 	.byte	0x3f
	.zero		1


	//   ....[27]....
        /*0fe0*/ 	.word	0x00009eb0
        /*0fe4*/ 	.word	0x00000053
        /*0fe8*/ 	.word	0x00000000
        /*0fec*/ 	.short	0x0101
        /*0fee*/ 	.byte	0x3f
	.zero		1


	//   ....[28]....
        /*0ff0*/ 	.word	0x0000ade0
        /*0ff4*/ 	.word	0x00000010
        /*0ff8*/ 	.word	0x00022800
        /*0ffc*/ 	.short	0x010a
        /*0ffe*/ 	.byte	0x3f
	.zero		1


	//   ....[29]....
        /*1000*/ 	.word	0x0000ae30
        /*1004*/ 	.word	0x00000010
        /*1008*/ 	.word	0x00022800
        /*100c*/ 	.short	0x010a
        /*100e*/ 	.byte	0x3f
	.zero		1


	//   ....[30]....
        /*1010*/ 	.word	0x0000b820
        /*1014*/ 	.word	0x00000010
        /*1018*/ 	.word	0x00022800
        /*101c*/ 	.short	0x010a
        /*101e*/ 	.byte	0x3f
	.zero		1


	//   ....[31]....
        /*1020*/ 	.word	0x0000ed10
        /*1024*/ 	.word	0x00000010
        /*1028*/ 	.word	0x00022800
        /*102c*/ 	.short	0x010a
        /*102e*/ 	.byte	0x3f
	.zero		1


	//   ....[32]....
        /*1030*/ 	.word	0x00011de0
        /*1034*/ 	.word	0x0000000c
        /*1038*/ 	.word	0x00022830
        /*103c*/ 	.short	0x010a
        /*103e*/ 	.byte	0x3f
	.zero		1


	//   ....[33]....
        /*1040*/ 	.word	0x00011e20
        /*1044*/ 	.word	0x0000000c
        /*1048*/ 	.word	0x00022830
        /*104c*/ 	.short	0x010a
        /*104e*/ 	.byte	0x3f
	.zero		1


	//   ....[34]....
        /*1050*/ 	.word	0x00012710
        /*1054*/ 	.word	0x00000008
        /*1058*/ 	.word	0x00000000
        /*105c*/ 	.short	0x0101
        /*105e*/ 	.byte	0x3f
	.zero		1


	//   ....[35]....
        /*1060*/ 	.word	0x00015a40
        /*1064*/ 	.word	0x00000007
        /*1068*/ 	.word	0x00022830
        /*106c*/ 	.short	0x010a
        /*106e*/ 	.byte	0x3f
	.zero		1


	//   ....[36]....
        /*1070*/ 	.word	0x00015a90
        /*1074*/ 	.word	0x00000007
        /*1078*/ 	.word	0x00022830
        /*107c*/ 	.short	0x010a
        /*107e*/ 	.byte	0x3f
	.zero		1


	//   ....[37]....
        /*1080*/ 	.word	0x00015de0
        /*1084*/ 	.word	0x00000007
        /*1088*/ 	.word	0x00022850
        /*108c*/ 	.short	0x010a
        /*108e*/ 	.byte	0x3f
	.zero		1


	//   ....[38]....
        /*1090*/ 	.word	0x00015e20
        /*1094*/ 	.word	0x00000007
        /*1098*/ 	.word	0x00022850
        /*109c*/ 	.short	0x010a
        /*109e*/ 	.byte	0x3f
	.zero		1


	//   ....[39]....
        /*10a0*/ 	.word	0x000165c0
        /*10a4*/ 	.word	0x00000006
        /*10a8*/ 	.word	0x00000000
        /*10ac*/ 	.short	0x0101
        /*10ae*/ 	.byte	0x3f
	.zero		1


	//   ....[40]....
        /*10b0*/ 	.word	0x00018b80
        /*10b4*/ 	.word	0x00000016
        /*10b8*/ 	.word	0x00000000
        /*10bc*/ 	.short	0x0101
        /*10be*/ 	.byte	0x3f
	.zero		1


	//   ....[41]....
        /*10c0*/ 	.word	0x00019520
        /*10c4*/ 	.word	0x00000007
        /*10c8*/ 	.word	0x00022830
        /*10cc*/ 	.short	0x010a
        /*10ce*/ 	.byte	0x3f
	.zero		1


	//   ....[42]....
        /*10d0*/ 	.word	0x00019570
        /*10d4*/ 	.word	0x00000007
        /*10d8*/ 	.word	0x00022830
        /*10dc*/ 	.short	0x010a
        /*10de*/ 	.byte	0x3f
	.zero		1


	//   ....[43]....
        /*10e0*/ 	.word	0x000198f0
        /*10e4*/ 	.word	0x00000007
        /*10e8*/ 	.word	0x00022850
        /*10ec*/ 	.short	0x010a
        /*10ee*/ 	.byte	0x3f
	.zero		1


	//   ....[44]....
        /*10f0*/ 	.word	0x00019930
        /*10f4*/ 	.word	0x00000007
        /*10f8*/ 	.word	0x00022850
        /*10fc*/ 	.short	0x010a
        /*10fe*/ 	.byte	0x3f
	.zero		1


	//   ....[45]....
        /*1100*/ 	.word	0x00019cc0
        /*1104*/ 	.word	0x0000000a
        /*1108*/ 	.word	0x00000000
        /*110c*/ 	.short	0x0101
        /*110e*/ 	.byte	0x3f
	.zero		1


	//   ....[46]....
        /*1110*/ 	.word	0x0001b640
        /*1114*/ 	.word	0x0000000f
        /*1118*/ 	.word	0x00000000
        /*111c*/ 	.short	0x0101
        /*111e*/ 	.byte	0x3f
	.zero		1


	//   ....[47]....
        /*1120*/ 	.word	0x0001bd50
        /*1124*/ 	.word	0x00000007
        /*1128*/ 	.word	0x00022830
        /*112c*/ 	.short	0x010a
        /*112e*/ 	.byte	0x3f
	.zero		1


	//   ....[48]....
        /*1130*/ 	.word	0x0001bda0
        /*1134*/ 	.word	0x00000007
        /*1138*/ 	.word	0x00022830
        /*113c*/ 	.short	0x010a
        /*113e*/ 	.byte	0x3f
	.zero		1


	//   ....[49]....
        /*1140*/ 	.word	0x0001c120
        /*1144*/ 	.word	0x00000007
        /*1148*/ 	.word	0x00022850
        /*114c*/ 	.short	0x010a
        /*114e*/ 	.byte	0x3f
	.zero		1


	//   ....[50]....
        /*1150*/ 	.word	0x0001c160
        /*1154*/ 	.word	0x00000007
        /*1158*/ 	.word	0x00022850
        /*115c*/ 	.short	0x010a
        /*115e*/ 	.byte	0x3f
	.zero		1


	//   ....[51]....
        /*1160*/ 	.word	0x0001c8c0
        /*1164*/ 	.word	0x00000007
        /*1168*/ 	.word	0x00000000
        /*116c*/ 	.short	0x0101
        /*116e*/ 	.byte	0x3f
	.zero		1


	//   ....[52]....
        /*1170*/ 	.word	0x0001eeb0
        /*1174*/ 	.word	0x0000000e
        /*1178*/ 	.word	0x00000000
        /*117c*/ 	.short	0x0101
        /*117e*/ 	.byte	0x3f
	.zero		1


	//   ....[53]....
        /*1180*/ 	.word	0x0001f500
        /*1184*/ 	.word	0x00000002
        /*1188*/ 	.word	0x00022850
        /*118c*/ 	.short	0x010a
        /*118e*/ 	.byte	0x3f
	.zero		1


	//   ....[54]....
        /*1190*/ 	.word	0x0001f580
        /*1194*/ 	.word	0x00000002
        /*1198*/ 	.word	0x00022850
        /*119c*/ 	.short	0x010a
        /*119e*/ 	.byte	0x3f
	.zero		1


	//   ....[55]....
        /*11a0*/ 	.word	0x0001fb40
        /*11a4*/ 	.word	0x00000003
        /*11a8*/ 	.word	0x00000000
        /*11ac*/ 	.short	0x0101
        /*11ae*/ 	.byte	0x3f
	.zero		1


	//   ....[56]....
        /*11b0*/ 	.word	0x00021d00
        /*11b4*/ 	.word	0x00000000
        /*11b8*/ 	.word	0x00000000
        /*11bc*/ 	.short	0x0101
        /*11be*/ 	.byte	0x3f
	.zero		1


	//   ....[57]....
        /*11c0*/ 	.word	0x00022480
        /*11c4*/ 	.word	0x00000008
        /*11c8*/ 	.word	0x00000000
        /*11cc*/ 	.short	0x0101
        /*11ce*/ 	.byte	0x3f
	.zero		1


	//   ....[58]....
        /*11d0*/ 	.word	0x00026120
        /*11d4*/ 	.word	0x00000017
        /*11d8*/ 	.word	0x00022820
        /*11dc*/ 	.short	0x010a
        /*11de*/ 	.byte	0x3f
	.zero		1


	//   ....[59]....
        /*11e0*/ 	.word	0x000261b0
        /*11e4*/ 	.word	0x0000000a
        /*11e8*/ 	.word	0x000228a0
        /*11ec*/ 	.short	0x010a
        /*11ee*/ 	.byte	0x3f
	.zero		1


	//   ....[60]....
        /*11f0*/ 	.word	0x000265e0
        /*11f4*/ 	.word	0x0000000a
        /*11f8*/ 	.word	0x000228c0
        /*11fc*/ 	.short	0x010a
        /*11fe*/ 	.byte	0x3f
	.zero		1


	//   ....[61]....
        /*1200*/ 	.word	0x00026920
        /*1204*/ 	.word	0x00000009
        /*1208*/ 	.word	0x000228a0
        /*120c*/ 	.short	0x010a
        /*120e*/ 	.byte	0x3f
	.zero		1


	//   ....[62]....
        /*1210*/ 	.word	0x00026d40
        /*1214*/ 	.word	0x00000009
        /*1218*/ 	.word	0x000228c0
        /*121c*/ 	.short	0x010a
        /*121e*/ 	.byte	0x3f
	.zero		1


	//   ....[63]....
        /*1220*/ 	.word	0x000281d0
        /*1224*/ 	.word	0x00000004
        /*1228*/ 	.word	0x00022880
        /*122c*/ 	.short	0x010a
        /*122e*/ 	.byte	0x3f
	.zero		1


	//   ....[64]....
        /*1230*/ 	.word	0x00028670
        /*1234*/ 	.word	0x00000004
        /*1238*/ 	.word	0x00022870
        /*123c*/ 	.short	0x0107
        /*123e*/ 	.byte	0x3f
	.zero		1


	//   ....[65]....
        /*1240*/ 	.word	0x00028730
        /*1244*/ 	.word	0x00000004
        /*1248*/ 	.word	0x00022870
        /*124c*/ 	.short	0x0101
        /*124e*/ 	.byte	0x3f
	.zero		1


	//   ....[66]....
        /*1250*/ 	.word	0x00028780
        /*1254*/ 	.word	0x00000004
        /*1258*/ 	.word	0x00022840
        /*125c*/ 	.short	0x010a
        /*125e*/ 	.byte	0x3f
	.zero		1


	//   ....[67]....
        /*1260*/ 	.word	0x00028c40
        /*1264*/ 	.word	0x00000004
        /*1268*/ 	.word	0x00022830
        /*126c*/ 	.short	0x0107
        /*126e*/ 	.byte	0x3f
	.zero		1


	//   ....[68]....
        /*1270*/ 	.word	0x00028d10
        /*1274*/ 	.word	0x00000004
        /*1278*/ 	.word	0x00022830
        /*127c*/ 	.short	0x0101
        /*127e*/ 	.byte	0x3f
	.zero		1


	//   ....[69]....
        /*1280*/ 	.word	0x00029620
        /*1284*/ 	.word	0x00000017
        /*1288*/ 	.word	0x00022800
        /*128c*/ 	.short	0x0107
        /*128e*/ 	.byte	0x3f
	.zero		1


	//   ....[70]....
        /*1290*/ 	.word	0x00029740
        /*1294*/ 	.word	0x00000017
        /*1298*/ 	.word	0x00022800
        /*129c*/ 	.short	0x0101
        /*129e*/ 	.byte	0x3f
	.zero		1


	//   ....[71]....
        /*12a0*/ 	.word	0x00029760
        /*12a4*/ 	.word	0x00000017
        /*12a8*/ 	.word	0x00022820
        /*12ac*/ 	.short	0x010a
        /*12ae*/ 	.byte	0x3f
	.zero		1


	//   ....[72]....
        /*12b0*/ 	.word	0x00029a90
        /*12b4*/ 	.word	0x00000000
        /*12b8*/ 	.word	0x00022880
        /*12bc*/ 	.short	0x010a
        /*12be*/ 	.byte	0x3f
	.zero		1


	//   ....[73]....
        /*12c0*/ 	.word	0x00029e40
        /*12c4*/ 	.word	0x00000000
        /*12c8*/ 	.word	0x00022870
        /*12cc*/ 	.short	0x0107
        /*12ce*/ 	.byte	0x3f
	.zero		1


	//   ....[74]....
        /*12d0*/ 	.word	0x00029f00
        /*12d4*/ 	.word	0x00000000
        /*12d8*/ 	.word	0x00022870
        /*12dc*/ 	.short	0x0101
        /*12de*/ 	.byte	0x3f
	.zero		1


	//   ....[75]....
        /*12e0*/ 	.word	0x00029f30
        /*12e4*/ 	.word	0x00000000
        /*12e8*/ 	.word	0x00022840
        /*12ec*/ 	.short	0x010a
        /*12ee*/ 	.byte	0x3f
	.zero		1


	//   ....[76]....
        /*12f0*/ 	.word	0x0002a2f0
        /*12f4*/ 	.word	0x00000000
        /*12f8*/ 	.word	0x00022830
        /*12fc*/ 	.short	0x0107
        /*12fe*/ 	.byte	0x3f
	.zero		1


	//   ....[77]....
        /*1300*/ 	.word	0x0002a3b0
        /*1304*/ 	.word	0x00000000
        /*1308*/ 	.word	0x00022830
        /*130c*/ 	.short	0x0101
        /*130e*/ 	.byte	0x3f
	.zero		1


	//   ....[78]....
        /*1310*/ 	.word	0x0002a440
        /*1314*/ 	.word	0x00000011
        /*1318*/ 	.word	0x00022870
        /*131c*/ 	.short	0x010a
        /*131e*/ 	.byte	0x3f
	.zero		1


	//   ....[79]....
        /*1320*/ 	.word	0x0002a4d0
        /*1324*/ 	.word	0x00000011
        /*1328*/ 	.word	0x00022860
        /*132c*/ 	.short	0x010a
        /*132e*/ 	.byte	0x3f
	.zero		1


	//   ....[80]....
        /*1330*/ 	.word	0x0002a930
        /*1334*/ 	.word	0x00000011
        /*1338*/ 	.word	0x00022850
        /*133c*/ 	.short	0x0101
        /*133e*/ 	.byte	0x3f
	.zero		1


	//   ....[81]....
        /*1340*/ 	.word	0x0002a9c0
        /*1344*/ 	.word	0x00000011
        /*1348*/ 	.word	0x00000000
        /*134c*/ 	.short	0x0101
        /*134e*/ 	.byte	0x3f
	.zero		1


	//   ....[82]....
        /*1350*/ 	.word	0x0002ab80
        /*1354*/ 	.word	0x00000011
        /*1358*/ 	.word	0x00022870
        /*135c*/ 	.short	0x010a
        /*135e*/ 	.byte	0x3f
	.zero		1


	//   ....[83]....
        /*1360*/ 	.word	0x0002ac00
        /*1364*/ 	.word	0x00000011
        /*1368*/ 	.word	0x00022860
        /*136c*/ 	.short	0x010a
        /*136e*/ 	.byte	0x3f
	.zero		1


	//   ....[84]....
        /*1370*/ 	.word	0x0002b070
        /*1374*/ 	.word	0x00000011
        /*1378*/ 	.word	0x00022850
        /*137c*/ 	.short	0x0101
        /*137e*/ 	.byte	0x3f
	.zero		1


	//   ....[85]....
        /*1380*/ 	.word	0x0002b130
        /*1384*/ 	.word	0x00000011
        /*1388*/ 	.word	0x00000000
        /*138c*/ 	.short	0x0101
        /*138e*/ 	.byte	0x3f
	.zero		1


	//   ....[86]....
        /*1390*/ 	.word	0x0002c260
        /*1394*/ 	.word	0x00000007
        /*1398*/ 	.word	0x00022820
        /*139c*/ 	.short	0x010a
        /*139e*/ 	.byte	0x3f
	.zero		1


	//   ....[87]....
        /*13a0*/ 	.word	0x0002c3d0
        /*13a4*/ 	.word	0x00000005
        /*13a8*/ 	.word	0x00022840
        /*13ac*/ 	.short	0x010a
        /*13ae*/ 	.byte	0x3f
	.zero		1


	//   ....[88]....
        /*13b0*/ 	.word	0x0002c470
        /*13b4*/ 	.word	0x00000003
        /*13b8*/ 	.word	0x00022840
        /*13bc*/ 	.short	0x010a
        /*13be*/ 	.byte	0x3f
	.zero		1


	//   ....[89]....
        /*13c0*/ 	.word	0x0002c4b0
        /*13c4*/ 	.word	0x00000005
        /*13c8*/ 	.word	0x00022860
        /*13cc*/ 	.short	0x010a
        /*13ce*/ 	.byte	0x3f
	.zero		1


	//   ....[90]....
        /*13d0*/ 	.word	0x0002c4f0
        /*13d4*/ 	.word	0x00000003
        /*13d8*/ 	.word	0x00022860
        /*13dc*/ 	.short	0x010a
        /*13de*/ 	.byte	0x3f
	.zero		1


	//   ....[91]....
        /*13e0*/ 	.word	0x0002c530
        /*13e4*/ 	.word	0x00000005
        /*13e8*/ 	.word	0x00022880
        /*13ec*/ 	.short	0x010a
        /*13ee*/ 	.byte	0x3f
	.zero		1


	//   ....[92]....
        /*13f0*/ 	.word	0x0002c570
        /*13f4*/ 	.word	0x00000003
        /*13f8*/ 	.word	0x00022880
        /*13fc*/ 	.short	0x010a
        /*13fe*/ 	.byte	0x3f
	.zero		1


	//   ....[93]....
        /*1400*/ 	.word	0x0002c5d0
        /*1404*/ 	.word	0x00000053
        /*1408*/ 	.word	0x00022890
        /*140c*/ 	.short	0x010a
        /*140e*/ 	.byte	0x3f
	.zero		1


	//   ....[94]....
        /*1410*/ 	.word	0x0002c750
        /*1414*/ 	.word	0x00000053
        /*1418*/ 	.word	0x00022890
        /*141c*/ 	.short	0x010a
        /*141e*/ 	.byte	0x3f
	.zero		1


	//   ....[95]....
        /*1420*/ 	.word	0x0002c8d0
        /*1424*/ 	.word	0x00000053
        /*1428*/ 	.word	0x00022890
        /*142c*/ 	.short	0x010a
        /*142e*/ 	.byte	0x3f
	.zero		1


	//   ....[96]....
        /*1430*/ 	.word	0x0002ca30
        /*1434*/ 	.word	0x00000053
        /*1438*/ 	.word	0x000228b0
        /*143c*/ 	.short	0x010a
        /*143e*/ 	.byte	0x3f
	.zero		1


	//   ....[97]....
        /*1440*/ 	.word	0x0002cd40
        /*1444*/ 	.word	0x00000010
        /*1448*/ 	.word	0x00022800
        /*144c*/ 	.short	0x010a
        /*144e*/ 	.byte	0x3f
	.zero		1


	//   ....[98]....
        /*1450*/ 	.word	0x0002cf50
        /*1454*/ 	.word	0x00000010
        /*1458*/ 	.word	0x00022800
        /*145c*/ 	.short	0x010a
        /*145e*/ 	.byte	0x3f
	.zero		1


	//   ....[99]....
        /*1460*/ 	.word	0x0002cfa0
        /*1464*/ 	.word	0x0000000c
        /*1468*/ 	.word	0x00022830
        /*146c*/ 	.short	0x010a
        /*146e*/ 	.byte	0x3f
	.zero		1


	//   ....[100]....
        /*1470*/ 	.word	0x0002cff0
        /*1474*/ 	.word	0x00000007
        /*1478*/ 	.word	0x00022830
        /*147c*/ 	.short	0x010a
        /*147e*/ 	.byte	0x3f
	.zero		1


	//   ....[101]....
        /*1480*/ 	.word	0x0002d040
        /*1484*/ 	.word	0x00000007
        /*1488*/ 	.word	0x00022850
        /*148c*/ 	.short	0x010a
        /*148e*/ 	.byte	0x3f
	.zero		1


	//   ....[102]....
        /*1490*/ 	.word	0x0002d090
        /*1494*/ 	.word	0x00000007
        /*1498*/ 	.word	0x00022830
        /*149c*/ 	.short	0x010a
        /*149e*/ 	.byte	0x3f
	.zero		1


	//   ....[103]....
        /*14a0*/ 	.word	0x0002d0e0
        /*14a4*/ 	.word	0x00000007
        /*14a8*/ 	.word	0x00022850
        /*14ac*/ 	.short	0x010a
        /*14ae*/ 	.byte	0x3f
	.zero		1


	//   ....[104]....
        /*14b0*/ 	.word	0x0002d130
        /*14b4*/ 	.word	0x00000007
        /*14b8*/ 	.word	0x00022830
        /*14bc*/ 	.short	0x010a
        /*14be*/ 	.byte	0x3f
	.zero		1


	//   ....[105]....
        /*14c0*/ 	.word	0x0002d180
        /*14c4*/ 	.word	0x00000007
        /*14c8*/ 	.word	0x00022850
        /*14cc*/ 	.short	0x010a
        /*14ce*/ 	.byte	0x3f
	.zero		1


	//   ....[106]....
        /*14d0*/ 	.word	0x0002d1d0
        /*14d4*/ 	.word	0x00000002
        /*14d8*/ 	.word	0x00022850
        /*14dc*/ 	.short	0x010a
        /*14de*/ 	.byte	0x3f
	.zero		1


	//   ....[107]....
        /*14e0*/ 	.word	0x0002fb70
        /*14e4*/ 	.word	0x00000017
        /*14e8*/ 	.word	0x00022820
        /*14ec*/ 	.short	0x010a
        /*14ee*/ 	.byte	0x3f
	.zero		1


	//   ....[108]....
        /*14f0*/ 	.word	0x0002fbc0
        /*14f4*/ 	.word	0x0000000a
        /*14f8*/ 	.word	0x000228a0
        /*14fc*/ 	.short	0x010a
        /*14fe*/ 	.byte	0x3f
	.zero		1


	//   ....[109]....
        /*1500*/ 	.word	0x0002fc10
        /*1504*/ 	.word	0x0000000a
        /*1508*/ 	.word	0x000228c0
        /*150c*/ 	.short	0x010a
        /*150e*/ 	.byte	0x3f
	.zero		1


	//   ....[110]....
        /*1510*/ 	.word	0x0002fc60
        /*1514*/ 	.word	0x00000009
        /*1518*/ 	.word	0x000228a0
        /*151c*/ 	.short	0x010a
        /*151e*/ 	.byte	0x3f
	.zero		1


	//   ....[111]....
        /*1520*/ 	.word	0x0002fcb0
        /*1524*/ 	.word	0x00000009
        /*1528*/ 	.word	0x000228c0
        /*152c*/ 	.short	0x010a
        /*152e*/ 	.byte	0x3f
	.zero		1


	//   ....[112]....
        /*1530*/ 	.word	0x0002fde0
        /*1534*/ 	.word	0x00000004
        /*1538*/ 	.word	0x00022880
        /*153c*/ 	.short	0x010a
        /*153e*/ 	.byte	0x3f
	.zero		1


	//   ....[113]....
        /*1540*/ 	.word	0x00030420
        /*1544*/ 	.word	0x00000004
        /*1548*/ 	.word	0x00022840
        /*154c*/ 	.short	0x010a
        /*154e*/ 	.byte	0x3f
	.zero		1


	//   ....[114]....
        /*1550*/ 	.word	0x00030ff0
        /*1554*/ 	.word	0x00000017
        /*1558*/ 	.word	0x00022820
        /*155c*/ 	.short	0x010a
        /*155e*/ 	.byte	0x3f
	.zero		1


	//   ....[115]....
        /*1560*/ 	.word	0x00031040
        /*1564*/ 	.word	0x00000000
        /*1568*/ 	.word	0x00022880
        /*156c*/ 	.short	0x010a
        /*156e*/ 	.byte	0x3f
	.zero		1


	//   ....[116]....
        /*1570*/ 	.word	0x00031540
        /*1574*/ 	.word	0x00000000
        /*1578*/ 	.word	0x00022840
        /*157c*/ 	.short	0x010a
        /*157e*/ 	.byte	0x3f
	.zero		1


	//   ....[117]....
        /*1580*/ 	.word	0x00031a60
        /*1584*/ 	.word	0x00000011
        /*1588*/ 	.word	0x00022870
        /*158c*/ 	.short	0x010a
        /*158e*/ 	.byte	0x3f
	.zero		1


	//   ....[118]....
        /*1590*/ 	.word	0x00031ab0
        /*1594*/ 	.word	0x00000011
        /*1598*/ 	.word	0x00022860
        /*159c*/ 	.short	0x010a
        /*159e*/ 	.byte	0x3f
	.zero		1


	//   ....[119]....
        /*15a0*/ 	.word	0x00031b00
        /*15a4*/ 	.word	0x00000011
        /*15a8*/ 	.word	0x00022870
        /*15ac*/ 	.short	0x010a
        /*15ae*/ 	.byte	0x3f
	.zero		1


	//   ....[120]....
        /*15b0*/ 	.word	0x00031b50
        /*15b4*/ 	.word	0x00000011
        /*15b8*/ 	.word	0x00022860
        /*15bc*/ 	.short	0x010a
        /*15be*/ 	.byte	0x3f
	.zero		1


	//   ....[121]....
        /*15c0*/ 	.word	0x00032580
        /*15c4*/ 	.word	0x00000007
        /*15c8*/ 	.word	0x00022820
        /*15cc*/ 	.short	0x010a
        /*15ce*/ 	.byte	0x3f
	.zero		1


	//   ....[122]....
        /*15d0*/ 	.word	0x00032720
        /*15d4*/ 	.word	0x00000005
        /*15d8*/ 	.word	0x00022840
        /*15dc*/ 	.short	0x010a
        /*15de*/ 	.byte	0x3f
	.zero		1


	//   ....[123]....
        /*15e0*/ 	.word	0x00032770
        /*15e4*/ 	.word	0x00000003
        /*15e8*/ 	.word	0x00022840
        /*15ec*/ 	.short	0x010a
        /*15ee*/ 	.byte	0x3f
	.zero		1


	//   ....[124]....
        /*15f0*/ 	.word	0x000327c0
        /*15f4*/ 	.word	0x00000005
        /*15f8*/ 	.word	0x00022860
        /*15fc*/ 	.short	0x010a
        /*15fe*/ 	.byte	0x3f
	.zero		1


	//   ....[125]....
        /*1600*/ 	.word	0x00032810
        /*1604*/ 	.word	0x00000003
        /*1608*/ 	.word	0x00022860
        /*160c*/ 	.short	0x010a
        /*160e*/ 	.byte	0x3f
	.zero		1


	//   ....[126]....
        /*1610*/ 	.word	0x00032860
        /*1614*/ 	.word	0x00000005
        /*1618*/ 	.word	0x00022880
        /*161c*/ 	.short	0x010a
        /*161e*/ 	.byte	0x3f
	.zero		1


	//----- nvinfo : EIATTR_NUM_MBARRIERS
	.align		4
.L_245:
        /*1620*/ 	.byte	0x03, 0x38
        /*1622*/ 	.short	0x0016


	//----- nvinfo : EIATTR_EXIT_INSTR_OFFSETS
	.align		4
        /*1624*/ 	.byte	0x04, 0x1c
        /*1626*/ 	.short	(.L_247 - .L_246)


	//   ....[0]....
.L_246:
        /*1628*/ 	.word	0x0002c5c0


	//----- nvinfo : EIATTR_MAX_THREADS
	.align		4
.L_247:
        /*162c*/ 	.byte	0x04, 0x05
        /*162e*/ 	.short	(.L_249 - .L_248)
.L_248:
        /*1630*/ 	.word	0x00000180
        /*1634*/ 	.word	0x00000001
        /*1638*/ 	.word	0x00000001


	//----- nvinfo : EIATTR_CRS_STACK_SIZE
	.align		4
.L_249:
        /*163c*/ 	.byte	0x04, 0x1e
        /*163e*/ 	.short	(.L_251 - .L_250)
.L_250:
        /*1640*/ 	.word	0x00000000


	//----- nvinfo : EIATTR_CBANK_PARAM_SIZE
	.align		4
.L_251:
        /*1644*/ 	.byte	0x03, 0x19
        /*1646*/ 	.short	0x0af0


	//----- nvinfo : EIATTR_PARAM_CBANK
	.align		4
        /*1648*/ 	.byte	0x04, 0x0a
        /*164a*/ 	.short	(.L_253 - .L_252)
	.align		4
.L_252:
        /*164c*/ 	.word	index@(.nv.constant0._ZN7cutlass13device_kernelIN5flash11enable_sm90INS1_16FlashAttnFwdSm90INS1_25CollectiveMainloopFwdSm90ILi2EN4cute5tupleIJNS5_1CILi1EEES8_S8_EEENS6_IJNS7_ILi128EEESA_NS7_ILi192EEEEEELi128ENS_12float_e4m3_tEfNS_4arch4Sm90ELb0ELb1ELb1ELb1ELb1ELb1ELb0ELb1ELb1ELb1ELb1ELb0EEENS1_21CollectiveEpilogueFwdINS6_IJSA_SA_SA_EEES9_NS_10bfloat16_tESF_Li256ELb1ELb1ELb1ELb1EEENS1_36VarlenDynamicPersistentTileSchedulerILi128ELi128ELi256ELi128ELb1ELb1ELb1ELb1ELb0ELb1EEEEEEEEEvNT_6ParamsE)
        /*1650*/ 	.short	0x0210
        /*1652*/ 	.short	0x0af0


	//----- nvinfo : EIATTR_SW_WAR
	.align		4
.L_253:
        /*1654*/ 	.byte	0x04, 0x36
        /*1656*/ 	.short	(.L_255 - .L_254)
.L_254:
        /*1658*/ 	.word	0x00000008
.L_255:


//--------------------- .nv.info._ZN7cutlass13device_kernelIN5flash11enable_sm90INS1_16FlashAttnFwdSm90INS1_25CollectiveMainloopFwdSm90ILi2EN4cute5tupleIJNS5_1CILi1EEES8_S8_EEENS6_IJNS7_ILi128EEENS7_ILi160EEENS7_ILi192EEEEEELi128ENS_12float_e4m3_tEfNS_4arch4Sm90ELb1ELb0ELb1ELb0ELb1ELb0ELb0ELb1ELb1ELb1ELb1ELb0EEENS1_21CollectiveEpilogueFwdINS6_IJSA_SA_SB_EEES9_NS_10bfloat16_tESG_Li256ELb0ELb1ELb1ELb1EEENS1_19SingleTileSchedulerILb0ELb1ELb1ELi128EEEEEEEEEvNT_6ParamsE --------------------------
	.section	.nv.info._ZN7cutlass13device_kernelIN5flash11enable_sm90INS1_16FlashAttnFwdSm90INS1_25CollectiveMainloopFwdSm90ILi2EN4cute5tupleIJNS5_1CILi1EEES8_S8_EEENS6_IJNS7_ILi128EEENS7_ILi160EEENS7_ILi192EEEEEELi128ENS_12float_e4m3_tEfNS_4arch4Sm90ELb1ELb0ELb1ELb0ELb1ELb0ELb0ELb1ELb1ELb1ELb1ELb0EEENS1_21CollectiveEpilogueFwdINS6_IJSA_SA_SB_EEES9_NS_10bfloat16_tESG_Li256ELb0ELb1ELb1ELb1EEENS1_19SingleTileSchedulerILb0ELb1ELb1ELi128EEEEEEEEEvNT_6ParamsE,"",@"SHT_CUDA_INFO"
	.sectionflags	@""
	.align	4


	//----- nvinfo : EIATTR_CUDA_API_VERSION
	.align		4
        /*0000*/ 	.byte	0x04, 0x37
        /*0002*/ 	.short	(.L_257 - .L_256)
.L_256:
        /*0004*/ 	.word	0x00000082


	//----- nvinfo : EIATTR_KPARAM_INFO
	.align		4
.L_257:
        /*0008*/ 	.byte	0x04, 0x17
        /*000a*/ 	.short	(.L_259 - .L_258)
.L_258:
        /*000c*/ 	.word	0x00000000
        /*0010*/ 	.short	0x0000
        /*0012*/ 	.short	0x0070
        /*0014*/ 	.byte	0x00, 0xf0, 0x01, 0x28


	//----- nvinfo : EIATTR_SPARSE_MMA_MASK
	.align		4
.L_259:
        /*0018*/ 	.byte	0x03, 0x50
        /*001a*/ 	.short	0x0000


	//----- nvinfo : EIATTR_MAXREG_COUNT
	.align		4
        /*001c*/ 	.byte	0x03, 0x1b
        /*001e*/ 	.short	0x00a8


	//----- nvinfo : EIATTR_NUM_BARRIERS
	.align		4
        /*0020*/ 	.byte	0x02, 0x4c
        /*0022*/ 	.byte	0x10
	.zero		1


	//----- nvinfo : EIATTR_EXTERNS
	.align		4
        /*0024*/ 	.byte	0x04, 0x0f
        /*0026*/ 	.short	(.L_261 - .L_260)


	//   ....[0]....
	.align		4
.L_260:
        /*0028*/ 	.word	index@(__assertfail)


	//----- nvinfo : EIATTR_ANNOTATIONS
	.align		4
.L_261:
        /*002c*/ 	.byte	0x04, 0x55
        /*002e*/ 	.short	(.L_263 - .L_262)


	//   ....[0]....
.L_262:
        /* <DEDUP_REMOVED lines=11> */


	//----- nvinfo : EIATTR_MERCURY_ISA_VERSION
	.align		4
.L_263:
        /*00c8*/ 	.byte	0x03, 0x5f
        /*00ca*/ 	.short	0x0101


	//----- nvinfo : EIATTR_INT_WARP_WIDE_INSTR_OFFSETS
	.align		4
        /*00cc*/ 	.byte	0x04, 0x31
        /*00ce*/ 	.short	(.L_265 - .L_264)


	//   ....[0]....
.L_264:
        /*00d0*/ 	.word	0x000000c0


	//   ....[1]....
        /*00d4*/ 	.word	0x000000d0


	//   ....[2]....
        /*00d8*/ 	.word	0x00000170


	//----- nvinfo : EIATTR_COOP_GROUP_MASK_REGIDS
	.align		4
.L_265:
        /*00dc*/ 	.byte	0x04, 0x29
        /*00de*/ 	.short	(.L_267 - .L_266)


	//   ....[0]....
.L_266:
        /*00e0*/ 	.word	0xffffffff


	//   ....[1]....
        /*00e4*/ 	.word	0xffffffff


	//   ....[2]....
        /*00e8*/ 	.word	0xffffffff


	//   ....[3]....
        /*00ec*/ 	.word	0xffffffff


	//   ....[4]....
        /*00f0*/ 	.word	0xffffffff


	//   ....[5]....
        /*00f4*/ 	.word	0xffffffff


	//   ....[6]....
        /*00f8*/ 	.word	0xffffffff


	//   ....[7]....
        /*00fc*/ 	.word	0xffffffff


	//   ....[8]....
        /*0100*/ 	.word	0xffffffff


	//   ....[9]....
        /*0104*/ 	.word	0xffffffff


	//   ....[10]....
        /*0108*/ 	.word	0xffffffff


	//   ....[11]....
        /*010c*/ 	.word	0xffffffff


	//   ....[12]....
        /*0110*/ 	.word	0xffffffff


	//   ....[13]....
        /*0114*/ 	.word	0xffffffff


	//   ....[14]....
        /*0118*/ 	.word	0xffffffff


	//   ....[15]....
        /*011c*/ 	.word	0xffffffff


	//   ....[16]....
        /*0120*/ 	.word	0xffffffff


	//   ....[17]....
        /*0124*/ 	.word	0xffffffff


	//   ....[18]....
        /*0128*/ 	.word	0xffffffff


	//   ....[19]....
        /*012c*/ 	.word	0xffffffff


	//   ....[20]....
        /*0130*/ 	.word	0xffffffff


	//   ....[21]....
        /*0134*/ 	.word	0xffffffff


	//   ....[22]....
        /*0138*/ 	.word	0xffffffff


	//   ....[23]....
        /*013c*/ 	.word	0xffffffff


	//   ....[24]....
        /*0140*/ 	.word	0xffffffff


	//   ....[25]....
        /*0144*/ 	.word	0xffffffff


	//   ....[26]....
        /*0148*/ 	.word	0xffffffff


	//   ....[27]....
        /*014c*/ 	.word	0xffffffff


	//   ....[28]....
        /*0150*/ 	.word	0xffffffff


	//   ....[29]....
        /*0154*/ 	.word	0xffffffff


	//   ....[30]....
        /*0158*/ 	.word	0xffffffff


	//   ....[31]....
        /*015c*/ 	.word	0xffffffff


	//   ....[32]....
        /*0160*/ 	.word	0xffffffff


	//   ....[33]....
        /*0164*/ 	.word	0xffffffff


	//   ....[34]....
        /*0168*/ 	.word	0xffffffff


	//   ....[35]....
        /*016c*/ 	.word	0xffffffff


	//   ....[36]....
        /*0170*/ 	.word	0xffffffff


	//   ....[37]....
        /*0174*/ 	.word	0xffffffff


	//   ....[38]....
        /*0178*/ 	.word	0xffffffff


	//   ....[39]....
        /*017c*/ 	.word	0xffffffff


	//   ....[40]....
        /*0180*/ 	.word	0xffffffff


	//   ....[41]....
        /*0184*/ 	.word	0xffffffff


	//   ....[42]....
        /*0188*/ 	.word	0xffffffff


	//   ....[43]....
        /*018c*/ 	.word	0xffffffff


	//   ....[44]....
        /*0190*/ 	.word	0xffffffff


	//   ....[45]....
        /*0194*/ 	.word	0xffffffff


	//   ....[46]....
        /*0198*/ 	.word	0xffffffff


	//   ....[47]....
        /*019c*/ 	.word	0xffffffff


	//   ....[48]....
        /*01a0*/ 	.word	0xffffffff


	//   ....[49]....
        /*01a4*/ 	.word	0xffffffff


	//   ....[50]....
        /*01a8*/ 	.word	0xffffffff


	//   ....[51]....
        /*01ac*/ 	.word	0xffffffff


	//   ....[52]....
        /*01b0*/ 	.word	0xffffffff


	//   ....[53]....
        /*01b4*/ 	.word	0xffffffff


	//   ....[54]....
        /*01b8*/ 	.word	0xffffffff


	//   ....[55]....
        /*01bc*/ 	.word	0xffffffff


	//   ....[56]....
        /*01c0*/ 	.word	0xffffffff


	//   ....[57]....
        /*01c4*/ 	.word	0xffffffff


	//   ....[58]....
        /*01c8*/ 	.word	0xffffffff


	//   ....[59]....
        /*01cc*/ 	.word	0xffffffff


	//   ....[60]....
        /*01d0*/ 	.word	0xffffffff


	//   ....[61]....
        /*01d4*/ 	.word	0xffffffff


	//   ....[62]....
        /*01d8*/ 	.word	0xffffffff


	//   ....[63]....
        /*01dc*/ 	.word	0xffffffff


	//   ....[64]....
        /*01e0*/ 	.word	0xffffffff


	//   ....[65]....
        /*01e4*/ 	.word	0xffffffff


	//   ....[66]....
        /*01e8*/ 	.word	0xffffffff


	//   ....[67]....
        /*01ec*/ 	.word	0xffffffff


	//   ....[68]....
        /*01f0*/ 	.word	0xffffffff


	//   ....[69]....
        /*01f4*/ 	.word	0xffffffff


	//   ....[70]....
        /*01f8*/ 	.word	0xffffffff


	//   ....[71]....
        /*01fc*/ 	.word	0xffffffff


	//   ....[72]....
        /*0200*/ 	.word	0xffffffff


	//   ....[73]....
        /*0204*/ 	.word	0xffffffff


	//   ....[74]....
        /*0208*/ 	.word	0xffffffff


	//   ....[75]....
        /*020c*/ 	.word	0xffffffff


	//   ....[76]....
        /*0210*/ 	.word	0xffffffff


	//   ....[77]....
        /*0214*/ 	.word	0xffffffff


	//   ....[78]....
        /*0218*/ 	.word	0xffffffff


	//   ....[79]....
        /*021c*/ 	.word	0xffffffff


	//   ....[80]....
        /*0220*/ 	.word	0xffffffff


	//   ....[81]....
        /*0224*/ 	.word	0xffffffff


	//   ....[82]....
        /*0228*/ 	.word	0xffffffff


	//   ....[83]....
        /*022c*/ 	.word	0xffffffff


	//   ....[84]....
        /*0230*/ 	.word	0xffffffff


	//   ....[85]....
        /*0234*/ 	.word	0xffffffff


	//   ....[86]....
        /*0238*/ 	.word	0xffffffff


	//   ....[87]....
        /*023c*/ 	.word	0xffffffff


	//   ....[88]....
        /*0240*/ 	.word	0xffffffff


	//   ....[89]....
        /*0244*/ 	.word	0xffffffff


	//   ....[90]....
        /*0248*/ 	.word	0xffffffff


	//   ....[91]....
        /*024c*/ 	.word	0xffffffff


	//   ....[92]....
        /*0250*/ 	.word	0xffffffff


	//   ....[93]....
        /*0254*/ 	.word	0xffffffff


	//   ....[94]....
        /*0258*/ 	.word	0xffffffff


	//   ....[95]....
        /*025c*/ 	.word	0xffffffff


	//   ....[96]....
        /*0260*/ 	.word	0xffffffff


	//   ....[97]....
        /*0264*/ 	.word	0xffffffff


	//   ....[98]....
        /*0268*/ 	.word	0xffffffff


	//   ....[99]....
        /*026c*/ 	.word	0xffffffff


	//   ....[100]....
        /*0270*/ 	.word	0xffffffff


	//   ....[101]....
        /*0274*/ 	.word	0xffffffff


	//   ....[102]....
        /*0278*/ 	.word	0xffffffff


	//   ....[103]....
        /*027c*/ 	.word	0xffffffff


	//   ....[104]....
        /*0280*/ 	.word	0xffffffff


	//   ....[105]....
        /*0284*/ 	.word	0xffffffff


	//   ....[106]....
        /*0288*/ 	.word	0xffffffff


	//   ....[107]....
        /*028c*/ 	.word	0xffffffff


	//   ....[108]....
        /*0290*/ 	.word	0xffffffff


	//   ....[109]....
        /*0294*/ 	.word	0xffffffff


	//   ....[110]....
        /*0298*/ 	.word	0xffffffff


	//   ....[111]....
        /*029c*/ 	.word	0xffffffff


	//   ....[112]....
        /*02a0*/ 	.word	0xffffffff


	//   ....[113]....
        /*02a4*/ 	.word	0xffffffff


	//   ....[114]....
        /*02a8*/ 	.word	0xffffffff


	//   ....[115]....
        /*02ac*/ 	.word	0xffffffff


	//   ....[116]....
        /*02b0*/ 	.word	0xffffffff


	//   ....[117]....
        /*02b4*/ 	.word	0xffffffff


	//   ....[118]....
        /*02b8*/ 	.word	0xffffffff


	//   ....[119]....
        /*02bc*/ 	.word	0xffffffff


	//   ....[120]....
        /*02c0*/ 	.word	0xffffffff


	//   ....[121]....
        /*02c4*/ 	.word	0xffffffff


	//   ....[122]....
        /*02c8*/ 	.word	0xffffffff


	//   ....[123]....
        /*02cc*/ 	.word	0xffffffff


	//   ....[124]....
        /*02d0*/ 	.word	0xffffffff


	//   ....[125]....
        /*02d4*/ 	.word	0xffffffff


	//   ....[126]....
        /*02d8*/ 	.word	0xffffffff


	//   ....[127]....
        /*02dc*/ 	.word	0xffffffff


	//   ....[128]....
        /*02e0*/ 	.word	0xffffffff


	//   ....[129]....
        /*02e4*/ 	.word	0xffffffff


	//   ....[130]....
        /*02e8*/ 	.word	0xffffffff


	//   ....[131]....
        /*02ec*/ 	.word	0xffffffff


	//   ....[132]....
        /*02f0*/ 	.word	0xffffffff


	//   ....[133]....
        /*02f4*/ 	.word	0xffffffff


	//   ....[134]....
        /*02f8*/ 	.word	0xffffffff


	//   ....[135]....
        /*02fc*/ 	.word	0xffffffff


	//   ....[136]....
        /*0300*/ 	.word	0xffffffff


	//   ....[137]....
        /*0304*/ 	.word	0xffffffff


	//   ....[138]....
        /*0308*/ 	.word	0xffffffff


	//   ....[139]....
        /*030c*/ 	.word	0xffffffff


	//   ....[140]....
        /*0310*/ 	.word	0xffffffff


	//   ....[141]....
        /*0314*/ 	.word	0xffffffff


	//   ....[142]....
        /*0318*/ 	.word	0xffffffff


	//   ....[143]....
        /*031c*/ 	.word	0xffffffff


	//   ....[144]....
        /*0320*/ 	.word	0xffffffff


	//   ....[145]....
        /*0324*/ 	.word	0xffffffff


	//   ....[146]....
        /*0328*/ 	.word	0xffffffff


	//   ....[147]....
        /*032c*/ 	.word	0xffffffff


	//   ....[148]....
        /*0330*/ 	.word	0xffffffff


	//   ....[149]....
        /*0334*/ 	.word	0x0500000f


	//   ....[150]....
        /*0338*/ 	.word	0x0500000f


	//   ....[151]....
        /*033c*/ 	.word	0x0500000f


	//   ....[152]....
        /*0340*/ 	.word	0x0500000f


	//   ....[153]....
        /*0344*/ 	.word	0x0500000f


	//   ....[154]....
        /*0348*/ 	.word	0x0500000f


	//   ....[155]....
        /*034c*/ 	.word	0x0500000f


	//   ....[156]....
        /*0350*/ 	.word	0x0500000f


	//   ....[157]....
        /*0354*/ 	.word	0x0500000f


	//   ....[158]....
        /*0358*/ 	.word	0x0500000f


	//   ....[159]....
        /*035c*/ 	.word	0x0500000f


	//   ....[160]....
        /*0360*/ 	.word	0x0500000f


	//   ....[161]....
        /*0364*/ 	.word	0x0500000f


	//   ....[162]....
        /*0368*/ 	.word	0x0500000f


	//   ....[163]....
        /*036c*/ 	.word	0x0500000f


	//   ....[164]....
        /*0370*/ 	.word	0x0500000f


	//   ....[165]....
        /*0374*/ 	.word	0x0500000f


	//   ....[166]....
        /*0378*/ 	.word	0x0500000f


	//   ....[167]....
        /*037c*/ 	.word	0x0500000f


	//   ....[168]....
        /*0380*/ 	.word	0x0500000f


	//   ....[169]....
        /*0384*/ 	.word	0x0500000f


	//   ....[170]....
        /*0388*/ 	.word	0x0500000f


	//   ....[171]....
        /*038c*/ 	.word	0x0500000f


	//   ....[172]....
        /*0390*/ 	.word	0x0500000f


	//   ....[173]....
        /*0394*/ 	.word	0x0500000f


	//   ....[174]....
        /*0398*/ 	.word	0x0500000f


	//   ....[175]....
        /*039c*/ 	.word	0x0500000f


	//   ....[176]....
        /*03a0*/ 	.word	0x0500000f


	//   ....[177]....
        /*03a4*/ 	.word	0x0500000f


	//   ....[178]....
        /*03a8*/ 	.word	0x0500000f


	//   ....[179]....
        /*03ac*/ 	.word	0x0500000f


	//   ....[180]....
        /*03b0*/ 	.word	0x0500000f


	//   ....[181]....
        /*03b4*/ 	.word	0x0500000f


	//   ....[182]....
        /*03b8*/ 	.word	0x0500000f


	//   ....[183]....
        /*03bc*/ 	.word	0x0500000f


	//   ....[184]....
        /*03c0*/ 	.word	0x0500000f


	//   ....[185]....
        /*03c4*/ 	.word	0x0500000f


	//   ....[186]....
        /*03c8*/ 	.word	0x0500000f


	//   ....[187]....
        /*03cc*/ 	.word	0x0500000f


	//   ....[188]....
        /*03d0*/ 	.word	0x0500000f


	//   ....[189]....
        /*03d4*/ 	.word	0x0500000f


	//   ....[190]....
        /*03d8*/ 	.word	0x0500000f


	//   ....[191]....
        /*03dc*/ 	.word	0x0500000f


	//   ....[192]....
        /*03e0*/ 	.word	0x0500000f


	//   ....[193]....
        /*03e4*/ 	.word	0x0500000f


	//   ....[194]....
        /*03e8*/ 	.word	0x0500000f


	//   ....[195]....
        /*03ec*/ 	.word	0x0500000f


	//   ....[196]....
        /*03f0*/ 	.word	0x0500000f


	//   ....[197]....
        /*03f4*/ 	.word	0x0500000f


	//----- nvinfo : EIATTR_COOP_GROUP_INSTR_OFFSETS
	.align		4
.L_267:
        /*03f8*/ 	.byte	0x04, 0x28
        /*03fa*/ 	.short	(.L_269 - .L_268)


	//   ....[0]....
.L_268:
        /*03fc*/ 	.word	0x00000080


	//   ....[1]....
        /*0400*/ 	.word	0x00000090


	//   ....[2]....
        /*0404*/ 	.word	0x000002d0


	//   ....[3]....
        /*0408*/ 	.word	0x00000430


	//   ....[4]....
        /*040c*/ 	.word	0x00000550


	//   ....[5]....
        /*0410*/ 	.word	0x000006b0


	//   ....[6]....
        /*0414*/ 	.word	0x000011e0


	//   ....[7]....
        /*0418*/ 	.word	0x00002ab0


	//   ....[8]....
        /*041c*/ 	.word	0x00003780


	//   ....[9]....
        /*0420*/ 	.word	0x000038e0


	//   ....[10]....
        /*0424*/ 	.word	0x00003940


	//   ....[11]....
        /*0428*/ 	.word	0x000046f0


	//   ....[12]....
        /*042c*/ 	.word	0x00004750


	//   ....[13]....
        /*0430*/ 	.word	0x00006c00


	//   ....[14]....
        /*0434*/ 	.word	0x00007820


	//   ....[15]....
        /*0438*/ 	.word	0x00007ae0


	//   ....[16]....
        /*043c*/ 	.word	0x00007c20


	//   ....[17]....
        /*0440*/ 	.word	0x000087e0


	//   ....[18]....
        /*0444*/ 	.word	0x00008870


	//   ....[19]....
        /*0448*/ 	.word	0x0000bbe0


	//   ....[20]....
        /*044c*/ 	.word	0x0000bc10


	//   ....[21]....
        /*0450*/ 	.word	0x0000bc30


	//   ....[22]....
        /*0454*/ 	.word	0x0000bc50


	//   ....[23]....
        /*0458*/ 	.word	0x0000d750


	//   ....[24]....
        /*045c*/ 	.word	0x0000d760


	//   ....[25]....
        /*0460*/ 	.word	0x0000d7e0


	//   ....[26]....
        /*0464*/ 	.word	0x0000d7f0


	//   ....[27]....
        /*0468*/ 	.word	0x0000e690


	//   ....[28]....
        /*046c*/ 	.word	0x0000e6a0


	//   ....[29]....
        /*0470*/ 	.word	0x0000e6b0


	//   ....[30]....
        /*0474*/ 	.word	0x0000e6d0


	//   ....[31]....
        /*0478*/ 	.word	0x0000e6e0


	//   ....[32]....
        /*047c*/ 	.word	0x0000e6f0


	//   ....[33]....
        /*0480*/ 	.word	0x0000e700


	//   ....[34]....
        /*0484*/ 	.word	0x0000e720


	//   ....[35]....
        /*0488*/ 	.word	0x0000e730


	//   ....[36]....
        /*048c*/ 	.word	0x0000e740


	//   ....[37]....
        /*0490*/ 	.word	0x0000e750


	//   ....[38]....
        /*0494*/ 	.word	0x0000e760


	//   ....[39]....
        /*0498*/ 	.word	0x0000e770


	//   ....[40]....
        /*049c*/ 	.word	0x0000e790


	//   ....[41]....
        /*04a0*/ 	.word	0x0000e7a0


	//   ....[42]....
        /*04a4*/ 	.word	0x0000e7b0


	//   ....[43]....
        /*04a8*/ 	.word	0x0000e7c0


	//   ....[44]....
        /*04ac*/ 	.word	0x0000e7d0


	//   ....[45]....
        /*04b0*/ 	.word	0x0000e7e0


	//   ....[46]....
        /*04b4*/ 	.word	0x0000e7f0


	//   ....[47]....
        /*04b8*/ 	.word	0x0000e800


	//   ....[48]....
        /*04bc*/ 	.word	0x0000e810


	//   ....[49]....
        /*04c0*/ 	.word	0x0000e820


	//   ....[50]....
        /*04c4*/ 	.word	0x0000e830


	//   ....[51]....
        /*04c8*/ 	.word	0x0000e840


	//   ....[52]....
        /*04cc*/ 	.word	0x0000e850


	//   ....[53]....
        /*04d0*/ 	.word	0x0000e860


	//   ....[54]....
        /*04d4*/ 	.word	0x0000e880


	//   ....[55]....
        /*04d8*/ 	.word	0x0000e890


	//   ....[56]....
        /*04dc*/ 	.word	0x0000e8a0


	//   ....[57]....
        /*04e0*/ 	.word	0x0000e8c0


	//   ....[58]....
        /*04e4*/ 	.word	0x0000e8d0


	//   ....[59]....
        /*04e8*/ 	.word	0x0000e8e0


	//   ....[60]....
        /*04ec*/ 	.word	0x0000e8f0


	//   ....[61]....
        /*04f0*/ 	.word	0x0000e910


	//   ....[62]....
        /*04f4*/ 	.word	0x0000e920


	//   ....[63]....
        /*04f8*/ 	.word	0x0000e940


	//   ....[64]....
        /*04fc*/ 	.word	0x0000e950


	//   ....[65]....
        /*0500*/ 	.word	0x0000e960


	//   ....[66]....
        /*0504*/ 	.word	0x0000e970


	//   ....[67]....
        /*0508*/ 	.word	0x0000e980


	//   ....[68]....
        /*050c*/ 	.word	0x0000e990


	//   ....[69]....
        /*0510*/ 	.word	0x0000e9a0


	//   ....[70]....
        /*0514*/ 	.word	0x0000e9b0


	//   ....[71]....
        /*0518*/ 	.word	0x0000e9c0


	//   ....[72]....
        /*051c*/ 	.word	0x0000e9d0


	//   ....[73]....
        /*0520*/ 	.word	0x0000e9e0


	//   ....[74]....
        /*0524*/ 	.word	0x0000ea00


	//   ....[75]....
        /*0528*/ 	.word	0x0000ea30


	//   ....[76]....
        /*052c*/ 	.word	0x0000ea60


	//   ....[77]....
        /*0530*/ 	.word	0x0000ea90


	//   ....[78]....
        /*0534*/ 	.word	0x0000eac0


	//   ....[79]....
        /*0538*/ 	.word	0x0000eaf0


	//   ....[80]....
        /*053c*/ 	.word	0x0000eb20


	//   ....[81]....
        /*0540*/ 	.word	0x0000eb30


	//   ....[82]....
        /*0544*/ 	.word	0x0000eb50


	//   ....[83]....
        /*0548*/ 	.word	0x0000eb80


	//   ....[84]....
        /*054c*/ 	.word	0x0000ebb0


	//   ....[85]....
        /*0550*/ 	.word	0x0000ebe0


	//   ....[86]....
        /*0554*/ 	.word	0x0000ebf0


	//   ....[87]....
        /*0558*/ 	.word	0x0000ec00


	//   ....[88]....
        /*055c*/ 	.word	0x0000ec10


	//   ....[89]....
        /*0560*/ 	.word	0x0000ec20


	//   ....[90]....
        /*0564*/ 	.word	0x0000ec30


	//   ....[91]....
        /*0568*/ 	.word	0x0000f090


	//   ....[92]....
        /*056c*/ 	.word	0x0000f0d0


	//   ....[93]....
        /*0570*/ 	.word	0x0000f110


	//   ....[94]....
        /*0574*/ 	.word	0x0000f140


	//   ....[95]....
        /*0578*/ 	.word	0x0000f190


	//   ....[96]....
        /*057c*/ 	.word	0x0000f1c0


	//   ....[97]....
        /*0580*/ 	.word	0x0000f880


	//   ....[98]....
        /*0584*/ 	.word	0x0000f8b0


	//   ....[99]....
        /*0588*/ 	.word	0x00010430


	//   ....[100]....
        /*058c*/ 	.word	0x00011b50


	//   ....[101]....
        /*0590*/ 	.word	0x00011b90


	//   ....[102]....
        /*0594*/ 	.word	0x00011bd0


	//   ....[103]....
        /*0598*/ 	.word	0x00011c60


	//   ....[104]....
        /*059c*/ 	.word	0x00011c70


	//   ....[105]....
        /*05a0*/ 	.word	0x00011ce0


	//   ....[106]....
        /*05a4*/ 	.word	0x00011cf0


	//   ....[107]....
        /*05a8*/ 	.word	0x00011d00


	//   ....[108]....
        /*05ac*/ 	.word	0x00011d70


	//   ....[109]....
        /*05b0*/ 	.word	0x00011df0


	//   ....[110]....
        /*05b4*/ 	.word	0x00012240


	//   ....[111]....
        /*05b8*/ 	.word	0x00012280


	//   ....[112]....
        /*05bc*/ 	.word	0x000122b0


	//   ....[113]....
        /*05c0*/ 	.word	0x000122c0


	//   ....[114]....
        /*05c4*/ 	.word	0x00012310


	//   ....[115]....
        /*05c8*/ 	.word	0x00012390


	//   ....[116]....
        /*05cc*/ 	.word	0x000123c0


	//   ....[117]....
        /*05d0*/ 	.word	0x00012430


	//   ....[118]....
        /*05d4*/ 	.word	0x00012450


	//   ....[119]....
        /*05d8*/ 	.word	0x000124e0


	//   ....[120]....
        /*05dc*/ 	.word	0x00012b20


	//   ....[121]....
        /*05e0*/ 	.word	0x00012b50


	//   ....[122]....
        /*05e4*/ 	.word	0x00012b80


	//   ....[123]....
        /*05e8*/ 	.word	0x00012bf0


	//   ....[124]....
        /*05ec*/ 	.word	0x00012c90


	//   ....[125]....
        /*05f0*/ 	.word	0x00012cb0


	//   ....[126]....
        /*05f4*/ 	.word	0x00012d00


	//   ....[127]....
        /*05f8*/ 	.word	0x00012d50


	//   ....[128]....
        /*05fc*/ 	.word	0x00013650


	//   ....[129]....
        /*0600*/ 	.word	0x00013670


	//   ....[130]....
        /*0604*/ 	.word	0x00013690


	//   ....[131]....
        /*0608*/ 	.word	0x000136a0


	//   ....[132]....
        /*060c*/ 	.word	0x000136f0


	//   ....[133]....
        /*0610*/ 	.word	0x00013700


	//   ....[134]....
        /*0614*/ 	.word	0x00013750


	//   ....[135]....
        /*0618*/ 	.word	0x00013760


	//   ....[136]....
        /*061c*/ 	.word	0x00013770


	//   ....[137]....
        /*0620*/ 	.word	0x000137c0


	//   ....[138]....
        /*0624*/ 	.word	0x00013ba0


	//   ....[139]....
        /*0628*/ 	.word	0x00013bc0


	//   ....[140]....
        /*062c*/ 	.word	0x00013bd0


	//   ....[141]....
        /*0630*/ 	.word	0x00013bf0


	//   ....[142]....
        /*0634*/ 	.word	0x00013c10


	//   ....[143]....
        /*0638*/ 	.word	0x00013c60


	//   ....[144]....
        /*063c*/ 	.word	0x00013c80


	//   ....[145]....
        /*0640*/ 	.word	0x00013c90


	//   ....[146]....
        /*0644*/ 	.word	0x00013ce0


	//   ....[147]....
        /*0648*/ 	.word	0x00013d40


	//   ....[148]....
        /*064c*/ 	.word	0x00014d00


	//   ....[149]....
        /*0650*/ 	.word	0x000152e0


	//   ....[150]....
        /*0654*/ 	.word	0x000153f0


	//   ....[151]....
        /*0658*/ 	.word	0x000154d0


	//   ....[152]....
        /*065c*/ 	.word	0x00015550


	//   ....[153]....
        /*0660*/ 	.word	0x00015630


	//   ....[154]....
        /*0664*/ 	.word	0x00015690


	//   ....[155]....
        /*0668*/ 	.word	0x00015770


	//   ....[156]....
        /*066c*/ 	.word	0x000157d0


	//   ....[157]....
        /*0670*/ 	.word	0x000158a0


	//   ....[158]....
        /*0674*/ 	.word	0x00015940


	//   ....[159]....
        /*0678*/ 	.word	0x00015a30


	//   ....[160]....
        /*067c*/ 	.word	0x00015b90


	//   ....[161]....
        /*0680*/ 	.word	0x00015c50


	//   ....[162]....
        /*0684*/ 	.word	0x00015d50


	//   ....[163]....
        /*0688*/ 	.word	0x00015df0


	//   ....[164]....
        /*068c*/ 	.word	0x00015ee0


	//   ....[165]....
        /*0690*/ 	.word	0x00015fa0


	//   ....[166]....
        /*0694*/ 	.word	0x00016010


	//   ....[167]....
        /*0698*/ 	.word	0x000160e0


	//   ....[168]....
        /*069c*/ 	.word	0x00016150


	//   ....[169]....
        /*06a0*/ 	.word	0x00016230


	//   ....[170]....
        /*06a4*/ 	.word	0x000162c0


	//   ....[171]....
        /*06a8*/ 	.word	0x00016310


	//   ....[172]....
        /*06ac*/ 	.word	0x000163f0


	//   ....[173]....
        /*06b0*/ 	.word	0x000164b0


	//   ....[174]....
        /*06b4*/ 	.word	0x00016530


	//   ....[175]....
        /*06b8*/ 	.word	0x00016620


	//   ....[176]....
        /*06bc*/ 	.word	0x000166a0


	//   ....[177]....
        /*06c0*/ 	.word	0x00016770


	//   ....[178]....
        /*06c4*/ 	.word	0x000168b0


	//   ....[179]....
        /*06c8*/ 	.word	0x00016950


	//   ....[180]....
        /*06cc*/ 	.word	0x000169c0


	//   ....[181]....
        /*06d0*/ 	.word	0x00016a80


	//   ....[182]....
        /*06d4*/ 	.word	0x00016ae0


	//   ....[183]....
        /*06d8*/ 	.word	0x00016ba0


	//   ....[184]....
        /*06dc*/ 	.word	0x00016c00


	//   ....[185]....
        /*06e0*/ 	.word	0x00016cc0


	//   ....[186]....
        /*06e4*/ 	.word	0x00016d20


	//   ....[187]....
        /*06e8*/ 	.word	0x00016de0


	//   ....[188]....
        /*06ec*/ 	.word	0x00016ec0


	//   ....[189]....
        /*06f0*/ 	.word	0x00016f60


	//   ....[190]....
        /*06f4*/ 	.word	0x00016fc0


	//   ....[191]....
        /*06f8*/ 	.word	0x00017080


	//   ....[192]....
        /*06fc*/ 	.word	0x000170e0


	//   ....[193]....
        /*0700*/ 	.word	0x000171a0


	//   ....[194]....
        /*0704*/ 	.word	0x00017200


	//   ....[195]....
        /*0708*/ 	.word	0x000172c0


	//   ....[196]....
        /*070c*/ 	.word	0x00017320


	//   ....[197]....
        /*0710*/ 	.word	0x000173e0


	//----- nvinfo : EIATTR_REG_RECONFIG
	.align		4
.L_269:
        /*0714*/ 	.byte	0x01, 0x54
	.zero		2


	//----- nvinfo : EIATTR_SYSCALL_OFFSETS
	.align		4
        /*0718*/ 	.byte	0x04, 0x46
        /*071a*/ 	.short	(.L_271 - .L_270)


	//   ....[0]....
.L_270:
        /*071c*/ 	.word	0x000013a0


	//   ....[1]....
        /*0720*/ 	.word	0x00010c80


	//   ....[2]....
        /*0724*/ 	.word	0x00010dc0


	//   ....[3]....
        /*0728*/ 	.word	0x00010f00


	//   ....[4]....
        /*072c*/ 	.word	0x00011020


	//   ....[5]....
        /*0730*/ 	.word	0x00012870


	//----- nvinfo : EIATTR_MBARRIER_INSTR_OFFSETS
	.align		4
.L_271:
        /*0734*/ 	.byte	0x04, 0x39
        /*0736*/ 	.short	(.L_273 - .L_272)


	//   ....[0]....
.L_272:
        /*0738*/ 	.word	0x00000180
        /*073c*/ 	.word	0x000000ff
        /*0740*/ 	.word	0x00029800
        /*0744*/ 	.short	0x0100
        /*0746*/ 	.byte	0x08
	.zero		1


	//   ....[1]....
        /*0748*/ 	.word	0x00000190
        /*074c*/ 	.word	0x000000ff
        /*0750*/ 	.word	0x00029820
        /*0754*/ 	.short	0x0100
        /*0756*/ 	.byte	0x08
	.zero		1


	//   ....[2]....
        /*0758*/ 	.word	0x00000280
        /*075c*/ 	.word	0x000000ff
        /*0760*/ 	.word	0x00029830
        /*0764*/ 	.short	0x0100
        /*0766*/ 	.byte	0x08
	.zero		1


	//   ....[3]....
        /*0768*/ 	.word	0x00000290
        /*076c*/ 	.word	0x000000ff
        /*0770*/ 	.word	0x00029840
        /*0774*/ 	.short	0x0100
        /*0776*/ 	.byte	0x08
	.zero		1


	//   ....[4]....
        /*0778*/ 	.word	0x000002a0
        /*077c*/ 	.word	0x000000ff
        /*0780*/ 	.word	0x00029838
        /*0784*/ 	.short	0x0100
        /*0786*/ 	.byte	0x08
	.zero		1


	//   ....[5]....
        /*0788*/ 	.word	0x000002b0
        /*078c*/ 	.word	0x000000ff
        /*0790*/ 	.word	0x00029848
        /*0794*/ 	.short	0x0100
        /*0796*/ 	.byte	0x08
	.zero		1


	//   ....[6]....
        /*0798*/ 	.word	0x000003e0
        /*079c*/ 	.word	0x000000ff
        /*07a0*/ 	.word	0x00029850
        /*07a4*/ 	.short	0x0100
        /*07a6*/ 	.byte	0x08
	.zero		1


	//   ....[7]....
        /*07a8*/ 	.word	0x000003f0
        /*07ac*/ 	.word	0x000000ff
        /*07b0*/ 	.word	0x00029860
        /*07b4*/ 	.short	0x0100
        /*07b6*/ 	.byte	0x08
	.zero		1


	//   ....[8]....
        /*07b8*/ 	.word	0x00000400
        /*07bc*/ 	.word	0x000000ff
        /*07c0*/ 	.word	0x00029858
        /*07c4*/ 	.short	0x0100
        /*07c6*/ 	.byte	0x08
	.zero		1


	//   ....[9]....
        /*07c8*/ 	.word	0x00000410
        /*07cc*/ 	.word	0x000000ff
        /*07d0*/ 	.word	0x00029868
        /*07d4*/ 	.short	0x0100
        /*07d6*/ 	.byte	0x08
	.zero		1


	//   ....[10]....
        /*07d8*/ 	.word	0x00000500
        /*07dc*/ 	.word	0x000000ff
        /*07e0*/ 	.word	0x00029870
        /*07e4*/ 	.short	0x0100
        /*07e6*/ 	.byte	0x06
	.zero		1


	//   ....[11]....
        /*07e8*/ 	.word	0x00000510
        /*07ec*/ 	.word	0x000000ff
        /*07f0*/ 	.word	0x00029880
        /*07f4*/ 	.short	0x0100
        /*07f6*/ 	.byte	0x06
	.zero		1


	//   ....[12]....
        /*07f8*/ 	.word	0x00000520
        /*07fc*/ 	.word	0x000000ff
        /*0800*/ 	.word	0x00029878
        /*0804*/ 	.short	0x0100
        /*0806*/ 	.byte	0x06
	.zero		1


	//   ....[13]....
        /*0808*/ 	.word	0x00000530
        /*080c*/ 	.word	0x000000ff
        /*0810*/ 	.word	0x00029888
        /*0814*/ 	.short	0x0100
        /*0816*/ 	.byte	0x06
	.zero		1


	//   ....[14]....
        /*0818*/ 	.word	0x00000660
        /*081c*/ 	.word	0x000000ff
        /*0820*/ 	.word	0x00029890
        /*0824*/ 	.short	0x0100
        /*0826*/ 	.byte	0x08
	.zero		1


	//   ....[15]....
        /*0828*/ 	.word	0x00000670
        /*082c*/ 	.word	0x000000ff
        /*0830*/ 	.word	0x000298a0
        /*0834*/ 	.short	0x0100
        /*0836*/ 	.byte	0x08
	.zero		1


	//   ....[16]....
        /*0838*/ 	.word	0x00000680
        /*083c*/ 	.word	0x000000ff
        /*0840*/ 	.word	0x00029898
        /*0844*/ 	.short	0x0100
        /*0846*/ 	.byte	0x08
	.zero		1


	//   ....[17]....
        /*0848*/ 	.word	0x00000690
        /*084c*/ 	.word	0x000000ff
        /*0850*/ 	.word	0x000298a8
        /*0854*/ 	.short	0x0100
        /*0856*/ 	.byte	0x08
	.zero		1


	//   ....[18]....
        /*0858*/ 	.word	0x000007d0
        /*085c*/ 	.word	0x000000ff
        /*0860*/ 	.word	0x000298b0
        /*0864*/ 	.short	0x0100
        /*0866*/ 	.byte	0x08
	.zero		1


	//   ....[19]....
        /*0868*/ 	.word	0x000007e0
        /*086c*/ 	.word	0x000000ff
        /*0870*/ 	.word	0x000298c0
        /*0874*/ 	.short	0x0100
        /*0876*/ 	.byte	0x08
	.zero		1


	//   ....[20]....
        /*0878*/ 	.word	0x000007f0
        /*087c*/ 	.word	0x000000ff
        /*0880*/ 	.word	0x000298b8
        /*0884*/ 	.short	0x0100
        /*0886*/ 	.byte	0x08
	.zero		1


	//   ....[21]....
        /*0888*/ 	.word	0x00000800
        /*088c*/ 	.word	0x000000ff
        /*0890*/ 	.word	0x000298c8
        /*0894*/ 	.short	0x0100
        /*0896*/ 	.byte	0x08
	.zero		1


	//   ....[22]....
        /*0898*/ 	.word	0x000016a0
        /*089c*/ 	.word	0x000000ff
        /*08a0*/ 	.word	0x00029800
        /*08a4*/ 	.short	0x010a
        /*08a6*/ 	.byte	0x26
	.zero		1


	//   ....[23]....
        /*08a8*/ 	.word	0x00001750
        /*08ac*/ 	.word	0x000000ff
        /*08b0*/ 	.word	0x00029830
        /*08b4*/ 	.short	0x010a
        /*08b6*/ 	.byte	0x26
	.zero		1


	//   ....[24]....
        /*08b8*/ 	.word	0x000017b0
        /*08bc*/ 	.word	0x000000ff
        /*08c0*/ 	.word	0x00029830
        /*08c4*/ 	.short	0x010a
        /*08c6*/ 	.byte	0x26
	.zero		1


	//   ....[25]....
        /*08c8*/ 	.word	0x00003300
        /*08cc*/ 	.word	0x000000ff
        /*08d0*/ 	.word	0x00000000
        /*08d4*/ 	.short	0x0101
        /*08d6*/ 	.byte	0x07
	.zero		1


	//   ....[26]....
        /*08d8*/ 	.word	0x00005af0
        /*08dc*/ 	.word	0x000000ff
        /*08e0*/ 	.word	0x00029830
        /*08e4*/ 	.short	0x010a
        /*08e6*/ 	.byte	0x04
	.zero		1


	//   ....[27]....
        /*08e8*/ 	.word	0x00005b30
        /*08ec*/ 	.word	0x000000ff
        /*08f0*/ 	.word	0x00029830
        /*08f4*/ 	.short	0x010a
        /*08f6*/ 	.byte	0x04
	.zero		1


	//   ....[28]....
        /*08f8*/ 	.word	0x000067a0
        /*08fc*/ 	.word	0x000000ff
        /*0900*/ 	.word	0x00029850
        /*0904*/ 	.short	0x010a
        /*0906*/ 	.byte	0x0a
	.zero		1


	//   ....[29]....
        /*0908*/ 	.word	0x000067e0
        /*090c*/ 	.word	0x000000ff
        /*0910*/ 	.word	0x00029850
        /*0914*/ 	.short	0x010a
        /*0916*/ 	.byte	0x0a
	.zero		1


	//   ....[30]....
        /*0918*/ 	.word	0x000072b0
        /*091c*/ 	.word	0x000000ff
        /*0920*/ 	.word	0x00000000
        /*0924*/ 	.short	0x0101
        /*0926*/ 	.byte	0x07
	.zero		1


	//   ....[31]....
        /*0928*/ 	.word	0x00009630
        /*092c*/ 	.word	0x000000ff
        /*0930*/ 	.word	0x00000000
        /*0934*/ 	.short	0x0101
        /*0936*/ 	.byte	0x06
	.zero		1


	//   ....[32]....
        /*0938*/ 	.word	0x00009db0
        /*093c*/ 	.word	0x000000ff
        /*0940*/ 	.word	0x00029830
        /*0944*/ 	.short	0x010a
        /*0946*/ 	.byte	0x0a
	.zero		1


	//   ....[33]....
        /*0948*/ 	.word	0x00009df0
        /*094c*/ 	.word	0x000000ff
        /*0950*/ 	.word	0x00029830
        /*0954*/ 	.short	0x010a
        /*0956*/ 	.byte	0x0a
	.zero		1


	//   ....[34]....
        /*0958*/ 	.word	0x0000aa40
        /*095c*/ 	.word	0x000000ff
        /*0960*/ 	.word	0x00029850
        /*0964*/ 	.short	0x010a
        /*0966*/ 	.byte	0x0a
	.zero		1


	//   ....[35]....
        /*0968*/ 	.word	0x0000aa80
        /*096c*/ 	.word	0x000000ff
        /*0970*/ 	.word	0x00029850
        /*0974*/ 	.short	0x010a
        /*0976*/ 	.byte	0x0a
	.zero		1


	//   ....[36]....
        /*0978*/ 	.word	0x0000b3a0
        /*097c*/ 	.word	0x000000ff
        /*0980*/ 	.word	0x00000000
        /*0984*/ 	.short	0x0101
        /*0986*/ 	.byte	0x0a
	.zero		1


	//   ....[37]....
        /*0988*/ 	.word	0x0000cd40
        /*098c*/ 	.word	0x000000ff
        /*0990*/ 	.word	0x00000000
        /*0994*/ 	.short	0x0101
        /*0996*/ 	.byte	0x07
	.zero		1


	//   ....[38]....
        /*0998*/ 	.word	0x0000d3e0
        /*099c*/ 	.word	0x000000ff
        /*09a0*/ 	.word	0x00029850
        /*09a4*/ 	.short	0x010a
        /*09a6*/ 	.byte	0x09
	.zero		1


	//   ....[39]....
        /*09a8*/ 	.word	0x0000d420
        /*09ac*/ 	.word	0x000000ff
        /*09b0*/ 	.word	0x00029850
        /*09b4*/ 	.short	0x010a
        /*09b6*/ 	.byte	0x09
	.zero		1


	//   ....[40]....
        /*09b8*/ 	.word	0x0000dab0
        /*09bc*/ 	.word	0x000000ff
        /*09c0*/ 	.word	0x00000000
        /*09c4*/ 	.short	0x0101
        /*09c6*/ 	.byte	0x04
	.zero		1


	//   ....[41]....
        /*09c8*/ 	.word	0x0000f180
        /*09cc*/ 	.word	0x000000ff
        /*09d0*/ 	.word	0x00000000
        /*09d4*/ 	.short	0x0101
        /*09d6*/ 	.byte	0x04
	.zero		1


	//   ....[42]....
        /*09d8*/ 	.word	0x00011830
        /*09dc*/ 	.word	0x000000ff
        /*09e0*/ 	.word	0x00029880
        /*09e4*/ 	.short	0x010a
        /*09e6*/ 	.byte	0x2d
	.zero		1


	//   ....[43]....
        /*09e8*/ 	.word	0x00011eb0
        /*09ec*/ 	.word	0x000000ff
        /*09f0*/ 	.word	0x00029870
        /*09f4*/ 	.short	0x0107
        /*09f6*/ 	.byte	0x2d
	.zero		1


	//   ....[44]....
        /*09f8*/ 	.word	0x00011f20
        /*09fc*/ 	.word	0x000000ff
        /*0a00*/ 	.word	0x00029870
        /*0a04*/ 	.short	0x0101
        /*0a06*/ 	.byte	0x2d
	.zero		1


	//   ....[45]....
        /*0a08*/ 	.word	0x00011f70
        /*0a0c*/ 	.word	0x000000ff
        /*0a10*/ 	.word	0x00029840
        /*0a14*/ 	.short	0x010a
        /*0a16*/ 	.byte	0x2d
	.zero		1


	//   ....[46]....
        /*0a18*/ 	.word	0x00012620
        /*0a1c*/ 	.word	0x000000ff
        /*0a20*/ 	.word	0x00029830
        /*0a24*/ 	.short	0x0107
        /*0a26*/ 	.byte	0x2d
	.zero		1


	//   ....[47]....
        /*0a28*/ 	.word	0x00012690
        /*0a2c*/ 	.word	0x000000ff
        /*0a30*/ 	.word	0x00029830
        /*0a34*/ 	.short	0x0101
        /*0a36*/ 	.byte	0x2d
	.zero		1


	//   ....[48]....
        /*0a38*/ 	.word	0x00012e80
        /*0a3c*/ 	.word	0x000000ff
        /*0a40*/ 	.word	0x00029800
        /*0a44*/ 	.short	0x0107
        /*0a46*/ 	.byte	0x2d
	.zero		1


	//   ....[49]....
        /*0a48*/ 	.word	0x00012ee0
        /*0a4c*/ 	.word	0x000000ff
        /*0a50*/ 	.word	0x00029800
        /*0a54*/ 	.short	0x0101
        /*0a56*/ 	.byte	0x2d
	.zero		1


	//   ....[50]....
        /*0a58*/ 	.word	0x00012ef0
        /*0a5c*/ 	.word	0x000000ff
        /*0a60*/ 	.word	0x00029820
        /*0a64*/ 	.short	0x010a
        /*0a66*/ 	.byte	0x2d
	.zero		1


	//   ....[51]....
        /*0a68*/ 	.word	0x00013380
        /*0a6c*/ 	.word	0x0000000a
        /*0a70*/ 	.word	0x00029880
        /*0a74*/ 	.short	0x010a
        /*0a76*/ 	.byte	0x3f
	.zero		1


	//   ....[52]....
        /*0a78*/ 	.word	0x00013890
        /*0a7c*/ 	.word	0x0000000a
        /*0a80*/ 	.word	0x00029870
        /*0a84*/ 	.short	0x0107
        /*0a86*/ 	.byte	0x3f
	.zero		1


	//   ....[53]....
        /*0a88*/ 	.word	0x00013900
        /*0a8c*/ 	.word	0x0000000a
        /*0a90*/ 	.word	0x00029870
        /*0a94*/ 	.short	0x0101
        /*0a96*/ 	.byte	0x3f
	.zero		1


	//   ....[54]....
        /*0a98*/ 	.word	0x00013930
        /*0a9c*/ 	.word	0x0000000a
        /*0aa0*/ 	.word	0x00029840
        /*0aa4*/ 	.short	0x010a
        /*0aa6*/ 	.byte	0x3f
	.zero		1


	//   ....[55]....
        /*0aa8*/ 	.word	0x00013e20
        /*0aac*/ 	.word	0x0000000a
        /*0ab0*/ 	.word	0x00029830
        /*0ab4*/ 	.short	0x0107
        /*0ab6*/ 	.byte	0x3f
	.zero		1


	//   ....[56]....
        /*0ab8*/ 	.word	0x00013ea0
        /*0abc*/ 	.word	0x0000000a
        /*0ac0*/ 	.word	0x00029830
        /*0ac4*/ 	.short	0x0101
        /*0ac6*/ 	.byte	0x3f
	.zero		1


	//   ....[57]....
        /*0ac8*/ 	.word	0x00013f10
        /*0acc*/ 	.word	0x00000013
        /*0ad0*/ 	.word	0x00029870
        /*0ad4*/ 	.short	0x010a
        /*0ad6*/ 	.byte	0x3f
	.zero		1


	//   ....[58]....
        /*0ad8*/ 	.word	0x00013f80
        /*0adc*/ 	.word	0x00000013
        /*0ae0*/ 	.word	0x00029860
        /*0ae4*/ 	.short	0x010a
        /*0ae6*/ 	.byte	0x3f
	.zero		1


	//   ....[59]....
        /*0ae8*/ 	.word	0x00014480
        /*0aec*/ 	.word	0x00000013
        /*0af0*/ 	.word	0x00029850
        /*0af4*/ 	.short	0x0101
        /*0af6*/ 	.byte	0x3f
	.zero		1


	//   ....[60]....
        /*0af8*/ 	.word	0x00014520
        /*0afc*/ 	.word	0x00000013
        /*0b00*/ 	.word	0x00000000
        /*0b04*/ 	.short	0x0101
        /*0b06*/ 	.byte	0x3f
	.zero		1


	//   ....[61]....
        /*0b08*/ 	.word	0x00014610
        /*0b0c*/ 	.word	0x00000011
        /*0b10*/ 	.word	0x00029870
        /*0b14*/ 	.short	0x010a
        /*0b16*/ 	.byte	0x3f
	.zero		1


	//   ....[62]....
        /*0b18*/ 	.word	0x000146b0
        /*0b1c*/ 	.word	0x00000011
        /*0b20*/ 	.word	0x00029860
        /*0b24*/ 	.short	0x010a
        /*0b26*/ 	.byte	0x3f
	.zero		1


	//   ....[63]....
        /*0b28*/ 	.word	0x00014b90
        /*0b2c*/ 	.word	0x00000011
        /*0b30*/ 	.word	0x00029850
        /*0b34*/ 	.short	0x0101
        /*0b36*/ 	.byte	0x3f
	.zero		1


	//   ....[64]....
        /*0b38*/ 	.word	0x00014c50
        /*0b3c*/ 	.word	0x00000011
        /*0b40*/ 	.word	0x00000000
        /*0b44*/ 	.short	0x0101
        /*0b46*/ 	.byte	0x3f
	.zero		1


	//   ....[65]....
        /*0b48*/ 	.word	0x00014cb0
        /*0b4c*/ 	.word	0x00000006
        /*0b50*/ 	.word	0x00029820
        /*0b54*/ 	.short	0x010a
        /*0b56*/ 	.byte	0x3f
	.zero		1


	//   ....[66]....
        /*0b58*/ 	.word	0x00014df0
        /*0b5c*/ 	.word	0x00000005
        /*0b60*/ 	.word	0x00029840
        /*0b64*/ 	.short	0x010a
        /*0b66*/ 	.byte	0x3f
	.zero		1


	//   ....[67]....
        /*0b68*/ 	.word	0x00014e90
        /*0b6c*/ 	.word	0x00000003
        /*0b70*/ 	.word	0x00029840
        /*0b74*/ 	.short	0x010a
        /*0b76*/ 	.byte	0x3f
	.zero		1


	//   ....[68]....
        /*0b78*/ 	.word	0x00014ed0
        /*0b7c*/ 	.word	0x00000005
        /*0b80*/ 	.word	0x00029860
        /*0b84*/ 	.short	0x010a
        /*0b86*/ 	.byte	0x3f
	.zero		1


	//   ....[69]....
        /*0b88*/ 	.word	0x00014f10
        /*0b8c*/ 	.word	0x00000003
        /*0b90*/ 	.word	0x00029860
        /*0b94*/ 	.short	0x010a
        /*0b96*/ 	.byte	0x3f
	.zero		1


	//   ....[70]....
        /*0b98*/ 	.word	0x00014f50
        /*0b9c*/ 	.word	0x00000005
        /*0ba0*/ 	.word	0x00029880
        /*0ba4*/ 	.short	0x010a
        /*0ba6*/ 	.byte	0x3f
	.zero		1


	//   ....[71]....
        /*0ba8*/ 	.word	0x00014f90
        /*0bac*/ 	.word	0x00000003
        /*0bb0*/ 	.word	0x00029880
        /*0bb4*/ 	.short	0x010a
        /*0bb6*/ 	.byte	0x3f
	.zero		1


	//   ....[72]....
        /*0bb8*/ 	.word	0x00015000
        /*0bbc*/ 	.word	0x00000003
        /*0bc0*/ 	.word	0x00029800
        /*0bc4*/ 	.short	0x010a
        /*0bc6*/ 	.byte	0x3f
	.zero		1


	//   ....[73]....
        /*0bc8*/ 	.word	0x00015060
        /*0bcc*/ 	.word	0x00000005
        /*0bd0*/ 	.word	0x00029830
        /*0bd4*/ 	.short	0x010a
        /*0bd6*/ 	.byte	0x3f
	.zero		1


	//   ....[74]....
        /*0bd8*/ 	.word	0x000150c0
        /*0bdc*/ 	.word	0x0000000b
        /*0be0*/ 	.word	0x00029830
        /*0be4*/ 	.short	0x010a
        /*0be6*/ 	.byte	0x3f
	.zero		1


	//   ....[75]....
        /*0be8*/ 	.word	0x00015120
        /*0bec*/ 	.word	0x0000000b
        /*0bf0*/ 	.word	0x00029850
        /*0bf4*/ 	.short	0x010a
        /*0bf6*/ 	.byte	0x3f
	.zero		1


	//   ....[76]....
        /*0bf8*/ 	.word	0x00015180
        /*0bfc*/ 	.word	0x0000000a
        /*0c00*/ 	.word	0x00029830
        /*0c04*/ 	.short	0x010a
        /*0c06*/ 	.byte	0x3f
	.zero		1


	//   ....[77]....
        /*0c08*/ 	.word	0x000151e0
        /*0c0c*/ 	.word	0x0000000a
        /*0c10*/ 	.word	0x00029850
        /*0c14*/ 	.short	0x010a
        /*0c16*/ 	.byte	0x3f
	.zero		1


	//   ....[78]....
        /*0c18*/ 	.word	0x00015240
        /*0c1c*/ 	.word	0x00000003
        /*0c20*/ 	.word	0x00029850
        /*0c24*/ 	.short	0x010a
        /*0c26*/ 	.byte	0x3f
	.zero		1


	//   ....[79]....
        /*0c28*/ 	.word	0x00015340
        /*0c2c*/ 	.word	0x00000002
        /*0c30*/ 	.word	0x00029880
        /*0c34*/ 	.short	0x010a
        /*0c36*/ 	.byte	0x3f
	.zero		1


	//   ....[80]....
        /*0c38*/ 	.word	0x00015ae0
        /*0c3c*/ 	.word	0x00000002
        /*0c40*/ 	.word	0x00029840
        /*0c44*/ 	.short	0x010a
        /*0c46*/ 	.byte	0x3f
	.zero		1


	//   ....[81]....
        /*0c48*/ 	.word	0x000167b0
        /*0c4c*/ 	.word	0x00000003
        /*0c50*/ 	.word	0x00029820
        /*0c54*/ 	.short	0x010a
        /*0c56*/ 	.byte	0x3f
	.zero		1


	//   ....[82]....
        /*0c58*/ 	.word	0x00016800
        /*0c5c*/ 	.word	0x0000000a
        /*0c60*/ 	.word	0x00029880
        /*0c64*/ 	.short	0x010a
        /*0c66*/ 	.byte	0x3f
	.zero		1


	//   ....[83]....
        /*0c68*/ 	.word	0x00016e10
        /*0c6c*/ 	.word	0x0000000a
        /*0c70*/ 	.word	0x00029840
        /*0c74*/ 	.short	0x010a
        /*0c76*/ 	.byte	0x3f
	.zero		1


	//   ....[84]....
        /*0c78*/ 	.word	0x00017410
        /*0c7c*/ 	.word	0x00000013
        /*0c80*/ 	.word	0x00029870
        /*0c84*/ 	.short	0x010a
        /*0c86*/ 	.byte	0x3f
	.zero		1


	//   ....[85]....
        /*0c88*/ 	.word	0x00017460
        /*0c8c*/ 	.word	0x00000013
        /*0c90*/ 	.word	0x00029860
        /*0c94*/ 	.short	0x010a
        /*0c96*/ 	.byte	0x3f
	.zero		1


	//   ....[86]....
        /*0c98*/ 	.word	0x000174b0
        /*0c9c*/ 	.word	0x00000011
        /*0ca0*/ 	.word	0x00029870
        /*0ca4*/ 	.short	0x010a
        /*0ca6*/ 	.byte	0x3f
	.zero		1


	//   ....[87]....
        /*0ca8*/ 	.word	0x00017500
        /*0cac*/ 	.word	0x00000011
        /*0cb0*/ 	.word	0x00029860
        /*0cb4*/ 	.short	0x010a
        /*0cb6*/ 	.byte	0x3f
	.zero		1


	//   ....[88]....
        /*0cb8*/ 	.word	0x00017550
        /*0cbc*/ 	.word	0x00000006
        /*0cc0*/ 	.word	0x00029820
        /*0cc4*/ 	.short	0x010a
        /*0cc6*/ 	.byte	0x3f
	.zero		1


	//   ....[89]....
        /*0cc8*/ 	.word	0x000175a0
        /*0ccc*/ 	.word	0x00000005
        /*0cd0*/ 	.word	0x00029840
        /*0cd4*/ 	.short	0x010a
        /*0cd6*/ 	.byte	0x3f
	.zero		1


	//   ....[90]....
        /*0cd8*/ 	.word	0x000175f0
        /*0cdc*/ 	.word	0x00000003
        /*0ce0*/ 	.word	0x00029840
        /*0ce4*/ 	.short	0x010a
        /*0ce6*/ 	.byte	0x3f
	.zero		1


	//   ....[91]....
        /*0ce8*/ 	.word	0x00017640
        /*0cec*/ 	.word	0x00000005
        /*0cf0*/ 	.word	0x00029860
        /*0cf4*/ 	.short	0x010a
        /*0cf6*/ 	.byte	0x3f
	.zero		1


	//   ....[92]....
        /*0cf8*/ 	.word	0x00017690
        /*0cfc*/ 	.word	0x00000003
        /*0d00*/ 	.word	0x00029860
        /*0d04*/ 	.short	0x010a
        /*0d06*/ 	.byte	0x3f
	.zero		1


	//   ....[93]....
        /*0d08*/ 	.word	0x000176e0
        /*0d0c*/ 	.word	0x00000005
        /*0d10*/ 	.word	0x00029880
        /*0d14*/ 	.short	0x010a
        /*0d16*/ 	.byte	0x3f
	.zero		1


	//----- nvinfo : EIATTR_NUM_MBARRIERS
	.align		4
.L_273:
        /*0d18*/ 	.byte	0x03, 0x38
        /*0d1a*/ 	.short	0x0016


	//----- nvinfo : EIATTR_EXIT_INSTR_OFFSETS
	.align		4
        /*0d1c*/ 	.byte	0x04, 0x1c
        /*0d1e*/ 	.short	(.L_275 - .L_274)


	//   ....[0]....
.L_274:
        /*0d20*/ 	.word	0x00014fe0


	//----- nvinfo : EIATTR_MAX_THREADS
	.align		4
.L_275:
        /*0d24*/ 	.byte	0x04, 0x05
        /*0d26*/ 	.short	(.L_277 - .L_276)
.L_276:
        /*0d28*/ 	.word	0x00000180
        /*0d2c*/ 	.word	0x00000001
        /*0d30*/ 	.word	0x00000001


	//----- nvinfo : EIATTR_CRS_STACK_SIZE
	.align		4
.L_277:
        /*0d34*/ 	.byte	0x04, 0x1e
        /*0d36*/ 	.short	(.L_279 - .L_278)
.L_278:
        /*0d38*/ 	.word	0x00000000


	//----- nvinfo : EIATTR_CBANK_PARAM_SIZE
	.align		4
.L_279:
        /*0d3c*/ 	.byte	0x03, 0x19
        /*0d3e*/ 	.short	0x0a70


	//----- nvinfo : EIATTR_PARAM_CBANK
	.align		4
        /*0d40*/ 	.byte	0x04, 0x0a
        /*0d42*/ 	.short	(.L_281 - .L_280)
	.align		4
.L_280:
        /*0d44*/ 	.word	index@(.nv.constant0._ZN7cutlass13device_kernelIN5flash11enable_sm90INS1_16FlashAttnFwdSm90INS1_25CollectiveMainloopFwdSm90ILi2EN4cute5tupleIJNS5_1CILi1EEES8_S8_EEENS6_IJNS7_ILi128EEENS7_ILi160EEENS7_ILi192EEEEEELi128ENS_12float_e4m3_tEfNS_4arch4Sm90ELb1ELb0ELb1ELb0ELb1ELb0ELb0ELb1ELb1ELb1ELb1ELb0EEENS1_21CollectiveEpilogueFwdINS6_IJSA_SA_SB_EEES9_NS_10bfloat16_tESG_Li256ELb0ELb1ELb1ELb1EEENS1_19SingleTileSchedulerILb0ELb1ELb1ELi128EEEEEEEEEvNT_6ParamsE)
        /*0d48*/ 	.short	0x0210
        /*0d4a*/ 	.short	0x0a70


	//----- nvinfo : EIATTR_SW_WAR
	.align		4
.L_281:
        /*0d4c*/ 	.byte	0x04, 0x36
        /*0d4e*/ 	.short	(.L_283 - .L_282)
.L_282:
        /*0d50*/ 	.word	0x00000008
.L_283:


//--------------------- .nv.info._ZN7cutlass13device_kernelIN5flash11enable_sm90INS1_16FlashAttnFwdSm90INS1_25CollectiveMainloopFwdSm90ILi2EN4cute5tupleIJNS5_1CILi1EEES8_S8_EEENS6_IJNS7_ILi128EEENS7_ILi160EEENS7_ILi192EEEEEELi128ENS_12float_e4m3_tEfNS_4arch4Sm90ELb1ELb0ELb1ELb1ELb1ELb0ELb0ELb1ELb1ELb1ELb1ELb0EEENS1_21CollectiveEpilogueFwdINS6_IJSA_SA_SB_EEES9_NS_10bfloat16_tESG_Li256ELb1ELb1ELb1ELb1EEENS1_36VarlenDynamicPersistentTileSchedulerILi128ELi160ELi256ELi128ELb1ELb1ELb1ELb1ELb1ELb1EEEEEEEEEvNT_6ParamsE --------------------------
	.section	.nv.info._ZN7cutlass13device_kernelIN5flash11enable_sm90INS1_16FlashAttnFwdSm90INS1_25CollectiveMainloopFwdSm90ILi2EN4cute5tupleIJNS5_1CILi1EEES8_S8_EEENS6_IJNS7_ILi128EEENS7_ILi160EEENS7_ILi192EEEEEELi128ENS_12float_e4m3_tEfNS_4arch4Sm90ELb1ELb0ELb1ELb1ELb1ELb0ELb0ELb1ELb1ELb1ELb1ELb0EEENS1_21CollectiveEpilogueFwdINS6_IJSA_SA_SB_EEES9_NS_10bfloat16_tESG_Li256ELb1ELb1ELb1ELb1EEENS1_36VarlenDynamicPersistentTileSchedulerILi128ELi160ELi256ELi128ELb1ELb1ELb1ELb1ELb1ELb1EEEEEEEEEvNT_6ParamsE,"",@"SHT_CUDA_INFO"
	.sectionflags	@""
	.align	4


	//----- nvinfo : EIATTR_CUDA_API_VERSION
	.align		4
        /*0000*/ 	.byte	0x04, 0x37
        /*0002*/ 	.short	(.L_285 - .L_284)
.L_284:
        /*0004*/ 	.word	0x00000082


	//----- nvinfo : EIATTR_KPARAM_INFO
	.align		4
.L_285:
        /*0008*/ 	.byte	0x04, 0x17
        /*000a*/ 	.short	(.L_287 - .L_286)
.L_286:
        /*000c*/ 	.word	0x00000000
        /*0010*/ 	.short	0x0000
        /*0012*/ 	.short	0x0070
        /*0014*/ 	.byte	0x00, 0xf0, 0x01, 0x2a


	//----- nvinfo : EIATTR_SPARSE_MMA_MASK
	.align		4
.L_287:
        /*0018*/ 	.byte	0x03, 0x50
        /*001a*/ 	.short	0x0000


	//----- nvinfo : EIATTR_MAXREG_COUNT
	.align		4
        /*001c*/ 	.byte	0x03, 0x1b
        /*001e*/ 	.short	0x00a8


	//----- nvinfo : EIATTR_NUM_BARRIERS
	.align		4
        /*0020*/ 	.byte	0x02, 0x4c
        /*0022*/ 	.byte	0x10
	.zero		1


	//----- nvinfo : EIATTR_EXTERNS
	.align		4
        /*0024*/ 	.byte	0x04, 0x0f
        /*0026*/ 	.short	(.L_289 - .L_288)


	//   ....[0]....
	.align		4
.L_288:
        /*0028*/ 	.word	index@(__assertfail)


	//----- nvinfo : EIATTR_ANNOTATIONS
	.align		4
.L_289:
        /*002c*/ 	.byte	0x04, 0x55
        /*002e*/ 	.short	(.L_291 - .L_290)


	//   ....[0]....
.L_290:
        /* <DEDUP_REMOVED lines=32> */


	//----- nvinfo : EIATTR_MERCURY_ISA_VERSION
	.align		4
.L_291:
        /*0220*/ 	.byte	0x03, 0x5f
        /*0222*/ 	.short	0x0101


	//----- nvinfo : EIATTR_UNUSED_LOAD_BYTE_OFFSET
	.align		4
        /*0224*/ 	.byte	0x04, 0x44
        /*0226*/ 	.short	(.L_293 - .L_292)


	//   ....[0]....
.L_292:
        /*0228*/ 	.word	0x000009a0
        /*022c*/ 	.word	0x0000fff0


	//   ....[1]....
        /*0230*/ 	.word	0x0000e440
        /*0234*/ 	.word	0x0000fff0


	//----- nvinfo : EIATTR_INT_WARP_WIDE_INSTR_OFFSETS
	.align		4
.L_293:
        /*0238*/ 	.byte	0x04, 0x31
        /*023a*/ 	.short	(.L_295 - .L_294)


	//   ....[0]....
.L_294:
        /*023c*/ 	.word	0x000000c0


	//   ....[1]....
        /*0240*/ 	.word	0x000000d0


	//   ....[2]....
        /*0244*/ 	.word	0x00000170


	//   ....[3]....
        /*0248*/ 	.word	0x00013c50


	//   ....[4]....
        /*024c*/ 	.word	0x00013ce0


	//   ....[5]....
        /*0250*/ 	.word	0x000178a0


	//   ....[6]....
        /*0254*/ 	.word	0x00017930


	//----- nvinfo : EIATTR_COOP_GROUP_MASK_REGIDS
	.align		4
.L_295:
        /*0258*/ 	.byte	0x04, 0x29
        /*025a*/ 	.short	(.L_297 - .L_296)


	//   ....[0]....
.L_296:
        /*025c*/ 	.word	0xffffffff


	//   ....[1]....
        /*0260*/ 	.word	0xffffffff


	//   ....[2]....
        /*0264*/ 	.word	0xffffffff


	//   ....[3]....
        /*0268*/ 	.word	0xffffffff


	//   ....[4]....
        /*026c*/ 	.word	0xffffffff


	//   ....[5]....
        /*0270*/ 	.word	0xffffffff


	//   ....[6]....
        /*0274*/ 	.word	0xffffffff


	//   ....[7]....
        /*0278*/ 	.word	0xffffffff


	//   ....[8]....
        /*027c*/ 	.word	0xffffffff


	//   ....[9]....
        /*0280*/ 	.word	0xffffffff


	//   ....[10]....
        /*0284*/ 	.word	0xffffffff


	//   ....[11]....
        /*0288*/ 	.word	0xffffffff


	//   ....[12]....
        /*028c*/ 	.word	0xffffffff


	//   ....[13]....
        /*0290*/ 	.word	0xffffffff


	//   ....[14]....
        /*0294*/ 	.word	0xffffffff


	//   ....[15]....
        /*0298*/ 	.word	0xffffffff


	//   ....[16]....
        /*029c*/ 	.word	0xffffffff


	//   ....[17]....
        /*02a0*/ 	.word	0xffffffff


	//   ....[18]....
        /*02a4*/ 	.word	0xffffffff


	//   ....[19]....
        /*02a8*/ 	.word	0xffffffff


	//   ....[20]....
        /*02ac*/ 	.word	0xffffffff


	//   ....[21]....
        /*02b0*/ 	.word	0xffffffff


	//   ....[22]....
        /*02b4*/ 	.word	0xffffffff


	//   ....[23]....
        /*02b8*/ 	.word	0xffffffff


	//   ....[24]....
        /*02bc*/ 	.word	0xffffffff


	//   ....[25]....
        /*02c0*/ 	.word	0xffffffff


	//   ....[26]....
        /*02c4*/ 	.word	0xffffffff


	//   ....[27]....
        /*02c8*/ 	.word	0xffffffff


	//   ....[28]....
        /*02cc*/ 	.word	0xffffffff


	//   ....[29]....
        /*02d0*/ 	.word	0xffffffff


	//   ....[30]....
        /*02d4*/ 	.word	0xffffffff


	//   ....[31]....
        /*02d8*/ 	.word	0xffffffff


	//   ....[32]....
        /*02dc*/ 	.word	0xffffffff


	//   ....[33]....
        /*02e0*/ 	.word	0xffffffff


	//   ....[34]....
        /*02e4*/ 	.word	0xffffffff


	//   ....[35]....
        /*02e8*/ 	.word	0xffffffff


	//   ....[36]....
        /*02ec*/ 	.word	0xffffffff


	//   ....[37]....
        /*02f0*/ 	.word	0xffffffff


	//   ....[38]....
        /*02f4*/ 	.word	0xffffffff


	//   ....[39]....
        /*02f8*/ 	.word	0xffffffff


	//   ....[40]....
        /*02fc*/ 	.word	0xffffffff


	//   ....[41]....
        /*0300*/ 	.word	0xffffffff


	//   ....[42]....
        /*0304*/ 	.word	0xffffffff


	//   ....[43]....
        /*0308*/ 	.word	0xffffffff


	//   ....[44]....
        /*030c*/ 	.word	0xffffffff


	//   ....[45]....
        /*0310*/ 	.word	0xffffffff


	//   ....[46]....
        /*0314*/ 	.word	0xffffffff


	//   ....[47]....
        /*0318*/ 	.word	0xffffffff


	//   ....[48]....
        /*031c*/ 	.word	0xffffffff


	//   ....[49]....
        /*0320*/ 	.word	0xffffffff


	//   ....[50]....
        /*0324*/ 	.word	0xffffffff


	//   ....[51]....
        /*0328*/ 	.word	0xffffffff


	//   ....[52]....
        /*032c*/ 	.word	0xffffffff


	//   ....[53]....
        /*0330*/ 	.word	0xffffffff


	//   ....[54]....
        /*0334*/ 	.word	0xffffffff


	//   ....[55]....
        /*0338*/ 	.word	0xffffffff


	//   ....[56]....
        /*033c*/ 	.word	0xffffffff


	//   ....[57]....
        /*0340*/ 	.word	0xffffffff


	//   ....[58]....
        /*0344*/ 	.word	0xffffffff


	//   ....[59]....
        /*0348*/ 	.word	0xffffffff


	//   ....[60]....
        /*034c*/ 	.word	0xffffffff


	//   ....[61]....
        /*0350*/ 	.word	0xffffffff


	//   ....[62]....
        /*0354*/ 	.word	0xffffffff


	//   ....[63]....
        /*0358*/ 	.word	0xffffffff


	//   ....[64]....
        /*035c*/ 	.word	0xffffffff


	//   ....[65]....
        /*0360*/ 	.word	0xffffffff


	//   ....[66]....
        /*0364*/ 	.word	0xffffffff


	//   ....[67]....
        /*0368*/ 	.word	0xffffffff


	//   ....[68]....
        /*036c*/ 	.word	0xffffffff


	//   ....[69]....
        /*0370*/ 	.word	0xffffffff


	//   ....[70]....
        /*0374*/ 	.word	0xffffffff


	//   ....[71]....
        /*0378*/ 	.word	0xffffffff


	//   ....[72]....
        /*037c*/ 	.word	0xffffffff


	//   ....[73]....
        /*0380*/ 	.word	0xffffffff


	//   ....[74]....
        /*0384*/ 	.word	0xffffffff


	//   ....[75]....
        /*0388*/ 	.word	0xffffffff


	//   ....[76]....
        /*038c*/ 	.word	0xffffffff


	//   ....[77]....
        /*0390*/ 	.word	0xffffffff


	//   ....[78]....
        /*0394*/ 	.word	0xffffffff


	//   ....[79]....
        /*0398*/ 	.word	0xffffffff


	//   ....[80]....
        /*039c*/ 	.word	0xffffffff


	//   ....[81]....
        /*03a0*/ 	.word	0xffffffff


	//   ....[82]....
        /*03a4*/ 	.word	0xffffffff


	//   ....[83]....
        /*03a8*/ 	.word	0xffffffff


	//   ....[84]....
        /*03ac*/ 	.word	0xffffffff


	//   ....[85]....
        /*03b0*/ 	.word	0xffffffff


	//   ....[86]....
        /*03b4*/ 	.word	0xffffffff


	//   ....[87]....
        /*03b8*/ 	.word	0xffffffff


	//   ....[88]....
        /*03bc*/ 	.word	0xffffffff


	//   ....[89]....
        /*03c0*/ 	.word	0xffffffff


	//   ....[90]....
        /*03c4*/ 	.word	0xffffffff


	//   ....[91]....
        /*03c8*/ 	.word	0xffffffff


	//   ....[92]....
        /*03cc*/ 	.word	0xffffffff


	//   ....[93]....
        /*03d0*/ 	.word	0xffffffff


	//   ....[94]....
        /*03d4*/ 	.word	0xffffffff


	//   ....[95]....
        /*03d8*/ 	.word	0xffffffff


	//   ....[96]....
        /*03dc*/ 	.word	0xffffffff


	//   ....[97]....
        /*03e0*/ 	.word	0xffffffff


	//   ....[98]....
        /*03e4*/ 	.word	0xffffffff


	//   ....[99]....
        /*03e8*/ 	.word	0xffffffff


	//   ....[100]....
        /*03ec*/ 	.word	0xffffffff


	//   ....[101]....
        /*03f0*/ 	.word	0xffffffff


	//   ....[102]....
        /*03f4*/ 	.word	0xffffffff


	//   ....[103]....
        /*03f8*/ 	.word	0xffffffff


	//   ....[104]....
        /*03fc*/ 	.word	0xffffffff


	//   ....[105]....
        /*0400*/ 	.word	0xffffffff


	//   ....[106]....
        /*0404*/ 	.word	0xffffffff


	//   ....[107]....
        /*0408*/ 	.word	0xffffffff


	//   ....[108]....
        /*040c*/ 	.word	0xffffffff


	//   ....[109]....
        /*0410*/ 	.word	0xffffffff


	//   ....[110]....
        /*0414*/ 	.word	0xffffffff


	//   ....[111]....
        /*0418*/ 	.word	0xffffffff


	//   ....[112]....
        /*041c*/ 	.word	0xffffffff


	//   ....[113]....
        /*0420*/ 	.word	0xffffffff


	//   ....[114]....
        /*0424*/ 	.word	0xffffffff


	//   ....[115]....
        /*0428*/ 	.word	0xffffffff


	//   ....[116]....
        /*042c*/ 	.word	0xffffffff


	//   ....[117]....
        /*0430*/ 	.word	0xffffffff


	//   ....[118]....
        /*0434*/ 	.word	0xffffffff


	//   ....[119]....
        /*0438*/ 	.word	0xffffffff


	//   ....[120]....
        /*043c*/ 	.word	0xffffffff


	//   ....[121]....
        /*0440*/ 	.word	0xffffffff


	//   ....[122]....
        /*0444*/ 	.word	0xffffffff


	//   ....[123]....
        /*0448*/ 	.word	0xffffffff


	//   ....[124]....
        /*044c*/ 	.word	0xffffffff


	//   ....[125]....
        /*0450*/ 	.word	0xffffffff


	//   ....[126]....
        /*0454*/ 	.word	0xffffffff


	//   ....[127]....
        /*0458*/ 	.word	0xffffffff


	//   ....[128]....
        /*045c*/ 	.word	0xffffffff


	//   ....[129]....
        /*0460*/ 	.word	0xffffffff


	//   ....[130]....
        /*0464*/ 	.word	0xffffffff


	//   ....[131]....
        /*0468*/ 	.word	0xffffffff


	//   ....[132]....
        /*046c*/ 	.word	0xffffffff


	//   ....[133]....
        /*0470*/ 	.word	0xffffffff


	//   ....[134]....
        /*0474*/ 	.word	0xffffffff


	//   ....[135]....
        /*0478*/ 	.word	0xffffffff


	//   ....[136]....
        /*047c*/ 	.word	0xffffffff


	//   ....[137]....
        /*0480*/ 	.word	0xffffffff


	//   ....[138]....
        /*0484*/ 	.word	0xffffffff


	//   ....[139]....
        /*0488*/ 	.word	0xffffffff


	//   ....[140]....
        /*048c*/ 	.word	0xffffffff


	//   ....[141]....
        /*0490*/ 	.word	0xffffffff


	//   ....[142]....
        /*0494*/ 	.word	0xffffffff


	//   ....[143]....
        /*0498*/ 	.word	0xffffffff


	//   ....[144]....
        /*049c*/ 	.word	0xffffffff


	//   ....[145]....
        /*04a0*/ 	.word	0xffffffff


	//   ....[146]....
        /*04a4*/ 	.word	0xffffffff


	//   ....[147]....
        /*04a8*/ 	.word	0xffffffff


	//   ....[148]....
        /*04ac*/ 	.word	0xffffffff


	//   ....[149]....
        /*04b0*/ 	.word	0xffffffff


	//   ....[150]....
        /*04b4*/ 	.word	0xffffffff


	//   ....[151]....
        /*04b8*/ 	.word	0xffffffff


	//   ....[152]....
        /*04bc*/ 	.word	0xffffffff


	//   ....[153]....
        /*04c0*/ 	.word	0xffffffff


	//   ....[154]....
        /*04c4*/ 	.word	0xffffffff


	//   ....[155]....
        /*04c8*/ 	.word	0xffffffff


	//   ....[156]....
        /*04cc*/ 	.word	0xffffffff


	//   ....[157]....
        /*04d0*/ 	.word	0xffffffff


	//   ....[158]....
        /*04d4*/ 	.word	0xffffffff


	//   ....[159]....
        /*04d8*/ 	.word	0xffffffff


	//   ....[160]....
        /*04dc*/ 	.word	0xffffffff


	//   ....[161]....
        /*04e0*/ 	.word	0xffffffff


	//   ....[162]....
        /*04e4*/ 	.word	0xffffffff


	//   ....[163]....
        /*04e8*/ 	.word	0xffffffff


	//   ....[164]....
        /*04ec*/ 	.word	0xffffffff


	//   ....[165]....
        /*04f0*/ 	.word	0xffffffff


	//   ....[166]....
        /*04f4*/ 	.word	0xffffffff


	//   ....[167]....
        /*04f8*/ 	.word	0xffffffff


	//   ....[168]....
        /*04fc*/ 	.word	0xffffffff


	//   ....[169]....
        /*0500*/ 	.word	0xffffffff


	//   ....[170]....
        /*0504*/ 	.word	0xffffffff


	//   ....[171]....
        /*0508*/ 	.word	0xffffffff


	//   ....[172]....
        /*050c*/ 	.word	0xffffffff


	//   ....[173]....
        /*0510*/ 	.word	0xffffffff


	//   ....[174]....
        /*0514*/ 	.word	0xffffffff


	//   ....[175]....
        /*0518*/ 	.word	0xffffffff


	//   ....[176]....
        /*051c*/ 	.word	0xffffffff


	//   ....[177]....
        /*0520*/ 	.word	0xffffffff


	//   ....[178]....
        /*0524*/ 	.word	0xffffffff


	//   ....[179]....
        /*0528*/ 	.word	0xffffffff


	//   ....[180]....
        /*052c*/ 	.word	0xffffffff


	//   ....[181]....
        /*0530*/ 	.word	0xffffffff


	//   ....[182]....
        /*0534*/ 	.word	0xffffffff


	//   ....[183]....
        /*0538*/ 	.word	0xffffffff


	//   ....[184]....
        /*053c*/ 	.word	0xffffffff


	//   ....[185]....
        /*0540*/ 	.word	0xffffffff


	//   ....[186]....
        /*0544*/ 	.word	0xffffffff


	//   ....[187]....
        /*0548*/ 	.word	0xffffffff


	//   ....[188]....
        /*054c*/ 	.word	0xffffffff


	//   ....[189]....
        /*0550*/ 	.word	0xffffffff


	//   ....[190]....
        /*0554*/ 	.word	0xffffffff


	//   ....[191]....
        /*0558*/ 	.word	0xffffffff


	//   ....[192]....
        /*055c*/ 	.word	0xffffffff


	//   ....[193]....
        /*0560*/ 	.word	0xffffffff


	//   ....[194]....
        /*0564*/ 	.word	0xffffffff


	//   ....[195]....
        /*0568*/ 	.word	0xffffffff


	//   ....[196]....
        /*056c*/ 	.word	0xffffffff


	//   ....[197]....
        /*0570*/ 	.word	0xffffffff


	//   ....[198]....
        /*0574*/ 	.word	0xffffffff


	//   ....[199]....
        /*0578*/ 	.word	0x0500000f


	//   ....[200]....
        /*057c*/ 	.word	0x0500000f


	//   ....[201]....
        /*0580*/ 	.word	0x0500000f


	//   ....[202]....
        /*0584*/ 	.word	0x0500000f


	//   ....[203]....
        /*0588*/ 	.word	0x0500000f


	//   ....[204]....
        /*058c*/ 	.word	0x0500000f


	//   ....[205]....
        /*0590*/ 	.word	0x0500000f


	//   ....[206]....
        /*0594*/ 	.word	0x0500000f


	//   ....[207]....
        /*0598*/ 	.word	0x0500000f


	//   ....[208]....
        /*059c*/ 	.word	0x0500000f


	//   ....[209]....
        /*05a0*/ 	.word	0x0500000f


	//   ....[210]....
        /*05a4*/ 	.word	0x0500000f


	//   ....[211]....
        /*05a8*/ 	.word	0x0500000f


	//   ....[212]....
        /*05ac*/ 	.word	0x0500000f


	//   ....[213]....
        /*05b0*/ 	.word	0x0500000f


	//   ....[214]....
        /*05b4*/ 	.word	0x0500000f


	//   ....[215]....
        /*05b8*/ 	.word	0x0500000f


	//   ....[216]....
        /*05bc*/ 	.word	0x0500000f


	//   ....[217]....
        /*05c0*/ 	.word	0x0500000f


	//   ....[218]....
        /*05c4*/ 	.word	0x0500000f


	//   ....[219]....
        /*05c8*/ 	.word	0x0500000f


	//   ....[220]....
        /*05cc*/ 	.word	0x0500000f


	//   ....[221]....
        /*05d0*/ 	.word	0x0500000f


	//   ....[222]....
        /*05d4*/ 	.word	0x0500000f


	//   ....[223]....
        /*05d8*/ 	.word	0x0500000f


	//   ....[224]....
        /*05dc*/ 	.word	0x0500000f


	//   ....[225]....
        /*05e0*/ 	.word	0x0500000f


	//   ....[226]....
        /*05e4*/ 	.word	0x0500000f


	//   ....[227]....
        /*05e8*/ 	.word	0x0500000f


	//   ....[228]....
        /*05ec*/ 	.word	0x0500000f


	//   ....[229]....
        /*05f0*/ 	.word	0x0500000f


	//   ....[230]....
        /*05f4*/ 	.word	0x0500000f


	//   ....[231]....
        /*05f8*/ 	.word	0x0500000f


	//   ....[232]....
        /*05fc*/ 	.word	0x0500000f


	//   ....[233]....
        /*0600*/ 	.word	0x0500000f


	//   ....[234]....
        /*0604*/ 	.word	0x0500000f


	//   ....[235]....
        /*0608*/ 	.word	0x0500000f


	//   ....[236]....
        /*060c*/ 	.word	0x0500000f


	//   ....[237]....
        /*0610*/ 	.word	0x0500000f


	//   ....[238]....
        /*0614*/ 	.word	0x0500000f


	//   ....[239]....
        /*0618*/ 	.word	0x0500000f


	//   ....[240]....
        /*061c*/ 	.word	0x0500000f


	//   ....[241]....
        /*0620*/ 	.word	0x0500000f


	//   ....[242]....
        /*0624*/ 	.word	0x0500000f


	//   ....[243]....
        /*0628*/ 	.word	0x0500000f


	//   ....[244]....
        /*062c*/ 	.word	0x0500000f


	//   ....[245]....
        /*0630*/ 	.word	0x0500000f


	//   ....[246]....
        /*0634*/ 	.word	0x0500000f


	//   ....[247]....
        /*0638*/ 	.word	0x0500000f


	//   ....[248]....
        /*063c*/ 	.word	0x0500000f


	//----- nvinfo : EIATTR_COOP_GROUP_INSTR_OFFSETS
	.align		4
.L_297:
        /*0640*/ 	.byte	0x04, 0x28
        /*0642*/ 	.short	(.L_299 - .L_298)


	//   ....[0]....
.L_298:
        /*0644*/ 	.word	0x00000080


	//   ....[1]....
        /*0648*/ 	.word	0x00000090


	//   ....[2]....
        /*064c*/ 	.word	0x000002d0


	//   ....[3]....
        /*0650*/ 	.word	0x00000430


	//   ....[4]....
        /*0654*/ 	.word	0x00000550


	//   ....[5]....
        /*0658*/ 	.word	0x000006b0


	//   ....[6]....
        /*065c*/ 	.word	0x00001b00


	//   ....[7]....
        /*0660*/ 	.word	0x00003050


	//   ....[8]....
        /*0664*/ 	.word	0x00003500


	//   ....[9]....
        /*0668*/ 	.word	0x00003ff0


	//   ....[10]....
        /*066c*/ 	.word	0x00004070


	//   ....[11]....
        /*0670*/ 	.word	0x00004d00


	//   ....[12]....
        /*0674*/ 	.word	0x00004d70


	//   ....[13]....
        /*0678*/ 	.word	0x00007220


	//   ....[14]....
        /*067c*/ 	.word	0x000080c0


	//   ....[15]....
        /*0680*/ 	.word	0x00008120


	//   ....[16]....
        /*0684*/ 	.word	0x000081b0


	//   ....[17]....
        /*0688*/ 	.word	0x00008e20


	//   ....[18]....
        /*068c*/ 	.word	0x00008e70


	//   ....[19]....
        /*0690*/ 	.word	0x0000c200


	//   ....[20]....
        /*0694*/ 	.word	0x0000c220


	//   ....[21]....
        /*0698*/ 	.word	0x0000c250


	//   ....[22]....
        /*069c*/ 	.word	0x0000c260


	//   ....[23]....
        /*06a0*/ 	.word	0x0000dc80


	//   ....[24]....
        /*06a4*/ 	.word	0x0000dc90


	//   ....[25]....
        /*06a8*/ 	.word	0x0000dd10


	//   ....[26]....
        /*06ac*/ 	.word	0x0000dd20


	//   ....[27]....
        /*06b0*/ 	.word	0x0000ec90


	//   ....[28]....
        /*06b4*/ 	.word	0x0000eca0


	//   ....[29]....
        /*06b8*/ 	.word	0x0000ecb0


	//   ....[30]....
        /*06bc*/ 	.word	0x0000ecc0


	//   ....[31]....
        /*06c0*/ 	.word	0x0000ecd0


	//   ....[32]....
        /*06c4*/ 	.word	0x0000ece0


	//   ....[33]....
        /*06c8*/ 	.word	0x0000ecf0


	//   ....[34]....
        /*06cc*/ 	.word	0x0000ed00


	//   ....[35]....
        /*06d0*/ 	.word	0x0000ed10


	//   ....[36]....
        /*06d4*/ 	.word	0x0000ed20


	//   ....[37]....
        /*06d8*/ 	.word	0x0000ed30


	//   ....[38]....
        /*06dc*/ 	.word	0x0000ed40


	//   ....[39]....
        /*06e0*/ 	.word	0x0000ed50


	//   ....[40]....
        /*06e4*/ 	.word	0x0000ed60


	//   ....[41]....
        /*06e8*/ 	.word	0x0000ed70


	//   ....[42]....
        /*06ec*/ 	.word	0x0000eda0


	//   ....[43]....
        /*06f0*/ 	.word	0x0000edb0


	//   ....[44]....
        /*06f4*/ 	.word	0x0000edc0


	//   ....[45]....
        /*06f8*/ 	.word	0x0000edd0


	//   ....[46]....
        /*06fc*/ 	.word	0x0000ee00


	//   ....[47]....
        /*0700*/ 	.word	0x0000ee10


	//   ....[48]....
        /*0704*/ 	.word	0x0000ee20


	//   ....[49]....
        /*0708*/ 	.word	0x0000ee30


	//   ....[50]....
        /*070c*/ 	.word	0x0000ee40


	//   ....[51]....
        /*0710*/ 	.word	0x0000ee50


	//   ....[52]....
        /*0714*/ 	.word	0x0000ee60


	//   ....[53]....
        /*0718*/ 	.word	0x0000ee70


	//   ....[54]....
        /*071c*/ 	.word	0x0000ee80


	//   ....[55]....
        /*0720*/ 	.word	0x0000ee90


	//   ....[56]....
        /*0724*/ 	.word	0x0000eea0


	//   ....[57]....
        /*0728*/ 	.word	0x0000eec0


	//   ....[58]....
        /*072c*/ 	.word	0x0000eed0


	//   ....[59]....
        /*0730*/ 	.word	0x0000eef0


	//   ....[60]....
        /*0734*/ 	.word	0x0000ef00


	//   ....[61]....
        /*0738*/ 	.word	0x0000ef10


	//   ....[62]....
        /*073c*/ 	.word	0x0000ef30


	//   ....[63]....
        /*0740*/ 	.word	0x0000ef50


	//   ....[64]....
        /*0744*/ 	.word	0x0000ef70


	//   ....[65]....
        /*0748*/ 	.word	0x0000ef80


	//   ....[66]....
        /*074c*/ 	.word	0x0000efa0


	//   ....[67]....
        /*0750*/ 	.word	0x0000efc0


	//   ....[68]....
        /*0754*/ 	.word	0x0000eff0


	//   ....[69]....
        /*0758*/ 	.word	0x0000f010


	//   ....[70]....
        /*075c*/ 	.word	0x0000f020


	//   ....[71]....
        /*0760*/ 	.word	0x0000f040


	//   ....[72]....
        /*0764*/ 	.word	0x0000f070


	//   ....[73]....
        /*0768*/ 	.word	0x0000f080


	//   ....[74]....
        /*076c*/ 	.word	0x0000f090


	//   ....[75]....
        /*0770*/ 	.word	0x0000f0c0


	//   ....[76]....
        /*0774*/ 	.word	0x0000f0f0


	//   ....[77]....
        /*0778*/ 	.word	0x0000f120


	//   ....[78]....
        /*077c*/ 	.word	0x0000f150


	//   ....[79]....
        /*0780*/ 	.word	0x0000f180


	//   ....[80]....
        /*0784*/ 	.word	0x0000f1b0


	//   ....[81]....
        /*0788*/ 	.word	0x0000f1e0


	//   ....[82]....
        /*078c*/ 	.word	0x0000f210


	//   ....[83]....
        /*0790*/ 	.word	0x0000f240


	//   ....[84]....
        /*0794*/ 	.word	0x0000f270


	//   ....[85]....
        /*0798*/ 	.word	0x0000f2a0


	//   ....[86]....
        /*079c*/ 	.word	0x0000f2d0


	//   ....[87]....
        /*07a0*/ 	.word	0x0000f300


	//   ....[88]....
        /*07a4*/ 	.word	0x0000f330


	//   ....[89]....
        /*07a8*/ 	.word	0x0000f360


	//   ....[90]....
        /*07ac*/ 	.word	0x0000f390


	//   ....[91]....
        /*07b0*/ 	.word	0x0000fbc0


	//   ....[92]....
        /*07b4*/ 	.word	0x0000fc00


	//   ....[93]....
        /*07b8*/ 	.word	0x0000fc30


	//   ....[94]....
        /*07bc*/ 	.word	0x0000fc60


	//   ....[95]....
        /*07c0*/ 	.word	0x00010330


	//   ....[96]....
        /*07c4*/ 	.word	0x00010350


	//   ....[97]....
        /*07c8*/ 	.word	0x00010420


	//   ....[98]....
        /*07cc*/ 	.word	0x00010440


	//   ....[99]....
        /*07d0*/ 	.word	0x00010500


	//   ....[100]....
        /*07d4*/ 	.word	0x00010520


	//   ....[101]....
        /*07d8*/ 	.word	0x000105f0


	//   ....[102]....
        /*07dc*/ 	.word	0x00010610


	//   ....[103]....
        /*07e0*/ 	.word	0x000109c0


	//   ....[104]....
        /*07e4*/ 	.word	0x000109d0


	//   ....[105]....
        /*07e8*/ 	.word	0x00010e00


	//   ....[106]....
        /*07ec*/ 	.word	0x00010e10


	//   ....[107]....
        /*07f0*/ 	.word	0x00011b00


	//   ....[108]....
        /*07f4*/ 	.word	0x00011b20


	//   ....[109]....
        /*07f8*/ 	.word	0x00011be0


	//   ....[110]....
        /*07fc*/ 	.word	0x00011c00


	//   ....[111]....
        /*0800*/ 	.word	0x00011cc0


	//   ....[112]....
        /*0804*/ 	.word	0x00011ce0


	//   ....[113]....
        /*0808*/ 	.word	0x00011db0


	//   ....[114]....
        /*080c*/ 	.word	0x00011dd0


	//   ....[115]....
        /*0810*/ 	.word	0x00011f10


	//   ....[116]....
        /*0814*/ 	.word	0x00012120


	//   ....[117]....
        /*0818*/ 	.word	0x00012150


	//   ....[118]....
        /*081c*/ 	.word	0x00012180


	//   ....[119]....
        /*0820*/ 	.word	0x000121b0


	//   ....[120]....
        /*0824*/ 	.word	0x000121e0


	//   ....[121]....
        /*0828*/ 	.word	0x00012230


	//   ....[122]....
        /*082c*/ 	.word	0x000123b0


	//   ....[123]....
        /*0830*/ 	.word	0x000123e0


	//   ....[124]....
        /*0834*/ 	.word	0x00012410


	//   ....[125]....
        /*0838*/ 	.word	0x00012440


	//   ....[126]....
        /*083c*/ 	.word	0x00012470


	//   ....[127]....
        /*0840*/ 	.word	0x000124a0


	//   ....[128]....
        /*0844*/ 	.word	0x00012530


	//   ....[129]....
        /*0848*/ 	.word	0x00012590


	//   ....[130]....
        /*084c*/ 	.word	0x000125a0


	//   ....[131]....
        /*0850*/ 	.word	0x000125f0


	//   ....[132]....
        /*0854*/ 	.word	0x00014c00


	//   ....[133]....
        /*0858*/ 	.word	0x00014c30


	//   ....[134]....
        /*085c*/ 	.word	0x00014c60


	//   ....[135]....
        /*0860*/ 	.word	0x00014c80


	//   ....[136]....
        /*0864*/ 	.word	0x00014d10


	//   ....[137]....
        /*0868*/ 	.word	0x00014d50


	//   ....[138]....
        /*086c*/ 	.word	0x00014d90


	//   ....[139]....
        /*0870*/ 	.word	0x00014da0


	//   ....[140]....
        /*0874*/ 	.word	0x00014e80


	//   ....[141]....
        /*0878*/ 	.word	0x00014ea0


	//   ....[142]....
        /*087c*/ 	.word	0x00015280


	//   ....[143]....
        /*0880*/ 	.word	0x000152c0


	//   ....[144]....
        /*0884*/ 	.word	0x000152e0


	//   ....[145]....
        /*0888*/ 	.word	0x00015390


	//   ....[146]....
        /*088c*/ 	.word	0x000153b0


	//   ....[147]....
        /*0890*/ 	.word	0x00015440


	//   ....[148]....
        /*0894*/ 	.word	0x00015460


	//   ....[149]....
        /*0898*/ 	.word	0x00015470


	//   ....[150]....
        /*089c*/ 	.word	0x00015500


	//   ....[151]....
        /*08a0*/ 	.word	0x00015560


	//   ....[152]....
        /*08a4*/ 	.word	0x00015cb0


	//   ....[153]....
        /*08a8*/ 	.word	0x00015ce0


	//   ....[154]....
        /*08ac*/ 	.word	0x00015d00


	//   ....[155]....
        /*08b0*/ 	.word	0x00015d90


	//   ....[156]....
        /*08b4*/ 	.word	0x00015db0


	//   ....[157]....
        /*08b8*/ 	.word	0x00015e40


	//   ....[158]....
        /*08bc*/ 	.word	0x00015e60


	//   ....[159]....
        /*08c0*/ 	.word	0x00015e70


	//   ....[160]....
        /*08c4*/ 	.word	0x00016890


	//   ....[161]....
        /*08c8*/ 	.word	0x000168b0


	//   ....[162]....
        /*08cc*/ 	.word	0x000168d0


	//   ....[163]....
        /*08d0*/ 	.word	0x00016920


	//   ....[164]....
        /*08d4*/ 	.word	0x00016930


	//   ....[165]....
        /*08d8*/ 	.word	0x00016980


	//   ....[166]....
        /*08dc*/ 	.word	0x00016990


	//   ....[167]....
        /*08e0*/ 	.word	0x000169a0


	//   ....[168]....
        /*08e4*/ 	.word	0x000169f0


	//   ....[169]....
        /*08e8*/ 	.word	0x00016a40


	//   ....[170]....
        /*08ec*/ 	.word	0x00016e30


	//   ....[171]....
        /*08f0*/ 	.word	0x00016e50


	//   ....[172]....
        /*08f4*/ 	.word	0x00016e60


	//   ....[173]....
        /*08f8*/ 	.word	0x00016e70


	//   ....[174]....
        /*08fc*/ 	.word	0x00016ed0


	//   ....[175]....
        /*0900*/ 	.word	0x00016ee0


	//   ....[176]....
        /*0904*/ 	.word	0x00016f40


	//   ....[177]....
        /*0908*/ 	.word	0x00016f70


	//   ....[178]....
        /*090c*/ 	.word	0x00016fb0


	//   ....[179]....
        /*0910*/ 	.word	0x00017010


	//   ....[180]....
        /*0914*/ 	.word	0x00018250


	//   ....[181]....
        /*0918*/ 	.word	0x000182a0


	//   ....[182]....
        /*091c*/ 	.word	0x000182d0


	//   ....[183]....
        /*0920*/ 	.word	0x00018300


	//   ....[184]....
        /*0924*/ 	.word	0x00018330


	//   ....[185]....
        /*0928*/ 	.word	0x00018340


	//   ....[186]....
        /*092c*/ 	.word	0x00018370


	//   ....[187]....
        /*0930*/ 	.word	0x000183c0


	//   ....[188]....
        /*0934*/ 	.word	0x00018520


	//   ....[189]....
        /*0938*/ 	.word	0x00018550


	//   ....[190]....
        /*093c*/ 	.word	0x00018590


	//   ....[191]....
        /*0940*/ 	.word	0x000185c0


	//   ....[192]....
        /*0944*/ 	.word	0x000185f0


	//   ....[193]....
        /*0948*/ 	.word	0x00018620


	//   ....[194]....
        /*094c*/ 	.word	0x000186c0


	//   ....[195]....
        /*0950*/ 	.word	0x00018710


	//   ....[196]....
        /*0954*/ 	.word	0x00018720


	//   ....[197]....
        /*0958*/ 	.word	0x00018760


	//   ....[198]....
        /*095c*/ 	.word	0x00019250


	//   ....[199]....
        /*0960*/ 	.word	0x00019880


	//   ....[200]....
        /*0964*/ 	.word	0x00019960


	//   ....[201]....
        /*0968*/ 	.word	0x00019a30


	//   ....[202]....
        /*096c*/ 	.word	0x00019ac0


	//   ....[203]....
        /*0970*/ 	.word	0x00019b90


	//   ....[204]....
        /*0974*/ 	.word	0x00019c20


	//   ....[205]....
        /*0978*/ 	.word	0x00019cd0


	//   ....[206]....
        /*097c*/ 	.word	0x00019d60


	//   ....[207]....
        /*0980*/ 	.word	0x00019e10


	//   ....[208]....
        /*0984*/ 	.word	0x00019e70


	//   ....[209]....
        /*0988*/ 	.word	0x00019f70


	//   ....[210]....
        /*098c*/ 	.word	0x0001a070


	//   ....[211]....
        /*0990*/ 	.word	0x0001a120


	//   ....[212]....
        /*0994*/ 	.word	0x0001a250


	//   ....[213]....
        /*0998*/ 	.word	0x0001a300


	//   ....[214]....
        /*099c*/ 	.word	0x0001a400


	//   ....[215]....
        /*09a0*/ 	.word	0x0001a4c0


	//   ....[216]....
        /*09a4*/ 	.word	0x0001a520


	//   ....[217]....
        /*09a8*/ 	.word	0x0001a5c0


	//   ....[218]....
        /*09ac*/ 	.word	0x0001a680


	//   ....[219]....
        /*09b0*/ 	.word	0x0001a750


	//   ....[220]....
        /*09b4*/ 	.word	0x0001a800


	//   ....[221]....
        /*09b8*/ 	.word	0x0001a860


	//   ....[222]....
        /*09bc*/ 	.word	0x0001a8c0


	//   ....[223]....
        /*09c0*/ 	.word	0x0001a9c0


	//   ....[224]....
        /*09c4*/ 	.word	0x0001aa20


	//   ....[225]....
        /*09c8*/ 	.word	0x0001ab20


	//   ....[226]....
        /*09cc*/ 	.word	0x0001ab80


	//   ....[227]....
        /*09d0*/ 	.word	0x0001ac60


	//   ....[228]....
        /*09d4*/ 	.word	0x0001ad90


	//   ....[229]....
        /*09d8*/ 	.word	0x0001ae40


	//   ....[230]....
        /*09dc*/ 	.word	0x0001aea0


	//   ....[231]....
        /*09e0*/ 	.word	0x0001af60


	//   ....[232]....
        /*09e4*/ 	.word	0x0001afc0


	//   ....[233]....
        /*09e8*/ 	.word	0x0001b080


	//   ....[234]....
        /*09ec*/ 	.word	0x0001b0e0


	//   ....[235]....
        /*09f0*/ 	.word	0x0001b1a0


	//   ....[236]....
        /*09f4*/ 	.word	0x0001b200


	//   ....[237]....
        /*09f8*/ 	.word	0x0001b2c0


	//   ....[238]....
        /*09fc*/ 	.word	0x0001b3b0


	//   ....[239]....
        /*0a00*/ 	.word	0x0001b450


	//   ....[240]....
        /*0a04*/ 	.word	0x0001b4b0


	//   ....[241]....
        /*0a08*/ 	.word	0x0001b580


	//   ....[242]....
        /*0a0c*/ 	.word	0x0001b5e0


	//   ....[243]....
        /*0a10*/ 	.word	0x0001b6b0


	//   ....[244]....
        /*0a14*/ 	.word	0x0001b710


	//   ....[245]....
        /*0a18*/ 	.word	0x0001b7e0


	//   ....[246]....
        /*0a1c*/ 	.word	0x0001b840


	//   ....[247]....
        /*0a20*/ 	.word	0x0001b910


	//   ....[248]....
        /*0a24*/ 	.word	0x0001bb70


	//----- nvinfo : EIATTR_REG_RECONFIG
	.align		4
.L_299:
        /*0a28*/ 	.byte	0x01, 0x54
	.zero		2


	//----- nvinfo : EIATTR_SYSCALL_OFFSETS
	.align		4
        /*0a2c*/ 	.byte	0x04, 0x46
        /*0a2e*/ 	.short	(.L_301 - .L_300)


	//   ....[0]....
.L_300:
        /*0a30*/ 	.word	0x00001ce0


	//   ....[1]....
        /*0a34*/ 	.word	0x00013e50


	//   ....[2]....
        /*0a38*/ 	.word	0x00013fc0


	//   ....[3]....
        /*0a3c*/ 	.word	0x00014110


	//   ....[4]....
        /*0a40*/ 	.word	0x00014250


	//   ....[5]....
        /*0a44*/ 	.word	0x00015920


	//----- nvinfo : EIATTR_MBARRIER_INSTR_OFFSETS
	.align		4
.L_301:
        /*0a48*/ 	.byte	0x04, 0x39
        /*0a4a*/ 	.short	(.L_303 - .L_302)


	//   ....[0]....
.L_302:
        /*0a4c*/ 	.word	0x00000180
        /*0a50*/ 	.word	0x000000ff
        /*0a54*/ 	.word	0x00029800
        /*0a58*/ 	.short	0x0100
        /*0a5a*/ 	.byte	0x08
	.zero		1


	//   ....[1]....
        /*0a5c*/ 	.word	0x00000190
        /*0a60*/ 	.word	0x000000ff
        /*0a64*/ 	.word	0x00029820
        /*0a68*/ 	.short	0x0100
        /*0a6a*/ 	.byte	0x08
	.zero		1


	//   ....[2]....
        /*0a6c*/ 	.word	0x00000280
        /*0a70*/ 	.word	0x000000ff
        /*0a74*/ 	.word	0x00029830
        /*0a78*/ 	.short	0x0100
        /*0a7a*/ 	.byte	0x08
	.zero		1


	//   ....[3]....
        /*0a7c*/ 	.word	0x00000290
        /*0a80*/ 	.word	0x000000ff
        /*0a84*/ 	.word	0x00029840
        /*0a88*/ 	.short	0x0100
        /*0a8a*/ 	.byte	0x08
	.zero		1


	//   ....[4]....
        /*0a8c*/ 	.word	0x000002a0
        /*0a90*/ 	.word	0x000000ff
        /*0a94*/ 	.word	0x00029838
        /*0a98*/ 	.short	0x0100
        /*0a9a*/ 	.byte	0x08
	.zero		1


	//   ....[5]....
        /*0a9c*/ 	.word	0x000002b0
        /*0aa0*/ 	.word	0x000000ff
        /*0aa4*/ 	.word	0x00029848
        /*0aa8*/ 	.short	0x0100
        /*0aaa*/ 	.byte	0x08
	.zero		1


	//   ....[6]....
        /*0aac*/ 	.word	0x000003e0
        /*0ab0*/ 	.word	0x000000ff
        /*0ab4*/ 	.word	0x00029850
        /*0ab8*/ 	.short	0x0100
        /*0aba*/ 	.byte	0x08
	.zero		1


	//   ....[7]....
        /*0abc*/ 	.word	0x000003f0
        /*0ac0*/ 	.word	0x000000ff
        /*0ac4*/ 	.word	0x00029860
        /*0ac8*/ 	.short	0x0100
        /*0aca*/ 	.byte	0x08
	.zero		1


	//   ....[8]....
        /*0acc*/ 	.word	0x00000400
        /*0ad0*/ 	.word	0x000000ff
        /*0ad4*/ 	.word	0x00029858
        /*0ad8*/ 	.short	0x0100
        /*0ada*/ 	.byte	0x08
	.zero		1


	//   ....[9]....
        /*0adc*/ 	.word	0x00000410
        /*0ae0*/ 	.word	0x000000ff
        /*0ae4*/ 	.word	0x00029868
        /*0ae8*/ 	.short	0x0100
        /*0aea*/ 	.byte	0x08
	.zero		1


	//   ....[10]....
        /*0aec*/ 	.word	0x00000500
        /*0af0*/ 	.word	0x000000ff
        /*0af4*/ 	.word	0x00029870
        /*0af8*/ 	.short	0x0100
        /*0afa*/ 	.byte	0x06
	.zero		1


	//   ....[11]....
        /*0afc*/ 	.word	0x00000510
        /*0b00*/ 	.word	0x000000ff
        /*0b04*/ 	.word	0x00029880
        /*0b08*/ 	.short	0x0100
        /*0b0a*/ 	.byte	0x06
	.zero		1


	//   ....[12]....
        /*0b0c*/ 	.word	0x00000520
        /*0b10*/ 	.word	0x000000ff
        /*0b14*/ 	.word	0x00029878
        /*0b18*/ 	.short	0x0100
        /*0b1a*/ 	.byte	0x06
	.zero		1


	//   ....[13]....
        /*0b1c*/ 	.word	0x00000530
        /*0b20*/ 	.word	0x000000ff
        /*0b24*/ 	.word	0x00029888
        /*0b28*/ 	.short	0x0100
        /*0b2a*/ 	.byte	0x06
	.zero		1


	//   ....[14]....
        /*0b2c*/ 	.word	0x00000660
        /*0b30*/ 	.word	0x000000ff
        /*0b34*/ 	.word	0x00029890
        /*0b38*/ 	.short	0x0100
        /*0b3a*/ 	.byte	0x08
	.zero		1


	//   ....[15]....
        /*0b3c*/ 	.word	0x00000670
        /*0b40*/ 	.word	0x000000ff
        /*0b44*/ 	.word	0x000298a0
        /*0b48*/ 	.short	0x0100
        /*0b4a*/ 	.byte	0x08
	.zero		1


	//   ....[16]....
        /*0b4c*/ 	.word	0x00000680
        /*0b50*/ 	.word	0x000000ff
        /*0b54*/ 	.word	0x00029898
        /*0b58*/ 	.short	0x0100
        /*0b5a*/ 	.byte	0x08
	.zero		1


	//   ....[17]....
        /*0b5c*/ 	.word	0x00000690
        /*0b60*/ 	.word	0x000000ff
        /*0b64*/ 	.word	0x000298a8
        /*0b68*/ 	.short	0x0100
        /*0b6a*/ 	.byte	0x08
	.zero		1


	//   ....[18]....
        /*0b6c*/ 	.word	0x000007e0
        /*0b70*/ 	.word	0x000000ff
        /*0b74*/ 	.word	0x000298b0
        /*0b78*/ 	.short	0x0100
        /*0b7a*/ 	.byte	0x08
	.zero		1


	//   ....[19]....
        /*0b7c*/ 	.word	0x000007f0
        /*0b80*/ 	.word	0x000000ff
        /*0b84*/ 	.word	0x000298c0
        /*0b88*/ 	.short	0x0100
        /*0b8a*/ 	.byte	0x08
	.zero		1


	//   ....[20]....
        /*0b8c*/ 	.word	0x00000800
        /*0b90*/ 	.word	0x000000ff
        /*0b94*/ 	.word	0x000298b8
        /*0b98*/ 	.short	0x0100
        /*0b9a*/ 	.byte	0x08
	.zero		1


	//   ....[21]....
        /*0b9c*/ 	.word	0x00000810
        /*0ba0*/ 	.word	0x000000ff
        /*0ba4*/ 	.word	0x000298c8
        /*0ba8*/ 	.short	0x0100
        /*0baa*/ 	.byte	0x08
	.zero		1


	//   ....[22]....
        /*0bac*/ 	.word	0x00001f30
        /*0bb0*/ 	.word	0x000000ff
        /*0bb4*/ 	.word	0x00029800
        /*0bb8*/ 	.short	0x010a
        /*0bba*/ 	.byte	0x27
	.zero		1


	//   ....[23]....
        /*0bbc*/ 	.word	0x00001ff0
        /*0bc0*/ 	.word	0x00000002
        /*0bc4*/ 	.word	0x00029830
        /*0bc8*/ 	.short	0x010a
        /*0bca*/ 	.byte	0x3f
	.zero		1


	//   ....[24]....
        /*0bcc*/ 	.word	0x00002030
        /*0bd0*/ 	.word	0x00000002
        /*0bd4*/ 	.word	0x00029830
        /*0bd8*/ 	.short	0x010a
        /*0bda*/ 	.byte	0x3f
	.zero		1


	//   ....[25]....
        /*0bdc*/ 	.word	0x000039b0
        /*0be0*/ 	.word	0x000000ff
        /*0be4*/ 	.word	0x00000000
        /*0be8*/ 	.short	0x0101
        /*0bea*/ 	.byte	0x05
	.zero		1


	//   ....[26]....
        /*0bec*/ 	.word	0x00006130
        /*0bf0*/ 	.word	0x000000ff
        /*0bf4*/ 	.word	0x00029830
        /*0bf8*/ 	.short	0x010a
        /*0bfa*/ 	.byte	0x06
	.zero		1


	//   ....[27]....
        /*0bfc*/ 	.word	0x00006170
        /*0c00*/ 	.word	0x000000ff
        /*0c04*/ 	.word	0x00029830
        /*0c08*/ 	.short	0x010a
        /*0c0a*/ 	.byte	0x06
	.zero		1


	//   ....[28]....
        /*0c0c*/ 	.word	0x00006db0
        /*0c10*/ 	.word	0x000000ff
        /*0c14*/ 	.word	0x00029850
        /*0c18*/ 	.short	0x010a
        /*0c1a*/ 	.byte	0x06
	.zero		1


	//   ....[29]....
        /*0c1c*/ 	.word	0x00006df0
        /*0c20*/ 	.word	0x000000ff
        /*0c24*/ 	.word	0x00029850
        /*0c28*/ 	.short	0x010a
        /*0c2a*/ 	.byte	0x06
	.zero		1


	//   ....[30]....
        /*0c2c*/ 	.word	0x00007920
        /*0c30*/ 	.word	0x000000ff
        /*0c34*/ 	.word	0x00000000
        /*0c38*/ 	.short	0x0101
        /*0c3a*/ 	.byte	0x06
	.zero		1


	//   ....[31]....
        /*0c3c*/ 	.word	0x00009c60
        /*0c40*/ 	.word	0x000000ff
        /*0c44*/ 	.word	0x00000000
        /*0c48*/ 	.short	0x0101
        /*0c4a*/ 	.byte	0x05
	.zero		1


	//   ....[32]....
        /*0c4c*/ 	.word	0x0000a3c0
        /*0c50*/ 	.word	0x000000ff
        /*0c54*/ 	.word	0x00029830
        /*0c58*/ 	.short	0x010a
        /*0c5a*/ 	.byte	0x06
	.zero		1


	//   ....[33]....
        /*0c5c*/ 	.word	0x0000a400
        /*0c60*/ 	.word	0x000000ff
        /*0c64*/ 	.word	0x00029830
        /*0c68*/ 	.short	0x010a
        /*0c6a*/ 	.byte	0x06
	.zero		1


	//   ....[34]....
        /*0c6c*/ 	.word	0x0000b010
        /*0c70*/ 	.word	0x000000ff
        /*0c74*/ 	.word	0x00029850
        /*0c78*/ 	.short	0x010a
        /*0c7a*/ 	.byte	0x06
	.zero		1


	//   ....[35]....
        /*0c7c*/ 	.word	0x0000b050
        /*0c80*/ 	.word	0x000000ff
        /*0c84*/ 	.word	0x00029850
        /*0c88*/ 	.short	0x010a
        /*0c8a*/ 	.byte	0x06
	.zero		1


	//   ....[36]....
        /*0c8c*/ 	.word	0x0000b9c0
        /*0c90*/ 	.word	0x000000ff
        /*0c94*/ 	.word	0x00000000
        /*0c98*/ 	.short	0x0101
        /*0c9a*/ 	.byte	0x06
	.zero		1


	//   ....[37]....
        /*0c9c*/ 	.word	0x0000d360
        /*0ca0*/ 	.word	0x000000ff
        /*0ca4*/ 	.word	0x00000000
        /*0ca8*/ 	.short	0x0101
        /*0caa*/ 	.byte	0x05
	.zero		1


	//   ....[38]....
        /*0cac*/ 	.word	0x0000d9e0
        /*0cb0*/ 	.word	0x000000ff
        /*0cb4*/ 	.word	0x00029850
        /*0cb8*/ 	.short	0x010a
        /*0cba*/ 	.byte	0x05
	.zero		1


	//   ....[39]....
        /*0cbc*/ 	.word	0x0000da20
        /*0cc0*/ 	.word	0x000000ff
        /*0cc4*/ 	.word	0x00029850
        /*0cc8*/ 	.short	0x010a
        /*0cca*/ 	.byte	0x05
	.zero		1


	//   ....[40]....
        /*0ccc*/ 	.word	0x0000e000
        /*0cd0*/ 	.word	0x000000ff
        /*0cd4*/ 	.word	0x00000000
        /*0cd8*/ 	.short	0x0101
        /*0cda*/ 	.byte	0x04
	.zero		1


	//   ....[41]....
        /*0cdc*/ 	.word	0x00010320
        /*0ce0*/ 	.word	0x00000003
        /*0ce4*/ 	.word	0x00000000
        /*0ce8*/ 	.short	0x0101
        /*0cea*/ 	.byte	0x3f
	.zero		1


	//   ....[42]....
        /*0cec*/ 	.word	0x000107c0
        /*0cf0*/ 	.word	0x00000002
        /*0cf4*/ 	.word	0x00000000
        /*0cf8*/ 	.short	0x0101
        /*0cfa*/ 	.byte	0x3f
	.zero		1


	//   ....[43]....
        /*0cfc*/ 	.word	0x00014920
        /*0d00*/ 	.word	0x00000000
        /*0d04*/ 	.word	0x00029880
        /*0d08*/ 	.short	0x010a
        /*0d0a*/ 	.byte	0x3f
	.zero		1


	//   ....[44]....
        /*0d0c*/ 	.word	0x00014f60
        /*0d10*/ 	.word	0x00000000
        /*0d14*/ 	.word	0x00029870
        /*0d18*/ 	.short	0x0107
        /*0d1a*/ 	.byte	0x3f
	.zero		1


	//   ....[45]....
        /*0d1c*/ 	.word	0x00015010
        /*0d20*/ 	.word	0x00000000
        /*0d24*/ 	.word	0x00029870
        /*0d28*/ 	.short	0x0101
        /*0d2a*/ 	.byte	0x3f
	.zero		1


	//   ....[46]....
        /*0d2c*/ 	.word	0x00015040
        /*0d30*/ 	.word	0x00000000
        /*0d34*/ 	.word	0x00029840
        /*0d38*/ 	.short	0x010a
        /*0d3a*/ 	.byte	0x3f
	.zero		1


	//   ....[47]....
        /*0d3c*/ 	.word	0x00015670
        /*0d40*/ 	.word	0x00000000
        /*0d44*/ 	.word	0x00029830
        /*0d48*/ 	.short	0x0107
        /*0d4a*/ 	.byte	0x3f
	.zero		1


	//   ....[48]....
        /*0d4c*/ 	.word	0x00015730
        /*0d50*/ 	.word	0x00000000
        /*0d54*/ 	.word	0x00029830
        /*0d58*/ 	.short	0x0101
        /*0d5a*/ 	.byte	0x3f
	.zero		1


	//   ....[49]....
        /*0d5c*/ 	.word	0x00015fb0
        /*0d60*/ 	.word	0x00000010
        /*0d64*/ 	.word	0x00029800
        /*0d68*/ 	.short	0x0107
        /*0d6a*/ 	.byte	0x3f
	.zero		1


	//   ....[50]....
        /*0d6c*/ 	.word	0x000160b0
        /*0d70*/ 	.word	0x00000010
        /*0d74*/ 	.word	0x00029800
        /*0d78*/ 	.short	0x0101
        /*0d7a*/ 	.byte	0x3f
	.zero		1


	//   ....[51]....
        /*0d7c*/ 	.word	0x000160d0
        /*0d80*/ 	.word	0x00000010
        /*0d84*/ 	.word	0x00029820
        /*0d88*/ 	.short	0x010a
        /*0d8a*/ 	.byte	0x3f
	.zero		1


	//   ....[52]....
        /*0d8c*/ 	.word	0x000165f0
        /*0d90*/ 	.word	0x00000000
        /*0d94*/ 	.word	0x00029880
        /*0d98*/ 	.short	0x010a
        /*0d9a*/ 	.byte	0x3f
	.zero		1


	//   ....[53]....
        /*0d9c*/ 	.word	0x00016ad0
        /*0da0*/ 	.word	0x00000000
        /*0da4*/ 	.word	0x00029870
        /*0da8*/ 	.short	0x0107
        /*0daa*/ 	.byte	0x3f
	.zero		1


	//   ....[54]....
        /*0dac*/ 	.word	0x00016b80
        /*0db0*/ 	.word	0x00000000
        /*0db4*/ 	.word	0x00029870
        /*0db8*/ 	.short	0x0101
        /*0dba*/ 	.byte	0x3f
	.zero		1


	//   ....[55]....
        /*0dbc*/ 	.word	0x00016bb0
        /*0dc0*/ 	.word	0x00000000
        /*0dc4*/ 	.word	0x00029840
        /*0dc8*/ 	.short	0x010a
        /*0dca*/ 	.byte	0x3f
	.zero		1


	//   ....[56]....
        /*0dcc*/ 	.word	0x000170b0
        /*0dd0*/ 	.word	0x00000000
        /*0dd4*/ 	.word	0x00029830
        /*0dd8*/ 	.short	0x0107
        /*0dda*/ 	.byte	0x3f
	.zero		1


	//   ....[57]....
        /*0ddc*/ 	.word	0x00017160
        /*0de0*/ 	.word	0x00000000
        /*0de4*/ 	.word	0x00029830
        /*0de8*/ 	.short	0x0101
        /*0dea*/ 	.byte	0x3f
	.zero		1


	//   ....[58]....
        /*0dec*/ 	.word	0x000171f0
        /*0df0*/ 	.word	0x00000000
        /*0df4*/ 	.word	0x00029870
        /*0df8*/ 	.short	0x010a
        /*0dfa*/ 	.byte	0x3f
	.zero		1


	//   ....[59]....
        /*0dfc*/ 	.word	0x00017270
        /*0e00*/ 	.word	0x00000000
        /*0e04*/ 	.word	0x00029860
        /*0e08*/ 	.short	0x010a
        /*0e0a*/ 	.byte	0x3f
	.zero		1


	//   ....[60]....
        /*0e0c*/ 	.word	0x00017770
        /*0e10*/ 	.word	0x00000000
        /*0e14*/ 	.word	0x00029850
        /*0e18*/ 	.short	0x0101
        /*0e1a*/ 	.byte	0x3f
	.zero		1


	//   ....[61]....
        /*0e1c*/ 	.word	0x00017800
        /*0e20*/ 	.word	0x00000000
        /*0e24*/ 	.word	0x00000000
        /*0e28*/ 	.short	0x0101
        /*0e2a*/ 	.byte	0x3f
	.zero		1


	//   ....[62]....
        /*0e2c*/ 	.word	0x000179d0
        /*0e30*/ 	.word	0x00000012
        /*0e34*/ 	.word	0x00029870
        /*0e38*/ 	.short	0x010a
        /*0e3a*/ 	.byte	0x3f
	.zero		1


	//   ....[63]....
        /*0e3c*/ 	.word	0x00017a40
        /*0e40*/ 	.word	0x00000012
        /*0e44*/ 	.word	0x00029860
        /*0e48*/ 	.short	0x010a
        /*0e4a*/ 	.byte	0x3f
	.zero		1


	//   ....[64]....
        /*0e4c*/ 	.word	0x00017f50
        /*0e50*/ 	.word	0x00000012
        /*0e54*/ 	.word	0x00029850
        /*0e58*/ 	.short	0x0101
        /*0e5a*/ 	.byte	0x3f
	.zero		1


	//   ....[65]....
        /*0e5c*/ 	.word	0x00018010
        /*0e60*/ 	.word	0x00000012
        /*0e64*/ 	.word	0x00000000
        /*0e68*/ 	.short	0x0101
        /*0e6a*/ 	.byte	0x3f
	.zero		1


	//   ....[66]....
        /*0e6c*/ 	.word	0x000191d0
        /*0e70*/ 	.word	0x00000004
        /*0e74*/ 	.word	0x00029820
        /*0e78*/ 	.short	0x010a
        /*0e7a*/ 	.byte	0x3f
	.zero		1


	//   ....[67]....
        /*0e7c*/ 	.word	0x00019370
        /*0e80*/ 	.word	0x00000005
        /*0e84*/ 	.word	0x00029840
        /*0e88*/ 	.short	0x010a
        /*0e8a*/ 	.byte	0x3f
	.zero		1


	//   ....[68]....
        /*0e8c*/ 	.word	0x00019410
        /*0e90*/ 	.word	0x00000013
        /*0e94*/ 	.word	0x00029840
        /*0e98*/ 	.short	0x010a
        /*0e9a*/ 	.byte	0x3f
	.zero		1


	//   ....[69]....
        /*0e9c*/ 	.word	0x00019450
        /*0ea0*/ 	.word	0x00000005
        /*0ea4*/ 	.word	0x00029860
        /*0ea8*/ 	.short	0x010a
        /*0eaa*/ 	.byte	0x3f
	.zero		1


	//   ....[70]....
        /*0eac*/ 	.word	0x00019490
        /*0eb0*/ 	.word	0x00000013
        /*0eb4*/ 	.word	0x00029860
        /*0eb8*/ 	.short	0x010a
        /*0eba*/ 	.byte	0x3f
	.zero		1


	//   ....[71]....
        /*0ebc*/ 	.word	0x000194d0
        /*0ec0*/ 	.word	0x00000005
        /*0ec4*/ 	.word	0x00029880
        /*0ec8*/ 	.short	0x010a
        /*0eca*/ 	.byte	0x3f
	.zero		1


	//   ....[72]....
        /*0ecc*/ 	.word	0x00019510
        /*0ed0*/ 	.word	0x00000013
        /*0ed4*/ 	.word	0x00029880
        /*0ed8*/ 	.short	0x010a
        /*0eda*/ 	.byte	0x3f
	.zero		1


	//   ....[73]....
        /*0edc*/ 	.word	0x00019580
        /*0ee0*/ 	.word	0x00000003
        /*0ee4*/ 	.word	0x00029800
        /*0ee8*/ 	.short	0x010a
        /*0eea*/ 	.byte	0x3f
	.zero		1


	//   ....[74]....
        /*0eec*/ 	.word	0x000195d0
        /*0ef0*/ 	.word	0x00000002
        /*0ef4*/ 	.word	0x00029830
        /*0ef8*/ 	.short	0x010a
        /*0efa*/ 	.byte	0x3f
	.zero		1


	//   ....[75]....
        /*0efc*/ 	.word	0x00019630
        /*0f00*/ 	.word	0x00000007
        /*0f04*/ 	.word	0x00029830
        /*0f08*/ 	.short	0x010a
        /*0f0a*/ 	.byte	0x3f
	.zero		1


	//   ....[76]....
        /*0f0c*/ 	.word	0x00019690
        /*0f10*/ 	.word	0x00000007
        /*0f14*/ 	.word	0x00029850
        /*0f18*/ 	.short	0x010a
        /*0f1a*/ 	.byte	0x3f
	.zero		1


	//   ....[77]....
        /*0f1c*/ 	.word	0x000196f0
        /*0f20*/ 	.word	0x00000007
        /*0f24*/ 	.word	0x00029830
        /*0f28*/ 	.short	0x010a
        /*0f2a*/ 	.byte	0x3f
	.zero		1


	//   ....[78]....
        /*0f2c*/ 	.word	0x00019750
        /*0f30*/ 	.word	0x00000007
        /*0f34*/ 	.word	0x00029850
        /*0f38*/ 	.short	0x010a
        /*0f3a*/ 	.byte	0x3f
	.zero		1


	//   ....[79]....
        /*0f3c*/ 	.word	0x000197b0
        /*0f40*/ 	.word	0x00000005
        /*0f44*/ 	.word	0x00029850
        /*0f48*/ 	.short	0x010a
        /*0f4a*/ 	.byte	0x3f
	.zero		1


	//   ....[80]....
        /*0f4c*/ 	.word	0x000198b0
        /*0f50*/ 	.word	0x00000000
        /*0f54*/ 	.word	0x00029880
        /*0f58*/ 	.short	0x010a
        /*0f5a*/ 	.byte	0x3f
	.zero		1


	//   ....[81]....
        /*0f5c*/ 	.word	0x00019fc0
        /*0f60*/ 	.word	0x00000000
        /*0f64*/ 	.word	0x00029840
        /*0f68*/ 	.short	0x010a
        /*0f6a*/ 	.byte	0x3f
	.zero		1


	//   ....[82]....
        /*0f6c*/ 	.word	0x0001ac90
        /*0f70*/ 	.word	0x00000010
        /*0f74*/ 	.word	0x00029820
        /*0f78*/ 	.short	0x010a
        /*0f7a*/ 	.byte	0x3f
	.zero		1


	//   ....[83]....
        /*0f7c*/ 	.word	0x0001ace0
        /*0f80*/ 	.word	0x00000000
        /*0f84*/ 	.word	0x00029880
        /*0f88*/ 	.short	0x010a
        /*0f8a*/ 	.byte	0x3f
	.zero		1


	//   ....[84]....
        /*0f8c*/ 	.word	0x0001b300
        /*0f90*/ 	.word	0x00000000
        /*0f94*/ 	.word	0x00029840
        /*0f98*/ 	.short	0x010a
        /*0f9a*/ 	.byte	0x3f
	.zero		1


	//   ....[85]....
        /*0f9c*/ 	.word	0x0001b950
        /*0fa0*/ 	.word	0x00000000
        /*0fa4*/ 	.word	0x00029870
        /*0fa8*/ 	.short	0x010a
        /*0faa*/ 	.byte	0x3f
	.zero		1


	//   ....[86]....
        /*0fac*/ 	.word	0x0001b9a0
        /*0fb0*/ 	.word	0x00000000
        /*0fb4*/ 	.word	0x00029860
        /*0fb8*/ 	.short	0x010a
        /*0fba*/ 	.byte	0x3f
	.zero		1


	//   ....[87]....
        /*0fbc*/ 	.word	0x0001b9f0
        /*0fc0*/ 	.word	0x00000012
        /*0fc4*/ 	.word	0x00029870
        /*0fc8*/ 	.short	0x010a
        /*0fca*/ 	.byte	0x3f
	.zero		1


	//   ....[88]....
        /*0fcc*/ 	.word	0x0001ba40
        /*0fd0*/ 	.word	0x00000012
        /*0fd4*/ 	.word	0x00029860
        /*0fd8*/ 	.short	0x010a
        /*0fda*/ 	.byte	0x3f
	.zero		1


	//   ....[89]....
        /*0fdc*/ 	.word	0x0001ba90
        /*0fe0*/ 	.word	0x00000004
        /*0fe4*/ 	.word	0x00029820
        /*0fe8*/ 	.short	0x010a
        /*0fea*/ 	.byte	0x3f
	.zero		1


	//   ....[90]....
        /*0fec*/ 	.word	0x0001bc30
        /*0ff0*/ 	.word	0x00000005
        /*0ff4*/ 	.word	0x00029840
        /*0ff8*/ 	.short	0x010a
        /*0ffa*/ 	.byte	0x3f
	.zero		1


	//   ....[91]....
        /*0ffc*/ 	.word	0x0001bc80
        /*1000*/ 	.word	0x00000013
        /*1004*/ 	.word	0x00029840
        /*1008*/ 	.short	0x010a
        /*100a*/ 	.byte	0x3f
	.zero		1


	//   ....[92]....
        /*100c*/ 	.word	0x0001bcd0
        /*1010*/ 	.word	0x00000005
        /*1014*/ 	.word	0x00029860
        /*1018*/ 	.short	0x010a
        /*101a*/ 	.byte	0x3f
	.zero		1


	//   ....[93]....
        /*101c*/ 	.word	0x0001bd20
        /*1020*/ 	.word	0x00000013
        /*1024*/ 	.word	0x00029860
        /*1028*/ 	.short	0x010a
        /*102a*/ 	.byte	0x3f
	.zero		1


	//   ....[94]....
        /*102c*/ 	.word	0x0001bd70
        /*1030*/ 	.word	0x00000005
        /*1034*/ 	.word	0x00029880
        /*1038*/ 	.short	0x010a
        /*103a*/ 	.byte	0x3f
	.zero		1


	//----- nvinfo : EIATTR_NUM_MBARRIERS
	.align		4
.L_303:
        /*103c*/ 	.byte	0x03, 0x38
        /*103e*/ 	.short	0x0016


	//----- nvinfo : EIATTR_EXIT_INSTR_OFFSETS
	.align		4
        /*1040*/ 	.byte	0x04, 0x1c
        /*1042*/ 	.short	(.L_305 - .L_304)


	//   ....[0]....
.L_304:
        /*1044*/ 	.word	0x000009e0


	//   ....[1]....
        /*1048*/ 	.word	0x00011ec0


	//   ....[2]....
        /*104c*/ 	.word	0x00019560


	//----- nvinfo : EIATTR_MAX_THREADS
	.align		4
.L_305:
        /*1050*/ 	.byte	0x04, 0x05
        /*1052*/ 	.short	(.L_307 - .L_306)
.L_306:
        /*1054*/ 	.word	0x00000180
        /*1058*/ 	.word	0x00000001
        /*105c*/ 	.word	0x00000001


	//----- nvinfo : EIATTR_CRS_STACK_SIZE
	.align		4
.L_307:
        /*1060*/ 	.byte	0x04, 0x1e
        /*1062*/ 	.short	(.L_309 - .L_308)
.L_308:
        /*1064*/ 	.word	0x00000000


	//----- nvinfo : EIATTR_CBANK_PARAM_SIZE
	.align		4
.L_309:
        /*1068*/ 	.byte	0x03, 0x19
        /*106a*/ 	.short	0x0af0


	//----- nvinfo : EIATTR_PARAM_CBANK
	.align		4
        /*106c*/ 	.byte	0x04, 0x0a
        /*106e*/ 	.short	(.L_311 - .L_310)
	.align		4
.L_310:
        /*1070*/ 	.word	index@(.nv.constant0._ZN7cutlass13device_kernelIN5flash11enable_sm90INS1_16FlashAttnFwdSm90INS1_25CollectiveMainloopFwdSm90ILi2EN4cute5tupleIJNS5_1CILi1EEES8_S8_EEENS6_IJNS7_ILi128EEENS7_ILi160EEENS7_ILi192EEEEEELi128ENS_12float_e4m3_tEfNS_4arch4Sm90ELb1ELb0ELb1ELb1ELb1ELb0ELb0ELb1ELb1ELb1ELb1ELb0EEENS1_21CollectiveEpilogueFwdINS6_IJSA_SA_SB_EEES9_NS_10bfloat16_tESG_Li256ELb1ELb1ELb1ELb1EEENS1_36VarlenDynamicPersistentTileSchedulerILi128ELi160ELi256ELi128ELb1ELb1ELb1ELb1ELb1ELb1EEEEEEEEEvNT_6ParamsE)
        /*1074*/ 	.short	0x0210
        /*1076*/ 	.short	0x0af0


	//----- nvinfo : EIATTR_SW_WAR
	.align		4
.L_311:
        /*1078*/ 	.byte	0x04, 0x36
        /*107a*/ 	.short	(.L_313 - .L_312)
.L_312:
        /*107c*/ 	.word	0x00000008
.L_313:


//--------------------- .nv.info._ZN7cutlass13device_kernelIN5flash11enable_sm90INS1_16FlashAttnFwdSm90INS1_25CollectiveMainloopFwdSm90ILi2EN4cute5tupleIJNS5_1CILi1EEES8_S8_EEENS6_IJNS7_ILi128EEENS7_ILi160EEENS7_ILi192EEEEEELi128ENS_12float_e4m3_tEfNS_4arch4Sm90ELb1ELb0ELb1ELb1ELb1ELb1ELb0ELb1ELb1ELb1ELb1ELb0EEENS1_21CollectiveEpilogueFwdINS6_IJSA_SA_SB_EEES9_NS_10bfloat16_tESG_Li256ELb1ELb1ELb1ELb1EEENS1_36VarlenDynamicPersistentTileSchedulerILi128ELi160ELi256ELi128ELb1ELb1ELb1ELb1ELb1ELb1EEEEEEEEEvNT_6ParamsE --------------------------
	.section	.nv.info._ZN7cutlass13device_kernelIN5flash11enable_sm90INS1_16FlashAttnFwdSm90INS1_25CollectiveMainloopFwdSm90ILi2EN4cute5tupleIJNS5_1CILi1EEES8_S8_EEENS6_IJNS7_ILi128EEENS7_ILi160EEENS7_ILi192EEEEEELi128ENS_12float_e4m3_tEfNS_4arch4Sm90ELb1ELb0ELb1ELb1ELb1ELb1ELb0ELb1ELb1ELb1ELb1ELb0EEENS1_21CollectiveEpilogueFwdINS6_IJSA_SA_SB_EEES9_NS_10bfloat16_tESG_Li256ELb1ELb1ELb1ELb1EEENS1_36VarlenDynamicPersistentTileSchedulerILi128ELi160ELi256ELi128ELb1ELb1ELb1ELb1ELb1ELb1EEEEEEEEEvNT_6ParamsE,"",@"SHT_CUDA_INFO"
	.sectionflags	@""
	.align	4


	//----- nvinfo : EIATTR_CUDA_API_VERSION
	.align		4
        /*0000*/ 	.byte	0x04, 0x37
        /*0002*/ 	.short	(.L_315 - .L_314)
.L_314:
        /*0004*/ 	.word	0x00000082


	//----- nvinfo : EIATTR_KPARAM_INFO
	.align		4
.L_315:
        /*0008*/ 	.byte	0x04, 0x17
        /*000a*/ 	.short	(.L_317 - .L_316)
.L_316:
        /*000c*/ 	.word	0x00000000
        /*0010*/ 	.short	0x0000
        /*0012*/ 	.short	0x0070
        /*0014*/ 	.byte	0x00, 0xf0, 0x01, 0x2a


	//----- nvinfo : EIATTR_SPARSE_MMA_MASK
	.align		4
.L_317:
        /*0018*/ 	.byte	0x03, 0x50
        /*001a*/ 	.short	0x0000


	//----- nvinfo : EIATTR_MAXREG_COUNT
	.align		4
        /*001c*/ 	.byte	0x03, 0x1b
        /*001e*/ 	.short	0x00a8


	//----- nvinfo : EIATTR_NUM_BARRIERS
	.align		4
        /*0020*/ 	.byte	0x02, 0x4c
        /*0022*/ 	.byte	0x10
	.zero		1


	//----- nvinfo : EIATTR_EXTERNS
	.align		4
        /*0024*/ 	.byte	0x04, 0x0f
        /*0026*/ 	.short	(.L_319 - .L_318)


	//   ....[0]....
	.align		4
.L_318:
        /*0028*/ 	.word	index@(__assertfail)


	//----- nvinfo : EIATTR_ANNOTATIONS
	.align		4
.L_319:
        /*002c*/ 	.byte	0x04, 0x55
        /*002e*/ 	.short	(.L_321 - .L_320)


	//   ....[0]....
.L_320:
        /* <DEDUP_REMOVED lines=36> */


	//----- nvinfo : EIATTR_MERCURY_ISA_VERSION
	.align		4
.L_321:
        /*0258*/ 	.byte	0x03, 0x5f
        /*025a*/ 	.short	0x0101


	//----- nvinfo : EIATTR_UNUSED_LOAD_BYTE_OFFSET
	.align		4
        /*025c*/ 	.byte	0x04, 0x44
        /*025e*/ 	.short	(.L_323 - .L_322)


	//   ....[0]....
.L_322:
        /*0260*/ 	.word	0x00000aa0
        /*0264*/ 	.word	0x0000fff0


	//   ....[1]....
        /*0268*/ 	.word	0x00025290
        /*026c*/ 	.word	0x0000fff0


	//----- nvinfo : EIATTR_INT_WARP_WIDE_INSTR_OFFSETS
	.align		4
.L_323:
        /*0270*/ 	.byte	0x04, 0x31
        /*0272*/ 	.short	(.L_325 - .L_324)


	//   ....[0]....
.L_324:
        /*0274*/ 	.word	0x00000130


	//   ....[1]....
        /*0278*/ 	.word	0x00000170


	//   ....[2]....
        /*027c*/ 	.word	0x000001e0


	//   ....[3]....
        /*0280*/ 	.word	0x0002c5d0


	//   ....[4]....
        /*0284*/ 	.word	0x0002c660


	//   ....[5]....
        /*0288*/ 	.word	0x000304c0


	//   ....[6]....
        /*028c*/ 	.word	0x00030550


	//----- nvinfo : EIATTR_COOP_GROUP_MASK_REGIDS
	.align		4
.L_325:
        /*0290*/ 	.byte	0x04, 0x29
        /*0292*/ 	.short	(.L_327 - .L_326)


	//   ....[0]....
.L_326:
        /*0294*/ 	.word	0xffffffff


	//   ....[1]....
        /*0298*/ 	.word	0xffffffff


	//   ....[2]....
        /*029c*/ 	.word	0xffffffff


	//   ....[3]....
        /*02a0*/ 	.word	0xffffffff


	//   ....[4]....
        /*02a4*/ 	.word	0xffffffff


	//   ....[5]....
        /*02a8*/ 	.word	0xffffffff


	//   ....[6]....
        /*02ac*/ 	.word	0xffffffff


	//   ....[7]....
        /*02b0*/ 	.word	0xffffffff


	//   ....[8]....
        /*02b4*/ 	.word	0xffffffff


	//   ....[9]....
        /*02b8*/ 	.word	0xffffffff


	//   ....[10]....
        /*02bc*/ 	.word	0xffffffff


	//   ....[11]....
        /*02c0*/ 	.word	0xffffffff


	//   ....[12]....
        /*02c4*/ 	.word	0xffffffff


	//   ....[13]....
        /*02c8*/ 	.word	0xffffffff


	//   ....[14]....
        /*02cc*/ 	.word	0xffffffff


	//   ....[15]....
        /*02d0*/ 	.word	0xffffffff


	//   ....[16]....
        /*02d4*/ 	.word	0xffffffff


	//   ....[17]....
        /*02d8*/ 	.word	0xffffffff


	//   ....[18]....
        /*02dc*/ 	.word	0xffffffff


	//   ....[19]....
        /*02e0*/ 	.word	0xffffffff


	//   ....[20]....
        /*02e4*/ 	.word	0xffffffff


	//   ....[21]....
        /*02e8*/ 	.word	0xffffffff


	//   ....[22]....
        /*02ec*/ 	.word	0xffffffff


	//   ....[23]....
        /*02f0*/ 	.word	0xffffffff


	//   ....[24]....
        /*02f4*/ 	.word	0xffffffff


	//   ....[25]....
        /*02f8*/ 	.word	0xffffffff


	//   ....[26]....
        /*02fc*/ 	.word	0xffffffff


	//   ....[27]....
        /*0300*/ 	.word	0xffffffff


	//   ....[28]....
        /*0304*/ 	.word	0xffffffff


	//   ....[29]....
        /*0308*/ 	.word	0xffffffff


	//   ....[30]....
        /*030c*/ 	.word	0xffffffff


	//   ....[31]....
        /*0310*/ 	.word	0xffffffff


	//   ....[32]....
        /*0314*/ 	.word	0xffffffff


	//   ....[33]....
        /*0318*/ 	.word	0xffffffff


	//   ....[34]....
        /*031c*/ 	.word	0xffffffff


	//   ....[35]....
        /*0320*/ 	.word	0xffffffff


	//   ....[36]....
        /*0324*/ 	.word	0xffffffff


	//   ....[37]....
        /*0328*/ 	.word	0xffffffff


	//   ....[38]....
        /*032c*/ 	.word	0xffffffff


	//   ....[39]....
        /*0330*/ 	.word	0xffffffff


	//   ....[40]....
        /*0334*/ 	.word	0xffffffff


	//   ....[41]....
        /*0338*/ 	.word	0xffffffff


	//   ....[42]....
        /*033c*/ 	.word	0xffffffff


	//   ....[43]....
        /*0340*/ 	.word	0xffffffff


	//   ....[44]....
        /*0344*/ 	.word	0xffffffff


	//   ....[45]....
        /*0348*/ 	.word	0xffffffff


	//   ....[46]....
        /*034c*/ 	.word	0xffffffff


	//   ....[47]....
        /*0350*/ 	.word	0xffffffff


	//   ....[48]....
        /*0354*/ 	.word	0xffffffff


	//   ....[49]....
        /*0358*/ 	.word	0xffffffff


	//   ....[50]....
        /*035c*/ 	.word	0xffffffff


	//   ....[51]....
        /*0360*/ 	.word	0xffffffff


	//   ....[52]....
        /*0364*/ 	.word	0xffffffff


	//   ....[53]....
        /*0368*/ 	.word	0xffffffff


	//   ....[54]....
        /*036c*/ 	.word	0xffffffff


	//   ....[55]....
        /*0370*/ 	.word	0xffffffff


	//   ....[56]....
        /*0374*/ 	.word	0xffffffff


	//   ....[57]....
        /*0378*/ 	.word	0xffffffff


	//   ....[58]....
        /*037c*/ 	.word	0xffffffff


	//   ....[59]....
        /*0380*/ 	.word	0xffffffff


	//   ....[60]....
        /*0384*/ 	.word	0xffffffff


	//   ....[61]....
        /*0388*/ 	.word	0xffffffff


	//   ....[62]....
        /*038c*/ 	.word	0xffffffff


	//   ....[63]....
        /*0390*/ 	.word	0xffffffff


	//   ....[64]....
        /*0394*/ 	.word	0xffffffff


	//   ....[65]....
        /*0398*/ 	.word	0xffffffff


	//   ....[66]....
        /*039c*/ 	.word	0xffffffff


	//   ....[67]....
        /*03a0*/ 	.word	0xffffffff


	//   ....[68]....
        /*03a4*/ 	.word	0xffffffff


	//   ....[69]....
        /*03a8*/ 	.word	0xffffffff


	//   ....[70]....
        /*03ac*/ 	.word	0xffffffff


	//   ....[71]....
        /*03b0*/ 	.word	0xffffffff


	//   ....[72]....
        /*03b4*/ 	.word	0xffffffff


	//   ....[73]....
        /*03b8*/ 	.word	0xffffffff


	//   ....[74]....
        /*03bc*/ 	.word	0xffffffff


	//   ....[75]....
        /*03c0*/ 	.word	0xffffffff


	//   ....[76]....
        /*03c4*/ 	.word	0xffffffff


	//   ....[77]....
        /*03c8*/ 	.word	0xffffffff


	//   ....[78]....
        /*03cc*/ 	.word	0xffffffff


	//   ....[79]....
        /*03d0*/ 	.word	0xffffffff


	//   ....[80]....
        /*03d4*/ 	.word	0xffffffff


	//   ....[81]....
        /*03d8*/ 	.word	0xffffffff


	//   ....[82]....
        /*03dc*/ 	.word	0xffffffff


	//   ....[83]....
        /*03e0*/ 	.word	0xffffffff


	//   ....[84]....
        /*03e4*/ 	.word	0xffffffff


	//   ....[85]....
        /*03e8*/ 	.word	0xffffffff


	//   ....[86]....
        /*03ec*/ 	.word	0xffffffff


	//   ....[87]....
        /*03f0*/ 	.word	0xffffffff


	//   ....[88]....
        /*03f4*/ 	.word	0xffffffff


	//   ....[89]....
        /*03f8*/ 	.word	0xffffffff


	//   ....[90]....
        /*03fc*/ 	.word	0xffffffff


	//   ....[91]....
        /*0400*/ 	.word	0xffffffff


	//   ....[92]....
        /*0404*/ 	.word	0xffffffff


	//   ....[93]....
        /*0408*/ 	.word	0xffffffff


	//   ....[94]....
        /*040c*/ 	.word	0xffffffff


	//   ....[95]....
        /*0410*/ 	.word	0xffffffff


	//   ....[96]....
        /*0414*/ 	.word	0xffffffff


	//   ....[97]....
        /*0418*/ 	.word	0xffffffff


	//   ....[98]....
        /*041c*/ 	.word	0xffffffff


	//   ....[99]....
        /*0420*/ 	.word	0xffffffff


	//   ....[100]....
        /*0424*/ 	.word	0xffffffff


	//   ....[101]....
        /*0428*/ 	.word	0xffffffff


	//   ....[102]....
        /*042c*/ 	.word	0xffffffff


	//   ....[103]....
        /*0430*/ 	.word	0xffffffff


	//   ....[104]....
        /*0434*/ 	.word	0xffffffff


	//   ....[105]....
        /*0438*/ 	.word	0xffffffff


	//   ....[106]....
        /*043c*/ 	.word	0xffffffff


	//   ....[107]....
        /*0440*/ 	.word	0xffffffff


	//   ....[108]....
        /*0444*/ 	.word	0xffffffff


	//   ....[109]....
        /*0448*/ 	.word	0xffffffff


	//   ....[110]....
        /*044c*/ 	.word	0xffffffff


	//   ....[111]....
        /*0450*/ 	.word	0xffffffff


	//   ....[112]....
        /*0454*/ 	.word	0xffffffff


	//   ....[113]....
        /*0458*/ 	.word	0xffffffff


	//   ....[114]....
        /*045c*/ 	.word	0xffffffff


	//   ....[115]....
        /*0460*/ 	.word	0xffffffff


	//   ....[116]....
        /*0464*/ 	.word	0xffffffff


	//   ....[117]....
        /*0468*/ 	.word	0xffffffff


	//   ....[118]....
        /*046c*/ 	.word	0xffffffff


	//   ....[119]....
        /*0470*/ 	.word	0xffffffff


	//   ....[120]....
        /*0474*/ 	.word	0xffffffff


	//   ....[121]....
        /*0478*/ 	.word	0xffffffff


	//   ....[122]....
        /*047c*/ 	.word	0xffffffff


	//   ....[123]....
        /*0480*/ 	.word	0xffffffff


	//   ....[124]....
        /*0484*/ 	.word	0xffffffff


	//   ....[125]....
        /*0488*/ 	.word	0xffffffff


	//   ....[126]....
        /*048c*/ 	.word	0xffffffff


	//   ....[127]....
        /*0490*/ 	.word	0xffffffff


	//   ....[128]....
        /*0494*/ 	.word	0xffffffff


	//   ....[129]....
        /*0498*/ 	.word	0xffffffff


	//   ....[130]....
        /*049c*/ 	.word	0xffffffff


	//   ....[131]....
        /*04a0*/ 	.word	0xffffffff


	//   ....[132]....
        /*04a4*/ 	.word	0xffffffff


	//   ....[133]....
        /*04a8*/ 	.word	0xffffffff


	//   ....[134]....
        /*04ac*/ 	.word	0xffffffff


	//   ....[135]....
        /*04b0*/ 	.word	0xffffffff


	//   ....[136]....
        /*04b4*/ 	.word	0xffffffff


	//   ....[137]....
        /*04b8*/ 	.word	0xffffffff


	//   ....[138]....
        /*04bc*/ 	.word	0xffffffff


	//   ....[139]....
        /*04c0*/ 	.word	0xffffffff


	//   ....[140]....
        /*04c4*/ 	.word	0xffffffff


	//   ....[141]....
        /*04c8*/ 	.word	0xffffffff


	//   ....[142]....
        /*04cc*/ 	.word	0xffffffff


	//   ....[143]....
        /*04d0*/ 	.word	0xffffffff


	//   ....[144]....
        /*04d4*/ 	.word	0xffffffff


	//   ....[145]....
        /*04d8*/ 	.word	0xffffffff


	//   ....[146]....
        /*04dc*/ 	.word	0xffffffff


	//   ....[147]....
        /*04e0*/ 	.word	0xffffffff


	//   ....[148]....
        /*04e4*/ 	.word	0xffffffff


	//   ....[149]....
        /*04e8*/ 	.word	0xffffffff


	//   ....[150]....
        /*04ec*/ 	.word	0xffffffff


	//   ....[151]....
        /*04f0*/ 	.word	0xffffffff


	//   ....[152]....
        /*04f4*/ 	.word	0xffffffff


	//   ....[153]....
        /*04f8*/ 	.word	0xffffffff


	//   ....[154]....
        /*04fc*/ 	.word	0xffffffff


	//   ....[155]....
        /*0500*/ 	.word	0xffffffff


	//   ....[156]....
        /*0504*/ 	.word	0xffffffff


	//   ....[157]....
        /*0508*/ 	.word	0xffffffff


	//   ....[158]....
        /*050c*/ 	.word	0xffffffff


	//   ....[159]....
        /*0510*/ 	.word	0xffffffff


	//   ....[160]....
        /*0514*/ 	.word	0xffffffff


	//   ....[161]....
        /*0518*/ 	.word	0xffffffff


	//   ....[162]....
        /*051c*/ 	.word	0xffffffff


	//   ....[163]....
        /*0520*/ 	.word	0xffffffff


	//   ....[164]....
        /*0524*/ 	.word	0xffffffff


	//   ....[165]....
        /*0528*/ 	.word	0xffffffff


	//   ....[166]....
        /*052c*/ 	.word	0xffffffff


	//   ....[167]....
        /*0530*/ 	.word	0xffffffff


	//   ....[168]....
        /*0534*/ 	.word	0xffffffff


	//   ....[169]....
        /*0538*/ 	.word	0xffffffff


	//   ....[170]....
        /*053c*/ 	.word	0xffffffff


	//   ....[171]....
        /*0540*/ 	.word	0xffffffff


	//   ....[172]....
        /*0544*/ 	.word	0xffffffff


	//   ....[173]....
        /*0548*/ 	.word	0xffffffff


	//   ....[174]....
        /*054c*/ 	.word	0xffffffff


	//   ....[175]....
        /*0550*/ 	.word	0xffffffff


	//   ....[176]....
        /*0554*/ 	.word	0xffffffff


	//   ....[177]....
        /*0558*/ 	.word	0xffffffff


	//   ....[178]....
        /*055c*/ 	.word	0xffffffff


	//   ....[179]....
        /*0560*/ 	.word	0xffffffff


	//   ....[180]....
        /*0564*/ 	.word	0xffffffff


	//   ....[181]....
        /*0568*/ 	.word	0xffffffff


	//   ....[182]....
        /*056c*/ 	.word	0xffffffff


	//   ....[183]....
        /*0570*/ 	.word	0xffffffff


	//   ....[184]....
        /*0574*/ 	.word	0xffffffff


	//   ....[185]....
        /*0578*/ 	.word	0xffffffff


	//   ....[186]....
        /*057c*/ 	.word	0xffffffff


	//   ....[187]....
        /*0580*/ 	.word	0xffffffff


	//   ....[188]....
        /*0584*/ 	.word	0xffffffff


	//   ....[189]....
        /*0588*/ 	.word	0xffffffff


	//   ....[190]....
        /*058c*/ 	.word	0xffffffff


	//   ....[191]....
        /*0590*/ 	.word	0xffffffff


	//   ....[192]....
        /*0594*/ 	.word	0xffffffff


	//   ....[193]....
        /*0598*/ 	.word	0xffffffff


	//   ....[194]....
        /*059c*/ 	.word	0xffffffff


	//   ....[195]....
        /*05a0*/ 	.word	0xffffffff


	//   ....[196]....
        /*05a4*/ 	.word	0xffffffff


	//   ....[197]....
        /*05a8*/ 	.word	0xffffffff


	//   ....[198]....
        /*05ac*/ 	.word	0xffffffff


	//   ....[199]....
        /*05b0*/ 	.word	0xffffffff


	//   ....[200]....
        /*05b4*/ 	.word	0xffffffff


	//   ....[201]....
        /*05b8*/ 	.word	0xffffffff


	//   ....[202]....
        /*05bc*/ 	.word	0xffffffff


	//   ....[203]....
        /*05c0*/ 	.word	0xffffffff


	//   ....[204]....
        /*05c4*/ 	.word	0xffffffff


	//   ....[205]....
        /*05c8*/ 	.word	0xffffffff


	//   ....[206]....
        /*05cc*/ 	.word	0xffffffff


	//   ....[207]....
        /*05d0*/ 	.word	0xffffffff


	//   ....[208]....
        /*05d4*/ 	.word	0xffffffff


	//   ....[209]....
        /*05d8*/ 	.word	0xffffffff


	//   ....[210]....
        /*05dc*/ 	.word	0xffffffff


	//   ....[211]....
        /*05e0*/ 	.word	0xffffffff


	//   ....[212]....
        /*05e4*/ 	.word	0xffffffff


	//   ....[213]....
        /*05e8*/ 	.word	0xffffffff


	//   ....[214]....
        /*05ec*/ 	.word	0xffffffff


	//   ....[215]....
        /*05f0*/ 	.word	0xffffffff


	//   ....[216]....
        /*05f4*/ 	.word	0xffffffff


	//   ....[217]....
        /*05f8*/ 	.word	0xffffffff


	//   ....[218]....
        /*05fc*/ 	.word	0xffffffff


	//   ....[219]....
        /*0600*/ 	.word	0xffffffff


	//   ....[220]....
        /*0604*/ 	.word	0xffffffff


	//   ....[221]....
        /*0608*/ 	.word	0xffffffff


	//   ....[222]....
        /*060c*/ 	.word	0xffffffff


	//   ....[223]....
        /*0610*/ 	.word	0xffffffff


	//   ....[224]....
        /*0614*/ 	.word	0xffffffff


	//   ....[225]....
        /*0618*/ 	.word	0x0500000f


	//   ....[226]....
        /*061c*/ 	.word	0x0500000f


	//   ....[227]....
        /*0620*/ 	.word	0x0500000f


	//   ....[228]....
        /*0624*/ 	.word	0x0500000f


	//   ....[229]....
        /*0628*/ 	.word	0x0500000f


	//   ....[230]....
        /*062c*/ 	.word	0x0500000f


	//   ....[231]....
        /*0630*/ 	.word	0x0500000f


	//   ....[232]....
        /*0634*/ 	.word	0x0500000f


	//   ....[233]....
        /*0638*/ 	.word	0x0500000f


	//   ....[234]....
        /*063c*/ 	.word	0x0500000f


	//   ....[235]....
        /*0640*/ 	.word	0x0500000f


	//   ....[236]....
        /*0644*/ 	.word	0x0500000f


	//   ....[237]....
        /*0648*/ 	.word	0x0500000f


	//   ....[238]....
        /*064c*/ 	.word	0x0500000f


	//   ....[239]....
        /*0650*/ 	.word	0x0500000f


	//   ....[240]....
        /*0654*/ 	.word	0x0500000f


	//   ....[241]....
        /*0658*/ 	.word	0x0500000f


	//   ....[242]....
        /*065c*/ 	.word	0x0500000f


	//   ....[243]....
        /*0660*/ 	.word	0x0500000f


	//   ....[244]....
        /*0664*/ 	.word	0x0500000f


	//   ....[245]....
        /*0668*/ 	.word	0x0500000f


	//   ....[246]....
        /*066c*/ 	.word	0x0500000f


	//   ....[247]....
        /*0670*/ 	.word	0x0500000f


	//   ....[248]....
        /*0674*/ 	.word	0x0500000f


	//   ....[249]....
        /*0678*/ 	.word	0x0500000f


	//   ....[250]....
        /*067c*/ 	.word	0x0500000f


	//   ....[251]....
        /*0680*/ 	.word	0x0500000f


	//   ....[252]....
        /*0684*/ 	.word	0x0500000f


	//   ....[253]....
        /*0688*/ 	.word	0x0500000f


	//   ....[254]....
        /*068c*/ 	.word	0x0500000f


	//   ....[255]....
        /*0690*/ 	.word	0x0500000f


	//   ....[0]....
        /*0694*/ 	.word	0x0500000f


	//   ....[1]....
        /*0698*/ 	.word	0x0500000f


	//   ....[2]....
        /*069c*/ 	.word	0x0500000f


	//   ....[3]....
        /*06a0*/ 	.word	0x0500000f


	//   ....[4]....
        /*06a4*/ 	.word	0x0500000f


	//   ....[5]....
        /*06a8*/ 	.word	0x0500000f


	//   ....[6]....
        /*06ac*/ 	.word	0x0500000f


	//   ....[7]....
        /*06b0*/ 	.word	0x0500000f


	//   ....[8]....
        /*06b4*/ 	.word	0x0500000f


	//   ....[9]....
        /*06b8*/ 	.word	0x0500000f


	//   ....[10]....
        /*06bc*/ 	.word	0x0500000f


	//   ....[11]....
        /*06c0*/ 	.word	0x0500000f


	//   ....[12]....
        /*06c4*/ 	.word	0x0500000f


	//   ....[13]....
        /*06c8*/ 	.word	0x0500000f


	//   ....[14]....
        /*06cc*/ 	.word	0x0500000f


	//   ....[15]....
        /*06d0*/ 	.word	0x0500000f


	//   ....[16]....
        /*06d4*/ 	.word	0x0500000f


	//   ....[17]....
        /*06d8*/ 	.word	0x0500000f


	//   ....[18]....
        /*06dc*/ 	.word	0x0500000f


	//   ....[19]....
        /*06e0*/ 	.word	0x0500000f


	//   ....[20]....
        /*06e4*/ 	.word	0x0500000f


	//   ....[21]....
        /*06e8*/ 	.word	0x0500000f


	//   ....[22]....
        /*06ec*/ 	.word	0x0500000f


	//   ....[23]....
        /*06f0*/ 	.word	0x0500000f


	//   ....[24]....
        /*06f4*/ 	.word	0x0500000f


	//   ....[25]....
        /*06f8*/ 	.word	0x0500000f


	//   ....[26]....
        /*06fc*/ 	.word	0x0500000f


	//   ....[27]....
        /*0700*/ 	.word	0x0500000f


	//   ....[28]....
        /*0704*/ 	.word	0x0500000f


	//   ....[29]....
        /*0708*/ 	.word	0x0500000f


	//   ....[30]....
        /*070c*/ 	.word	0x0500000f


	//   ....[31]....
        /*0710*/ 	.word	0x0500000f


	//   ....[32]....
        /*0714*/ 	.word	0x0500000f


	//   ....[33]....
        /*0718*/ 	.word	0x0500000f


	//   ....[34]....
        /*071c*/ 	.word	0x0500000f


	//   ....[35]....
        /*0720*/ 	.word	0x0500000f


	//   ....[36]....
        /*0724*/ 	.word	0x0500000f


	//   ....[37]....
        /*0728*/ 	.word	0x0500000f


	//   ....[38]....
        /*072c*/ 	.word	0x0500000f


	//   ....[39]....
        /*0730*/ 	.word	0x0500000f


	//   ....[40]....
        /*0734*/ 	.word	0x0500000f


	//   ....[41]....
        /*0738*/ 	.word	0x0500000f


	//   ....[42]....
        /*073c*/ 	.word	0x0500000f


	//   ....[43]....
        /*0740*/ 	.word	0x0500000f


	//   ....[44]....
        /*0744*/ 	.word	0x0500000f


	//   ....[45]....
        /*0748*/ 	.word	0x0500000f


	//   ....[46]....
        /*074c*/ 	.word	0x0500000f


	//   ....[47]....
        /*0750*/ 	.word	0x0500000f


	//   ....[48]....
        /*0754*/ 	.word	0x0500000f


	//   ....[49]....
        /*0758*/ 	.word	0x0500000f


	//   ....[50]....
        /*075c*/ 	.word	0x0500000f


	//   ....[51]....
        /*0760*/ 	.word	0x0500000f


	//   ....[52]....
        /*0764*/ 	.word	0x0500000f


	//   ....[53]....
        /*0768*/ 	.word	0x0500000f


	//   ....[54]....
        /*076c*/ 	.word	0x0500000f


	//   ....[55]....
        /*0770*/ 	.word	0x0500000f


	//   ....[56]....
        /*0774*/ 	.word	0x0500000f


	//   ....[57]....
        /*0778*/ 	.word	0x0500000f


	//   ....[58]....
        /*077c*/ 	.word	0x0500000f


	//   ....[59]....
        /*0780*/ 	.word	0x0500000f


	//   ....[60]....
        /*0784*/ 	.word	0x0500000f


	//   ....[61]....
        /*0788*/ 	.word	0x0500000f


	//   ....[62]....
        /*078c*/ 	.word	0x0500000f


	//   ....[63]....
        /*0790*/ 	.word	0x0500000f


	//   ....[64]....
        /*0794*/ 	.word	0x0500000f


	//   ....[65]....
        /*0798*/ 	.word	0x0500000f


	//   ....[66]....
        /*079c*/ 	.word	0x0500000f


	//   ....[67]....
        /*07a0*/ 	.word	0x0500000f


	//   ....[68]....
        /*07a4*/ 	.word	0x0500000f


	//   ....[69]....
        /*07a8*/ 	.word	0x0500000f


	//   ....[70]....
        /*07ac*/ 	.word	0x0500000f


	//   ....[71]....
        /*07b0*/ 	.word	0x0500000f


	//   ....[72]....
        /*07b4*/ 	.word	0x0500000f


	//   ....[73]....
        /*07b8*/ 	.word	0x0500000f


	//   ....[74]....
        /*07bc*/ 	.word	0x0500000f


	//   ....[75]....
        /*07c0*/ 	.word	0x0500000f


	//   ....[76]....
        /*07c4*/ 	.word	0x0500000f


	//   ....[77]....
        /*07c8*/ 	.word	0x0500000f


	//   ....[78]....
        /*07cc*/ 	.word	0x0500000f


	//   ....[79]....
        /*07d0*/ 	.word	0x0500000f


	//   ....[80]....
        /*07d4*/ 	.word	0x0500000f


	//   ....[81]....
        /*07d8*/ 	.word	0x0500000f


	//   ....[82]....
        /*07dc*/ 	.word	0x0500000f


	//   ....[83]....
        /*07e0*/ 	.word	0x0500000f


	//   ....[84]....
        /*07e4*/ 	.word	0x0500000f


	//   ....[85]....
        /*07e8*/ 	.word	0x0500000f


	//   ....[86]....
        /*07ec*/ 	.word	0x0500000f


	//   ....[87]....
        /*07f0*/ 	.word	0x0500000f


	//   ....[88]....
        /*07f4*/ 	.word	0x0500000f


	//   ....[89]....
        /*07f8*/ 	.word	0x0500000f


	//   ....[90]....
        /*07fc*/ 	.word	0x0500000f


	//   ....[91]....
        /*0800*/ 	.word	0x0500000f


	//   ....[92]....
        /*0804*/ 	.word	0x0500000f


	//   ....[93]....
        /*0808*/ 	.word	0x0500000f


	//   ....[94]....
        /*080c*/ 	.word	0x0500000f


	//   ....[95]....
        /*0810*/ 	.word	0x0500000f


	//   ....[96]....
        /*0814*/ 	.word	0x0500000f


	//   ....[97]....
        /*0818*/ 	.word	0x0500000f


	//   ....[98]....
        /*081c*/ 	.word	0x0500000f


	//   ....[99]....
        /*0820*/ 	.word	0x0500000f


	//   ....[100]....
        /*0824*/ 	.word	0x0500000f


	//   ....[101]....
        /*0828*/ 	.word	0x0500000f


	//   ....[102]....
        /*082c*/ 	.word	0x0500000f


	//   ....[103]....
        /*0830*/ 	.word	0x0500000f


	//   ....[104]....
        /*0834*/ 	.word	0x0500000f


	//   ....[105]....
        /*0838*/ 	.word	0x0500000f


	//   ....[106]....
        /*083c*/ 	.word	0x0500000f


	//   ....[107]....
        /*0840*/ 	.word	0x0500000f


	//   ....[108]....
        /*0844*/ 	.word	0x0500000f


	//   ....[109]....
        /*0848*/ 	.word	0x0500000f


	//   ....[110]....
        /*084c*/ 	.word	0x0500000f


	//   ....[111]....
        /*0850*/ 	.word	0x0500000f


	//   ....[112]....
        /*0854*/ 	.word	0x0500000f


	//   ....[113]....
        /*0858*/ 	.word	0x0500000f


	//   ....[114]....
        /*085c*/ 	.word	0x0500000f


	//   ....[115]....
        /*0860*/ 	.word	0x0500000f


	//   ....[116]....
        /*0864*/ 	.word	0x0500000f


	//   ....[117]....
        /*0868*/ 	.word	0x0500000f


	//   ....[118]....
        /*086c*/ 	.word	0x0500000f


	//   ....[119]....
        /*0870*/ 	.word	0x0500000f


	//   ....[120]....
        /*0874*/ 	.word	0x0500000f


	//   ....[121]....
        /*0878*/ 	.word	0x0500000f


	//   ....[122]....
        /*087c*/ 	.word	0x0500000f


	//   ....[123]....
        /*0880*/ 	.word	0x0500000f


	//   ....[124]....
        /*0884*/ 	.word	0x0500000f


	//   ....[125]....
        /*0888*/ 	.word	0x0500000f


	//   ....[126]....
        /*088c*/ 	.word	0x0500000f


	//   ....[127]....
        /*0890*/ 	.word	0x0500000f


	//   ....[128]....
        /*0894*/ 	.word	0x0500000f


	//   ....[129]....
        /*0898*/ 	.word	0x0500000f


	//   ....[130]....
        /*089c*/ 	.word	0x0500000f


	//   ....[131]....
        /*08a0*/ 	.word	0x0500000f


	//   ....[132]....
        /*08a4*/ 	.word	0x0500000f


	//   ....[133]....
        /*08a8*/ 	.word	0x0500000f


	//   ....[134]....
        /*08ac*/ 	.word	0x0500000f


	//   ....[135]....
        /*08b0*/ 	.word	0x0500000f


	//   ....[136]....
        /*08b4*/ 	.word	0x0500000f


	//   ....[137]....
        /*08b8*/ 	.word	0x0500000f


	//   ....[138]....
        /*08bc*/ 	.word	0x0500000f


	//   ....[139]....
        /*08c0*/ 	.word	0x0500000f


	//   ....[140]....
        /*08c4*/ 	.word	0x0500000f


	//   ....[141]....
        /*08c8*/ 	.word	0x0500000f


	//   ....[142]....
        /*08cc*/ 	.word	0x0500000f


	//----- nvinfo : EIATTR_COOP_GROUP_INSTR_OFFSETS
	.align		4
.L_327:
        /*08d0*/ 	.byte	0x04, 0x28
        /*08d2*/ 	.short	(.L_329 - .L_328)


	//   ....[0]....
.L_328:
        /*08d4*/ 	.word	0x00000070


	//   ....[1]....
        /*08d8*/ 	.word	0x00000140


	//   ....[2]....
        /*08dc*/ 	.word	0x00000190


	//   ....[3]....
        /*08e0*/ 	.word	0x000003c0


	//   ....[4]....
        /*08e4*/ 	.word	0x00000520


	//   ....[5]....
        /*08e8*/ 	.word	0x00000640


	//   ....[6]....
        /*08ec*/ 	.word	0x000007a0


	//   ....[7]....
        /*08f0*/ 	.word	0x00003960


	//   ....[8]....
        /*08f4*/ 	.word	0x00003970


	//   ....[9]....
        /*08f8*/ 	.word	0x000065e0


	//   ....[10]....
        /*08fc*/ 	.word	0x000065f0


	//   ....[11]....
        /*0900*/ 	.word	0x00009970


	//   ....[12]....
        /*0904*/ 	.word	0x00009980


	//   ....[13]....
        /*0908*/ 	.word	0x0000c7d0


	//   ....[14]....
        /*090c*/ 	.word	0x0000c7e0


	//   ....[15]....
        /*0910*/ 	.word	0x0000f800


	//   ....[16]....
        /*0914*/ 	.word	0x0000f810


	//   ....[17]....
        /*0918*/ 	.word	0x0000fa80


	//   ....[18]....
        /*091c*/ 	.word	0x0000fa90


	//   ....[19]....
        /*0920*/ 	.word	0x0000ffa0


	//   ....[20]....
        /*0924*/ 	.word	0x0000ffc0


	//   ....[21]....
        /*0928*/ 	.word	0x00010160


	//   ....[22]....
        /*092c*/ 	.word	0x00010180


	//   ....[23]....
        /*0930*/ 	.word	0x00010b10


	//   ....[24]....
        /*0934*/ 	.word	0x000113e0


	//   ....[25]....
        /*0938*/ 	.word	0x000113f0


	//   ....[26]....
        /*093c*/ 	.word	0x00011400


	//   ....[27]....
        /*0940*/ 	.word	0x00011410


	//   ....[28]....
        /*0944*/ 	.word	0x00014a40


	//   ....[29]....
        /*0948*/ 	.word	0x00014a50


	//   ....[30]....
        /*094c*/ 	.word	0x00014a60


	//   ....[31]....
        /*0950*/ 	.word	0x00014a70


	//   ....[32]....
        /*0954*/ 	.word	0x000195f0


	//   ....[33]....
        /*0958*/ 	.word	0x00019630


	//   ....[34]....
        /*095c*/ 	.word	0x0001a1f0


	//   ....[35]....
        /*0960*/ 	.word	0x0001a240


	//   ....[36]....
        /*0964*/ 	.word	0x0001aed0


	//   ....[37]....
        /*0968*/ 	.word	0x0001af50


	//   ....[38]....
        /*096c*/ 	.word	0x0001dbb0


	//   ....[39]....
        /*0970*/ 	.word	0x0001dbf0


	//   ....[40]....
        /*0974*/ 	.word	0x0001ef90


	//   ....[41]....
        /*0978*/ 	.word	0x0001eff0


	//   ....[42]....
        /*097c*/ 	.word	0x0001f700


	//   ....[43]....
        /*0980*/ 	.word	0x0001f760


	//   ....[44]....
        /*0984*/ 	.word	0x00022a90


	//   ....[45]....
        /*0988*/ 	.word	0x00022b00


	//   ....[46]....
        /*098c*/ 	.word	0x00022fe0


	//   ....[47]....
        /*0990*/ 	.word	0x00023000


	//   ....[48]....
        /*0994*/ 	.word	0x00024aa0


	//   ....[49]....
        /*0998*/ 	.word	0x00024ab0


	//   ....[50]....
        /*099c*/ 	.word	0x00024b30


	//   ....[51]....
        /*09a0*/ 	.word	0x00024b40


	//   ....[52]....
        /*09a4*/ 	.word	0x00025720


	//   ....[53]....
        /*09a8*/ 	.word	0x00025770


	//   ....[54]....
        /*09ac*/ 	.word	0x000257a0


	//   ....[55]....
        /*09b0*/ 	.word	0x000257d0


	//   ....[56]....
        /*09b4*/ 	.word	0x00025800


	//   ....[57]....
        /*09b8*/ 	.word	0x00025830


	//   ....[58]....
        /*09bc*/ 	.word	0x00025860


	//   ....[59]....
        /*09c0*/ 	.word	0x00025890


	//   ....[60]....
        /*09c4*/ 	.word	0x000258c0


	//   ....[61]....
        /*09c8*/ 	.word	0x000258f0


	//   ....[62]....
        /*09cc*/ 	.word	0x00025920


	//   ....[63]....
        /*09d0*/ 	.word	0x00025950


	//   ....[64]....
        /*09d4*/ 	.word	0x00025980


	//   ....[65]....
        /*09d8*/ 	.word	0x000259b0


	//   ....[66]....
        /*09dc*/ 	.word	0x000259e0


	//   ....[67]....
        /*09e0*/ 	.word	0x00025a10


	//   ....[68]....
        /*09e4*/ 	.word	0x00025a40


	//   ....[69]....
        /*09e8*/ 	.word	0x00025a70


	//   ....[70]....
        /*09ec*/ 	.word	0x00025aa0


	//   ....[71]....
        /*09f0*/ 	.word	0x00025ad0


	//   ....[72]....
        /*09f4*/ 	.word	0x00025b00


	//   ....[73]....
        /*09f8*/ 	.word	0x00025b30


	//   ....[74]....
        /*09fc*/ 	.word	0x00025b60


	//   ....[75]....
        /*0a00*/ 	.word	0x00025b90


	//   ....[76]....
        /*0a04*/ 	.word	0x00025bc0


	//   ....[77]....
        /*0a08*/ 	.word	0x00025bf0


	//   ....[78]....
        /*0a0c*/ 	.word	0x00025c20


	//   ....[79]....
        /*0a10*/ 	.word	0x00025c50


	//   ....[80]....
        /*0a14*/ 	.word	0x00025c80


	//   ....[81]....
        /*0a18*/ 	.word	0x00025cb0


	//   ....[82]....
        /*0a1c*/ 	.word	0x00025ce0


	//   ....[83]....
        /*0a20*/ 	.word	0x00025d10


	//   ....[84]....
        /*0a24*/ 	.word	0x00025d40


	//   ....[85]....
        /*0a28*/ 	.word	0x00025d70


	//   ....[86]....
        /*0a2c*/ 	.word	0x00025da0


	//   ....[87]....
        /*0a30*/ 	.word	0x00025dd0


	//   ....[88]....
        /*0a34*/ 	.word	0x00025e00


	//   ....[89]....
        /*0a38*/ 	.word	0x00025e30


	//   ....[90]....
        /*0a3c*/ 	.word	0x00025e60


	//   ....[91]....
        /*0a40*/ 	.word	0x00025e70


	//   ....[92]....
        /*0a44*/ 	.word	0x00025e80


	//   ....[93]....
        /*0a48*/ 	.word	0x00025e90


	//   ....[94]....
        /*0a4c*/ 	.word	0x00025ea0


	//   ....[95]....
        /*0a50*/ 	.word	0x00025eb0


	//   ....[96]....
        /*0a54*/ 	.word	0x00025ec0


	//   ....[97]....
        /*0a58*/ 	.word	0x00025ed0


	//   ....[98]....
        /*0a5c*/ 	.word	0x00025ee0


	//   ....[99]....
        /*0a60*/ 	.word	0x00025ef0


	//   ....[100]....
        /*0a64*/ 	.word	0x00025f20


	//   ....[101]....
        /*0a68*/ 	.word	0x00025f50


	//   ....[102]....
        /*0a6c*/ 	.word	0x00025f80


	//   ....[103]....
        /*0a70*/ 	.word	0x00025fb0


	//   ....[104]....
        /*0a74*/ 	.word	0x00025fe0


	//   ....[105]....
        /*0a78*/ 	.word	0x00026010


	//   ....[106]....
        /*0a7c*/ 	.word	0x00026040


	//   ....[107]....
        /*0a80*/ 	.word	0x00026070


	//   ....[108]....
        /*0a84*/ 	.word	0x000260a0


	//   ....[109]....
        /*0a88*/ 	.word	0x000260d0


	//   ....[110]....
        /*0a8c*/ 	.word	0x00026100


	//   ....[111]....
        /*0a90*/ 	.word	0x00026130


	//   ....[112]....
        /*0a94*/ 	.word	0x00026160


	//   ....[113]....
        /*0a98*/ 	.word	0x00026190


	//   ....[114]....
        /*0a9c*/ 	.word	0x000261c0


	//   ....[115]....
        /*0aa0*/ 	.word	0x000261f0


	//   ....[116]....
        /*0aa4*/ 	.word	0x00026a30


	//   ....[117]....
        /*0aa8*/ 	.word	0x00026a50


	//   ....[118]....
        /*0aac*/ 	.word	0x00026a60


	//   ....[119]....
        /*0ab0*/ 	.word	0x00026a70


	//   ....[120]....
        /*0ab4*/ 	.word	0x00027190


	//   ....[121]....
        /*0ab8*/ 	.word	0x000271a0


	//   ....[122]....
        /*0abc*/ 	.word	0x000272b0


	//   ....[123]....
        /*0ac0*/ 	.word	0x000272c0


	//   ....[124]....
        /*0ac4*/ 	.word	0x000273d0


	//   ....[125]....
        /*0ac8*/ 	.word	0x000273e0


	//   ....[126]....
        /*0acc*/ 	.word	0x000274f0


	//   ....[127]....
        /*0ad0*/ 	.word	0x00027500


	//   ....[128]....
        /*0ad4*/ 	.word	0x000278b0


	//   ....[129]....
        /*0ad8*/ 	.word	0x000278f0


	//   ....[130]....
        /*0adc*/ 	.word	0x00028130


	//   ....[131]....
        /*0ae0*/ 	.word	0x00028140


	//   ....[132]....
        /*0ae4*/ 	.word	0x000290a0


	//   ....[133]....
        /*0ae8*/ 	.word	0x000290b0


	//   ....[134]....
        /*0aec*/ 	.word	0x000291d0


	//   ....[135]....
        /*0af0*/ 	.word	0x000291e0


	//   ....[136]....
        /*0af4*/ 	.word	0x000292f0


	//   ....[137]....
        /*0af8*/ 	.word	0x00029300


	//   ....[138]....
        /*0afc*/ 	.word	0x00029410


	//   ....[139]....
        /*0b00*/ 	.word	0x00029420


	//   ....[140]....
        /*0b04*/ 	.word	0x00029580


	//   ....[141]....
        /*0b08*/ 	.word	0x00029770


	//   ....[142]....
        /*0b0c*/ 	.word	0x000297a0


	//   ....[143]....
        /*0b10*/ 	.word	0x000297d0


	//   ....[144]....
        /*0b14*/ 	.word	0x00029800


	//   ....[145]....
        /*0b18*/ 	.word	0x00029830


	//   ....[146]....
        /*0b1c*/ 	.word	0x00029860


	//   ....[147]....
        /*0b20*/ 	.word	0x000299f0


	//   ....[148]....
        /*0b24*/ 	.word	0x00029a20


	//   ....[149]....
        /*0b28*/ 	.word	0x00029a50


	//   ....[150]....
        /*0b2c*/ 	.word	0x00029a80


	//   ....[151]....
        /*0b30*/ 	.word	0x00029ab0


	//   ....[152]....
        /*0b34*/ 	.word	0x00029ae0


	//   ....[153]....
        /*0b38*/ 	.word	0x00029b70


	//   ....[154]....
        /*0b3c*/ 	.word	0x00029ba0


	//   ....[155]....
        /*0b40*/ 	.word	0x00029bb0


	//   ....[156]....
        /*0b44*/ 	.word	0x00029bf0


	//   ....[157]....
        /*0b48*/ 	.word	0x0002b270


	//   ....[158]....
        /*0b4c*/ 	.word	0x0002d5e0


	//   ....[159]....
        /*0b50*/ 	.word	0x0002d5f0


	//   ....[160]....
        /*0b54*/ 	.word	0x0002d6a0


	//   ....[161]....
        /*0b58*/ 	.word	0x0002d710


	//   ....[162]....
        /*0b5c*/ 	.word	0x0002d770


	//   ....[163]....
        /*0b60*/ 	.word	0x0002d790


	//   ....[164]....
        /*0b64*/ 	.word	0x0002d7a0


	//   ....[165]....
        /*0b68*/ 	.word	0x0002d7b0


	//   ....[166]....
        /*0b6c*/ 	.word	0x0002d890


	//   ....[167]....
        /*0b70*/ 	.word	0x0002d8a0


	//   ....[168]....
        /*0b74*/ 	.word	0x0002dd40


	//   ....[169]....
        /*0b78*/ 	.word	0x0002dd60


	//   ....[170]....
        /*0b7c*/ 	.word	0x0002dd80


	//   ....[171]....
        /*0b80*/ 	.word	0x0002de40


	//   ....[172]....
        /*0b84*/ 	.word	0x0002de60


	//   ....[173]....
        /*0b88*/ 	.word	0x0002def0


	//   ....[174]....
        /*0b8c*/ 	.word	0x0002df10


	//   ....[175]....
        /*0b90*/ 	.word	0x0002df20


	//   ....[176]....
        /*0b94*/ 	.word	0x0002dfb0


	//   ....[177]....
        /*0b98*/ 	.word	0x0002e010


	//   ....[178]....
        /*0b9c*/ 	.word	0x0002e7d0


	//   ....[179]....
        /*0ba0*/ 	.word	0x0002e800


	//   ....[180]....
        /*0ba4*/ 	.word	0x0002e8c0


	//   ....[181]....
        /*0ba8*/ 	.word	0x0002e8e0


	//   ....[182]....
        /*0bac*/ 	.word	0x0002e980


	//   ....[183]....
        /*0bb0*/ 	.word	0x0002e9a0


	//   ....[184]....
        /*0bb4*/ 	.word	0x0002e9b0


	//   ....[185]....
        /*0bb8*/ 	.word	0x0002ea40


	//   ....[186]....
        /*0bbc*/ 	.word	0x0002f3f0


	//   ....[187]....
        /*0bc0*/ 	.word	0x0002f420


	//   ....[188]....
        /*0bc4*/ 	.word	0x0002f480


	//   ....[189]....
        /*0bc8*/ 	.word	0x0002f4b0


	//   ....[190]....
        /*0bcc*/ 	.word	0x0002f4c0


	//   ....[191]....
        /*0bd0*/ 	.word	0x0002f510


	//   ....[192]....
        /*0bd4*/ 	.word	0x0002f520


	//   ....[193]....
        /*0bd8*/ 	.word	0x0002f530


	//   ....[194]....
        /*0bdc*/ 	.word	0x0002f580


	//   ....[195]....
        /*0be0*/ 	.word	0x0002f5d0


	//   ....[196]....
        /*0be4*/ 	.word	0x0002fa20


	//   ....[197]....
        /*0be8*/ 	.word	0x0002fa40


	//   ....[198]....
        /*0bec*/ 	.word	0x0002fa50


	//   ....[199]....
        /*0bf0*/ 	.word	0x0002fa60


	//   ....[200]....
        /*0bf4*/ 	.word	0x0002fac0


	//   ....[201]....
        /*0bf8*/ 	.word	0x0002fad0


	//   ....[202]....
        /*0bfc*/ 	.word	0x0002fb30


	//   ....[203]....
        /*0c00*/ 	.word	0x0002fb60


	//   ....[204]....
        /*0c04*/ 	.word	0x0002fba0


	//   ....[205]....
        /*0c08*/ 	.word	0x0002fc00


	//   ....[206]....
        /*0c0c*/ 	.word	0x00030e20


	//   ....[207]....
        /*0c10*/ 	.word	0x00030e50


	//   ....[208]....
        /*0c14*/ 	.word	0x00030ec0


	//   ....[209]....
        /*0c18*/ 	.word	0x00030ef0


	//   ....[210]....
        /*0c1c*/ 	.word	0x00030f20


	//   ....[211]....
        /*0c20*/ 	.word	0x00030f50


	//   ....[212]....
        /*0c24*/ 	.word	0x00030f80


	//   ....[213]....
        /*0c28*/ 	.word	0x00030fb0


	//   ....[214]....
        /*0c2c*/ 	.word	0x00031150


	//   ....[215]....
        /*0c30*/ 	.word	0x00031180


	//   ....[216]....
        /*0c34*/ 	.word	0x000311b0


	//   ....[217]....
        /*0c38*/ 	.word	0x000311e0


	//   ....[218]....
        /*0c3c*/ 	.word	0x00031210


	//   ....[219]....
        /*0c40*/ 	.word	0x00031240


	//   ....[220]....
        /*0c44*/ 	.word	0x00031300


	//   ....[221]....
        /*0c48*/ 	.word	0x00031320


	//   ....[222]....
        /*0c4c*/ 	.word	0x00031340


	//   ....[223]....
        /*0c50*/ 	.word	0x000313a0


	//   ....[224]....
        /*0c54*/ 	.word	0x00031de0


	//   ....[225]....
        /*0c58*/ 	.word	0x00032180


	//   ....[226]....
        /*0c5c*/ 	.word	0x00032210


	//   ....[227]....
        /*0c60*/ 	.word	0x000322b0


	//   ....[228]....
        /*0c64*/ 	.word	0x00032340


	//   ....[229]....
        /*0c68*/ 	.word	0x00032430


	//   ....[230]....
        /*0c6c*/ 	.word	0x000324c0


	//   ....[231]....
        /*0c70*/ 	.word	0x00032560


	//   ....[232]....
        /*0c74*/ 	.word	0x000325f0


	//   ....[233]....
        /*0c78*/ 	.word	0x000326e0


	//   ....[234]....
        /*0c7c*/ 	.word	0x00032770


	//   ....[235]....
        /*0c80*/ 	.word	0x00032810


	//   ....[236]....
        /*0c84*/ 	.word	0x000328a0


	//   ....[237]....
        /*0c88*/ 	.word	0x000329e0


	//   ....[238]....
        /*0c8c*/ 	.word	0x00032a80


	//   ....[239]....
        /*0c90*/ 	.word	0x00032b10


	//   ....[240]....
        /*0c94*/ 	.word	0x00032b60


	//   ....[241]....
        /*0c98*/ 	.word	0x00032bb0


	//   ....[242]....
        /*0c9c*/ 	.word	0x00032c80


	//   ....[243]....
        /*0ca0*/ 	.word	0x00032d10


	//   ....[244]....
        /*0ca4*/ 	.word	0x00032d60


	//   ....[245]....
        /*0ca8*/ 	.word	0x00032db0


	//   ....[246]....
        /*0cac*/ 	.word	0x000330a0


	//   ....[247]....
        /*0cb0*/ 	.word	0x000331d0


	//   ....[248]....
        /*0cb4*/ 	.word	0x000332f0


	//   ....[249]....
        /*0cb8*/ 	.word	0x00033410


	//   ....[250]....
        /*0cbc*/ 	.word	0x00033530


	//   ....[251]....
        /*0cc0*/ 	.word	0x00033630


	//   ....[252]....
        /*0cc4*/ 	.word	0x00033690


	//   ....[253]....
        /*0cc8*/ 	.word	0x000336e0


	//   ....[254]....
        /*0ccc*/ 	.word	0x00033760


	//   ....[255]....
        /*0cd0*/ 	.word	0x000337b0


	//   ....[0]....
        /*0cd4*/ 	.word	0x00033810


	//   ....[1]....
        /*0cd8*/ 	.word	0x00033880


	//   ....[2]....
        /*0cdc*/ 	.word	0x00033900


	//   ....[3]....
        /*0ce0*/ 	.word	0x00033970


	//   ....[4]....
        /*0ce4*/ 	.word	0x000339d0


	//   ....[5]....
        /*0ce8*/ 	.word	0x00033a20


	//   ....[6]....
        /*0cec*/ 	.word	0x00033aa0


	//   ....[7]....
        /*0cf0*/ 	.word	0x00033b10


	//   ....[8]....
        /*0cf4*/ 	.word	0x00033b70


	//   ....[9]....
        /*0cf8*/ 	.word	0x00033bc0


	//   ....[10]....
        /*0cfc*/ 	.word	0x00033c40


	//   ....[11]....
        /*0d00*/ 	.word	0x00033c90


	//   ....[12]....
        /*0d04*/ 	.word	0x00033cf0


	//   ....[13]....
        /*0d08*/ 	.word	0x00033d40


	//   ....[14]....
        /*0d0c*/ 	.word	0x00033da0


	//   ....[15]....
        /*0d10*/ 	.word	0x00033e10


	//   ....[16]....
        /*0d14*/ 	.word	0x00033e70


	//   ....[17]....
        /*0d18*/ 	.word	0x00033ec0


	//   ....[18]....
        /*0d1c*/ 	.word	0x00033f40


	//   ....[19]....
        /*0d20*/ 	.word	0x00033fb0


	//   ....[20]....
        /*0d24*/ 	.word	0x00034010


	//   ....[21]....
        /*0d28*/ 	.word	0x00034060


	//   ....[22]....
        /*0d2c*/ 	.word	0x000340e0


	//   ....[23]....
        /*0d30*/ 	.word	0x00034130


	//   ....[24]....
        /*0d34*/ 	.word	0x000341b0


	//   ....[25]....
        /*0d38*/ 	.word	0x00034220


	//   ....[26]....
        /*0d3c*/ 	.word	0x000342a0


	//   ....[27]....
        /*0d40*/ 	.word	0x000342f0


	//   ....[28]....
        /*0d44*/ 	.word	0x00034370


	//   ....[29]....
        /*0d48*/ 	.word	0x000343c0


	//   ....[30]....
        /*0d4c*/ 	.word	0x00034420


	//   ....[31]....
        /*0d50*/ 	.word	0x00034490


	//   ....[32]....
        /*0d54*/ 	.word	0x00034500


	//   ....[33]....
        /*0d58*/ 	.word	0x00034570


	//   ....[34]....
        /*0d5c*/ 	.word	0x000345d0


	//   ....[35]....
        /*0d60*/ 	.word	0x00034630


	//   ....[36]....
        /*0d64*/ 	.word	0x000346c0


	//   ....[37]....
        /*0d68*/ 	.word	0x00034720


	//   ....[38]....
        /*0d6c*/ 	.word	0x000347a0


	//   ....[39]....
        /*0d70*/ 	.word	0x00034810


	//   ....[40]....
        /*0d74*/ 	.word	0x00034870


	//   ....[41]....
        /*0d78*/ 	.word	0x000348c0


	//   ....[42]....
        /*0d7c*/ 	.word	0x00034940


	//   ....[43]....
        /*0d80*/ 	.word	0x000349b0


	//   ....[44]....
        /*0d84*/ 	.word	0x00034a10


	//   ....[45]....
        /*0d88*/ 	.word	0x00034a60


	//   ....[46]....
        /*0d8c*/ 	.word	0x00034ae0


	//   ....[47]....
        /*0d90*/ 	.word	0x00034b50


	//   ....[48]....
        /*0d94*/ 	.word	0x00034bb0


	//   ....[49]....
        /*0d98*/ 	.word	0x00034c00


	//   ....[50]....
        /*0d9c*/ 	.word	0x00034c80


	//   ....[51]....
        /*0da0*/ 	.word	0x00034cf0


	//   ....[52]....
        /*0da4*/ 	.word	0x00034d50


	//   ....[53]....
        /*0da8*/ 	.word	0x00034da0


	//   ....[54]....
        /*0dac*/ 	.word	0x00034e20


	//   ....[55]....
        /*0db0*/ 	.word	0x00034e70


	//   ....[56]....
        /*0db4*/ 	.word	0x00034f00


	//   ....[57]....
        /*0db8*/ 	.word	0x00034f90


	//   ....[58]....
        /*0dbc*/ 	.word	0x00035020


	//   ....[59]....
        /*0dc0*/ 	.word	0x000350b0


	//   ....[60]....
        /*0dc4*/ 	.word	0x00035140


	//   ....[61]....
        /*0dc8*/ 	.word	0x000351d0


	//   ....[62]....
        /*0dcc*/ 	.word	0x00035290


	//   ....[63]....
        /*0dd0*/ 	.word	0x00035310


	//   ....[64]....
        /*0dd4*/ 	.word	0x000353b0


	//   ....[65]....
        /*0dd8*/ 	.word	0x00035440


	//   ....[66]....
        /*0ddc*/ 	.word	0x000354c0


	//   ....[67]....
        /*0de0*/ 	.word	0x00035510


	//   ....[68]....
        /*0de4*/ 	.word	0x000355a0


	//   ....[69]....
        /*0de8*/ 	.word	0x00035630


	//   ....[70]....
        /*0dec*/ 	.word	0x000356c0


	//   ....[71]....
        /*0df0*/ 	.word	0x00035750


	//   ....[72]....
        /*0df4*/ 	.word	0x000357e0


	//   ....[73]....
        /*0df8*/ 	.word	0x00035870


	//   ....[74]....
        /*0dfc*/ 	.word	0x00035930


	//   ....[75]....
        /*0e00*/ 	.word	0x00035c00


	//   ....[76]....
        /*0e04*/ 	.word	0x00035d00


	//   ....[77]....
        /*0e08*/ 	.word	0x00035db0


	//   ....[78]....
        /*0e0c*/ 	.word	0x00035f00


	//   ....[79]....
        /*0e10*/ 	.word	0x00035f60


	//   ....[80]....
        /*0e14*/ 	.word	0x00036010


	//   ....[81]....
        /*0e18*/ 	.word	0x000360d0


	//   ....[82]....
        /*0e1c*/ 	.word	0x00036180


	//   ....[83]....
        /*0e20*/ 	.word	0x00036240


	//   ....[84]....
        /*0e24*/ 	.word	0x000362f0


	//   ....[85]....
        /*0e28*/ 	.word	0x000363a0


	//   ....[86]....
        /*0e2c*/ 	.word	0x00036500


	//   ....[87]....
        /*0e30*/ 	.word	0x000365c0


	//   ....[88]....
        /*0e34*/ 	.word	0x00036710


	//   ....[89]....
        /*0e38*/ 	.word	0x000367c0


	//   ....[90]....
        /*0e3c*/ 	.word	0x000368c0


	//   ....[91]....
        /*0e40*/ 	.word	0x00036980


	//   ....[92]....
        /*0e44*/ 	.word	0x000369e0


	//   ....[93]....
        /*0e48*/ 	.word	0x00036a80


	//   ....[94]....
        /*0e4c*/ 	.word	0x00036b40


	//   ....[95]....
        /*0e50*/ 	.word	0x00036c10


	//   ....[96]....
        /*0e54*/ 	.word	0x00036cc0


	//   ....[97]....
        /*0e58*/ 	.word	0x00036d30


	//   ....[98]....
        /*0e5c*/ 	.word	0x00036d90


	//   ....[99]....
        /*0e60*/ 	.word	0x00036ea0


	//   ....[100]....
        /*0e64*/ 	.word	0x00036f00


	//   ....[101]....
        /*0e68*/ 	.word	0x00037020


	//   ....[102]....
        /*0e6c*/ 	.word	0x00037080


	//   ....[103]....
        /*0e70*/ 	.word	0x00037120


	//   ....[104]....
        /*0e74*/ 	.word	0x000372c0


	//   ....[105]....
        /*0e78*/ 	.word	0x00037380


	//   ....[106]....
        /*0e7c*/ 	.word	0x00037430


	//   ....[107]....
        /*0e80*/ 	.word	0x000374f0


	//   ....[108]....
        /*0e84*/ 	.word	0x000375a0


	//   ....[109]....
        /*0e88*/ 	.word	0x00037650


	//   ....[110]....
        /*0e8c*/ 	.word	0x00037700


	//   ....[111]....
        /*0e90*/ 	.word	0x000377b0


	//   ....[112]....
        /*0e94*/ 	.word	0x00037810


	//   ....[113]....
        /*0e98*/ 	.word	0x000378f0


	//   ....[114]....
        /*0e9c*/ 	.word	0x000379e0


	//   ....[115]....
        /*0ea0*/ 	.word	0x00037a80


	//   ....[116]....
        /*0ea4*/ 	.word	0x00037ae0


	//   ....[117]....
        /*0ea8*/ 	.word	0x00037bb0


	//   ....[118]....
        /*0eac*/ 	.word	0x00037c10


	//   ....[119]....
        /*0eb0*/ 	.word	0x00037ce0


	//   ....[120]....
        /*0eb4*/ 	.word	0x00037d40


	//   ....[121]....
        /*0eb8*/ 	.word	0x00037e10


	//   ....[122]....
        /*0ebc*/ 	.word	0x00037e70


	//   ....[123]....
        /*0ec0*/ 	.word	0x00037f40


	//   ....[124]....
        /*0ec4*/ 	.word	0x00038120


	//   ....[125]....
        /*0ec8*/ 	.word	0x000381c0


	//   ....[126]....
        /*0ecc*/ 	.word	0x00038330


	//   ....[127]....
        /*0ed0*/ 	.word	0x000383a0


	//   ....[128]....
        /*0ed4*/ 	.word	0x00038410


	//   ....[129]....
        /*0ed8*/ 	.word	0x00038480


	//   ....[130]....
        /*0edc*/ 	.word	0x000384f0


	//   ....[131]....
        /*0ee0*/ 	.word	0x00038570


	//   ....[132]....
        /*0ee4*/ 	.word	0x000385f0


	//   ....[133]....
        /*0ee8*/ 	.word	0x00038680


	//   ....[134]....
        /*0eec*/ 	.word	0x000386f0


	//   ....[135]....
        /*0ef0*/ 	.word	0x00038760


	//   ....[136]....
        /*0ef4*/ 	.word	0x000387d0


	//   ....[137]....
        /*0ef8*/ 	.word	0x00038850


	//   ....[138]....
        /*0efc*/ 	.word	0x000388c0


	//   ....[139]....
        /*0f00*/ 	.word	0x00038970


	//   ....[140]....
        /*0f04*/ 	.word	0x000389c0


	//   ....[141]....
        /*0f08*/ 	.word	0x00038a50


	//   ....[142]....
        /*0f0c*/ 	.word	0x00038b80


	//----- nvinfo : EIATTR_REG_RECONFIG
	.align		4
.L_329:
        /*0f10*/ 	.byte	0x01, 0x54
	.zero		2


	//----- nvinfo : EIATTR_SYSCALL_OFFSETS
	.align		4
        /*0f14*/ 	.byte	0x04, 0x46
        /*0f16*/ 	.short	(.L_331 - .L_330)


	//   ....[0]....
.L_330:
        /*0f18*/ 	.word	0x00002010


	//   ....[1]....
        /*0f1c*/ 	.word	0x00002160


	//   ....[2]....
        /*0f20*/ 	.word	0x00010ca0


	//   ....[3]....
        /*0f24*/ 	.word	0x000111c0


	//   ....[4]....
        /*0f28*/ 	.word	0x0002c7c0


	//   ....[5]....
        /*0f2c*/ 	.word	0x0002c930


	//   ....[6]....
        /*0f30*/ 	.word	0x0002ca80


	//   ....[7]....
        /*0f34*/ 	.word	0x0002cbc0


	//   ....[8]....
        /*0f38*/ 	.word	0x0002e440


	//----- nvinfo : EIATTR_MBARRIER_INSTR_OFFSETS
	.align		4
.L_331:
        /*0f3c*/ 	.byte	0x04, 0x39
        /*0f3e*/ 	.short	(.L_333 - .L_332)


	//   ....[0]....
.L_332:
        /*0f40*/ 	.word	0x00000270
        /*0f44*/ 	.word	0x000000ff
        /*0f48*/ 	.word	0x00029800
        /*0f4c*/ 	.short	0x0100
        /*0f4e*/ 	.byte	0x08
	.zero		1


	//   ....[1]....
        /*0f50*/ 	.word	0x00000280
        /*0f54*/ 	.word	0x000000ff
        /*0f58*/ 	.word	0x00029820
        /*0f5c*/ 	.short	0x0100
        /*0f5e*/ 	.byte	0x08
	.zero		1


	//   ....[2]....
        /*0f60*/ 	.word	0x00000370
        /*0f64*/ 	.word	0x000000ff
        /*0f68*/ 	.word	0x00029830
        /*0f6c*/ 	.short	0x0100
        /*0f6e*/ 	.byte	0x08
	.zero		1


	//   ....[3]....
        /*0f70*/ 	.word	0x00000380
        /*0f74*/ 	.word	0x000000ff
        /*0f78*/ 	.word	0x00029840
        /*0f7c*/ 	.short	0x0100
        /*0f7e*/ 	.byte	0x08
	.zero		1


	//   ....[4]....
        /*0f80*/ 	.word	0x00000390
        /*0f84*/ 	.word	0x000000ff
        /*0f88*/ 	.word	0x00029838
        /*0f8c*/ 	.short	0x0100
        /*0f8e*/ 	.byte	0x08
	.zero		1


	//   ....[5]....
        /*0f90*/ 	.word	0x000003a0
        /*0f94*/ 	.word	0x000000ff
        /*0f98*/ 	.word	0x00029848
        /*0f9c*/ 	.short	0x0100
        /*0f9e*/ 	.byte	0x08
	.zero		1


	//   ....[6]....
        /*0fa0*/ 	.word	0x000004d0
        /*0fa4*/ 	.word	0x000000ff
        /*0fa8*/ 	.word	0x00029850
        /*0fac*/ 	.short	0x0100
        /*0fae*/ 	.byte	0x08
	.zero		1


	//   ....[7]....
        /*0fb0*/ 	.word	0x000004e0
        /*0fb4*/ 	.word	0x000000ff
        /*0fb8*/ 	.word	0x00029860
        /*0fbc*/ 	.short	0x0100
        /*0fbe*/ 	.byte	0x08
	.zero		1


	//   ....[8]....
        /*0fc0*/ 	.word	0x000004f0
        /*0fc4*/ 	.word	0x000000ff
        /*0fc8*/ 	.word	0x00029858
        /*0fcc*/ 	.short	0x0100
        /*0fce*/ 	.byte	0x08
	.zero		1


	//   ....[9]....
        /*0fd0*/ 	.word	0x00000500
        /*0fd4*/ 	.word	0x000000ff
        /*0fd8*/ 	.word	0x00029868
        /*0fdc*/ 	.short	0x0100
        /*0fde*/ 	.byte	0x08
	.zero		1


	//   ....[10]....
        /*0fe0*/ 	.word	0x000005f0
        /*0fe4*/ 	.word	0x000000ff
        /*0fe8*/ 	.word	0x00029870
        /*0fec*/ 	.short	0x0100
        /*0fee*/ 	.byte	0x06
	.zero		1


	//   ....[11]....
        /*0ff0*/ 	.word	0x00000600
        /*0ff4*/ 	.word	0x000000ff
        /*0ff8*/ 	.word	0x00029880
        /*0ffc*/ 	.short	0x0100
        /*0ffe*/ 	.byte	0x06
	.zero		1


	//   ....[12]....
        /*1000*/ 	.word	0x00000610
        /*1004*/ 	.word	0x000000ff
        /*1008*/ 	.word	0x00029878
        /*100c*/ 	.short	0x0100
        /*100e*/ 	.byte	0x06
	.zero		1


	//   ....[13]....
        /*1010*/ 	.word	0x00000620
        /*1014*/ 	.word	0x000000ff
        /*1018*/ 	.word	0x00029888
        /*101c*/ 	.short	0x0100
        /*101e*/ 	.byte	0x06
	.zero		1


	//   ....[14]....
        /*1020*/ 	.word	0x00000750
        /*1024*/ 	.word	0x000000ff
        /*1028*/ 	.word	0x00029890
        /*102c*/ 	.short	0x0100
        /*102e*/ 	.byte	0x08
	.zero		1


	//   ....[15]....
        /*1030*/ 	.word	0x00000760
        /*1034*/ 	.word	0x000000ff
        /*1038*/ 	.word	0x000298a0
        /*103c*/ 	.short	0x0100
        /*103e*/ 	.byte	0x08
	.zero		1


	//   ....[16]....
        /*1040*/ 	.word	0x00000770
        /*1044*/ 	.word	0x000000ff
        /*1048*/ 	.word	0x00029898
        /*104c*/ 	.short	0x0100
        /*104e*/ 	.byte	0x08
	.zero		1


	//   ....[17]....
        /*1050*/ 	.word	0x00000780
        /*1054*/ 	.word	0x000000ff
        /*1058*/ 	.word	0x000298a8
        /*105c*/ 	.short	0x0100
        /*105e*/ 	.byte	0x08
	.zero		1


	//   ....[18]....
        /*1060*/ 	.word	0x000008c0
        /*1064*/ 	.word	0x000000ff
        /*1068*/ 	.word	0x000298b0
        /*106c*/ 	.short	0x0100
        /*106e*/ 	.byte	0x08
	.zero		1


	//   ....[19]....
        /*1070*/ 	.word	0x000008d0
        /*1074*/ 	.word	0x000000ff
        /*1078*/ 	.word	0x000298c0
        /*107c*/ 	.short	0x0100
        /*107e*/ 	.byte	0x08
	.zero		1


	//   ....[20]....
        /*1080*/ 	.word	0x000008e0
        /*1084*/ 	.word	0x000000ff
        /*1088*/ 	.word	0x000298b8
        /*108c*/ 	.short	0x0100
        /*108e*/ 	.byte	0x08
	.zero		1


	//   ....[21]....
        /*1090*/ 	.word	0x000008f0
        /*1094*/ 	.word	0x000000ff
        /*1098*/ 	.word	0x000298c8
        /*109c*/ 	.short	0x0100
        /*109e*/ 	.byte	0x08
	.zero		1


	//   ....[22]....
        /*10a0*/ 	.word	0x00003910
        /*10a4*/ 	.word	0x0000005f
        /*10a8*/ 	.word	0x00029890
        /*10ac*/ 	.short	0x010a
        /*10ae*/ 	.byte	0x3f
	.zero		1


	//   ....[23]....
        /*10b0*/ 	.word	0x00009910
        /*10b4*/ 	.word	0x0000005f
        /*10b8*/ 	.word	0x00029890
        /*10bc*/ 	.short	0x010a
        /*10be*/ 	.byte	0x3f
	.zero		1


	//   ....[24]....
        /*10c0*/ 	.word	0x0000f660
        /*10c4*/ 	.word	0x0000005f
        /*10c8*/ 	.word	0x00029890
        /*10cc*/ 	.short	0x010a
        /*10ce*/ 	.byte	0x3f
	.zero		1


	//   ....[25]....
        /*10d0*/ 	.word	0x0000fdb0
        /*10d4*/ 	.word	0x0000000b
        /*10d8*/ 	.word	0x00000000
        /*10dc*/ 	.short	0x0101
        /*10de*/ 	.byte	0x3f
	.zero		1


	//   ....[26]....
        /*10e0*/ 	.word	0x0000fdf0
        /*10e4*/ 	.word	0x0000005f
        /*10e8*/ 	.word	0x000298b0
        /*10ec*/ 	.short	0x010a
        /*10ee*/ 	.byte	0x3f
	.zero		1


	//   ....[27]....
        /*10f0*/ 	.word	0x00010400
        /*10f4*/ 	.word	0x0000005f
        /*10f8*/ 	.word	0x00000000
        /*10fc*/ 	.short	0x0101
        /*10fe*/ 	.byte	0x3f
	.zero		1


	//   ....[28]....
        /*1100*/ 	.word	0x00010f40
        /*1104*/ 	.word	0x00000012
        /*1108*/ 	.word	0x00029800
        /*110c*/ 	.short	0x010a
        /*110e*/ 	.byte	0x3f
	.zero		1


	//   ....[29]....
        /*1110*/ 	.word	0x00010f90
        /*1114*/ 	.word	0x00000012
        /*1118*/ 	.word	0x00029800
        /*111c*/ 	.short	0x010a
        /*111e*/ 	.byte	0x3f
	.zero		1


	//   ....[30]....
        /*1120*/ 	.word	0x00011980
        /*1124*/ 	.word	0x00000012
        /*1128*/ 	.word	0x00029800
        /*112c*/ 	.short	0x010a
        /*112e*/ 	.byte	0x3f
	.zero		1


	//   ....[31]....
        /*1130*/ 	.word	0x00014e90
        /*1134*/ 	.word	0x00000012
        /*1138*/ 	.word	0x00029800
        /*113c*/ 	.short	0x010a
        /*113e*/ 	.byte	0x3f
	.zero		1


	//   ....[32]....
        /*1140*/ 	.word	0x00017fb0
        /*1144*/ 	.word	0x00000000
        /*1148*/ 	.word	0x00029830
        /*114c*/ 	.short	0x010a
        /*114e*/ 	.byte	0x3f
	.zero		1


	//   ....[33]....
        /*1150*/ 	.word	0x00017ff0
        /*1154*/ 	.word	0x00000000
        /*1158*/ 	.word	0x00029830
        /*115c*/ 	.short	0x010a
        /*115e*/ 	.byte	0x3f
	.zero		1


	//   ....[34]....
        /*1160*/ 	.word	0x0001b230
        /*1164*/ 	.word	0x00000040
        /*1168*/ 	.word	0x00000000
        /*116c*/ 	.short	0x0101
        /*116e*/ 	.byte	0x3f
	.zero		1


	//   ....[35]....
        /*1170*/ 	.word	0x0001c400
        /*1174*/ 	.word	0x0000000b
        /*1178*/ 	.word	0x00029830
        /*117c*/ 	.short	0x010a
        /*117e*/ 	.byte	0x3f
	.zero		1


	//   ....[36]....
        /*1180*/ 	.word	0x0001c450
        /*1184*/ 	.word	0x0000000b
        /*1188*/ 	.word	0x00029830
        /*118c*/ 	.short	0x010a
        /*118e*/ 	.byte	0x3f
	.zero		1


	//   ....[37]....
        /*1190*/ 	.word	0x0001d550
        /*1194*/ 	.word	0x0000000a
        /*1198*/ 	.word	0x00029850
        /*119c*/ 	.short	0x010a
        /*119e*/ 	.byte	0x3f
	.zero		1


	//   ....[38]....
        /*11a0*/ 	.word	0x0001d590
        /*11a4*/ 	.word	0x0000000a
        /*11a8*/ 	.word	0x00029850
        /*11ac*/ 	.short	0x010a
        /*11ae*/ 	.byte	0x3f
	.zero		1


	//   ....[39]....
        /*11b0*/ 	.word	0x0001fb70
        /*11b4*/ 	.word	0x000000a3
        /*11b8*/ 	.word	0x00000000
        /*11bc*/ 	.short	0x0101
        /*11be*/ 	.byte	0x3f
	.zero		1


	//   ....[40]....
        /*11c0*/ 	.word	0x00020440
        /*11c4*/ 	.word	0x00000008
        /*11c8*/ 	.word	0x00000000
        /*11cc*/ 	.short	0x0101
        /*11ce*/ 	.byte	0x3f
	.zero		1


	//   ....[41]....
        /*11d0*/ 	.word	0x00020bc0
        /*11d4*/ 	.word	0x0000000a
        /*11d8*/ 	.word	0x00029830
        /*11dc*/ 	.short	0x010a
        /*11de*/ 	.byte	0x3f
	.zero		1


	//   ....[42]....
        /*11e0*/ 	.word	0x00020c10
        /*11e4*/ 	.word	0x0000000a
        /*11e8*/ 	.word	0x00029830
        /*11ec*/ 	.short	0x010a
        /*11ee*/ 	.byte	0x3f
	.zero		1


	//   ....[43]....
        /*11f0*/ 	.word	0x00021ce0
        /*11f4*/ 	.word	0x0000000a
        /*11f8*/ 	.word	0x00029850
        /*11fc*/ 	.short	0x010a
        /*11fe*/ 	.byte	0x3f
	.zero		1


	//   ....[44]....
        /*1200*/ 	.word	0x00021d20
        /*1204*/ 	.word	0x0000000a
        /*1208*/ 	.word	0x00029850
        /*120c*/ 	.short	0x010a
        /*120e*/ 	.byte	0x3f
	.zero		1


	//   ....[45]....
        /*1210*/ 	.word	0x000223c0
        /*1214*/ 	.word	0x0000000a
        /*1218*/ 	.word	0x00000000
        /*121c*/ 	.short	0x0101
        /*121e*/ 	.byte	0x3f
	.zero		1


	//   ....[46]....
        /*1220*/ 	.word	0x000240f0
        /*1224*/ 	.word	0x00000004
        /*1228*/ 	.word	0x00000000
        /*122c*/ 	.short	0x0101
        /*122e*/ 	.byte	0x3f
	.zero		1


	//   ....[47]....
        /*1230*/ 	.word	0x00024760
        /*1234*/ 	.word	0x0000000b
        /*1238*/ 	.word	0x00029850
        /*123c*/ 	.short	0x010a
        /*123e*/ 	.byte	0x3f
	.zero		1


	//   ....[48]....
        /*1240*/ 	.word	0x000247e0
        /*1244*/ 	.word	0x0000000b
        /*1248*/ 	.word	0x00029850
        /*124c*/ 	.short	0x010a
        /*124e*/ 	.byte	0x3f
	.zero		1


	//   ....[49]....
        /*1250*/ 	.word	0x00024e00
        /*1254*/ 	.word	0x00000002
        /*1258*/ 	.word	0x00000000
        /*125c*/ 	.short	0x0101
        /*125e*/ 	.byte	0x3f
	.zero		1


	//   ....[50]....
        /*1260*/ 	.word	0x00027140
        /*1264*/ 	.word	0x00000000
        /*1268*/ 	.word	0x00000000
        /*126c*/ 	.short	0x0101
        /*126e*/ 	.byte	0x3f
	.zero		1


	//   ....[51]....
        /*1270*/ 	.word	0x000277b0
        /*1274*/ 	.word	0x0000000c
        /*1278*/ 	.word	0x00000000
        /*127c*/ 	.short	0x0101
        /*127e*/ 	.byte	0x3f
	.zero		1


	//   ....[52]....
        /*1280*/ 	.word	0x0002b350
        /*1284*/ 	.word	0x00000017
        /*1288*/ 	.word	0x00029820
        /*128c*/ 	.short	0x010a
        /*128e*/ 	.byte	0x3f
	.zero		1


	//   ....[53]....
        /*1290*/ 	.word	0x0002b3e0
        /*1294*/ 	.word	0x00000009
        /*1298*/ 	.word	0x000298a0
        /*129c*/ 	.short	0x010a
        /*129e*/ 	.byte	0x3f
	.zero		1


	//   ....[54]....
        /*12a0*/ 	.word	0x0002b810
        /*12a4*/ 	.word	0x00000009
        /*12a8*/ 	.word	0x000298c0
        /*12ac*/ 	.short	0x010a
        /*12ae*/ 	.byte	0x3f
	.zero		1


	//   ....[55]....
        /*12b0*/ 	.word	0x0002bb50
        /*12b4*/ 	.word	0x00000009
        /*12b8*/ 	.word	0x000298a0
        /*12bc*/ 	.short	0x010a
        /*12be*/ 	.byte	0x3f
	.zero		1


	//   ....[56]....
        /*12c0*/ 	.word	0x0002bf70
        /*12c4*/ 	.word	0x00000009
        /*12c8*/ 	.word	0x000298c0
        /*12cc*/ 	.short	0x010a
        /*12ce*/ 	.byte	0x3f
	.zero		1


	//   ....[57]....
        /*12d0*/ 	.word	0x0002d2a0
        /*12d4*/ 	.word	0x00000000
        /*12d8*/ 	.word	0x00029880
        /*12dc*/ 	.short	0x010a
        /*12de*/ 	.byte	0x3f
	.zero		1


	//   ....[58]....
        /*12e0*/ 	.word	0x0002d9a0
        /*12e4*/ 	.word	0x00000000
        /*12e8*/ 	.word	0x00029870
        /*12ec*/ 	.short	0x0107
        /*12ee*/ 	.byte	0x3f
	.zero		1


	//   ....[59]....
        /*12f0*/ 	.word	0x0002da60
        /*12f4*/ 	.word	0x00000000
        /*12f8*/ 	.word	0x00029870
        /*12fc*/ 	.short	0x0101
        /*12fe*/ 	.byte	0x3f
	.zero		1


	//   ....[60]....
        /*1300*/ 	.word	0x0002dab0
        /*1304*/ 	.word	0x00000000
        /*1308*/ 	.word	0x00029840
        /*130c*/ 	.short	0x010a
        /*130e*/ 	.byte	0x3f
	.zero		1


	//   ....[61]....
        /*1310*/ 	.word	0x0002e150
        /*1314*/ 	.word	0x00000000
        /*1318*/ 	.word	0x00029830
        /*131c*/ 	.short	0x0107
        /*131e*/ 	.byte	0x3f
	.zero		1


	//   ....[62]....
        /*1320*/ 	.word	0x0002e230
        /*1324*/ 	.word	0x00000000
        /*1328*/ 	.word	0x00029830
        /*132c*/ 	.short	0x0101
        /*132e*/ 	.byte	0x3f
	.zero		1


	//   ....[63]....
        /*1330*/ 	.word	0x0002eb20
        /*1334*/ 	.word	0x00000017
        /*1338*/ 	.word	0x00029800
        /*133c*/ 	.short	0x0107
        /*133e*/ 	.byte	0x3f
	.zero		1


	//   ....[64]....
        /*1340*/ 	.word	0x0002ec30
        /*1344*/ 	.word	0x00000017
        /*1348*/ 	.word	0x00029800
        /*134c*/ 	.short	0x0101
        /*134e*/ 	.byte	0x3f
	.zero		1


	//   ....[65]....
        /*1350*/ 	.word	0x0002ec50
        /*1354*/ 	.word	0x00000017
        /*1358*/ 	.word	0x00029820
        /*135c*/ 	.short	0x010a
        /*135e*/ 	.byte	0x3f
	.zero		1


	//   ....[66]....
        /*1360*/ 	.word	0x0002f130
        /*1364*/ 	.word	0x00000000
        /*1368*/ 	.word	0x00029880
        /*136c*/ 	.short	0x010a
        /*136e*/ 	.byte	0x3f
	.zero		1


	//   ....[67]....
        /*1370*/ 	.word	0x0002f690
        /*1374*/ 	.word	0x00000000
        /*1378*/ 	.word	0x00029870
        /*137c*/ 	.short	0x0107
        /*137e*/ 	.byte	0x3f
	.zero		1


	//   ....[68]....
        /*1380*/ 	.word	0x0002f750
        /*1384*/ 	.word	0x00000000
        /*1388*/ 	.word	0x00029870
        /*138c*/ 	.short	0x0101
        /*138e*/ 	.byte	0x3f
	.zero		1


	//   ....[69]....
        /*1390*/ 	.word	0x0002f780
        /*1394*/ 	.word	0x00000000
        /*1398*/ 	.word	0x00029840
        /*139c*/ 	.short	0x010a
        /*139e*/ 	.byte	0x3f
	.zero		1


	//   ....[70]....
        /*13a0*/ 	.word	0x0002fca0
        /*13a4*/ 	.word	0x00000000
        /*13a8*/ 	.word	0x00029830
        /*13ac*/ 	.short	0x0107
        /*13ae*/ 	.byte	0x3f
	.zero		1


	//   ....[71]....
        /*13b0*/ 	.word	0x0002fd60
        /*13b4*/ 	.word	0x00000000
        /*13b8*/ 	.word	0x00029830
        /*13bc*/ 	.short	0x0101
        /*13be*/ 	.byte	0x3f
	.zero		1


	//   ....[72]....
        /*13c0*/ 	.word	0x0002fdf0
        /*13c4*/ 	.word	0x00000003
        /*13c8*/ 	.word	0x00029870
        /*13cc*/ 	.short	0x010a
        /*13ce*/ 	.byte	0x3f
	.zero		1


	//   ....[73]....
        /*13d0*/ 	.word	0x0002fe80
        /*13d4*/ 	.word	0x00000003
        /*13d8*/ 	.word	0x00029860
        /*13dc*/ 	.short	0x010a
        /*13de*/ 	.byte	0x3f
	.zero		1


	//   ....[74]....
        /*13e0*/ 	.word	0x00030390
        /*13e4*/ 	.word	0x00000003
        /*13e8*/ 	.word	0x00029850
        /*13ec*/ 	.short	0x0101
        /*13ee*/ 	.byte	0x3f
	.zero		1


	//   ....[75]....
        /*13f0*/ 	.word	0x00030420
        /*13f4*/ 	.word	0x00000003
        /*13f8*/ 	.word	0x00000000
        /*13fc*/ 	.short	0x0101
        /*13fe*/ 	.byte	0x3f
	.zero		1


	//   ....[76]....
        /*1400*/ 	.word	0x000305e0
        /*1404*/ 	.word	0x00000011
        /*1408*/ 	.word	0x00029870
        /*140c*/ 	.short	0x010a
        /*140e*/ 	.byte	0x3f
	.zero		1


	//   ....[77]....
        /*1410*/ 	.word	0x00030660
        /*1414*/ 	.word	0x00000011
        /*1418*/ 	.word	0x00029860
        /*141c*/ 	.short	0x010a
        /*141e*/ 	.byte	0x3f
	.zero		1


	//   ....[78]....
        /*1420*/ 	.word	0x00030b80
        /*1424*/ 	.word	0x00000011
        /*1428*/ 	.word	0x00029850
        /*142c*/ 	.short	0x0101
        /*142e*/ 	.byte	0x3f
	.zero		1


	//   ....[79]....
        /*1430*/ 	.word	0x00030c30
        /*1434*/ 	.word	0x00000011
        /*1438*/ 	.word	0x00000000
        /*143c*/ 	.short	0x0101
        /*143e*/ 	.byte	0x3f
	.zero		1


	//   ....[80]....
        /*1440*/ 	.word	0x00031d60
        /*1444*/ 	.word	0x00000005
        /*1448*/ 	.word	0x00029820
        /*144c*/ 	.short	0x010a
        /*144e*/ 	.byte	0x3f
	.zero		1


	//   ....[81]....
        /*1450*/ 	.word	0x00031ed0
        /*1454*/ 	.word	0x00000003
        /*1458*/ 	.word	0x00029840
        /*145c*/ 	.short	0x010a
        /*145e*/ 	.byte	0x3f
	.zero		1


	//   ....[82]....
        /*1460*/ 	.word	0x00031f70
        /*1464*/ 	.word	0x00000005
        /*1468*/ 	.word	0x00029840
        /*146c*/ 	.short	0x010a
        /*146e*/ 	.byte	0x3f
	.zero		1


	//   ....[83]....
        /*1470*/ 	.word	0x00031fb0
        /*1474*/ 	.word	0x00000003
        /*1478*/ 	.word	0x00029860
        /*147c*/ 	.short	0x010a
        /*147e*/ 	.byte	0x3f
	.zero		1


	//   ....[84]....
        /*1480*/ 	.word	0x00031ff0
        /*1484*/ 	.word	0x00000005
        /*1488*/ 	.word	0x00029860
        /*148c*/ 	.short	0x010a
        /*148e*/ 	.byte	0x3f
	.zero		1


	//   ....[85]....
        /*1490*/ 	.word	0x00032030
        /*1494*/ 	.word	0x00000003
        /*1498*/ 	.word	0x00029880
        /*149c*/ 	.short	0x010a
        /*149e*/ 	.byte	0x3f
	.zero		1


	//   ....[86]....
        /*14a0*/ 	.word	0x00032070
        /*14a4*/ 	.word	0x00000005
        /*14a8*/ 	.word	0x00029880
        /*14ac*/ 	.short	0x010a
        /*14ae*/ 	.byte	0x3f
	.zero		1


	//   ....[87]....
        /*14b0*/ 	.word	0x000320d0
        /*14b4*/ 	.word	0x0000005f
        /*14b8*/ 	.word	0x00029890
        /*14bc*/ 	.short	0x010a
        /*14be*/ 	.byte	0x3f
	.zero		1


	//   ....[88]....
        /*14c0*/ 	.word	0x00032380
        /*14c4*/ 	.word	0x0000005f
        /*14c8*/ 	.word	0x00029890
        /*14cc*/ 	.short	0x010a
        /*14ce*/ 	.byte	0x3f
	.zero		1


	//   ....[89]....
        /*14d0*/ 	.word	0x00032630
        /*14d4*/ 	.word	0x0000005f
        /*14d8*/ 	.word	0x00029890
        /*14dc*/ 	.short	0x010a
        /*14de*/ 	.byte	0x3f
	.zero		1


	//   ....[90]....
        /*14e0*/ 	.word	0x000328e0
        /*14e4*/ 	.word	0x0000005f
        /*14e8*/ 	.word	0x000298b0
        /*14ec*/ 	.short	0x010a
        /*14ee*/ 	.byte	0x3f
	.zero		1


	//   ....[91]....
        /*14f0*/ 	.word	0x00032be0
        /*14f4*/ 	.word	0x00000012
        /*14f8*/ 	.word	0x00029800
        /*14fc*/ 	.short	0x010a
        /*14fe*/ 	.byte	0x3f
	.zero		1


	//   ....[92]....
        /*1500*/ 	.word	0x00032df0
        /*1504*/ 	.word	0x00000012
        /*1508*/ 	.word	0x00029800
        /*150c*/ 	.short	0x010a
        /*150e*/ 	.byte	0x3f
	.zero		1


	//   ....[93]....
        /*1510*/ 	.word	0x00032e40
        /*1514*/ 	.word	0x00000000
        /*1518*/ 	.word	0x00029830
        /*151c*/ 	.short	0x010a
        /*151e*/ 	.byte	0x3f
	.zero		1


	//   ....[94]....
        /*1520*/ 	.word	0x00032e90
        /*1524*/ 	.word	0x0000000b
        /*1528*/ 	.word	0x00029830
        /*152c*/ 	.short	0x010a
        /*152e*/ 	.byte	0x3f
	.zero		1


	//   ....[95]....
        /*1530*/ 	.word	0x00032ee0
        /*1534*/ 	.word	0x0000000a
        /*1538*/ 	.word	0x00029850
        /*153c*/ 	.short	0x010a
        /*153e*/ 	.byte	0x3f
	.zero		1


	//   ....[96]....
        /*1540*/ 	.word	0x00032f30
        /*1544*/ 	.word	0x0000000a
        /*1548*/ 	.word	0x00029830
        /*154c*/ 	.short	0x010a
        /*154e*/ 	.byte	0x3f
	.zero		1


	//   ....[97]....
        /*1550*/ 	.word	0x00032f80
        /*1554*/ 	.word	0x0000000a
        /*1558*/ 	.word	0x00029850
        /*155c*/ 	.short	0x010a
        /*155e*/ 	.byte	0x3f
	.zero		1


	//   ....[98]....
        /*1560*/ 	.word	0x00032fd0
        /*1564*/ 	.word	0x0000000b
        /*1568*/ 	.word	0x00029850
        /*156c*/ 	.short	0x010a
        /*156e*/ 	.byte	0x3f
	.zero		1


	//   ....[99]....
        /*1570*/ 	.word	0x000359f0
        /*1574*/ 	.word	0x00000017
        /*1578*/ 	.word	0x00029820
        /*157c*/ 	.short	0x010a
        /*157e*/ 	.byte	0x3f
	.zero		1


	//   ....[100]....
        /*1580*/ 	.word	0x00035a40
        /*1584*/ 	.word	0x00000009
        /*1588*/ 	.word	0x000298a0
        /*158c*/ 	.short	0x010a
        /*158e*/ 	.byte	0x3f
	.zero		1


	//   ....[101]....
        /*1590*/ 	.word	0x00035a90
        /*1594*/ 	.word	0x00000009
        /*1598*/ 	.word	0x000298c0
        /*159c*/ 	.short	0x010a
        /*159e*/ 	.byte	0x3f
	.zero		1


	//   ....[102]....
        /*15a0*/ 	.word	0x00035ae0
        /*15a4*/ 	.word	0x00000009
        /*15a8*/ 	.word	0x000298a0
        /*15ac*/ 	.short	0x010a
        /*15ae*/ 	.byte	0x3f
	.zero		1


	//   ....[103]....
        /*15b0*/ 	.word	0x00035b30
        /*15b4*/ 	.word	0x00000009
        /*15b8*/ 	.word	0x000298c0
        /*15bc*/ 	.short	0x010a
        /*15be*/ 	.byte	0x3f
	.zero		1


	//   ....[104]....
        /*15c0*/ 	.word	0x00035c50
        /*15c4*/ 	.word	0x00000000
        /*15c8*/ 	.word	0x00029880
        /*15cc*/ 	.short	0x010a
        /*15ce*/ 	.byte	0x3f
	.zero		1


	//   ....[105]....
        /*15d0*/ 	.word	0x00036450
        /*15d4*/ 	.word	0x00000000
        /*15d8*/ 	.word	0x00029840
        /*15dc*/ 	.short	0x010a
        /*15de*/ 	.byte	0x3f
	.zero		1


	//   ....[106]....
        /*15e0*/ 	.word	0x000371c0
        /*15e4*/ 	.word	0x00000017
        /*15e8*/ 	.word	0x00029820
        /*15ec*/ 	.short	0x010a
        /*15ee*/ 	.byte	0x3f
	.zero		1


	//   ....[107]....
        /*15f0*/ 	.word	0x00037210
        /*15f4*/ 	.word	0x00000000
        /*15f8*/ 	.word	0x00029880
        /*15fc*/ 	.short	0x010a
        /*15fe*/ 	.byte	0x3f
	.zero		1


	//   ....[108]....
        /*1600*/ 	.word	0x00037930
        /*1604*/ 	.word	0x00000000
        /*1608*/ 	.word	0x00029840
        /*160c*/ 	.short	0x010a
        /*160e*/ 	.byte	0x3f
	.zero		1


	//   ....[109]....
        /*1610*/ 	.word	0x00037f80
        /*1614*/ 	.word	0x00000003
        /*1618*/ 	.word	0x00029870
        /*161c*/ 	.short	0x010a
        /*161e*/ 	.byte	0x3f
	.zero		1


	//   ....[110]....
        /*1620*/ 	.word	0x00037fd0
        /*1624*/ 	.word	0x00000003
        /*1628*/ 	.word	0x00029860
        /*162c*/ 	.short	0x010a
        /*162e*/ 	.byte	0x3f
	.zero		1


	//   ....[111]....
        /*1630*/ 	.word	0x00038020
        /*1634*/ 	.word	0x00000011
        /*1638*/ 	.word	0x00029870
        /*163c*/ 	.short	0x010a
        /*163e*/ 	.byte	0x3f
	.zero		1


	//   ....[112]....
        /*1640*/ 	.word	0x00038070
        /*1644*/ 	.word	0x00000011
        /*1648*/ 	.word	0x00029860
        /*164c*/ 	.short	0x010a
        /*164e*/ 	.byte	0x3f
	.zero		1


	//   ....[113]....
        /*1650*/ 	.word	0x00038aa0
        /*1654*/ 	.word	0x00000005
        /*1658*/ 	.word	0x00029820
        /*165c*/ 	.short	0x010a
        /*165e*/ 	.byte	0x3f
	.zero		1


	//   ....[114]....
        /*1660*/ 	.word	0x00038c40
        /*1664*/ 	.word	0x00000003
        /*1668*/ 	.word	0x00029840
        /*166c*/ 	.short	0x010a
        /*166e*/ 	.byte	0x3f
	.zero		1


	//   ....[115]....
        /*1670*/ 	.word	0x00038c90
        /*1674*/ 	.word	0x00000005
        /*1678*/ 	.word	0x00029840
        /*167c*/ 	.short	0x010a
        /*167e*/ 	.byte	0x3f
	.zero		1


	//   ....[116]....
        /*1680*/ 	.word	0x00038ce0
        /*1684*/ 	.word	0x00000003
        /*1688*/ 	.word	0x00029860
        /*168c*/ 	.short	0x010a
        /*168e*/ 	.byte	0x3f
	.zero		1


	//   ....[117]....
        /*1690*/ 	.word	0x00038d30
        /*1694*/ 	.word	0x00000005
        /*1698*/ 	.word	0x00029860
        /*169c*/ 	.short	0x010a
        /*169e*/ 	.byte	0x3f
	.zero		1


	//   ....[118]....
        /*16a0*/ 	.word	0x00038d80
        /*16a4*/ 	.word	0x00000003
        /*16a8*/ 	.word	0x00029880
        /*16ac*/ 	.short	0x010a
        /*16ae*/ 	.byte	0x3f
	.zero		1


	//----- nvinfo : EIATTR_NUM_MBARRIERS
	.align		4
.L_333:
        /*16b0*/ 	.byte	0x03, 0x38
        /*16b2*/ 	.short	0x0016


	//----- nvinfo : EIATTR_EXIT_INSTR_OFFSETS
	.align		4
        /*16b4*/ 	.byte	0x04, 0x1c
        /*16b6*/ 	.short	(.L_335 - .L_334)


	//   ....[0]....
.L_334:
        /*16b8*/ 	.word	0x000320c0


	//----- nvinfo : EIATTR_MAX_THREADS
	.align		4
.L_335:
        /*16bc*/ 	.byte	0x04, 0x05
        /*16be*/ 	.short	(.L_337 - .L_336)
.L_336:
        /*16c0*/ 	.word	0x00000180
        /*16c4*/ 	.word	0x00000001
        /*16c8*/ 	.word	0x00000001


	//----- nvinfo : EIATTR_CRS_STACK_SIZE
	.align		4
.L_337:
        /*16cc*/ 	.byte	0x04, 0x1e
        /*16ce*/ 	.short	(.L_339 - .L_338)
.L_338:
        /*16d0*/ 	.word	0x00000000


	//----- nvinfo : EIATTR_CBANK_PARAM_SIZE
	.align		4
.L_339:
        /*16d4*/ 	.byte	0x03, 0x19
        /*16d6*/ 	.short	0x0af0


	//----- nvinfo : EIATTR_PARAM_CBANK
	.align		4
        /*16d8*/ 	.byte	0x04, 0x0a
        /*16da*/ 	.short	(.L_341 - .L_340)
	.align		4
.L_340:
        /*16dc*/ 	.word	index@(.nv.constant0._ZN7cutlass13device_kernelIN5flash11enable_sm90INS1_16FlashAttnFwdSm90INS1_25CollectiveMainloopFwdSm90ILi2EN4cute5tupleIJNS5_1CILi1EEES8_S8_EEENS6_IJNS7_ILi128EEENS7_ILi160EEENS7_ILi192EEEEEELi128ENS_12float_e4m3_tEfNS_4arch4Sm90ELb1ELb0ELb1ELb1ELb1ELb1ELb0ELb1ELb1ELb1ELb1ELb0EEENS1_21CollectiveEpilogueFwdINS6_IJSA_SA_SB_EEES9_NS_10bfloat16_tESG_Li256ELb1ELb1ELb1ELb1EEENS1_36VarlenDynamicPersistentTileSchedulerILi128ELi160ELi256ELi128ELb1ELb1ELb1ELb1ELb1ELb1EEEEEEEEEvNT_6ParamsE)
        /*16e0*/ 	.short	0x0210
        /*16e2*/ 	.short	0x0af0


	//----- nvinfo : EIATTR_SW_WAR
	.align		4
.L_341:
        /*16e4*/ 	.byte	0x04, 0x36
        /*16e6*/ 	.short	(.L_343 - .L_342)
.L_342:
        /*16e8*/ 	.word	0x00000008
.L_343:


//--------------------- .nv.callgraph             --------------------------
	.section	.nv.callgraph,"",@"SHT_CUDA_CALLGRAPH"
	.align	4
	.sectionentsize	8
	.align		4
        /*0000*/ 	.word	0x00000000
	.align		4
        /*0004*/ 	.word	0xffffffff
	.align		4
        /*0008*/ 	.word	index@(_ZN7cutlass13device_kernelIN5flash11enable_sm90INS1_16FlashAttnFwdSm90INS1_25CollectiveMainloopFwdSm90ILi2EN4cute5tupleIJNS5_1CILi1EEES8_S8_EEENS6_IJNS7_ILi128EEENS7_ILi160EEENS7_ILi192EEEEEELi128ENS_12float_e4m3_tEfNS_4arch4Sm90ELb0ELb0ELb1ELb0ELb1ELb0ELb0ELb1ELb1ELb1ELb1ELb0EEENS1_21CollectiveEpilogueFwdINS6_IJSA_SA_SB_EEES9_NS_10bfloat16_tESG_Li256ELb0ELb1ELb1ELb1EEENS1_19SingleTileSchedulerILb0ELb1ELb1ELi128EEEEEEEEEvNT_6ParamsE)
	.align		4
        /*000c*/ 	.word	index@(__assertfail)
	.align		4
        /*0010*/ 	.word	index@(_ZN7cutlass13device_kernelIN5flash11enable_sm90INS1_16FlashAttnFwdSm90INS1_25CollectiveMainloopFwdSm90ILi2EN4cute5tupleIJNS5_1CILi1EEES8_S8_EEENS6_IJNS7_ILi128EEENS7_ILi160EEENS7_ILi192EEEEEELi128ENS_12float_e4m3_tEfNS_4arch4Sm90ELb0ELb0ELb1ELb1ELb1ELb0ELb0ELb1ELb1ELb1ELb1ELb0EEENS1_21CollectiveEpilogueFwdINS6_IJSA_SA_SB_EEES9_NS_10bfloat16_tESG_Li256ELb1ELb1ELb1ELb1EEENS1_36VarlenDynamicPersistentTileSchedulerILi128ELi160ELi256ELi128ELb1ELb1ELb1ELb0ELb1ELb1EEEEEEEEEvNT_6ParamsE)
	.align		4
        /*0014*/ 	.word	index@(__assertfail)
	.align		4
        /*0018*/ 	.word	index@(_ZN7cutlass13device_kernelIN5flash11enable_sm90INS1_16FlashAttnFwdSm90INS1_25CollectiveMainloopFwdSm90ILi2EN4cute5tupleIJNS5_1CILi1EEES8_S8_EEENS6_IJNS7_ILi128EEENS7_ILi160EEENS7_ILi192EEEEEELi128ENS_12float_e4m3_tEfNS_4arch4Sm90ELb0ELb0ELb1ELb1ELb1ELb1ELb0ELb1ELb1ELb1ELb1ELb0EEENS1_21CollectiveEpilogueFwdINS6_IJSA_SA_SB_EEES9_NS_10bfloat16_tESG_Li256ELb1ELb1ELb1ELb1EEENS1_36VarlenDynamicPersistentTileSchedulerILi128ELi160ELi256ELi128ELb1ELb1ELb1ELb0ELb1ELb1EEEEEEEEEvNT_6ParamsE)
	.align		4
        /*001c*/ 	.word	index@(__assertfail)
	.align		4
        /*0020*/ 	.word	index@(_ZN7cutlass13device_kernelIN5flash11enable_sm90INS1_16FlashAttnFwdSm90INS1_25CollectiveMainloopFwdSm90ILi2EN4cute5tupleIJNS5_1CILi1EEES8_S8_EEENS6_IJNS7_ILi128EEESA_NS7_ILi192EEEEEELi128ENS_12float_e4m3_tEfNS_4arch4Sm90ELb0ELb1ELb1ELb0ELb1ELb0ELb0ELb1ELb1ELb1ELb1ELb0EEENS1_21CollectiveEpilogueFwdINS6_IJSA_SA_SA_EEES9_NS_10bfloat16_tESF_Li256ELb0ELb1ELb1ELb1EEENS1_19SingleTileSchedulerILb0ELb1ELb1ELi128EEEEEEEEEvNT_6ParamsE)
	.align		4
        /*0024*/ 	.word	index@(__assertfail)
	.align		4
        /*0028*/ 	.word	index@(_ZN7cutlass13device_kernelIN5flash11enable_sm90INS1_16FlashAttnFwdSm90INS1_25CollectiveMainloopFwdSm90ILi2EN4cute5tupleIJNS5_1CILi1EEES8_S8_EEENS6_IJNS7_ILi128EEESA_NS7_ILi192EEEEEELi128ENS_12float_e4m3_tEfNS_4arch4Sm90ELb0ELb1ELb1ELb1ELb1ELb0ELb0ELb1ELb1ELb1ELb1ELb0EEENS1_21CollectiveEpilogueFwdINS6_IJSA_SA_SA_EEES9_NS_10bfloat16_tESF_Li256ELb1ELb1ELb1ELb1EEENS1_36VarlenDynamicPersistentTileSchedulerILi128ELi128ELi256ELi128ELb1ELb1ELb1ELb1ELb0ELb1EEEEEEEEEvNT_6ParamsE)
	.align		4
        /*002c*/ 	.word	index@(__assertfail)
	.align		4
        /*0030*/ 	.word	index@(_ZN7cutlass13device_kernelIN5flash11enable_sm90INS1_16FlashAttnFwdSm90INS1_25CollectiveMainloopFwdSm90ILi2EN4cute5tupleIJNS5_1CILi1EEES8_S8_EEENS6_IJNS7_ILi128EEESA_NS7_ILi192EEEEEELi128ENS_12float_e4m3_tEfNS_4arch4Sm90ELb0ELb1ELb1ELb1ELb1ELb1ELb0ELb1ELb1ELb1ELb1ELb0EEENS1_21CollectiveEpilogueFwdINS6_IJSA_SA_SA_EEES9_NS_10bfloat16_tESF_Li256ELb1ELb1ELb1ELb1EEENS1_36VarlenDynamicPersistentTileSchedulerILi128ELi128ELi256ELi128ELb1ELb1ELb1ELb1ELb0ELb1EEEEEEEEEvNT_6ParamsE)
	.align		4
        /*0034*/ 	.word	index@(__assertfail)
	.align		4
        /*0038*/ 	.word	index@(_ZN7cutlass13device_kernelIN5flash11enable_sm90INS1_16FlashAttnFwdSm90INS1_25CollectiveMainloopFwdSm90ILi2EN4cute5tupleIJNS5_1CILi1EEES8_S8_EEENS6_IJNS7_ILi128EEENS7_ILi160EEENS7_ILi192EEEEEELi128ENS_12float_e4m3_tEfNS_4arch4Sm90ELb1ELb0ELb1ELb0ELb1ELb0ELb0ELb1ELb1ELb1ELb1ELb0EEENS1_21CollectiveEpilogueFwdINS6_IJSA_SA_SB_EEES9_NS_10bfloat16_tESG_Li256ELb0ELb1ELb1ELb1EEENS1_19SingleTileSchedulerILb0ELb1ELb1ELi128EEEEEEEEEvNT_6ParamsE)
	.align		4
        /*003c*/ 	.word	index@(__assertfail)
	.align		4
        /*0040*/ 	.word	index@(_ZN7cutlass13device_kernelIN5flash11enable_sm90INS1_16FlashAttnFwdSm90INS1_25CollectiveMainloopFwdSm90ILi2EN4cute5tupleIJNS5_1CILi1EEES8_S8_EEENS6_IJNS7_ILi128EEENS7_ILi160EEENS7_ILi192EEEEEELi128ENS_12float_e4m3_tEfNS_4arch4Sm90ELb1ELb0ELb1ELb1ELb1ELb0ELb0ELb1ELb1ELb1ELb1ELb0EEENS1_21CollectiveEpilogueFwdINS6_IJSA_SA_SB_EEES9_NS_10bfloat16_tESG_Li256ELb1ELb1ELb1ELb1EEENS1_36VarlenDynamicPersistentTileSchedulerILi128ELi160ELi256ELi128ELb1ELb1ELb1ELb1ELb1ELb1EEEEEEEEEvNT_6ParamsE)
	.align		4
        /*0044*/ 	.word	index@(__assertfail)
	.align		4
        /*0048*/ 	.word	index@(_ZN7cutlass13device_kernelIN5flash11enable_sm90INS1_16FlashAttnFwdSm90INS1_25CollectiveMainloopFwdSm90ILi2EN4cute5tupleIJNS5_1CILi1EEES8_S8_EEENS6_IJNS7_ILi128EEENS7_ILi160EEENS7_ILi192EEEEEELi128ENS_12float_e4m3_tEfNS_4arch4Sm90ELb1ELb0ELb1ELb1ELb1ELb1ELb0ELb1ELb1ELb1ELb1ELb0EEENS1_21CollectiveEpilogueFwdINS6_IJSA_SA_SB_EEES9_NS_10bfloat16_tESG_Li256ELb1ELb1ELb1ELb1EEENS1_36VarlenDynamicPersistentTileSchedulerILi128ELi160ELi256ELi128ELb1ELb1ELb1ELb1ELb1ELb1EEEEEEEEEvNT_6ParamsE)
	.align		4
        /*004c*/ 	.word	index@(__assertfail)
	.align		4
        /*0050*/ 	.word	0x00000000
	.align		4
        /*0054*/ 	.word	0xfffffffe
	.align		4
        /*0058*/ 	.word	0x00000000
	.align		4
        /*005c*/ 	.word	0xfffffffd
	.align		4
        /*0060*/ 	.word	0x00000000
	.align		4
        /*0064*/ 	.word	0xfffffffc


//--------------------- .nv.constant4             --------------------------
	.section	.nv.constant4,"a",@progbits
	.align	8
	.align		8
.nv.constant4:
        /*0000*/ 	.dword	__assertfail
	.align		8
        /*0008*/ 	.dword	__unnamed_1
	.align		8
        /*0010*/ 	.dword	__unnamed_2
	.align		8
        /*0018*/ 	.dword	__unnamed_3
	.align		8
        /*0020*/ 	.dword	__unnamed_4
	.align		8
        /*0028*/ 	.dword	__unnamed_5
	.align		8
        /*0030*/ 	.dword	__unnamed_6
	.align		8
        /*0038*/ 	.dword	__unnamed_7
	.align		8
        /*0040*/ 	.dword	_ZZN5flash28permute_output_fp8_VcolmajorIN4cute6TensorINS1_11ArrayEngineIfLm64EEENS1_6LayoutINS1_5tupleIJNS6_IJNS1_1CILi2EEES8_NS7_ILi16EEEEEENS7_ILi1EEESB_EEENS6_IJNS6_IJSB_S8_NS7_ILi4EEEEEENS7_ILi0EEESF_EEEEEEEEEvRT_E9upper_map
	.align		8
        /*0048*/ 	.dword	__unnamed_8
	.align		8
        /*0050*/ 	.dword	__unnamed_9
	.align		8
        /*0058*/ 	.dword	__unnamed_10
	.align		8
        /*0060*/ 	.dword	__unnamed_11
	.align		8
        /*0068*/ 	.dword	__unnamed_12
	.align		8
        /*0070*/ 	.dword	_ZN87_INTERNAL_2a0913c8_51_flash_fwd_hdimdiff_e4m3_paged_split_softcap_sm90_cu_49158569_38224cuda3std3__45__cpo5beginE
	.align		8
        /*0078*/ 	.dword	_ZN87_INTERNAL_2a0913c8_51_flash_fwd_hdimdiff_e4m3_paged_split_softcap_sm90_cu_49158569_38224cuda3std3__45__cpo3endE
	.align		8
        /*0080*/ 	.dword	_ZN87_INTERNAL_2a0913c8_51_flash_fwd_hdimdiff_e4m3_paged_split_softcap_sm90_cu_49158569_38224cuda3std3__45__cpo6cbeginE
	.align		8
        /*0088*/ 	.dword	_ZN87_INTERNAL_2a0913c8_51_flash_fwd_hdimdiff_e4m3_paged_split_softcap_sm90_cu_49158569_38224cuda3std3__45__cpo4cendE
	.align		8
        /*0090*/ 	.dword	_ZN87_INTERNAL_2a0913c8_51_flash_fwd_hdimdiff_e4m3_paged_split_softcap_sm90_cu_49158569_38224cuda3std3__489_GLOBAL__N__2a0913c8_51_flash_fwd_hdimdiff_e4m3_paged_split_softcap_sm90_cu_49158569_38226ignoreE
	.align		8
        /*0098*/ 	.dword	_ZN87_INTERNAL_2a0913c8_51_flash_fwd_hdimdiff_e4m3_paged_split_softcap_sm90_cu_49158569_38224cuda3std3__419piecewise_constructE
	.align		8
        /*00a0*/ 	.dword	_ZN87_INTERNAL_2a0913c8_51_flash_fwd_hdimdiff_e4m3_paged_split_softcap_sm90_cu_49158569_38224cuda3std3__48in_placeE
	.align		8
        /*00a8*/ 	.dword	_ZN87_INTERNAL_2a0913c8_51_flash_fwd_hdimdiff_e4m3_paged_split_softcap_sm90_cu_49158569_38224cuda3std6ranges3__45__cpo4swapE
	.align		8
        /*00b0*/ 	.dword	_ZN87_INTERNAL_2a0913c8_51_flash_fwd_hdimdiff_e4m3_paged_split_softcap_sm90_cu_49158569_38224cuda3std6ranges3__45__cpo9iter_moveE
	.align		8
        /*00b8*/ 	.dword	_ZN87_INTERNAL_2a0913c8_51_flash_fwd_hdimdiff_e4m3_paged_split_softcap_sm90_cu_49158569_38224cute7productE
	.align		8
        /*00c0*/ 	.dword	_ZN87_INTERNAL_2a0913c8_51_flash_fwd_hdimdiff_e4m3_paged_split_softcap_sm90_cu_49158569_38224cute1_E
	.align		8
        /*00c8*/ 	.dword	$str$23
	.align		8
        /*00d0*/ 	.dword	$str$24


//--------------------- .text._ZN7cutlass13device_kernelIN5flash11enable_sm90INS1_16FlashAttnFwdSm90INS1_25CollectiveMainloopFwdSm90ILi2EN4cute5tupleIJNS5_1CILi1EEES8_S8_EEENS6_IJNS7_ILi128EEENS7_ILi160EEENS7_ILi192EEEEEELi128ENS_12float_e4m3_tEfNS_4arch4Sm90ELb0ELb0ELb1ELb0ELb1ELb0ELb0ELb1ELb1ELb1ELb1ELb0EEENS1_21CollectiveEpilogueFwdINS6_IJSA_SA_SB_EEES9_NS_10bfloat16_tESG_Li256ELb0ELb1ELb1ELb1EEENS1_19SingleTileSchedulerILb0ELb1ELb1ELi128EEEEEEEEEvNT_6ParamsE --------------------------
	.section	.text._ZN7cutlass13device_kernelIN5flash11enable_sm90INS1_16FlashAttnFwdSm90INS1_25CollectiveMainloopFwdSm90ILi2EN4cute5tupleIJNS5_1CILi1EEES8_S8_EEENS6_IJNS7_ILi128EEENS7_ILi160EEENS7_ILi192EEEEEELi128ENS_12float_e4m3_tEfNS_4arch4Sm90ELb0ELb0ELb1ELb0ELb1ELb0ELb0ELb1ELb1ELb1ELb1ELb0EEENS1_21CollectiveEpilogueFwdINS6_IJSA_SA_SB_EEES9_NS_10bfloat16_tESG_Li256ELb0ELb1ELb1ELb1EEENS1_19SingleTileSchedulerILb0ELb1ELb1ELi128EEEEEEEEEvNT_6ParamsE,"ax",@progbits
	.align	128
.text._ZN7cutlass13device_kernelIN5flash11enable_sm90INS1_16FlashAttnFwdSm90INS1_25CollectiveMainloopFwdSm90ILi2EN4cute5tupleIJNS5_1CILi1EEES8_S8_EEENS6_IJNS7_ILi128EEENS7_ILi160EEENS7_ILi192EEEEEELi128ENS_12float_e4m3_tEfNS_4arch4Sm90ELb0ELb0ELb1ELb0ELb1ELb0ELb0ELb1ELb1ELb1ELb1ELb0EEENS1_21CollectiveEpilogueFwdINS6_IJSA_SA_SB_EEES9_NS_10bfloat16_tESG_Li256ELb0ELb1ELb1ELb1EEENS1_19SingleTileSchedulerILb0ELb1ELb1ELi128EEEEEEEEEvNT_6ParamsE:
        .type           _ZN7cutlass13device_kernelIN5flash11enable_sm90INS1_16FlashAttnFwdSm90INS1_25CollectiveMainloopFwdSm90ILi2EN4cute5tupleIJNS5_1CILi1EEES8_S8_EEENS6_IJNS7_ILi128EEENS7_ILi160EEENS7_ILi192EEEEEELi128ENS_12float_e4m3_tEfNS_4arch4Sm90ELb0ELb0ELb1ELb0ELb1ELb0ELb0ELb1ELb1ELb1ELb1ELb0EEENS1_21CollectiveEpilogueFwdINS6_IJSA_SA_SB_EEES9_NS_10bfloat16_tESG_Li256ELb0ELb1ELb1ELb1EEENS1_19SingleTileSchedulerILb0ELb1ELb1ELi128EEEEEEEEEvNT_6ParamsE,@function
        .size           _ZN7cutlass13device_kernelIN5flash11enable_sm90INS1_16FlashAttnFwdSm90INS1_25CollectiveMainloopFwdSm90ILi2EN4cute5tupleIJNS5_1CILi1EEES8_S8_EEENS6_IJNS7_ILi128EEENS7_ILi160EEENS7_ILi192EEEEEELi128ENS_12float_e4m3_tEfNS_4arch4Sm90ELb0ELb0ELb1ELb0ELb1ELb0ELb0ELb1ELb1ELb1ELb1ELb0EEENS1_21CollectiveEpilogueFwdINS6_IJSA_SA_SB_EEES9_NS_10bfloat16_tESG_Li256ELb0ELb1ELb1ELb1EEENS1_19SingleTileSchedulerILb0ELb1ELb1ELi128EEEEEEEEEvNT_6ParamsE,(.L_x_3314 - _ZN7cutlass13device_kernelIN5flash11enable_sm90INS1_16FlashAttnFwdSm90INS1_25CollectiveMainloopFwdSm90ILi2EN4cute5tupleIJNS5_1CILi1EEES8_S8_EEENS6_IJNS7_ILi128EEENS7_ILi160EEENS7_ILi192EEEEEELi128ENS_12float_e4m3_tEfNS_4arch4Sm90ELb0ELb0ELb1ELb0ELb1ELb0ELb0ELb1ELb1ELb1ELb1ELb0EEENS1_21CollectiveEpilogueFwdINS6_IJSA_SA_SB_EEES9_NS_10bfloat16_tESG_Li256ELb0ELb1ELb1ELb1EEENS1_19SingleTileSchedulerILb0ELb1ELb1ELi128EEEEEEEEEvNT_6ParamsE)
        .other          _ZN7cutlass13device_kernelIN5flash11enable_sm90INS1_16FlashAttnFwdSm90INS1_25CollectiveMainloopFwdSm90ILi2EN4cute5tupleIJNS5_1CILi1EEES8_S8_EEENS6_IJNS7_ILi128EEENS7_ILi160EEENS7_ILi192EEEEEELi128ENS_12float_e4m3_tEfNS_4arch4Sm90ELb0ELb0ELb1ELb0ELb1ELb0ELb0ELb1ELb1ELb1ELb1ELb0EEENS1_21CollectiveEpilogueFwdINS6_IJSA_SA_SB_EEES9_NS_10bfloat16_tESG_Li256ELb0ELb1ELb1ELb1EEENS1_19SingleTileSchedulerILb0ELb1ELb1ELi128EEEEEEEEEvNT_6ParamsE,@"STO_CUDA_ENTRY STV_DEFAULT"
_ZN7cutlass13device_kernelIN5flash11enable_sm90INS1_16FlashAttnFwdSm90INS1_25CollectiveMainloopFwdSm90ILi2EN4cute5tupleIJNS5_1CILi1EEES8_S8_EEENS6_IJNS7_ILi128EEENS7_ILi160EEENS7_ILi192EEEEEELi128ENS_12float_e4m3_tEfNS_4arch4Sm90ELb0ELb0ELb1ELb0ELb1ELb0ELb0ELb1ELb1ELb1ELb1ELb0EEENS1_21CollectiveEpilogueFwdINS6_IJSA_SA_SB_EEES9_NS_10bfloat16_tESG_Li256ELb0ELb1ELb1ELb1EEENS1_19SingleTileSchedulerILb0ELb1ELb1ELi128EEEEEEEEEvNT_6ParamsE:
[----:B------:R-:W0:Y:S02]  /*0000*/  LDC R1, c[0x0][0x28] ;  /* 0x00000a00ff017b82 */ /* 0x000e240000000800 */
[----:B0-----:R-:W-:Y:S01]  /*0010*/  VIADD R1, R1, 0xfffffff0 ;  /* 0xfffffff001017836 */ /* 0x001fe20000000000 */
[----:B------:R-:W0:Y:S01]  /*0020*/  S2R R31, SR_TID.X ;  /* 0x00000000001f7919 */ /* 0x000e220000002100 */
[----:B------:R-:W-:Y:S01]  /*0030*/  ELECT P0, URZ, PT ;  /* 0x00000000003f782f */ /* 0x000fe20003800000 */
[----:B------:R-:W-:Y:S01]  /*0040*/  UMOV UR4, 0x80 ;  /* 0x0000008000047882 */ /* 0x000fe20000000000 */
[----:B------:R-:W-:Y:S01]  /*0050*/  UMOV UR7, 0x100 ;  /* 0x0000010000077882 */ /* 0x000fe20000000000 */
[----:B0-----:R-:W-:-:S05]  /*0060*/  SHF.R.U32.HI R0, RZ, 0x5, R31 ;  /* 0x00000005ff007819 */ /* 0x001fca000001161f */
[----:B------:R-:W0:Y:S02]  /*0070*/  SHFL.IDX PT, R2, R0, RZ, 0x1f ;  /* 0x00001fff00027589 */ /* 0x000e2400000e0000 */
[C---:B0-----:R-:W-:Y:S02]  /*0080*/  ISETP.NE.OR P0, PT, R2.reuse, RZ, !P0 ;  /* 0x000000ff0200720c */ /* 0x041fe40004705670 */
[----:B------:R-:W-:Y:S02]  /*0090*/  ISETP.NE.AND P1, PT, R2, RZ, PT ;  /* 0x000000ff0200720c */ /* 0x000fe40003f25270 */
[----:B------:R-:W-:-:S05]  /*00a0*/  SHF.R.U32.HI R2, RZ, 0x7, R31 ;  /* 0x00000007ff027819 */ /* 0x000fca000001161f */
[----:B------:R0:W1:Y:S04]  /*00b0*/  SHFL.IDX PT, R4, R2, RZ, 0x1f ;  /* 0x00001fff02047589 */ /* 0x00006800000e0000 */
[----:B------:R-:W-:Y:S01]  /*00c0*/  VOTEU.ALL UP0, P0 ;  /* 0x00000000003f7886 */ /* 0x000fe20000000000 */
[----:B------:R-:W-:-:S04]  /*00d0*/  VOTEU.ALL UP1, P0 ;  /* 0x00000000003f7886 */ /* 0x000fc80000020000 */
[----:B------:R-:W2:Y:S01]  /*00e0*/  @!UP0 S2UR UR8, SR_CgaCtaId ;  /* 0x00000000000889c3 */ /* 0x000ea20000008800 */
[----:B------:R-:W-:Y:S01]  /*00f0*/  @!UP0 UMOV UR6, 0x400 ;  /* 0x0000040000068882 */ /* 0x000fe20000000000 */
[----:B------:R-:W-:-:S04]  /*0100*/  @!UP0 UIADD3 UR4, -UR4, 0x100000, URZ ;  /* 0x0010000004048890 */ /* 0x000fc8000fffe13f */
[----:B------:R-:W-:Y:S02]  /*0110*/  @!UP0 USHF.L.U32 UR5, UR4, 0xb, URZ ;  /* 0x0000000b04058899 */ /* 0x000fe4000800063f */
[----:B------:R-:W-:Y:S02]  /*0120*/  @!UP0 USHF.L.U32 UR4, UR4, 0x1, URZ ;  /* 0x0000000104048899 */ /* 0x000fe4000800063f */
[----:B--2---:R-:W-:Y:S02]  /*0130*/  @!UP0 ULEA UR8, UR8, UR6, 0x18 ;  /* 0x0000000608088291 */ /* 0x004fe4000f8ec03f */
[----:B------:R-:W-:-:S04]  /*0140*/  @!UP0 UIADD3 UR6, -UR7, 0x100000, URZ ;  /* 0x0010000007068890 */ /* 0x000fc8000fffe13f */
[----:B------:R-:W-:Y:S02]  /*0150*/  @!UP0 USHF.L.U32 UR7, UR6, 0xb, URZ ;  /* 0x0000000b06078899 */ /* 0x000fe4000800063f */
[----:B------:R-:W-:Y:S01]  /*0160*/  @!UP0 USHF.L.U32 UR6, UR6, 0x1, URZ ;  /* 0x0000000106068899 */ /* 0x000fe2000800063f */
[----:B------:R-:W-:-:S05]  /*0170*/  VOTEU.ALL UP0, P0 ;  /* 0x00000000003f7886 */ /* 0x000fca0000000000 */
[----:B------:R0:W2:Y:S06]  /*0180*/  @!UP0 SYNCS.EXCH.64 URZ, [UR8+0x29800], UR4 ;  /* 0x02980004083f85b2 */ /* 0x0000ac0008000100 */
[----:B------:R0:W3:Y:S02]  /*0190*/  @!UP1 SYNCS.EXCH.64 URZ, [UR8+0x29820], UR6 ;  /* 0x02982006083f95b2 */ /* 0x0000e40008000100 */
[----:B01----:R-:W-:Y:S05]  /*01a0*/  @P1 BRA `(.L_x_0) ;  /* 0x0000000000481947 */ /* 0x003fea0003800000 */
[----:B------:R-:W0:Y:S01]  /*01b0*/  S2UR UR5, SR_CgaCtaId ;  /* 0x00000000000579c3 */ /* 0x000e220000008800 */
[----:B------:R-:W-:Y:S01]  /*01c0*/  UMOV UR4, 0x400 ;  /* 0x0000040000047882 */ /* 0x000fe20000000000 */
[----:B------:R-:W-:Y:S01]  /*01d0*/  UMOV UR6, 0x80 ;  /* 0x0000008000067882 */ /* 0x000fe20000000000 */
[----:B------:R-:W-:Y:S01]  /*01e0*/  UMOV UR7, 0x100 ;  /* 0x0000010000077882 */ /* 0x000fe20000000000 */
[----:B------:R-:W-:Y:S01]  /*01f0*/  ELECT P0, URZ, PT ;  /* 0x00000000003f782f */ /* 0x000fe20003800000 */
[----:B0-----:R-:W-:Y:S02]  /*0200*/  ULEA UR8, UR5, UR4, 0x18 ;  /* 0x0000000405087291 */ /* 0x001fe4000f8ec03f */
[----:B------:R-:W-:-:S04]  /*0210*/  UIADD3 UR4, -UR6, 0x100000, URZ ;  /* 0x0010000006047890 */ /* 0x000fc8000fffe13f */
[----:B------:R-:W-:Y:S02]  /*0220*/  USHF.L.U32 UR5, UR4, 0xb, URZ ;  /* 0x0000000b04057899 */ /* 0x000fe4000800063f */
[----:B------:R-:W-:Y:S02]  /*0230*/  USHF.L.U32 UR4, UR4, 0x1, URZ ;  /* 0x0000000104047899 */ /* 0x000fe4000800063f */
[----:B------:R-:W-:-:S04]  /*0240*/  UIADD3 UR6, -UR7, 0x100000, URZ ;  /* 0x0010000007067890 */ /* 0x000fc8000fffe13f */
[----:B------:R-:W-:Y:S02]  /*0250*/  USHF.L.U32 UR7, UR6, 0xb, URZ ;  /* 0x0000000b06077899 */ /* 0x000fe4000800063f */
[----:B------:R-:W-:Y:S01]  /*0260*/  USHF.L.U32 UR6, UR6, 0x1, URZ ;  /* 0x0000000106067899 */ /* 0x000fe2000800063f */
[----:B------:R-:W0:Y:S03]  /*0270*/  FENCE.VIEW.ASYNC.S ;  /* 0x00000000000073c6 */ /* 0x000e260000000000 */
[----:B0-----:R0:W1:Y:S08]  /*0280*/  SYNCS.EXCH.64 URZ, [UR8+0x29830], UR4 ;  /* 0x02983004083f75b2 */ /* 0x0010700008000100 */
[----:B------:R0:W4:Y:S01]  /*0290*/  SYNCS.EXCH.64 URZ, [UR8+0x29840], UR6 ;  /* 0x02984006083f75b2 */ /* 0x0001220008000100 */
[----:B------:R0:W0:Y:S01]  /*02a0*/  SYNCS.EXCH.64 URZ, [UR8+0x29838], UR4 ;  /* 0x02983804083f75b2 */ /* 0x0000220008000100 */
[----:B------:R0:W0:Y:S01]  /*02b0*/  SYNCS.EXCH.64 URZ, [UR8+0x29848], UR6 ;  /* 0x02984806083f75b2 */ /* 0x0000220008000100 */
[----:B------:R-:W-:Y:S01]  /*02c0*/  NOP ;  /* 0x0000000000007918 */ /* 0x000fe20000000000 */
.L_x_0:
[----:B------:R-:W5:Y:S01]  /*02d0*/  SHFL.IDX PT, R3, R0, RZ, 0x1f ;  /* 0x00001fff00037589 */ /* 0x000f6200000e0000 */
[----:B------:R-:W-:Y:S01]  /*02e0*/  NOP ;  /* 0x0000000000007918 */ /* 0x000fe20000000000 */
[----:B-----5:R-:W-:-:S13]  /*02f0*/  ISETP.NE.AND P0, PT, R3, RZ, PT ;  /* 0x000000ff0300720c */ /* 0x020fda0003f05270 */
[----:B------:R-:W-:Y:S05]  /*0300*/  @P0 BRA `(.L_x_1) ;  /* 0x0000000000480947 */ /* 0x000fea0003800000 */
[----:B0-----:R-:W0:Y:S01]  /*0310*/  S2UR UR5, SR_CgaCtaId ;  /* 0x00000000000579c3 */ /* 0x001e220000008800 */
        /* <DEDUP_REMOVED lines=12> */
[----:B0-----:R0:W0:Y:S08]  /*03e0*/  SYNCS.EXCH.64 URZ, [UR8+0x29850], UR4 ;  /* 0x02985004083f75b2 */ /* 0x0010300008000100 */
[----:B------:R0:W0:Y:S01]  /*03f0*/  SYNCS.EXCH.64 URZ, [UR8+0x29860], UR6 ;  /* 0x02986006083f75b2 */ /* 0x0000220008000100 */
[----:B------:R0:W0:Y:S01]  /*0400*/  SYNCS.EXCH.64 URZ, [UR8+0x29858], UR4 ;  /* 0x02985804083f75b2 */ /* 0x0000220008000100 */
[----:B------:R0:W0:Y:S01]  /*0410*/  SYNCS.EXCH.64 URZ, [UR8+0x29868], UR6 ;  /* 0x02986806083f75b2 */ /* 0x0000220008000100 */
[----:B------:R-:W-:Y:S01]  /*0420*/  NOP ;  /* 0x0000000000007918 */ /* 0x000fe20000000000 */
.L_x_1:
[----:B------:R-:W5:Y:S01]  /*0430*/  SHFL.IDX PT, R3, R0, RZ, 0x1f ;  /* 0x00001fff00037589 */ /* 0x000f6200000e0000 */
[----:B------:R-:W-:Y:S01]  /*0440*/  NOP ;  /* 0x0000000000007918 */ /* 0x000fe20000000000 */
[----:B-----5:R-:W-:-:S13]  /*0450*/  ISETP.NE.AND P0, PT, R3, RZ, PT ;  /* 0x000000ff0300720c */ /* 0x020fda0003f05270 */
[----:B------:R-:W-:Y:S05]  /*0460*/  @P0 BRA `(.L_x_2) ;  /* 0x0000000000380947 */ /* 0x000fea0003800000 */
[----:B0-----:R-:W0:Y:S01]  /*0470*/  S2UR UR5, SR_CgaCtaId ;  /* 0x00000000000579c3 */ /* 0x001e220000008800 */
[----:B------:R-:W-:Y:S01]  /*0480*/  UMOV UR4, 0x400 ;  /* 0x0000040000047882 */ /* 0x000fe20000000000 */
[----:B------:R-:W-:Y:S01]  /*0490*/  UMOV UR7, 0x80 ;  /* 0x0000008000077882 */ /* 0x000fe20000000000 */
[----:B------:R-:W-:Y:S01]  /*04a0*/  ELECT P0, URZ, PT ;  /* 0x00000000003f782f */ /* 0x000fe20003800000 */
[----:B0-----:R-:W-:Y:S02]  /*04b0*/  ULEA UR6, UR5, UR4, 0x18 ;  /* 0x0000000405067291 */ /* 0x001fe4000f8ec03f */
[----:B------:R-:W-:-:S04]  /*04c0*/  UIADD3 UR4, -UR7, 0x100000, URZ ;  /* 0x0010000007047890 */ /* 0x000fc8000fffe13f */
[----:B------:R-:W-:Y:S02]  /*04d0*/  USHF.L.U32 UR5, UR4, 0xb, URZ ;  /* 0x0000000b04057899 */ /* 0x000fe4000800063f */
[----:B------:R-:W-:Y:S01]  /*04e0*/  USHF.L.U32 UR4, UR4, 0x1, URZ ;  /* 0x0000000104047899 */ /* 0x000fe2000800063f */
[----:B------:R-:W0:Y:S11]  /*04f0*/  FENCE.VIEW.ASYNC.S ;  /* 0x00000000000073c6 */ /* 0x000e360000000000 */
[----:B0-----:R0:W0:Y:S01]  /*0500*/  SYNCS.EXCH.64 URZ, [UR6+0x29870], UR4 ;  /* 0x02987004063f75b2 */ /* 0x0010220008000100 */
[----:B------:R0:W0:Y:S01]  /*0510*/  SYNCS.EXCH.64 URZ, [UR6+0x29880], UR4 ;  /* 0x02988004063f75b2 */ /* 0x0000220008000100 */
[----:B------:R0:W0:Y:S01]  /*0520*/  SYNCS.EXCH.64 URZ, [UR6+0x29878], UR4 ;  /* 0x02987804063f75b2 */ /* 0x0000220008000100 */
[----:B------:R0:W0:Y:S01]  /*0530*/  SYNCS.EXCH.64 URZ, [UR6+0x29888], UR4 ;  /* 0x02988804063f75b2 */ /* 0x0000220008000100 */
[----:B------:R-:W-:Y:S01]  /*0540*/  NOP ;  /* 0x0000000000007918 */ /* 0x000fe20000000000 */
.L_x_2:
        /* <DEDUP_REMOVED lines=22> */
.L_x_3:
[----:B------:R-:W5:Y:S01]  /*06b0*/  SHFL.IDX PT, R3, R0, RZ, 0x1f ;  /* 0x00001fff00037589 */ /* 0x000f6200000e0000 */
[----:B------:R-:W-:Y:S01]  /*06c0*/  R2UR UR9, R4 ;  /* 0x00000000040972ca */ /* 0x000fe200000e0000 */
        /* <DEDUP_REMOVED lines=21> */
.L_x_4:
[----:B------:R-:W-:Y:S01]  /*0820*/  UISETP.NE.AND UP0, UPT, UR9, URZ, UPT ;  /* 0x0000003f0900728c */ /* 0x000fe2000bf05270 */
[----:B------:R-:W-:Y:S01]  /*0830*/  NOP ;  /* 0x0000000000007918 */ /* 0x000fe20000000000 */
[----:B------:R-:W-:Y:S01]  /*0840*/  UMOV UR39, 0x1 ;  /* 0x0000000100277882 */ /* 0x000fe20000000000 */
[----:B------:R-:W-:Y:S01]  /*0850*/  ULDC.64 UR54, c[0x0][0x208] ;  /* 0x0000820000367ab9 */ /* 0x000fe20000000a00 */
[----:B------:R-:W-:Y:S01]  /*0860*/  USEL UR39, UR39, 0x2, !UP0 ;  /* 0x0000000227277887 */ /* 0x000fe2000c000000 */
[----:B------:R-:W-:Y:S01]  /*0870*/  BSSY B6, `(.L_x_5) ;  /* 0x0000fe4000067945 */ /* 0x000fe20003800000 */
[----:B01234-:R-:W-:Y:S01]  /*0880*/  BAR.SYNC.DEFER_BLOCKING 0x0 ;  /* 0x0000000000007b1d */ /* 0x01ffe20000010000 */
[----:B------:R-:W-:-:S13]  /*0890*/  PLOP3.LUT P0, PT, PT, PT, UP0, 0x80, 0x0 ;  /* 0x000000000000781c */ /* 0x000fda0003f0f008 */
[----:B------:R-:W-:Y:S05]  /*08a0*/  @!P0 BRA `(.L_x_6) ;  /* 0x000000b000ac8947 */ /* 0x000fea0003800000 */
.L_x_7:
[----:B------:R-:W-:-:S08]  /*08b0*/  NOP ;  /* 0x0000000000007918 */ /* 0x000fd00000000000 */
[----:B------:R-:W0:Y:S02]  /*08c0*/  USETMAXREG.TRY_ALLOC.CTAPOOL UP0, 0xe8 ;  /* 0x000000e8000079c8 */ /* 0x000e240008000600 */
[----:B0-----:R-:W-:-:S13]  /*08d0*/  PLOP3.LUT P0, PT, PT, PT, UP0, 0x80, 0x0 ;  /* 0x000000000000781c */ /* 0x001fda0003f0f008 */
[----:B------:R-:W-:Y:S05]  /*08e0*/  @!P0 BRA `(.L_x_7) ;  /* 0xfffffffc00f08947 */ /* 0x000fea000383ffff */
[----:B------:R-:W0:Y:S01]  /*08f0*/  S2UR UR6, SR_CTAID.Y ;  /* 0x00000000000679c3 */ /* 0x000e220000002600 */
[----:B------:R-:W-:Y:S01]  /*0900*/  LOP3.LUT R0, R31, 0xffffff80, RZ, 0xc0, !PT ;  /* 0xffffff801f007812 */ /* 0x000fe200078ec0ff */
[----:B------:R-:W-:Y:S02]  /*0910*/  ULDC UR7, c[0x0][0xc50] ;  /* 0x0003140000077ab9 */ /* 0x000fe40000000800 */
[----:B------:R-:W-:-:S04]  /*0920*/  UISETP.NE.AND UP0, UPT, UR7, 0x1, UPT ;  /* 0x000000010700788c */ /* 0x000fc8000bf05270 */
[----:B------:R-:W-:Y:S08]  /*0930*/  BAR.ARV 0x8, 0x180 ;  /* 0x0206000000007b1d */ /* 0x000ff00000002000 */
[----:B------:R-:W1:Y:S01]  /*0940*/  S2UR UR48, SR_CTAID.Z ;  /* 0x00000000003079c3 */ /* 0x000e620000002700 */
[----:B------:R-:W-:Y:S01]  /*0950*/  ISETP.NE.AND P0, PT, R0, 0x80, PT ;  /* 0x000000800000780c */ /* 0x000fe20003f05270 */
[----:B------:R-:W-:Y:S01]  /*0960*/  @UP0 ULDC UR4, c[0x0][0xc54] ;  /* 0x0003150000040ab9 */ /* 0x000fe20000000800 */
[----:B------:R-:W-:Y:S01]  /*0970*/  @UP0 ULDC UR8, c[0x0][0xc58] ;  /* 0x0003160000080ab9 */ /* 0x000fe20000000800 */
[----:B0-----:R-:W-:-:S10]  /*0980*/  UIMAD.WIDE.U32 UR4, UR6, UR4, URZ ;  /* 0x00000004060472a5 */ /* 0x001fd4000f8e003f */
[----:B------:R-:W-:Y:S06]  /*0990*/  @!P0 BAR.ARV 0x9, 0x100 ;  /* 0x0244000000008b1d */ /* 0x000fec0000002000 */
[----:B------:R-:W-:Y:S01]  /*09a0*/  UMOV UR50, UR6 ;  /* 0x0000000600327c82 */ /* 0x000fe20008000000 */
[----:B------:R-:W-:Y:S01]  /*09b0*/  @UP0 USHF.R.U32.HI UR50, URZ, UR8, UR5 ;  /* 0x000000083f320299 */ /* 0x000fe20008011605 */
[----:B-1----:R-:W-:-:S03]  /*09c0*/  ISETP.LE.AND P0, PT, RZ, UR48, PT ;  /* 0x00000030ff007c0c */ /* 0x002fc6000bf03270 */
[----:B------:R-:W-:-:S04]  /*09d0*/  UIADD3 UR4, -UR50, URZ, URZ ;  /* 0x0000003f32047290 */ /* 0x000fc8000fffe13f */
[----:B------:R-:W-:-:S06]  /*09e0*/  UIMAD UR7, UR7, UR4, UR6 ;  /* 0x00000004070772a4 */ /* 0x000fcc000f8e0206 */
[----:B------:R-:W-:Y:S06]  /*09f0*/  @!P0 BRA `(.L_x_8) ;  /* 0x000000fc002c8947 */ /* 0x000fec0003800000 */
[----:B------:R-:W-:Y:S01]  /*0a00*/  ULDC.64 UR4, c[0x0][0x418] ;  /* 0x0001060000047ab9 */ /* 0x000fe20000000a00 */
[----:B------:R-:W-:Y:S01]  /*0a10*/  ULDC UR51, c[0x0][0x424] ;  /* 0x0001090000337ab9 */ /* 0x000fe20000000800 */
[----:B------:R-:W-:Y:S02]  /*0a20*/  UISETP.NE.U32.AND UP0, UPT, UR4, URZ, UPT ;  /* 0x0000003f0400728c */ /* 0x000fe4000bf05070 */
[----:B------:R-:W-:Y:S02]  /*0a30*/  ULOP3.LUT UR38, UR7, 0xffff, URZ, 0xc0, !UPT ;  /* 0x0000ffff07267892 */ /* 0x000fe4000f8ec03f */
[----:B------:R-:W-:Y:S01]  /*0a40*/  UISETP.NE.AND.EX UP0, UPT, UR5, URZ, UPT, UP0 ;  /* 0x0000003f0500728c */ /* 0x000fe2000bf05300 */
[----:B------:R-:W-:-:S03]  /*0a50*/  ULDC UR4, c[0x0][0x2f0] ;  /* 0x0000bc0000047ab9 */ /* 0x000fc60000000800 */
[----:B------:R-:W-:-:S04]  /*0a60*/  USEL UR51, UR51, 0x1, UP0 ;  /* 0x0000000133337887 */ /* 0x000fc80008000000 */
[----:B------:R-:W-:-:S04]  /*0a70*/  UIMAD UR51, UR51, UR4, URZ ;  /* 0x00000004333372a4 */ /* 0x000fc8000f8e023f */
[----:B------:R-:W-:Y:S02]  /*0a80*/  UISETP.GE.AND UP0, UPT, UR51, 0x1, UPT ;  /* 0x000000013300788c */ /* 0x000fe4000bf06270 */
[----:B------:R-:W-:-:S04]  /*0a90*/  UIADD3 UR4, UR51, 0x9f, URZ ;  /* 0x0000009f33047890 */ /* 0x000fc8000fffe03f */
[----:B------:R-:W-:Y:S01]  /*0aa0*/  PLOP3.LUT P0, PT, PT, PT, UP0, 0x80, 0x0 ;  /* 0x000000000000781c */ /* 0x000fe20003f0f008 */
[----:B------:R-:W-:-:S04]  /*0ab0*/  UIMAD.WIDE UR4, UR4, 0x66666667, URZ ;  /* 0x66666667040478a5 */ /* 0x000fc8000f8e023f */
[----:B------:R-:W-:-:S03]  /*0ac0*/  USHF.R.U32.HI UR6, URZ, 0x1f, UR5 ;  /* 0x0000001f3f067899 */ /* 0x000fc60008011605 */
[----:B------:R-:W-:Y:S01]  /*0ad0*/  UMOV UR4, URZ ;  /* 0x0000003f00047c82 */ /* 0x000fe20008000000 */
[----:B------:R-:W-:-:S04]  /*0ae0*/  ULEA.HI.SX32 UR6, UR5, UR6, 0x1a ;  /* 0x0000000605067291 */ /* 0x000fc8000f8fd23f */
[----:B------:R-:W-:Y:S08]  /*0af0*/  @!P0 BRA `(.L_x_9) ;  /* 0x0000000000908947 */ /* 0x000ff00003800000 */
[----:B------:R-:W-:Y:S01]  /*0b00*/  USHF.R.U32.HI UR7, URZ, 0x10, UR7 ;  /* 0x000000103f077899 */ /* 0x000fe20008011607 */
[----:B------:R-:W-:-:S03]  /*0b10*/  UMOV UR4, URZ ;  /* 0x0000003f00047c82 */ /* 0x000fc60008000000 */
[----:B------:R-:W-:-:S11]  /*0b20*/  UISETP.NE.AND UP0, UPT, UR7, URZ, UPT ;  /* 0x0000003f0700728c */ /* 0x000fd6000bf05270 */
[----:B------:R-:W-:Y:S02]  /*0b30*/  @!UP0 ULDC UR7, c[0x0][0x9f0] ;  /* 0x00027c0000078ab9 */ /* 0x000fe40000000800 */
[----:B------:R-:W-:Y:S01]  /*0b40*/  IMAD.U32 R4, RZ, RZ, UR7 ;  /* 0x00000007ff047e24 */ /* 0x000fe2000f8e00ff */
[----:B------:R-:W-:-:S04]  /*0b50*/  UIADD3 UR8, UR6, -0x1, UR7 ;  /* 0xffffffff06087890 */ /* 0x000fc8000fffe007 */
[-C--:B------:R-:W-:Y:S02]  /*0b60*/  IABS R0, R4.reuse ;  /* 0x0000000400007213 */ /* 0x080fe40000000000 */
[----:B------:R-:W-:Y:S01]  /*0b70*/  IMAD.U32 R5, RZ, RZ, UR8 ;  /* 0x00000008ff057e24 */ /* 0x000fe2000f8e00ff */
[----:B------:R-:W-:Y:S01]  /*0b80*/  IABS R6, R4 ;  /* 0x0000000400067213 */ /* 0x000fe20000000000 */
[----:B------:R-:W-:Y:S01]  /*0b90*/  ULOP3.LUT UR8, UR8, UR7, URZ, 0x3c, !UPT ;  /* 0x0000000708087292 */ /* 0x000fe2000f8e3c3f */
[----:B------:R-:W-:Y:S02]  /*0ba0*/  R2UR UR11, R0 ;  /* 0x00000000000b72ca */ /* 0x000fe400000e0000 */
[----:B------:R-:W-:-:S05]  /*0bb0*/  IABS R5, R5 ;  /* 0x0000000500057213 */ /* 0x000fca0000000000 */
[----:B------:R-:W-:-:S05]  /*0bc0*/  IMAD.MOV.U32 R4, RZ, RZ, R5 ;  /* 0x000000ffff047224 */ /* 0x000fca00078e0005 */
[----:B------:R-:W-:Y:S01]  /*0bd0*/  R2UR UR10, R4 ;  /* 0x00000000040a72ca */ /* 0x000fe200000e0000 */
[----:B------:R-:W0:Y:S08]  /*0be0*/  I2F.RP R0, UR11 ;  /* 0x0000000b00007d06 */ /* 0x000e300008209400 */
[----:B0-----:R-:W0:Y:S02]  /*0bf0*/  MUFU.RCP R0, R0 ;  /* 0x0000000000007308 */ /* 0x001e240000001000 */
[----:B0-----:R-:W-:Y:S01]  /*0c00*/  VIADD R3, R0, 0xffffffe ;  /* 0x0ffffffe00037836 */ /* 0x001fe20000000000 */
[----:B------:R-:W-:-:S05]  /*0c10*/  IADD3 R0, RZ, -R6, RZ ;  /* 0x80000006ff007210 */ /* 0x000fca0007ffe0ff */
[----:B------:R-:W0:Y:S02]  /*0c20*/  F2I.FTZ.U32.TRUNC.NTZ R3, R3 ;  /* 0x0000000300037305 */ /* 0x000e24000021f000 */
[----:B0-----:R-:W-:-:S13]  /*0c30*/  R2UR UR5, R3 ;  /* 0x00000000030572ca */ /* 0x001fda00000e0000 */
[----:B------:R-:W-:-:S04]  /*0c40*/  UIADD3 UR9, URZ, -UR5, URZ ;  /* 0x800000053f097290 */ /* 0x000fc8000fffe03f */
[----:B------:R-:W-:-:S04]  /*0c50*/  UIMAD UR9, UR9, UR11, URZ ;  /* 0x0000000b090972a4 */ /* 0x000fc8000f8e023f */
[----:B------:R-:W-:-:S03]  /*0c60*/  UIMAD.WIDE.U32 UR4, UR5, UR9, UR4 ;  /* 0x00000009050472a5 */ /* 0x000fc6000f8e0004 */
[----:B------:R-:W-:Y:S01]  /*0c70*/  R2UR UR9, R0 ;  /* 0x00000000000972ca */ /* 0x000fe200000e0000 */
[----:B------:R-:W-:-:S12]  /*0c80*/  UIMAD.WIDE.U32 UR4, UR5, UR10, URZ ;  /* 0x0000000a050472a5 */ /* 0x000fd8000f8e003f */
[----:B------:R-:W-:-:S04]  /*0c90*/  UIMAD UR4, UR5, UR9, UR10 ;  /* 0x00000009050472a4 */ /* 0x000fc8000f8e020a */
[----:B------:R-:W-:-:S11]  /*0ca0*/  UISETP.GT.U32.AND UP1, UPT, UR11, UR4, UPT ;  /* 0x000000040b00728c */ /* 0x000fd6000bf24070 */
[----:B------:R-:W-:Y:S02]  /*0cb0*/  @!UP1 UIADD3 UR4, UR4, -UR11, URZ ;  /* 0x8000000b04049290 */ /* 0x000fe4000fffe03f */
[----:B------:R-:W-:Y:S02]  /*0cc0*/  @!UP1 UIADD3 UR5, UR5, 0x1, URZ ;  /* 0x0000000105059890 */ /* 0x000fe4000fffe03f */
[----:B------:R-:W-:Y:S02]  /*0cd0*/  UISETP.GE.U32.AND UP0, UPT, UR4, UR11, UPT ;  /* 0x0000000b0400728c */ /* 0x000fe4000bf06070 */
[----:B------:R-:W-:-:S09]  /*0ce0*/  UISETP.GE.AND UP1, UPT, UR8, URZ, UPT ;  /* 0x0000003f0800728c */ /* 0x000fd2000bf26270 */
[----:B------:R-:W-:Y:S02]  /*0cf0*/  @UP0 UIADD3 UR5, UR5, 0x1, URZ ;  /* 0x0000000105050890 */ /* 0x000fe4000fffe03f */
[----:B------:R-:W-:-:S05]  /*0d00*/  UISETP.NE.AND UP0, UPT, UR7, URZ, UPT ;  /* 0x0000003f0700728c */ /* 0x000fca000bf05270 */
[----:B------:R-:W-:Y:S02]  /*0d10*/  UMOV UR4, UR5 ;  /* 0x0000000500047c82 */ /* 0x000fe40008000000 */
[----:B------:R-:W-:-:S04]  /*0d20*/  @!UP1 UIADD3 UR4, -UR4, URZ, URZ ;  /* 0x0000003f04049290 */ /* 0x000fc8000fffe13f */
[----:B------:R-:W-:-:S12]  /*0d30*/  @!UP0 ULOP3.LUT UR4, URZ, UR7, URZ, 0x33, !UPT ;  /* 0x000000073f048292 */ /* 0x000fd8000f8e333f */
.L_x_9:
[----:B------:R-:W-:Y:S01]  /*0d40*/  UIMAD UR38, UR38, UR4, URZ ;  /* 0x00000004262672a4 */ /* 0x000fe2000f8e023f */
[----:B------:R-:W-:Y:S01]  /*0d50*/  IMAD.U32 R0, RZ, RZ, UR6 ;  /* 0x00000006ff007e24 */ /* 0x000fe2000f8e00ff */
[----:B------:R-:W-:Y:S01]  /*0d60*/  USHF.R.S32.HI UR37, URZ, 0x1f, UR48 ;  /* 0x0000001f3f257899 */ /* 0x000fe20008011430 */
[----:B------:R-:W-:Y:S01]  /*0d70*/  IMAD.U32 R3, RZ, RZ, UR4 ;  /* 0x00000004ff037e24 */ /* 0x000fe2000f8e00ff */
[----:B------:R-:W-:Y:S01]  /*0d80*/  PLOP3.LUT P0, PT, PT, PT, PT, 0x80, 0x0 ;  /* 0x000000000000781c */ /* 0x000fe20003f0f070 */
[----:B------:R-:W-:Y:S01]  /*0d90*/  VIADD R16, R31, 0xffffff80 ;  /* 0xffffff801f107836 */ /* 0x000fe20000000000 */
[----:B------:R-:W-:Y:S02]  /*0da0*/  CS2R R6, SRZ ;  /* 0x0000000000067805 */ /* 0x000fe4000001ff00 */
[----:B------:R-:W-:Y:S02]  /*0db0*/  CS2R R30, SRZ ;  /* 0x00000000001e7805 */ /* 0x000fe4000001ff00 */
[----:B------:R-:W-:Y:S01]  /*0dc0*/  VIADDMNMX R0, R3, UR38, R0, PT ;  /* 0x0000002603007c46 */ /* 0x000fe2000b800100 */
[----:B------:R-:W-:Y:S01]  /*0dd0*/  IMAD.MOV.U32 R3, RZ, RZ, RZ ;  /* 0x000000ffff037224 */ /* 0x000fe200078e00ff */
[----:B------:R-:W-:-:S02]  /*0de0*/  CS2R R26, SRZ ;  /* 0x00000000001a7805 */ /* 0x000fc4000001ff00 */
[----:B------:R-:W-:Y:S02]  /*0df0*/  CS2R R8, SRZ ;  /* 0x0000000000087805 */ /* 0x000fe4000001ff00 */
[----:B------:R-:W-:Y:S01]  /*0e00*/  R2UR UR43, R0 ;  /* 0x00000000002b72ca */ /* 0x000fe200000e0000 */
[----:B------:R-:W-:Y:S01]  /*0e10*/  IMAD.MOV.U32 R0, RZ, RZ, RZ ;  /* 0x000000ffff007224 */ /* 0x000fe200078e00ff */
[----:B------:R-:W-:Y:S02]  /*0e20*/  MOV R36, RZ ;  /* 0x000000ff00247202 */ /* 0x000fe40000000f00 */
[----:B------:R-:W-:Y:S02]  /*0e30*/  CS2R R10, SRZ ;  /* 0x00000000000a7805 */ /* 0x000fe4000001ff00 */
[----:B------:R-:W-:Y:S02]  /*0e40*/  CS2R R38, SRZ ;  /* 0x0000000000267805 */ /* 0x000fe4000001ff00 */
[----:B------:R-:W-:Y:S01]  /*0e50*/  CS2R R34, SRZ ;  /* 0x0000000000227805 */ /* 0x000fe2000001ff00 */
[----:B------:R-:W-:Y:S01]  /*0e60*/  IMAD.MOV.U32 R33, RZ, RZ, RZ ;  /* 0x000000ffff217224 */ /* 0x000fe200078e00ff */
[----:B------:R-:W-:Y:S01]  /*0e70*/  CS2R R12, SRZ ;  /* 0x00000000000c7805 */ /* 0x000fe2000001ff00 */
[----:B------:R-:W-:Y:S01]  /*0e80*/  IMAD.MOV.U32 R44, RZ, RZ, RZ ;  /* 0x000000ffff2c7224 */ /* 0x000fe200078e00ff */
[----:B------:R-:W-:-:S02]  /*0e90*/  CS2R R46, SRZ ;  /* 0x00000000002e7805 */ /* 0x000fc4000001ff00 */
[----:B------:R-:W-:Y:S01]  /*0ea0*/  CS2R R42, SRZ ;  /* 0x00000000002a7805 */ /* 0x000fe2000001ff00 */
[----:B------:R-:W-:Y:S01]  /*0eb0*/  IMAD.MOV.U32 R41, RZ, RZ, RZ ;  /* 0x000000ffff297224 */ /* 0x000fe200078e00ff */
[----:B------:R-:W-:Y:S01]  /*0ec0*/  CS2R R14, SRZ ;  /* 0x00000000000e7805 */ /* 0x000fe2000001ff00 */
[----:B------:R-:W-:Y:S01]  /*0ed0*/  UISETP.GT.AND UP0, UPT, UR43, UR38, UPT ;  /* 0x000000262b00728c */ /* 0x000fe2000bf04270 */
[----:B------:R-:W-:Y:S01]  /*0ee0*/  IMAD.MOV.U32 R52, RZ, RZ, RZ ;  /* 0x000000ffff347224 */ /* 0x000fe200078e00ff */
[----:B------:R-:W-:Y:S02]  /*0ef0*/  CS2R R54, SRZ ;  /* 0x0000000000367805 */ /* 0x000fe4000001ff00 */
[----:B------:R-:W-:Y:S01]  /*0f00*/  CS2R R50, SRZ ;  /* 0x0000000000327805 */ /* 0x000fe2000001ff00 */
[----:B------:R-:W-:Y:S01]  /*0f10*/  IMAD.MOV.U32 R49, RZ, RZ, RZ ;  /* 0x000000ffff317224 */ /* 0x000fe200078e00ff */
[----:B------:R-:W-:Y:S01]  /*0f20*/  MOV R60, RZ ;  /* 0x000000ff003c7202 */ /* 0x000fe20000000f00 */
[----:B------:R-:W-:Y:S01]  /*0f30*/  IMAD.MOV.U32 R17, RZ, RZ, RZ ;  /* 0x000000ffff117224 */ /* 0x000fe200078e00ff */
[----:B------:R-:W-:-:S02]  /*0f40*/  PLOP3.LUT P1, PT, PT, PT, UP0, 0x80, 0x0 ;  /* 0x000000000000781c */ /* 0x000fc40003f2f008 */
[----:B------:R-:W-:Y:S02]  /*0f50*/  CS2R R62, SRZ ;  /* 0x00000000003e7805 */ /* 0x000fe4000001ff00 */
[----:B------:R-:W-:Y:S02]  /*0f60*/  CS2R R58, SRZ ;  /* 0x00000000003a7805 */ /* 0x000fe4000001ff00 */
[----:B------:R-:W-:Y:S01]  /*0f70*/  CS2R R18, SRZ ;  /* 0x0000000000127805 */ /* 0x000fe2000001ff00 */
[----:B------:R-:W-:Y:S01]  /*0f80*/  IMAD.MOV.U32 R68, RZ, RZ, RZ ;  /* 0x000000ffff447224 */ /* 0x000fe200078e00ff */
        /* <DEDUP_REMOVED lines=9> */
[----:B------:R-:W-:Y:S01]  /*1020*/  MOV R84, RZ ;  /* 0x000000ff00547202 */ /* 0x000fe20000000f00 */
[----:B------:R-:W-:Y:S01]  /*1030*/  IMAD.MOV.U32 R24, RZ, RZ, RZ ;  /* 0x000000ffff187224 */ /* 0x000fe200078e00ff */
[----:B------:R-:W-:Y:S02]  /*1040*/  CS2R R86, SRZ ;  /* 0x0000000000567805 */ /* 0x000fe4000001ff00 */
[----:B------:R-:W-:Y:S01]  /*1050*/  CS2R R82, SRZ ;  /* 0x0000000000527805 */ /* 0x000fe2000001ff00 */
[----:B------:R-:W-:Y:S02]  /*1060*/  IMAD.MOV.U32 R29, RZ, RZ, RZ ;  /* 0x000000ffff1d7224 */ /* 0x000fe400078e00ff */
[----:B------:R-:W-:Y:S01]  /*1070*/  IMAD.MOV.U32 R81, RZ, RZ, RZ ;  /* 0x000000ffff517224 */ /* 0x000fe200078e00ff */
[----:B------:R-:W-:Y:S06]  /*1080*/  @!P1 BRA `(.L_x_10) ;  /* 0x00000084005c9947 */ /* 0x000fec0003800000 */
[----:B------:R-:W-:Y:S01]  /*1090*/  SHF.R.S32.HI R17, RZ, 0x1f, R16 ;  /* 0x0000001fff117819 */ /* 0x000fe20000011410 */
[----:B------:R-:W0:Y:S01]  /*10a0*/  S2UR UR42, SR_CgaCtaId ;  /* 0x00000000002a79c3 */ /* 0x000e220000008800 */
[----:B------:R-:W-:Y:S02]  /*10b0*/  UMOV UR36, 0x400 ;  /* 0x0000040000247882 */ /* 0x000fe40000000000 */
[----:B------:R-:W-:-:S04]  /*10c0*/  LEA.HI R17, R17, R16, RZ, 0x7 ;  /* 0x0000001011117211 */ /* 0x000fc800078f38ff */
[----:B------:R-:W-:-:S06]  /*10d0*/  SHF.R.S32.HI R0, RZ, 0x7, R17 ;  /* 0x00000007ff007819 */ /* 0x000fcc0000011411 */
[----:B------:R-:W1:Y:S01]  /*10e0*/  SHFL.IDX PT, R0, R0, RZ, 0x1f ;  /* 0x00001fff00007589 */ /* 0x000e6200000e0000 */
[----:B0-----:R-:W-:-:S04]  /*10f0*/  ULEA UR36, UR42, UR36, 0x18 ;  /* 0x000000242a247291 */ /* 0x001fc8000f8ec03f */
[----:B------:R-:W-:-:S04]  /*1100*/  UIADD3 UR5, UR36, 0x14400, URZ ;  /* 0x0001440024057890 */ /* 0x000fc8000fffe03f */
[----:B------:R-:W-:Y:S01]  /*1110*/  ULOP3.LUT UP0, URZ, UR5, 0x9f, URZ, 0xc0, !UPT ;  /* 0x0000009f053f7892 */ /* 0x000fe2000f80c03f */
[----:B-1----:R-:W-:-:S05]  /*1120*/  R2UR UR49, R0 ;  /* 0x00000000003172ca */ /* 0x002fca00000e0000 */
[----:B------:R-:W-:-:S08]  /*1130*/  PLOP3.LUT P0, PT, PT, PT, UP0, 0x80, 0x0 ;  /* 0x000000000000781c */ /* 0x000fd00003f0f008 */
[----:B------:R-:W-:-:S04]  /*1140*/  ULEA.HI UR4, UR49, UR49, URZ, 0x1 ;  /* 0x0000003131047291 */ /* 0x000fc8000f8f083f */
[----:B------:R-:W-:-:S04]  /*1150*/  ULOP3.LUT UR4, UR4, 0x3e, URZ, 0xc0, !UPT ;  /* 0x0000003e04047892 */ /* 0x000fc8000f8ec03f */
[----:B------:R-:W-:-:S04]  /*1160*/  UIADD3 UR4, UR49, -UR4, URZ ;  /* 0x8000000431047290 */ /* 0x000fc8000fffe03f */
[----:B------:R-:W-:-:S04]  /*1170*/  ULEA UR4, UR4, UR5, 0xc ;  /* 0x0000000504047291 */ /* 0x000fc8000f8e603f */
[----:B------:R-:W-:-:S04]  /*1180*/  USHF.R.U32.HI UR4, URZ, 0x4, UR4 ;  /* 0x000000043f047899 */ /* 0x000fc80008011604 */
[----:B------:R-:W-:Y:S01]  /*1190*/  ULOP3.LUT UR40, UR4, 0x3fff, URZ, 0xc0, !UPT ;  /* 0x00003fff04287892 */ /* 0x000fe2000f8ec03f */
[----:B------:R-:W-:Y:S11]  /*11a0*/  @!P0 BRA `(.L_x_11) ;  /* 0x0000000000408947 */ /* 0x000ff60003800000 */
[----:B------:R-:W-:Y:S01]  /*11b0*/  MOV R0, 0x0 ;  /* 0x0000000000007802 */ /* 0x000fe20000000f00 */
[----:B------:R-:W-:Y:S01]  /*11c0*/  ULDC.64 UR4, c[0x4][0xc8] ;  /* 0x0100320000047ab9 */ /* 0x000fe20000000a00 */
[----:B------:R-:W-:Y:S01]  /*11d0*/  ULDC.64 UR6, c[0x4][0x38] ;  /* 0x01000e0000067ab9 */ /* 0x000fe20000000a00 */
[----:B------:R-:W-:Y:S01]  /*11e0*/  IMAD.U32 R4, RZ, RZ, UR4 ;  /* 0x00000004ff047e24 */ /* 0x000fe2000f8e00ff */
[----:B------:R0:W1:Y:S01]  /*11f0*/  LDC.64 R14, c[0x4][R0] ;  /* 0x01000000000e7b82 */ /* 0x0000620000000a00 */
[----:B------:R-:W-:Y:S01]  /*1200*/  IMAD.U32 R5, RZ, RZ, UR5 ;  /* 0x00000005ff057e24 */ /* 0x000fe2000f8e00ff */
[----:B------:R-:W-:Y:S01]  /*1210*/  ULDC.64 UR4, c[0x4][0xd0] ;  /* 0x0100340000047ab9 */ /* 0x000fe20000000a00 */
[----:B------:R-:W-:Y:S01]  /*1220*/  IMAD.U32 R10, RZ, RZ, UR6 ;  /* 0x00000006ff0a7e24 */ /* 0x000fe2000f8e00ff */
[----:B------:R-:W-:Y:S01]  /*1230*/  MOV R6, UR4 ;  /* 0x0000000400067c02 */ /* 0x000fe20008000f00 */
[----:B------:R-:W-:Y:S01]  /*1240*/  IMAD.U32 R7, RZ, RZ, UR5 ;  /* 0x00000005ff077e24 */ /* 0x000fe2000f8e00ff */
[----:B------:R-:W-:Y:S01]  /*1250*/  MOV R13, RZ ;  /* 0x000000ff000d7202 */ /* 0x000fe20000000f00 */
[----:B------:R-:W-:-:S02]  /*1260*/  IMAD.U32 R11, RZ, RZ, UR7 ;  /* 0x00000007ff0b7e24 */ /* 0x000fc4000f8e00ff */
[----:B------:R-:W-:Y:S02]  /*1270*/  IMAD.MOV.U32 R8, RZ, RZ, 0x70 ;  /* 0x00000070ff087424 */ /* 0x000fe400078e00ff */
[----:B0-----:R-:W-:-:S07]  /*1280*/  IMAD.MOV.U32 R12, RZ, RZ, 0x1 ;  /* 0x00000001ff0c7424 */ /* 0x001fce00078e00ff */
[----:B------:R-:W-:-:S07]  /*1290*/  LEPC R20, `(.L_x_11) ;  /* 0x000000001014794e */ /* 0x000fce0000000000 */
[----:B-1----:R-:W-:Y:S05]  /*12a0*/  CALL.ABS.NOINC R14 ;  /* 0x000000000e007343 */ /* 0x002fea0003c00000 */
.L_x_11:
[----:B------:R-:W-:Y:S01]  /*12b0*/  ULDC.64 UR6, c[0x0][0x990] ;  /* 0x0002640000067ab9 */ /* 0x000fe20000000a00 */
[----:B------:R-:W-:Y:S01]  /*12c0*/  ULDC.64 UR4, c[0x0][0x998] ;  /* 0x0002660000047ab9 */ /* 0x000fe20000000a00 */
[----:B------:R-:W-:Y:S01]  /*12d0*/  UISETP.NE.U32.AND UP0, UPT, UR6, URZ, UPT ;  /* 0x0000003f0600728c */ /* 0x000fe2000bf05070 */
[----:B------:R-:W-:Y:S01]  /*12e0*/  IMAD.MOV.U32 R3, RZ, RZ, 0x3f800000 ;  /* 0x3f800000ff037424 */ /* 0x000fe200078e00ff */
[----:B------:R-:W-:Y:S01]  /*12f0*/  UISETP.NE.U32.AND UP1, UPT, UR4, URZ, UPT ;  /* 0x0000003f0400728c */ /* 0x000fe2000bf25070 */
[----:B------:R-:W-:Y:S01]  /*1300*/  IMAD.MOV.U32 R0, RZ, RZ, 0x3f800000 ;  /* 0x3f800000ff007424 */ /* 0x000fe200078e00ff */
[----:B------:R-:W-:Y:S02]  /*1310*/  UISETP.NE.AND.EX UP0, UPT, UR7, URZ, UPT, UP0 ;  /* 0x0000003f0700728c */ /* 0x000fe4000bf05300 */
[----:B------:R-:W-:-:S04]  /*1320*/  UISETP.NE.AND.EX UP1, UPT, UR5, URZ, UPT, UP1 ;  /* 0x0000003f0500728c */ /* 0x000fc8000bf25310 */
[----:B------:R-:W-:Y:S02]  /*1330*/  PLOP3.LUT P0, PT, PT, PT, UP0, 0x80, 0x0 ;  /* 0x000000000000781c */ /* 0x000fe40003f0f008 */
[----:B------:R-:W-:-:S03]  /*1340*/  PLOP3.LUT P1, PT, PT, PT, UP1, 0x80, 0x0 ;  /* 0x000000000000781c */ /* 0x000fc60003f2f018 */
[----:B------:R-:W-:Y:S01]  /*1350*/  @UP0 ULDC.64 UR12, c[0x0][0x9a8] ;  /* 0x00026a00000c0ab9 */ /* 0x000fe20000000a00 */
[----:B------:R-:W-:Y:S01]  /*1360*/  @UP0 ULDC.64 UR16, c[0x0][0x9b0] ;  /* 0x00026c0000100ab9 */ /* 0x000fe20000000a00 */
[----:B------:R-:W-:Y:S01]  /*1370*/  @UP1 ULDC.64 UR14, c[0x0][0x9b8] ;  /* 0x00026e00000e1ab9 */ /* 0x000fe20000000a00 */
[----:B------:R-:W-:Y:S02]  /*1380*/  @UP0 UIMAD UR8, UR37, UR12, URZ ;  /* 0x0000000c250802a4 */ /* 0x000fe4000f8e023f */
[----:B------:R-:W-:Y:S02]  /*1390*/  @UP0 UIMAD.WIDE.U32 UR10, UR48, UR12, URZ ;  /* 0x0000000c300a02a5 */ /* 0x000fe4000f8e003f */
[----:B------:R-:W-:Y:S02]  /*13a0*/  @UP1 UIMAD UR12, UR37, UR14, URZ ;  /* 0x0000000e250c12a4 */ /* 0x000fe4000f8e023f */
[----:B------:R-:W-:Y:S02]  /*13b0*/  @UP0 UIMAD UR13, UR48, UR13, UR8 ;  /* 0x0000000d300d02a4 */ /* 0x000fe4000f8e0208 */
[----:B------:R-:W-:-:S02]  /*13c0*/  @UP1 UIMAD.WIDE.U32 UR8, UR48, UR14, URZ ;  /* 0x0000000e300812a5 */ /* 0x000fc4000f8e003f */
[----:B------:R-:W-:Y:S02]  /*13d0*/  @UP1 UIMAD UR14, UR48, UR15, UR12 ;  /* 0x0000000f300e12a4 */ /* 0x000fe4000f8e020c */
[----:B------:R-:W-:Y:S02]  /*13e0*/  @UP0 USHF.R.S32.HI UR12, URZ, 0x1f, UR50 ;  /* 0x0000001f3f0c0899 */ /* 0x000fe40008011432 */
[----:B------:R-:W-:Y:S01]  /*13f0*/  @UP1 USHF.R.S32.HI UR15, URZ, 0x1f, UR50 ;  /* 0x0000001f3f0f1899 */ /* 0x000fe20008011432 */
[----:B------:R-:W-:Y:S01]  /*1400*/  @UP1 ULDC.64 UR18, c[0x0][0x9c0] ;  /* 0x0002700000121ab9 */ /* 0x000fe20000000a00 */
[----:B------:R-:W-:Y:S02]  /*1410*/  @UP0 UIADD3 UR11, UR11, UR13, URZ ;  /* 0x0000000d0b0b0290 */ /* 0x000fe4000fffe03f */
[----:B------:R-:W-:Y:S02]  /*1420*/  @UP0 UIMAD UR12, UR12, UR16, URZ ;  /* 0x000000100c0c02a4 */ /* 0x000fe4000f8e023f */
[----:B------:R-:W-:-:S02]  /*1430*/  @UP1 UIMAD UR13, UR15, UR18, URZ ;  /* 0x000000120f0d12a4 */ /* 0x000fc4000f8e023f */
[----:B------:R-:W-:Y:S02]  /*1440*/  @UP1 UIADD3 UR9, UR9, UR14, URZ ;  /* 0x0000000e09091290 */ /* 0x000fe4000fffe03f */
[----:B------:R-:W-:Y:S02]  /*1450*/  @UP0 UIMAD UR12, UR50, UR17, UR12 ;  /* 0x00000011320c02a4 */ /* 0x000fe4000f8e020c */
[----:B------:R-:W-:Y:S02]  /*1460*/  @UP0 UIMAD.WIDE.U32 UR10, UR50, UR16, UR10 ;  /* 0x00000010320a02a5 */ /* 0x000fe4000f8e000a */
[----:B------:R-:W-:Y:S02]  /*1470*/  @UP1 UIMAD UR13, UR50, UR19, UR13 ;  /* 0x00000013320d12a4 */ /* 0x000fe4000f8e020d */
[----:B------:R-:W-:Y:S02]  /*1480*/  @UP1 UIMAD.WIDE.U32 UR8, UR50, UR18, UR8 ;  /* 0x00000012320812a5 */ /* 0x000fe4000f8e0008 */
[----:B------:R-:W-:-:S02]  /*1490*/  @UP0 UIADD3 UR11, UR11, UR12, URZ ;  /* 0x0000000c0b0b0290 */ /* 0x000fc4000fffe03f */
[----:B------:R-:W-:Y:S02]  /*14a0*/  @UP0 ULEA UR6, UP2, UR10, UR6, 0x2 ;  /* 0x000000060a060291 */ /* 0x000fe4000f84103f */
[----:B------:R-:W-:Y:S02]  /*14b0*/  @UP1 UIADD3 UR9, UR9, UR13, URZ ;  /* 0x0000000d09091290 */ /* 0x000fe4000fffe03f */
[----:B------:R-:W-:Y:S02]  /*14c0*/  @UP1 ULEA UR4, UP3, UR8, UR4, 0x2 ;  /* 0x0000000408041291 */ /* 0x000fe4000f86103f */
[----:B------:R-:W-:Y:S01]  /*14d0*/  @UP0 ULEA.HI.X UR7, UR10, UR7, UR11, 0x2, UP2 ;  /* 0x000000070a070291 */ /* 0x000fe200090f140b */
[----:B------:R-:W-:Y:S01]  /*14e0*/  IMAD.U32 R4, RZ, RZ, UR6 ;  /* 0x00000006ff047e24 */ /* 0x000fe2000f8e00ff */
[----:B------:R-:W-:Y:S02]  /*14f0*/  @UP1 ULEA.HI.X UR5, UR8, UR5, UR9, 0x2, UP3 ;  /* 0x0000000508051291 */ /* 0x000fe400098f1409 */
[----:B------:R-:W-:Y:S01]  /*1500*/  IMAD.U32 R6, RZ, RZ, UR4 ;  /* 0x00000004ff067e24 */ /* 0x000fe2000f8e00ff */
[----:B------:R-:W-:Y:S01]  /*1510*/  SHF.L.U32 R8, RZ, 0x1f, RZ ;  /* 0x0000001fff087819 */ /* 0x000fe200000006ff */
[----:B------:R-:W-:Y:S01]  /*1520*/  IMAD.U32 R5, RZ, RZ, UR7 ;  /* 0x00000007ff057e24 */ /* 0x000fe2000f8e00ff */
[----:B------:R-:W-:Y:S01]  /*1530*/  ULDC UR4, c[0x0][0x9d8] ;  /* 0x0002760000047ab9 */ /* 0x000fe20000000800 */
[----:B------:R-:W-:-:S03]  /*1540*/  MOV R7, UR5 ;  /* 0x0000000500077c02 */ /* 0x000fc60008000f00 */
[----:B------:R-:W2:Y:S04]  /*1550*/  @P0 LDG.E R3, desc[UR54][R4.64] ;  /* 0x0000003604030981 */ /* 0x000ea8000c1e1900 */
[----:B------:R-:W2:Y:S01]  /*1560*/  @P1 LDG.E R0, desc[UR54][R6.64] ;  /* 0x0000003606001981 */ /* 0x000ea2000c1e1900 */
[----:B------:R-:W0:Y:S01]  /*1570*/  SYNCS.PHASECHK.TRANS64.TRYWAIT P0, [UR36+0x29800], R8 ;  /* 0x02980008ff0075a7 */ /* 0x000e220008000164 */
[----:B--2---:R-:W-:-:S04]  /*1580*/  FMUL.FTZ R0, R3, R0 ;  /* 0x0000000003007220 */ /* 0x004fc80000410000 */
[----:B------:R-:W-:Y:S01]  /*1590*/  FMUL.FTZ R0, R0, UR4 ;  /* 0x0000000400007c20 */ /* 0x000fe20008410000 */
[----:B0-----:R-:W-:Y:S06]  /*15a0*/  @!P0 BRA `(.L_x_12) ;  /* 0x000000f000488947 */ /* 0x001fec0003800000 */
.L_x_98:
[----:B------:R-:W-:-:S06]  /*15b0*/  ULOP3.LUT UR4, UR39, 0x1, URZ, 0xfc, !UPT ;  /* 0x0000000127047892 */ /* 0x000fcc000f8efc3f */
[----:B0-----:R-:W-:-:S05]  /*15c0*/  IMAD.U32 R3, RZ, RZ, UR4 ;  /* 0x00000004ff037e24 */ /* 0x001fca000f8e00ff */
[----:B------:R-:W-:-:S13]  /*15d0*/  ISETP.NE.AND P0, PT, R3, 0x3, PT ;  /* 0x000000030300780c */ /* 0x000fda0003f05270 */
[----:B------:R-:W-:Y:S05]  /*15e0*/  @!P0 BRA `(.L_x_13) ;  /* 0x0000000000048947 */ /* 0x000fea0003800000 */
[----:B------:R-:W-:Y:S01]  /*15f0*/  BPT.TRAP 0x1 ;  /* 0x000000040000795c */ /* 0x000fe20000300000 */
.L_x_13:
[----:B------:R0:W1:Y:S01]  /*1600*/  SYNCS.PHASECHK.TRANS64.TRYWAIT P1, [UR36+0x29830], R8 ;  /* 0x02983008ff0075a7 */ /* 0x0000620008020164 */
[----:B------:R-:W-:Y:S05]  /*1610*/  @!P0 BRA `(.L_x_14) ;  /* 0x0000000000048947 */ /* 0x000fea0003800000 */
[----:B------:R-:W-:Y:S01]  /*1620*/  BPT.TRAP 0x1 ;  /* 0x000000040000795c */ /* 0x000fe20000300000 */
.L_x_14:
[----:B------:R-:W-:Y:S02]  /*1630*/  IMAD.U32 R4, RZ, RZ, UR40 ;  /* 0x00000028ff047e24 */ /* 0x000fe4000f8e00ff */
[----:B------:R-:W-:Y:S01]  /*1640*/  IMAD.MOV.U32 R3, RZ, RZ, RZ ;  /* 0x000000ffff037224 */ /* 0x000fe200078e00ff */
[----:B-1----:R-:W-:Y:S06]  /*1650*/  @P1 BRA `(.L_x_15) ;  /* 0x0000000000081947 */ /* 0x002fec0003800000 */
[----:B------:R-:W1:Y:S02]  /*1660*/  SYNCS.PHASECHK.TRANS64.TRYWAIT P1, [UR36+0x29830], R8 ;  /* 0x02983008ff0075a7 */ /* 0x000e640008020164 */
[----:B-1----:R-:W-:Y:S05]  /*1670*/  @!P1 BRA `(.L_x_16) ;  /* 0x000000f0002c9947 */ /* 0x002fea0003800000 */
.L_x_15:
[----:B------:R-:W-:Y:S05]  /*1680*/  WARPSYNC.ALL ;  /* 0x0000000000007948 */ /* 0x000fea0003800000 */
[----:B------:R-:W-:Y:S01]  /*1690*/  IMAD.MOV.U32 R25, RZ, RZ, RZ ;  /* 0x000000ffff197224 */ /* 0x000fe200078e00ff */
[----:B------:R-:W-:Y:S01]  /*16a0*/  LOP3.LUT R4, R4, 0x10000, RZ, 0xfc, !PT ;  /* 0x0001000004047812 */ /* 0x000fe200078efcff */
[----:B-1----:R-:W-:Y:S01]  /*16b0*/  IMAD.MOV.U32 R5, RZ, RZ, -0x7fffffe0 ;  /* 0x80000020ff057424 */ /* 0x002fe200078e00ff */
[----:B------:R-:W-:-:S04]  /*16c0*/  UIADD3 UR4, UR36, 0x1a400, URZ ;  /* 0x0001a40024047890 */ /* 0x000fc8000fffe03f */
[C---:B------:R-:W-:Y:S01]  /*16d0*/  R2UR UR5, R5.reuse ;  /* 0x00000000050572ca */ /* 0x040fe200000e0000 */
[----:B------:R-:W-:Y:S01]  /*16e0*/  WARPGROUP.ARRIVE ;  /* 0x00000000000079c5 */ /* 0x000fe20000000000 */
[----:B------:R-:W-:Y:S01]  /*16f0*/  UMOV UR7, 0x80000020 ;  /* 0x8000002000077882 */ /* 0x000fe20000000000 */
[----:B------:R-:W-:Y:S01]  /*1700*/  USHF.R.U32.HI UR6, URZ, 0x4, UR4 ;  /* 0x000000043f067899 */ /* 0x000fe20008011604 */
[C---:B------:R-:W-:Y:S01]  /*1710*/  R2UR UR8, R4.reuse ;  /* 0x00000000040872ca */ /* 0x040fe200000e0000 */
[----:B------:R-:W-:Y:S01]  /*1720*/  UMOV UR11, 0x80000020 ;  /* 0x80000020000b7882 */ /* 0x000fe20000000000 */
[C---:B------:R-:W-:Y:S01]  /*1730*/  R2UR UR4, R4.reuse ;  /* 0x00000000040472ca */ /* 0x040fe200000e0000 */
[----:B------:R-:W-:Y:S01]  /*1740*/  ULOP3.LUT UR6, UR6, 0x3fff, URZ, 0xc0, !UPT ;  /* 0x00003fff06067892 */ /* 0x000fe2000f8ec03f */
[C---:B------:R-:W-:Y:S01]  /*1750*/  R2UR UR9, R5.reuse ;  /* 0x00000000050972ca */ /* 0x040fe200000e0000 */
[----:B------:R-:W-:Y:S01]  /*1760*/  UMOV UR15, 0x80000020 ;  /* 0x80000020000f7882 */ /* 0x000fe20000000000 */
[C---:B------:R-:W-:Y:S01]  /*1770*/  R2UR UR12, R4.reuse ;  /* 0x00000000040c72ca */ /* 0x040fe200000e0000 */
[----:B------:R-:W-:Y:S01]  /*1780*/  ULOP3.LUT UR52, UR6, 0x10000, URZ, 0xfc, !UPT ;  /* 0x0001000006347892 */ /* 0x000fe2000f8efc3f */
[C---:B------:R-:W-:Y:S01]  /*1790*/  R2UR UR13, R5.reuse ;  /* 0x00000000050d72ca */ /* 0x040fe200000e0000 */
[----:B------:R-:W-:Y:S01]  /*17a0*/  UMOV UR19, 0x80000020 ;  /* 0x8000002000137882 */ /* 0x000fe20000000000 */
[C---:B------:R-:W-:Y:S01]  /*17b0*/  R2UR UR16, R4.reuse ;  /* 0x00000000041072ca */ /* 0x040fe200000e0000 */
[----:B------:R-:W-:Y:S01]  /*17c0*/  UIADD3 UR10, UR52, 0x80, URZ ;  /* 0x00000080340a7890 */ /* 0x000fe2000fffe03f */
[C---:B------:R-:W-:Y:S01]  /*17d0*/  R2UR UR17, R5.reuse ;  /* 0x00000000051172ca */ /* 0x040fe200000e0000 */
[----:B------:R-:W-:Y:S01]  /*17e0*/  UIADD3 UR14, UR52, 0x100, URZ ;  /* 0x00000100340e7890 */ /* 0x000fe2000fffe03f */
[----:B------:R-:W-:Y:S01]  /*17f0*/  R2UR UR20, R4 ;  /* 0x00000000041472ca */ /* 0x000fe200000e0000 */
[----:B------:R-:W-:Y:S01]  /*1800*/  UMOV UR6, UR52 ;  /* 0x0000003400067c82 */ /* 0x000fe20008000000 */
[----:B------:R-:W-:Y:S01]  /*1810*/  UIADD3 UR18, UR52, 0x180, URZ ;  /* 0x0000018034127890 */ /* 0x000fe2000fffe03f */
[----:B------:R-:W-:Y:S01]  /*1820*/  QGMMA.64x32x32.F32.E4M3.E4M3 R92, gdesc[UR4], RZ, !UPT, gsb0 ;  /* 0x00600000045c79f3 */ /* 0x000fe2000c0008ff */
[----:B------:R-:W-:Y:S01]  /*1830*/  R2UR UR21, R5 ;  /* 0x00000000051572ca */ /* 0x000fe200000e0000 */
[----:B------:R-:W-:Y:S01]  /*1840*/  UIADD3 UR22, UR52, 0x200, URZ ;  /* 0x0000020034167890 */ /* 0x000fe2000fffe03f */
[----:B------:R-:W-:Y:S01]  /*1850*/  UMOV UR23, 0x80000020 ;  /* 0x8000002000177882 */ /* 0x000fe20000000000 */
[----:B------:R-:W-:Y:S01]  /*1860*/  UIADD3 UR26, UR52, 0x2, URZ ;  /* 0x00000002341a7890 */ /* 0x000fe2000fffe03f */
[----:B------:R-:W-:Y:S01]  /*1870*/  UMOV UR25, 0x80000020 ;  /* 0x8000002000197882 */ /* 0x000fe20000000000 */
[----:B------:R-:W-:Y:S01]  /*1880*/  UMOV UR27, 0x80000020 ;  /* 0x80000020001b7882 */ /* 0x000fe20000000000 */
[----:B------:R-:W-:Y:S01]  /*1890*/  UIADD3 UR6, UR52, 0x82, URZ ;  /* 0x0000008234067890 */ /* 0x000fe2000fffe03f */
[----:B------:R-:W-:Y:S01]  /*18a0*/  UMOV UR5, UR25 ;  /* 0x0000001900057c82 */ /* 0x000fe20008000000 */
[----:B------:R-:W-:Y:S01]  /*18b0*/  UMOV UR7, 0x80000020 ;  /* 0x8000002000077882 */ /* 0x000fe20000000000 */
[----:B------:R-:W-:Y:S01]  /*18c0*/  UIADD3 UR30, UR52, 0x280, URZ ;  /* 0x00000280341e7890 */ /* 0x000fe2000fffe03f */
[----:B------:R-:W-:Y:S01]  /*18d0*/  UMOV UR29, 0x80000020 ;  /* 0x80000020001d7882 */ /* 0x000fe20000000000 */
[----:B------:R-:W-:Y:S01]  /*18e0*/  UMOV UR31, 0x80000020 ;  /* 0x80000020001f7882 */ /* 0x000fe20000000000 */
[----:B------:R-:W-:Y:S01]  /*18f0*/  UIADD3 UR34, UR52, 0x282, URZ ;  /* 0x0000028234227890 */ /* 0x000fe2000fffe03f */
[----:B------:R-:W-:Y:S01]  /*1900*/  UMOV UR33, 0x80000020 ;  /* 0x8000002000217882 */ /* 0x000fe20000000000 */
[----:B------:R-:W-:Y:S01]  /*1910*/  UMOV UR35, 0x80000020 ;  /* 0x8000002000237882 */ /* 0x000fe20000000000 */
[----:B------:R-:W-:Y:S01]  /*1920*/  UMOV UR41, 0x80000020 ;  /* 0x8000002000297882 */ /* 0x000fe20000000000 */
[----:B------:R-:W-:Y:S01]  /*1930*/  UIADD3 UR46, UR52, 0x502, URZ ;  /* 0x00000502342e7890 */ /* 0x000fe2000fffe03f */
[----:B------:R-:W-:Y:S01]  /*1940*/  UMOV UR45, 0x80000020 ;  /* 0x80000020002d7882 */ /* 0x000fe20000000000 */
[----:B------:R-:W-:Y:S01]  /*1950*/  UMOV UR47, 0x80000020 ;  /* 0x80000020002f7882 */ /* 0x000fe20000000000 */
[----:B------:R-:W-:-:S02]  /*1960*/  WARPGROUP.DEPBAR.LE gsb0, 0x0 ;  /* 0x00008000000079c5 */ /* 0x000fc40000010000 */
[----:B------:R-:W-:-:S06]  /*1970*/  WARPGROUP.ARRIVE ;  /* 0x00000000000079c5 */ /* 0x000fcc0000000000 */
[----:B------:R-:W-:Y:S01]  /*1980*/  QGMMA.64x32x32.F32.E4M3.E4M3 R76, gdesc[UR8], RZ, !UPT, gsb0 ;  /* 0x00600000084c79f3 */ /* 0x000fe2000c0008ff */
[----:B------:R-:W-:Y:S01]  /*1990*/  UIADD3 UR10, UR52, 0x102, URZ ;  /* 0x00000102340a7890 */ /* 0x000fe2000fffe03f */
[----:B------:R-:W-:Y:S01]  /*19a0*/  UMOV UR9, UR25 ;  /* 0x0000001900097c82 */ /* 0x000fe20008000000 */
[----:B------:R-:W-:Y:S01]  /*19b0*/  UMOV UR11, 0x80000020 ;  /* 0x80000020000b7882 */ /* 0x000fe20000000000 */
[----:B------:R-:W-:Y:S02]  /*19c0*/  WARPGROUP.DEPBAR.LE gsb0, 0x0 ;  /* 0x00008000000079c5 */ /* 0x000fe40000010000 */
        /* <DEDUP_REMOVED lines=8> */
[----:B------:R-:W-:-:S13]  /*1a50*/  R2UR UR16, R4 ;  /* 0x00000000041072ca */ /* 0x000fda00000e0000 */
[----:B------:R-:W-:Y:S02]  /*1a60*/  UIADD3 UR24, UR16, 0x2, URZ ;  /* 0x0000000210187890 */ /* 0x000fe4000fffe03f */
[----:B------:R-:W-:Y:S02]  /*1a70*/  UIADD3 UR28, UR16, 0x200, URZ ;  /* 0x00000200101c7890 */ /* 0x000fe4000fffe03f */
[----:B------:R-:W-:Y:S02]  /*1a80*/  UIADD3 UR32, UR16, 0x202, URZ ;  /* 0x0000020210207890 */ /* 0x000fe4000fffe03f */
[----:B------:R-:W-:Y:S01]  /*1a90*/  UIADD3 UR40, UR16, 0x400, URZ ;  /* 0x0000040010287890 */ /* 0x000fe2000fffe03f */
[----:B------:R-:W-:Y:S01]  /*1aa0*/  UMOV UR4, UR24 ;  /* 0x0000001800047c82 */ /* 0x000fe20008000000 */
[----:B------:R-:W-:Y:S01]  /*1ab0*/  UMOV UR8, UR24 ;  /* 0x0000001800087c82 */ /* 0x000fe20008000000 */
[----:B------:R-:W-:-:S04]  /*1ac0*/  UIADD3 UR44, UR16, 0x402, URZ ;  /* 0x00000402102c7890 */ /* 0x000fc8000fffe03f */
[----:B------:R-:W-:Y:S01]  /*1ad0*/  UMOV UR12, UR40 ;  /* 0x00000028000c7c82 */ /* 0x000fe20008000000 */
[----:B------:R-:W-:Y:S02]  /*1ae0*/  WARPGROUP.DEPBAR.LE gsb0, 0x0 ;  /* 0x00008000000079c5 */ /* 0x000fe40000010000 */
[----:B------:R-:W-:-:S06]  /*1af0*/  WARPGROUP.ARRIVE ;  /* 0x00000000000079c5 */ /* 0x000fcc0000000000 */
[----:B------:R-:W-:Y:S03]  /*1b00*/  QGMMA.64x32x32.F32.E4M3.E4M3 R28, gdesc[UR20], RZ, !UPT, gsb0 ;  /* 0x00600000141c79f3 */ /* 0x000fe6000c0008ff */
[----:B------:R-:W-:Y:S02]  /*1b10*/  WARPGROUP.DEPBAR.LE gsb0, 0x0 ;  /* 0x00008000000079c5 */ /* 0x000fe40000010000 */
[----:B------:R-:W-:-:S06]  /*1b20*/  WARPGROUP.ARRIVE ;  /* 0x00000000000079c5 */ /* 0x000fcc0000000000 */
[----:B------:R-:W-:Y:S01]  /*1b30*/  QGMMA.64x32x32.F32.E4M3.E4M3 R92, gdesc[UR24], R92, gsb0 ;  /* 0x00600000185c79f3 */ /* 0x000fe2000800085c */
[----:B------:R-:W-:Y:S01]  /*1b40*/  UIADD3 UR26, UR52, 0x182, URZ ;  /* 0x00000182341a7890 */ /* 0x000fe2000fffe03f */
[----:B------:R-:W-:Y:S01]  /*1b50*/  UMOV UR27, 0x80000020 ;  /* 0x80000020001b7882 */ /* 0x000fe20000000000 */
[----:B------:R-:W-:Y:S02]  /*1b60*/  WARPGROUP.DEPBAR.LE gsb0, 0x0 ;  /* 0x00008000000079c5 */ /* 0x000fe40000010000 */
[----:B------:R-:W-:-:S06]  /*1b70*/  WARPGROUP.ARRIVE ;  /* 0x00000000000079c5 */ /* 0x000fcc0000000000 */
[----:B------:R-:W-:Y:S01]  /*1b80*/  QGMMA.64x32x32.F32.E4M3.E4M3 R76, gdesc[UR4], R76, gsb0 ;  /* 0x00600000044c79f3 */ /* 0x000fe2000800084c */
[----:B------:R-:W-:Y:S02]  /*1b90*/  UIADD3 UR4, UR52, 0x202, URZ ;  /* 0x0000020234047890 */ /* 0x000fe4000fffe03f */
[----:B------:R-:W-:Y:S01]  /*1ba0*/  UIADD3 UR6, UR52, 0x300, URZ ;  /* 0x0000030034067890 */ /* 0x000fe2000fffe03f */
[----:B------:R-:W-:Y:S01]  /*1bb0*/  UMOV UR5, UR29 ;  /* 0x0000001d00057c82 */ /* 0x000fe20008000000 */
[----:B------:R-:W-:Y:S01]  /*1bc0*/  UMOV UR7, 0x80000020 ;  /* 0x8000002000077882 */ /* 0x000fe20000000000 */
[----:B------:R-:W-:Y:S02]  /*1bd0*/  WARPGROUP.DEPBAR.LE gsb0, 0x0 ;  /* 0x00008000000079c5 */ /* 0x000fe40000010000 */
[----:B------:R-:W-:-:S06]  /*1be0*/  WARPGROUP.ARRIVE ;  /* 0x00000000000079c5 */ /* 0x000fcc0000000000 */
[----:B------:R-:W-:Y:S01]  /*1bf0*/  QGMMA.64x32x32.F32.E4M3.E4M3 R60, gdesc[UR8], R60, gsb0 ;  /* 0x00600000083c79f3 */ /* 0x000fe2000800083c */
[----:B------:R-:W-:Y:S01]  /*1c00*/  UIADD3 UR10, UR52, 0x380, URZ ;  /* 0x00000380340a7890 */ /* 0x000fe2000fffe03f */
[----:B------:R-:W-:Y:S01]  /*1c10*/  UMOV UR8, UR28 ;  /* 0x0000001c00087c82 */ /* 0x000fe20008000000 */
[----:B------:R-:W-:Y:S01]  /*1c20*/  UMOV UR9, UR29 ;  /* 0x0000001d00097c82 */ /* 0x000fe20008000000 */
[----:B------:R-:W-:Y:S01]  /*1c30*/  UMOV UR11, 0x80000020 ;  /* 0x80000020000b7882 */ /* 0x000fe20000000000 */
[----:B------:R-:W-:Y:S02]  /*1c40*/  WARPGROUP.DEPBAR.LE gsb0, 0x0 ;  /* 0x00008000000079c5 */ /* 0x000fe40000010000 */
[----:B------:R-:W-:-:S06]  /*1c50*/  WARPGROUP.ARRIVE ;  /* 0x00000000000079c5 */ /* 0x000fcc0000000000 */
[----:B------:R-:W-:Y:S01]  /*1c60*/  QGMMA.64x32x32.F32.E4M3.E4M3 R44, gdesc[UR24], R44, gsb0 ;  /* 0x00600000182c79f3 */ /* 0x000fe2000800082c */
[----:B------:R-:W-:Y:S01]  /*1c70*/  UMOV UR26, UR4 ;  /* 0x00000004001a7c82 */ /* 0x000fe20008000000 */
[----:B------:R-:W-:Y:S01]  /*1c80*/  UMOV UR27, 0x80000020 ;  /* 0x80000020001b7882 */ /* 0x000fe20000000000 */
[----:B------:R-:W-:Y:S01]  /*1c90*/  UMOV UR4, UR28 ;  /* 0x0000001c00047c82 */ /* 0x000fe20008000000 */
[----:B------:R-:W-:Y:S02]  /*1ca0*/  WARPGROUP.DEPBAR.LE gsb0, 0x0 ;  /* 0x00008000000079c5 */ /* 0x000fe40000010000 */
[----:B------:R-:W-:-:S06]  /*1cb0*/  WARPGROUP.ARRIVE ;  /* 0x00000000000079c5 */ /* 0x000fcc0000000000 */
[----:B------:R-:W-:Y:S03]  /*1cc0*/  QGMMA.64x32x32.F32.E4M3.E4M3 R28, gdesc[UR24], R28, gsb0 ;  /* 0x00600000181c79f3 */ /* 0x000fe6000800081c */
        /* <DEDUP_REMOVED lines=72> */
[----:B------:R-:W-:Y:S03]  /*2150*/  QGMMA.64x32x32.F32.E4M3.E4M3 R60, gdesc[UR12], R60, gsb0 ;  /* 0x006000000c3c79f3 */ /* 0x000fe6000800083c */
[----:B------:R-:W-:Y:S02]  /*2160*/  WARPGROUP.DEPBAR.LE gsb0, 0x0 ;  /* 0x00008000000079c5 */ /* 0x000fe40000010000 */
[----:B------:R-:W-:-:S06]  /*2170*/  WARPGROUP.ARRIVE ;  /* 0x00000000000079c5 */ /* 0x000fcc0000000000 */
[----:B------:R-:W-:Y:S01]  /*2180*/  QGMMA.64x32x32.F32.E4M3.E4M3 R44, gdesc[UR4], R44, gsb0 ;  /* 0x00600000042c79f3 */ /* 0x000fe2000800082c */
[----:B------:R-:W-:Y:S01]  /*2190*/  UMOV UR4, UR40 ;  /* 0x0000002800047c82 */ /* 0x000fe20008000000 */
[----:B------:R-:W-:Y:S01]  /*21a0*/  UMOV UR5, UR41 ;  /* 0x0000002900057c82 */ /* 0x000fe20008000000 */
[----:B------:R-:W-:Y:S01]  /*21b0*/  UMOV UR6, UR8 ;  /* 0x0000000800067c82 */ /* 0x000fe20008000000 */
[----:B------:R-:W-:Y:S01]  /*21c0*/  UMOV UR7, 0x80000020 ;  /* 0x8000002000077882 */ /* 0x000fe20000000000 */
[----:B------:R-:W-:Y:S01]  /*21d0*/  UMOV UR8, UR44 ;  /* 0x0000002c00087c82 */ /* 0x000fe20008000000 */
        /* <DEDUP_REMOVED lines=16> */
[----:B------:R-:W-:Y:S02]  /*22e0*/  WARPGROUP.DEPBAR.LE gsb0, 0x0 ;  /* 0x00008000000079c5 */ /* 0x000fe40000010000 */
[----:B------:R-:W-:-:S06]  /*22f0*/  WARPGROUP.ARRIVE ;  /* 0x00000000000079c5 */ /* 0x000fcc0000000000 */
[----:B------:R-:W-:Y:S03]  /*2300*/  QGMMA.64x32x32.F32.E4M3.E4M3 R60, gdesc[UR8], R60, gsb0 ;  /* 0x00600000083c79f3 */ /* 0x000fe6000800083c */
[----:B------:R-:W-:Y:S02]  /*2310*/  WARPGROUP.DEPBAR.LE gsb0, 0x0 ;  /* 0x00008000000079c5 */ /* 0x000fe40000010000 */
[----:B------:R-:W-:-:S06]  /*2320*/  WARPGROUP.ARRIVE ;  /* 0x00000000000079c5 */ /* 0x000fcc0000000000 */
[----:B------:R-:W-:Y:S01]  /*2330*/  QGMMA.64x32x32.F32.E4M3.E4M3 R44, gdesc[UR44], R44, gsb0 ;  /* 0x006000002c2c79f3 */ /* 0x000fe2000800082c */
[----:B------:R-:W-:Y:S01]  /*2340*/  UMOV UR46, UR4 ;  /* 0x00000004002e7c82 */ /* 0x000fe20008000000 */
[----:B------:R-:W-:Y:S01]  /*2350*/  UMOV UR47, 0x80000020 ;  /* 0x80000020002f7882 */ /* 0x000fe20000000000 */
[----:B------:R-:W-:Y:S02]  /*2360*/  WARPGROUP.DEPBAR.LE gsb0, 0x0 ;  /* 0x00008000000079c5 */ /* 0x000fe40000010000 */
[----:B------:R-:W-:-:S06]  /*2370*/  WARPGROUP.ARRIVE ;  /* 0x00000000000079c5 */ /* 0x000fcc0000000000 */
[----:B------:R-:W-:Y:S03]  /*2380*/  QGMMA.64x32x32.F32.E4M3.E4M3 R28, gdesc[UR44], R28, gsb0 ;  /* 0x006000002c1c79f3 */ /* 0x000fe6000800081c */
[----:B------:R-:W-:Y:S02]  /*2390*/  WARPGROUP.DEPBAR.LE gsb0, 0x0 ;  /* 0x00008000000079c5 */ /* 0x000fe40000010000 */
[----:B------:R-:W-:Y:S05]  /*23a0*/  @!P0 BRA `(.L_x_17) ;  /* 0x0000000000048947 */ /* 0x000fea0003800000 */
[----:B------:R-:W-:Y:S01]  /*23b0*/  BPT.TRAP 0x1 ;  /* 0x000000040000795c */ /* 0x000fe20000300000 */
.L_x_17:
[----:B------:R-:W-:Y:S01]  /*23c0*/  LOP3.LUT R17, R17, 0xffffff80, RZ, 0xc0, !PT ;  /* 0xffffff8011117812 */ /* 0x000fe200078ec0ff */
[C---:B------:R-:W-:Y:S01]  /*23d0*/  FMUL.FTZ R10, R0.reuse, R94 ;  /* 0x0000005e000a7220 */ /* 0x040fe20000410000 */
[C---:B------:R-:W-:Y:S01]  /*23e0*/  FMUL.FTZ R11, R0.reuse, R95 ;  /* 0x0000005f000b7220 */ /* 0x040fe20000410000 */
[----:B------:R-:W-:Y:S01]  /*23f0*/  FMUL.FTZ R14, R0, R98 ;  /* 0x00000062000e7220 */ /* 0x000fe20000410000 */
[----:B------:R-:W-:Y:S01]  /*2400*/  IADD3 R17, R16, -R17, RZ ;  /* 0x8000001110117210 */ /* 0x000fe20007ffe0ff */
[C---:B------:R-:W-:Y:S01]  /*2410*/  FMUL.FTZ R15, R0.reuse, R99 ;  /* 0x00000063000f7220 */ /* 0x040fe20000410000 */
[C---:B------:R-:W-:Y:S01]  /*2420*/  FMUL.FTZ R24, R0.reuse, R102 ;  /* 0x0000006600187220 */ /* 0x040fe20000410000 */
[----:B------:R-:W1:Y:S01]  /*2430*/  MUFU.TANH R10, R10 ;  /* 0x0000000a000a7308 */ /* 0x000e620000002400 */
[----:B------:R-:W-:Y:S01]  /*2440*/  SHF.R.S32.HI R16, RZ, 0x1f, R17 ;  /* 0x0000001fff107819 */ /* 0x000fe20000011411 */
[C---:B------:R-:W-:Y:S01]  /*2450*/  FMUL.FTZ R6, R0.reuse, R92 ;  /* 0x0000005c00067220 */ /* 0x040fe20000410000 */
[C---:B------:R-:W-:Y:S01]  /*2460*/  FMUL.FTZ R26, R0.reuse, R103 ;  /* 0x00000067001a7220 */ /* 0x040fe20000410000 */
[----:B------:R-:W-:Y:S01]  /*2470*/  FMUL.FTZ R7, R0, R93 ;  /* 0x0000005d00077220 */ /* 0x000fe20000410000 */
[----:B------:R-:W-:Y:S01]  /*2480*/  LEA.HI R16, R16, R17, RZ, 0x2 ;  /* 0x0000001110107211 */ /* 0x000fe200078f10ff */
[C---:B------:R-:W-:Y:S01]  /*2490*/  FMUL.FTZ R93, R0.reuse, R106 ;  /* 0x0000006a005d7220 */ /* 0x040fe20000410000 */
[----:B------:R-:W-:Y:S01]  /*24a0*/  FMUL.FTZ R20, R0, R76 ;  /* 0x0000004c00147220 */ /* 0x000fe20000410000 */
[----:B------:R-:W2:Y:S01]  /*24b0*/  MUFU.TANH R11, R11 ;  /* 0x0000000b000b7308 */ /* 0x000ea20000002400 */
[----:B------:R-:W-:Y:S01]  /*24c0*/  LOP3.LUT R16, R16, 0x7ffffffc, RZ, 0xc0, !PT ;  /* 0x7ffffffc10107812 */ /* 0x000fe200078ec0ff */
[C---:B0-----:R-:W-:Y:S01]  /*24d0*/  FMUL.FTZ R8, R0.reuse, R96 ;  /* 0x0000006000087220 */ /* 0x041fe20000410000 */
[C---:B------:R-:W-:Y:S01]  /*24e0*/  FMUL.FTZ R76, R0.reuse, R84 ;  /* 0x00000054004c7220 */ /* 0x040fe20000410000 */
[C---:B------:R-:W-:Y:S01]  /*24f0*/  FMUL.FTZ R92, R0.reuse, R107 ;  /* 0x0000006b005c7220 */ /* 0x040fe20000410000 */
[----:B------:R-:W-:Y:S01]  /*2500*/  FMUL.FTZ R9, R0, R97 ;  /* 0x0000006100097220 */ /* 0x000fe20000410000 */
[----:B------:R-:W-:-:S02]  /*2510*/  IMAD.IADD R16, R17, 0x1, -R16 ;  /* 0x0000000111107824 */ /* 0x000fc400078e0a10 */
[C---:B------:R-:W-:Y:S01]  /*2520*/  FMUL.FTZ R78, R0.reuse, R78 ;  /* 0x0000004e004e7220 */ /* 0x040fe20000410000 */
[----:B------:R-:W-:Y:S01]  /*2530*/  IMAD.MOV.U32 R17, RZ, RZ, -0x2 ;  /* 0xfffffffeff117424 */ /* 0x000fe200078e00ff */
[----:B------:R-:W0:Y:S01]  /*2540*/  MUFU.TANH R14, R14 ;  /* 0x0000000e000e7308 */ /* 0x000e220000002400 */
[C---:B------:R-:W-:Y:S01]  /*2550*/  FMUL.FTZ R12, R0.reuse, R100 ;  /* 0x00000064000c7220 */ /* 0x040fe20000410000 */
[----:B------:R-:W-:Y:S01]  /*2560*/  FMUL.FTZ R79, R0, R79 ;  /* 0x0000004f004f7220 */ /* 0x000fe20000410000 */
[----:B------:R-:W-:Y:S02]  /*2570*/  IMAD R16, R16, R17, 0xa0 ;  /* 0x000000a010107424 */ /* 0x000fe400078e0211 */
[C---:B------:R-:W-:Y:S01]  /*2580*/  FMUL.FTZ R13, R0.reuse, R101 ;  /* 0x00000065000d7220 */ /* 0x040fe20000410000 */
[----:B------:R-:W-:Y:S02]  /*2590*/  IMAD.U32 R17, RZ, RZ, UR43 ;  /* 0x0000002bff117e24 */ /* 0x000fe4000f8e00ff */
[----:B------:R-:W-:Y:S01]  /*25a0*/  FMUL.FTZ R82, R0, R82 ;  /* 0x0000005200527220 */ /* 0x000fe20000410000 */
[----:B------:R-:W-:Y:S01]  /*25b0*/  VIADD R16, R16, UR51 ;  /* 0x0000003310107c36 */ /* 0x000fe20008000000 */
[----:B------:R-:W3:Y:S01]  /*25c0*/  MUFU.TANH R15, R15 ;  /* 0x0000000f000f7308 */ /* 0x000ee20000002400 */
[C---:B------:R-:W-:Y:S01]  /*25d0*/  FMUL.FTZ R18, R0.reuse, R104 ;  /* 0x0000006800127220 */ /* 0x040fe20000410000 */
[----:B------:R-:W-:Y:S01]  /*25e0*/  FMUL.FTZ R83, R0, R83 ;  /* 0x0000005300537220 */ /* 0x000fe20000410000 */
[----:B------:R-:W-:-:S02]  /*25f0*/  IMAD R17, R17, -0xa0, R16 ;  /* 0xffffff6011117824 */ /* 0x000fc400078e0210 */
[C---:B------:R-:W-:Y:S01]  /*2600*/  FMUL.FTZ R19, R0.reuse, R105 ;  /* 0x0000006900137220 */ /* 0x040fe20000410000 */
[C---:B------:R-:W-:Y:S01]  /*2610*/  FMUL.FTZ R86, R0.reuse, R86 ;  /* 0x0000005600567220 */ /* 0x040fe20000410000 */
[C---:B------:R-:W-:Y:S01]  /*2620*/  FMUL.FTZ R87, R0.reuse, R87 ;  /* 0x0000005700577220 */ /* 0x040fe20000410000 */
[C---:B------:R-:W-:Y:S01]  /*2630*/  FMUL.FTZ R21, R0.reuse, R77 ;  /* 0x0000004d00157220 */ /* 0x040fe20000410000 */
[----:B------:R-:W4:Y:S01]  /*2640*/  MUFU.TANH R24, R24 ;  /* 0x0000001800187308 */ /* 0x000f220000002400 */
[C---:B------:R-:W-:Y:S01]  /*2650*/  ISETP.GT.AND P4, PT, R17.reuse, RZ, PT ;  /* 0x000000ff1100720c */ /* 0x040fe20003f84270 */
[C---:B------:R-:W-:Y:S01]  /*2660*/  FMUL.FTZ R90, R0.reuse, R90 ;  /* 0x0000005a005a7220 */ /* 0x040fe20000410000 */
[C---:B------:R-:W-:Y:S01]  /*2670*/  ISETP.GT.AND P3, PT, R17.reuse, 0x1, PT ;  /* 0x000000011100780c */ /* 0x040fe20003f64270 */
[C---:B------:R-:W-:Y:S01]  /*2680*/  FMUL.FTZ R23, R0.reuse, R80 ;  /* 0x0000005000177220 */ /* 0x040fe20000410000 */
[----:B------:R-:W-:Y:S01]  /*2690*/  ISETP.GT.AND P2, PT, R17, 0x8, PT ;  /* 0x000000081100780c */ /* 0x000fe20003f44270 */
[----:B------:R-:W-:Y:S01]  /*26a0*/  FMUL.FTZ R91, R0, R91 ;  /* 0x0000005b005b7220 */ /* 0x000fe20000410000 */
[----:B-1----:R-:W-:Y:S01]  /*26b0*/  FSEL R84, R10, -INF , P4 ;  /* 0xff8000000a547808 */ /* 0x002fe20002000000 */
[----:B------:R-:W1:Y:S01]  /*26c0*/  MUFU.TANH R6, R6 ;  /* 0x0000000600067308 */ /* 0x000e620000002400 */
[----:B--2---:R-:W-:Y:S01]  /*26d0*/  FSEL R96, R11, -INF , P3 ;  /* 0xff8000000b607808 */ /* 0x004fe20001800000 */
[C---:B------:R-:W-:Y:S01]  /*26e0*/  FMUL.FTZ R22, R0.reuse, R81 ;  /* 0x0000005100167220 */ /* 0x040fe20000410000 */
[C---:B------:R-:W-:Y:S01]  /*26f0*/  ISETP.GT.AND P1, PT, R17.reuse, 0x9, PT ;  /* 0x000000091100780c */ /* 0x040fe20003f24270 */
[----:B------:R-:W-:Y:S01]  /*2700*/  FMUL.FTZ R80, R0, R62 ;  /* 0x0000003e00507220 */ /* 0x000fe20000410000 */
[----:B0-----:R-:W-:Y:S01]  /*2710*/  FSEL R124, R14, -INF , P2 ;  /* 0xff8000000e7c7808 */ /* 0x001fe20001000000 */
[----:B------:R-:W-:Y:S01]  /*2720*/  FMUL.FTZ R81, R0, R63 ;  /* 0x0000003f00517220 */ /* 0x000fe20000410000 */
[----:B------:R-:W-:Y:S01]  /*2730*/  FMNMX.FTZ R11, R84, R96, !PT ;  /* 0x00000060540b7209 */ /* 0x000fe20007810000 */
[----:B------:R-:W0:Y:S01]  /*2740*/  MUFU.TANH R26, R26 ;  /* 0x0000001a001a7308 */ /* 0x000e220000002400 */
[----:B------:R-:W-:Y:S01]  /*2750*/  ISETP.GT.AND P6, PT, R17, 0x10, PT ;  /* 0x000000101100780c */ /* 0x000fe20003fc4270 */
[C---:B------:R-:W-:Y:S01]  /*2760*/  FMUL.FTZ R27, R0.reuse, R85 ;  /* 0x00000055001b7220 */ /* 0x040fe20000410000 */
[----:B---3--:R-:W-:Y:S01]  /*2770*/  FSEL R130, R15, -INF , P1 ;  /* 0xff8000000f827808 */ /* 0x008fe20000800000 */
[----:B------:R-:W-:Y:S01]  /*2780*/  FMUL.FTZ R28, R0, R28 ;  /* 0x0000001c001c7220 */ /* 0x000fe20000410000 */
[----:B------:R-:W-:Y:S01]  /*2790*/  FMNMX.FTZ R11, R124, R11, !PT ;  /* 0x0000000b7c0b7209 */ /* 0x000fe20007810000 */
[----:B------:R-:W-:Y:S01]  /*27a0*/  FMUL.FTZ R66, R0, R66 ;  /* 0x0000004200427220 */ /* 0x000fe20000410000 */
[C---:B------:R-:W-:Y:S01]  /*27b0*/  ISETP.GT.AND P5, PT, R17.reuse, 0x11, PT ;  /* 0x000000111100780c */ /* 0x040fe20003fa4270 */
[----:B------:R-:W2:Y:S01]  /*27c0*/  MUFU.TANH R7, R7 ;  /* 0x0000000700077308 */ /* 0x000ea20000002400 */
[----:B----4-:R-:W-:Y:S01]  /*27d0*/  FSEL R136, R24, -INF , P6 ;  /* 0xff80000018887808 */ /* 0x010fe20003000000 */
[----:B------:R-:W-:Y:S01]  /*27e0*/  FMUL.FTZ R30, R0, R30 ;  /* 0x0000001e001e7220 */ /* 0x000fe20000410000 */
[----:B------:R-:W-:Y:S01]  /*27f0*/  FMNMX.FTZ R11, R130, R11, !PT ;  /* 0x0000000b820b7209 */ /* 0x000fe20007810000 */
[----:B------:R-:W-:Y:S01]  /*2800*/  FMUL.FTZ R67, R0, R67 ;  /* 0x0000004300437220 */ /* 0x000fe20000410000 */
[----:B-1----:R-:W-:Y:S01]  /*2810*/  FSEL R6, R6, -INF , P4 ;  /* 0xff80000006067808 */ /* 0x002fe20002000000 */
[----:B------:R-:W-:Y:S01]  /*2820*/  FMUL.FTZ R77, R0, R89 ;  /* 0x00000059004d7220 */ /* 0x000fe20000410000 */
[----:B------:R-:W-:Y:S01]  /*2830*/  ISETP.GT.AND P4, PT, R17, 0x18, PT ;  /* 0x000000181100780c */ /* 0x000fe20003f84270 */
[----:B------:R-:W1:Y:S01]  /*2840*/  MUFU.TANH R93, R93 ;  /* 0x0000005d005d7308 */ /* 0x000e620000002400 */
[----:B0-----:R-:W-:Y:S01]  /*2850*/  FSEL R138, R26, -INF , P5 ;  /* 0xff8000001a8a7808 */ /* 0x001fe20002800000 */
[----:B------:R-:W-:Y:S01]  /*2860*/  FMUL.FTZ R70, R0, R70 ;  /* 0x0000004600467220 */ /* 0x000fe20000410000 */
[----:B------:R-:W-:Y:S01]  /*2870*/  FMNMX.FTZ R11, R136, R11, !PT ;  /* 0x0000000b880b7209 */ /* 0x000fe20007810000 */
[C---:B------:R-:W-:Y:S01]  /*2880*/  FMUL.FTZ R71, R0.reuse, R71 ;  /* 0x0000004700477220 */ /* 0x040fe20000410000 */
[C---:B------:R-:W-:Y:S01]  /*2890*/  FMUL.FTZ R74, R0.reuse, R74 ;  /* 0x0000004a004a7220 */ /* 0x040fe20000410000 */
[----:B------:R-:W-:Y:S01]  /*28a0*/  FMUL.FTZ R34, R0, R34 ;  /* 0x0000002200227220 */ /* 0x000fe20000410000 */
[----:B------:R-:W-:Y:S01]  /*28b0*/  FMNMX.FTZ R11, R138, R11, !PT ;  /* 0x0000000b8a0b7209 */ /* 0x000fe20007810000 */
[----:B------:R-:W0:Y:S01]  /*28c0*/  MUFU.TANH R8, R8 ;  /* 0x0000000800087308 */ /* 0x000e220000002400 */
[----:B--2---:R-:W-:Y:S01]  /*28d0*/  FSEL R7, R7, -INF , P3 ;  /* 0xff80000007077808 */ /* 0x004fe20001800000 */
[C---:B------:R-:W-:Y:S01]  /*28e0*/  FMUL.FTZ R62, R0.reuse, R64 ;  /* 0x00000040003e7220 */ /* 0x040fe20000410000 */
[----:B------:R-:W-:Y:S01]  /*28f0*/  ISETP.GT.AND P3, PT, R17, 0x19, PT ;  /* 0x000000191100780c */ /* 0x000fe20003f64270 */
[C---:B------:R-:W-:Y:S01]  /*2900*/  FMUL.FTZ R75, R0.reuse, R75 ;  /* 0x0000004b004b7220 */ /* 0x040fe20000410000 */
[C---:B------:R-:W-:Y:S01]  /*2910*/  FMUL.FTZ R46, R0.reuse, R46 ;  /* 0x0000002e002e7220 */ /* 0x040fe20000410000 */
[C---:B------:R-:W-:Y:S01]  /*2920*/  FMUL.FTZ R38, R0.reuse, R38 ;  /* 0x0000002600267220 */ /* 0x040fe20000410000 */
[C---:B------:R-:W-:Y:S01]  /*2930*/  FMUL.FTZ R63, R0.reuse, R68 ;  /* 0x00000044003f7220 */ /* 0x040fe20000410000 */
[----:B------:R-:W2:Y:S01]  /*2940*/  MUFU.TANH R92, R92 ;  /* 0x0000005c005c7308 */ /* 0x000ea20000002400 */
[----:B-1----:R-:W-:Y:S01]  /*2950*/  FSEL R140, R93, -INF , P4 ;  /* 0xff8000005d8c7808 */ /* 0x002fe20002000000 */
[C---:B------:R-:W-:Y:S01]  /*2960*/  FMUL.FTZ R47, R0.reuse, R47 ;  /* 0x0000002f002f7220 */ /* 0x040fe20000410000 */
[C---:B------:R-:W-:Y:S01]  /*2970*/  FMUL.FTZ R42, R0.reuse, R42 ;  /* 0x0000002a002a7220 */ /* 0x040fe20000410000 */
[----:B------:R-:W-:Y:S01]  /*2980*/  FMUL.FTZ R64, R0, R69 ;  /* 0x0000004500407220 */ /* 0x000fe20000410000 */
[----:B------:R-:W-:Y:S01]  /*2990*/  FMNMX.FTZ R11, R140, R11, !PT ;  /* 0x0000000b8c0b7209 */ /* 0x000fe20007810000 */
[C---:B------:R-:W-:Y:S01]  /*29a0*/  FMUL.FTZ R50, R0.reuse, R50 ;  /* 0x0000003200327220 */ /* 0x040fe20000410000 */
[----:B------:R-:W-:Y:S01]  /*29b0*/  FMUL.FTZ R51, R0, R51 ;  /* 0x0000003300337220 */ /* 0x000fe20000410000 */
[----:B------:R-:W1:Y:S01]  /*29c0*/  MUFU.TANH R9, R9 ;  /* 0x0000000900097308 */ /* 0x000e620000002400 */
[----:B0-----:R-:W-:Y:S01]  /*29d0*/  FSEL R14, R8, -INF , P2 ;  /* 0xff800000080e7808 */ /* 0x001fe20001000000 */
[C---:B------:R-:W-:Y:S01]  /*29e0*/  FMUL.FTZ R54, R0.reuse, R54 ;  /* 0x0000003600367220 */ /* 0x040fe20000410000 */
[----:B------:R-:W-:Y:S01]  /*29f0*/  ISETP.GT.AND P2, PT, R17, 0x20, PT ;  /* 0x000000201100780c */ /* 0x000fe20003f44270 */
[C---:B------:R-:W-:Y:S01]  /*2a00*/  FMUL.FTZ R55, R0.reuse, R55 ;  /* 0x0000003700377220 */ /* 0x040fe20000410000 */
[C---:B------:R-:W-:Y:S01]  /*2a10*/  FMUL.FTZ R45, R0.reuse, R45 ;  /* 0x0000002d002d7220 */ /* 0x040fe20000410000 */
[C---:B------:R-:W-:Y:S01]  /*2a20*/  FMUL.FTZ R58, R0.reuse, R58 ;  /* 0x0000003a003a7220 */ /* 0x040fe20000410000 */
[----:B------:R-:W-:Y:S01]  /*2a30*/  FMUL.FTZ R59, R0, R59 ;  /* 0x0000003b003b7220 */ /* 0x000fe20000410000 */
[----:B------:R0:W3:Y:S01]  /*2a40*/  MUFU.TANH R94, R78 ;  /* 0x0000004e005e7308 */ /* 0x0000e20000002400 */
[----:B--2---:R-:W-:Y:S01]  /*2a50*/  FSEL R142, R92, -INF , P3 ;  /* 0xff8000005c8e7808 */ /* 0x004fe20001800000 */
[C---:B------:R-:W-:Y:S01]  /*2a60*/  FMUL.FTZ R48, R0.reuse, R48 ;  /* 0x0000003000307220 */ /* 0x040fe20000410000 */
[C---:B------:R-:W-:Y:S01]  /*2a70*/  FMUL.FTZ R49, R0.reuse, R49 ;  /* 0x0000003100317220 */ /* 0x040fe20000410000 */
[----:B------:R-:W-:Y:S01]  /*2a80*/  FMUL.FTZ R31, R0, R31 ;  /* 0x0000001f001f7220 */ /* 0x000fe20000410000 */
[----:B------:R-:W-:Y:S01]  /*2a90*/  FMNMX.FTZ R11, R142, R11, !PT ;  /* 0x0000000b8e0b7209 */ /* 0x000fe20007810000 */
[C---:B------:R-:W-:Y:S01]  /*2aa0*/  FMUL.FTZ R52, R0.reuse, R52 ;  /* 0x0000003400347220 */ /* 0x040fe20000410000 */
[C---:B------:R-:W-:Y:S01]  /*2ab0*/  FMUL.FTZ R53, R0.reuse, R53 ;  /* 0x0000003500357220 */ /* 0x040fe20000410000 */
[----:B------:R-:W2:Y:S01]  /*2ac0*/  MUFU.TANH R12, R12 ;  /* 0x0000000c000c7308 */ /* 0x000ea20000002400 */
[----:B-1----:R-:W-:Y:S01]  /*2ad0*/  FSEL R16, R9, -INF , P1 ;  /* 0xff80000009107808 */ /* 0x002fe20000800000 */
[C---:B0-----:R-:W-:Y:S01]  /*2ae0*/  FMUL.FTZ R78, R0.reuse, R88 ;  /* 0x00000058004e7220 */ /* 0x041fe20000410000 */
[C---:B------:R-:W-:Y:S01]  /*2af0*/  ISETP.GT.AND P1, PT, R17.reuse, 0x21, PT ;  /* 0x000000211100780c */ /* 0x040fe20003f24270 */
[C---:B------:R-:W-:Y:S01]  /*2b00*/  FMUL.FTZ R35, R0.reuse, R35 ;  /* 0x0000002300237220 */ /* 0x040fe20000410000 */
[C---:B------:R-:W-:Y:S01]  /*2b10*/  FMUL.FTZ R56, R0.reuse, R56 ;  /* 0x0000003800387220 */ /* 0x040fe20000410000 */
[C---:B------:R-:W-:Y:S01]  /*2b20*/  FMUL.FTZ R57, R0.reuse, R57 ;  /* 0x0000003900397220 */ /* 0x040fe20000410000 */
[----:B------:R-:W-:Y:S01]  /*2b30*/  FMUL.FTZ R39, R0, R39 ;  /* 0x0000002700277220 */ /* 0x000fe20000410000 */
[----:B------:R0:W1:Y:S01]  /*2b40*/  MUFU.TANH R95, R79 ;  /* 0x0000004f005f7308 */ /* 0x0000620000002400 */
[----:B---3--:R-:W-:Y:S01]  /*2b50*/  FSEL R144, R94, -INF , P2 ;  /* 0xff8000005e907808 */ /* 0x008fe20001000000 */
[C---:B------:R-:W-:Y:S01]  /*2b60*/  FMUL.FTZ R29, R0.reuse, R29 ;  /* 0x0000001d001d7220 */ /* 0x040fe20000410000 */
[C---:B------:R-:W-:Y:S01]  /*2b70*/  FMUL.FTZ R43, R0.reuse, R43 ;  /* 0x0000002b002b7220 */ /* 0x040fe20000410000 */
[----:B------:R-:W-:Y:S01]  /*2b80*/  FMUL.FTZ R33, R0, R33 ;  /* 0x0000002100217220 */ /* 0x000fe20000410000 */
[----:B------:R-:W-:Y:S01]  /*2b90*/  FMNMX.FTZ R11, R144, R11, !PT ;  /* 0x0000000b900b7209 */ /* 0x000fe20007810000 */
[----:B------:R-:W-:Y:S01]  /*2ba0*/  ULDC UR4, c[0x0][0x988] ;  /* 0x0002620000047ab9 */ /* 0x000fe20000000800 */
[----:B------:R-:W-:Y:S01]  /*2bb0*/  FMUL.FTZ R37, R0, R37 ;  /* 0x0000002500257220 */ /* 0x000fe20000410000 */
[----:B------:R-:W3:Y:S01]  /*2bc0*/  MUFU.TANH R13, R13 ;  /* 0x0000000d000d7308 */ /* 0x000ee20000002400 */
[----:B--2---:R-:W-:Y:S01]  /*2bd0*/  FSEL R12, R12, -INF , P6 ;  /* 0xff8000000c0c7808 */ /* 0x004fe20003000000 */
[C---:B0-----:R-:W-:Y:S01]  /*2be0*/  FMUL.FTZ R79, R0.reuse, R60 ;  /* 0x0000003c004f7220 */ /* 0x041fe20000410000 */
[----:B------:R-:W-:Y:S01]  /*2bf0*/  ISETP.GT.AND P6, PT, R17, 0x28, PT ;  /* 0x000000281100780c */ /* 0x000fe20003fc4270 */
[C---:B------:R-:W-:Y:S01]  /*2c00*/  FMUL.FTZ R60, R0.reuse, R61 ;  /* 0x0000003d003c7220 */ /* 0x040fe20000410000 */
[C---:B------:R-:W-:Y:S01]  /*2c10*/  FMUL.FTZ R61, R0.reuse, R65 ;  /* 0x00000041003d7220 */ /* 0x040fe20000410000 */
[C---:B------:R-:W-:Y:S01]  /*2c20*/  FMUL.FTZ R65, R0.reuse, R73 ;  /* 0x0000004900417220 */ /* 0x040fe20000410000 */
[----:B------:R-:W-:Y:S01]  /*2c30*/  IMAD.U32 R9, RZ, RZ, UR4 ;  /* 0x00000004ff097e24 */ /* 0x000fe2000f8e00ff */
[----:B------:R-:W0:Y:S01]  /*2c40*/  MUFU.TANH R82, R82 ;  /* 0x0000005200527308 */ /* 0x000e220000002400 */
[----:B-1----:R-:W-:Y:S01]  /*2c50*/  FSEL R146, R95, -INF , P1 ;  /* 0xff8000005f927808 */ /* 0x002fe20000800000 */
[C---:B------:R-:W-:Y:S01]  /*2c60*/  FMUL.FTZ R32, R0.reuse, R32 ;  /* 0x0000002000207220 */ /* 0x040fe20000410000 */
[----:B------:R-:W-:Y:S01]  /*2c70*/  P2R R109, PR, RZ, 0x1 ;  /* 0x00000001ff6d7803 */ /* 0x000fe20000000000 */
[----:B------:R-:W-:Y:S01]  /*2c80*/  FMUL.FTZ R36, R0, R36 ;  /* 0x0000002400247220 */ /* 0x000fe20000410000 */
[----:B------:R-:W-:Y:S01]  /*2c90*/  FMNMX.FTZ R11, R146, R11, !PT ;  /* 0x0000000b920b7209 */ /* 0x000fe20007810000 */
[C---:B------:R-:W-:Y:S01]  /*2ca0*/  FMUL.FTZ R40, R0.reuse, R40 ;  /* 0x0000002800287220 */ /* 0x040fe20000410000 */
[----:B------:R-:W-:Y:S01]  /*2cb0*/  FMUL.FTZ R41, R0, R41 ;  /* 0x0000002900297220 */ /* 0x000fe20000410000 */
[----:B------:R-:W1:Y:S01]  /*2cc0*/  MUFU.TANH R18, R18 ;  /* 0x0000001200127308 */ /* 0x000e620000002400 */
[----:B---3--:R-:W-:Y:S01]  /*2cd0*/  FSEL R24, R13, -INF , P5 ;  /* 0xff8000000d187808 */ /* 0x008fe20002800000 */
[----:B------:R-:W-:Y:S01]  /*2ce0*/  UIADD3 UR59, UR43, -0x2, URZ ;  /* 0xfffffffe2b3b7890 */ /* 0x000fe2000fffe03f */
[----:B------:R-:W-:Y:S01]  /*2cf0*/  ISETP.GT.AND P5, PT, R17, 0x29, PT ;  /* 0x000000291100780c */ /* 0x000fe20003fa4270 */
[----:B------:R-:W-:Y:S01]  /*2d00*/  UIADD3 UR4, UR36, 0x29840, URZ ;  /* 0x0002984024047890 */ /* 0x000fe2000fffe03f */
[----:B------:R-:W2:Y:S01]  /*2d10*/  S2UR UR51, SR_CgaCtaId ;  /* 0x00000000003379c3 */ /* 0x000ea20000008800 */
[----:B------:R-:W-:-:S02]  /*2d20*/  UISETP.GE.AND UP0, UPT, UR59, UR38, UPT ;  /* 0x000000263b00728c */ /* 0x000fc4000bf06270 */
[----:B------:R-:W3:Y:S01]  /*2d30*/  MUFU.TANH R83, R83 ;  /* 0x0000005300537308 */ /* 0x000ee20000002400 */
[----:B0-----:R-:W-:Y:S01]  /*2d40*/  FSEL R148, R82, -INF , P6 ;  /* 0xff80000052947808 */ /* 0x001fe20003000000 */
[----:B------:R-:W-:Y:S01]  /*2d50*/  UPRMT UR4, UR42, 0x654, UR4 ;  /* 0x000006542a047896 */ /* 0x000fe20008000004 */
[----:B------:R-:W-:Y:S02]  /*2d60*/  UMOV UR58, URZ ;  /* 0x0000003f003a7c82 */ /* 0x000fe40008000000 */
[----:B------:R-:W-:-:S03]  /*2d70*/  FMNMX.FTZ R11, R148, R11, !PT ;  /* 0x0000000b940b7209 */ /* 0x000fc60007810000 */
[----:B------:R-:W0:Y:S01]  /*2d80*/  MUFU.TANH R19, R19 ;  /* 0x0000001300137308 */ /* 0x000e220000002400 */
[----:B-1----:R-:W-:Y:S02]  /*2d90*/  FSEL R18, R18, -INF , P4 ;  /* 0xff80000012127808 */ /* 0x002fe40002000000 */
[----:B------:R-:W-:Y:S01]  /*2da0*/  ISETP.GT.AND P4, PT, R17, 0x30, PT ;  /* 0x000000301100780c */ /* 0x000fe20003f84270 */
[----:B------:R-:W-:Y:S04]  /*2db0*/  SYNCS.ARRIVE.TRANS64.RED.A1T0 RZ, [UR4], RZ ;  /* 0x000000ffffff79a7 */ /* 0x000fe80008100404 */
[----:B------:R-:W1:Y:S01]  /*2dc0*/  MUFU.TANH R86, R86 ;  /* 0x0000005600567308 */ /* 0x000e620000002400 */
[----:B---3--:R-:W-:-:S04]  /*2dd0*/  FSEL R150, R83, -INF , P5 ;  /* 0xff80000053967808 */ /* 0x008fc80002800000 */
[----:B------:R-:W-:-:S03]  /*2de0*/  FMNMX.FTZ R11, R150, R11, !PT ;  /* 0x0000000b960b7209 */ /* 0x000fc60007810000 */
[----:B------:R-:W3:Y:S01]  /*2df0*/  MUFU.TANH R20, R20 ;  /* 0x0000001400147308 */ /* 0x000ee20000002400 */
[----:B0-----:R-:W-:Y:S02]  /*2e00*/  FSEL R26, R19, -INF , P3 ;  /* 0xff800000131a7808 */ /* 0x001fe40001800000 */
[----:B------:R-:W-:Y:S02]  /*2e10*/  ISETP.GT.AND P3, PT, R17, 0x31, PT ;  /* 0x000000311100780c */ /* 0x000fe40003f64270 */
[----:B------:R-:W-:-:S03]  /*2e20*/  FMNMX.FTZ R19, R6, R7, !PT ;  /* 0x0000000706137209 */ /* 0x000fc60007810000 */
[----:B------:R-:W0:Y:S01]  /*2e30*/  MUFU.TANH R87, R87 ;  /* 0x0000005700577308 */ /* 0x000e220000002400 */
[----:B-1----:R-:W-:Y:S02]  /*2e40*/  FSEL R152, R86, -INF , P4 ;  /* 0xff80000056987808 */ /* 0x002fe40002000000 */
[----:B------:R-:W-:Y:S02]  /*2e50*/  FMNMX.FTZ R19, R14, R19, !PT ;  /* 0x000000130e137209 */ /* 0x000fe40007810000 */
[----:B------:R-:W-:-:S03]  /*2e60*/  FMNMX.FTZ R11, R152, R11, !PT ;  /* 0x0000000b980b7209 */ /* 0x000fc60007810000 */
[----:B------:R-:W-:Y:S01]  /*2e70*/  MUFU.TANH R21, R21 ;  /* 0x0000001500157308 */ /* 0x000fe20000002400 */
[----:B---3--:R-:W-:Y:S02]  /*2e80*/  FSEL R20, R20, -INF , P2 ;  /* 0xff80000014147808 */ /* 0x008fe40001000000 */
[----:B------:R-:W-:-:S05]  /*2e90*/  ISETP.GT.AND P2, PT, R17, 0x38, PT ;  /* 0x000000381100780c */ /* 0x000fca0003f44270 */
[----:B------:R-:W1:Y:S01]  /*2ea0*/  MUFU.TANH R90, R90 ;  /* 0x0000005a005a7308 */ /* 0x000e620000002400 */
[----:B0-----:R-:W-:Y:S01]  /*2eb0*/  FSEL R154, R87, -INF , P3 ;  /* 0xff800000579a7808 */ /* 0x001fe20001800000 */
[----:B------:R-:W-:-:S03]  /*2ec0*/  IMAD.MOV.U32 R87, RZ, RZ, R25 ;  /* 0x000000ffff577224 */ /* 0x000fc600078e0019 */
[----:B------:R-:W-:-:S03]  /*2ed0*/  FMNMX.FTZ R11, R154, R11, !PT ;  /* 0x0000000b9a0b7209 */ /* 0x000fc60007810000 */
[----:B------:R-:W-:Y:S08]  /*2ee0*/  MUFU.TANH R23, R23 ;  /* 0x0000001700177308 */ /* 0x000ff00000002400 */
[----:B------:R-:W-:Y:S01]  /*2ef0*/  MUFU.TANH R91, R91 ;  /* 0x0000005b005b7308 */ /* 0x000fe20000002400 */
[----:B-1----:R-:W-:-:S04]  /*2f00*/  FSEL R156, R90, -INF , P2 ;  /* 0xff8000005a9c7808 */ /* 0x002fc80001000000 */
[----:B------:R-:W-:-:S03]  /*2f10*/  FMNMX.FTZ R11, R156, R11, !PT ;  /* 0x0000000b9c0b7209 */ /* 0x000fc60007810000 */
[----:B------:R-:W0:Y:S08]  /*2f20*/  MUFU.TANH R22, R22 ;  /* 0x0000001600167308 */ /* 0x000e300000002400 */
[----:B------:R-:W-:Y:S08]  /*2f30*/  MUFU.TANH R80, R80 ;  /* 0x0000005000507308 */ /* 0x000ff00000002400 */
[----:B------:R-:W1:Y:S01]  /*2f40*/  MUFU.TANH R76, R76 ;  /* 0x0000004c004c7308 */ /* 0x000e620000002400 */
[----:B0-----:R-:W-:-:S02]  /*2f50*/  FSEL R22, R22, -INF , P5 ;  /* 0xff80000016167808 */ /* 0x001fc40002800000 */
[----:B------:R-:W-:-:S05]  /*2f60*/  ISETP.GT.AND P5, PT, R17, 0x41, PT ;  /* 0x000000411100780c */ /* 0x000fca0003fa4270 */
[----:B------:R-:W0:Y:S08]  /*2f70*/  MUFU.TANH R81, R81 ;  /* 0x0000005100517308 */ /* 0x000e300000002400 */
[----:B------:R-:W-:Y:S01]  /*2f80*/  MUFU.TANH R27, R27 ;  /* 0x0000001b001b7308 */ /* 0x000fe20000002400 */
[----:B-1----:R-:W-:Y:S02]  /*2f90*/  FSEL R76, R76, -INF , P4 ;  /* 0xff8000004c4c7808 */ /* 0x002fe40002000000 */
[----:B------:R-:W-:-:S05]  /*2fa0*/  ISETP.GT.AND P4, PT, R17, 0x48, PT ;  /* 0x000000481100780c */ /* 0x000fca0003f84270 */
[----:B------:R1:W-:Y:S01]  /*2fb0*/  MUFU.TANH R73, R28 ;  /* 0x0000001c00497308 */ /* 0x0003e20000002400 */
[----:B0-----:R-:W-:-:S07]  /*2fc0*/  FSEL R162, R81, -INF , P5 ;  /* 0xff80000051a27808 */ /* 0x001fce0002800000 */
[----:B------:R0:W3:Y:S01]  /*2fd0*/  MUFU.TANH R102, R66 ;  /* 0x0000004200667308 */ /* 0x0000e20000002400 */
[----:B-1----:R-:W-:Y:S02]  /*2fe0*/  FSEL R28, R21, -INF , P1 ;  /* 0xff800000151c7808 */ /* 0x002fe40000800000 */
[----:B------:R-:W-:Y:S02]  /*2ff0*/  ISETP.GT.AND P1, PT, R17, 0x39, PT ;  /* 0x000000391100780c */ /* 0x000fe40003f24270 */
[----:B------:R-:W-:Y:S02]  /*3000*/  FMNMX.FTZ R21, R16, R19, !PT ;  /* 0x0000001310157209 */ /* 0x000fe40007810000 */
[----:B------:R-:W-:Y:S01]  /*3010*/  FSEL R158, R91, -INF , P1 ;  /* 0xff8000005b9e7808 */ /* 0x000fe20000800000 */
[----:B------:R-:W1:Y:S01]  /*3020*/  MUFU.TANH R78, R78 ;  /* 0x0000004e004e7308 */ /* 0x000e620000002400 */
[----:B0-----:R-:W-:Y:S01]  /*3030*/  FMUL.FTZ R66, R0, R72 ;  /* 0x0000004800427220 */ /* 0x001fe20000410000 */
[----:B------:R-:W-:-:S02]  /*3040*/  FMNMX.FTZ R21, R12, R21, !PT ;  /* 0x000000150c157209 */ /* 0x000fc40007810000 */
[----:B------:R-:W-:Y:S02]  /*3050*/  FMNMX.FTZ R11, R158, R11, !PT ;  /* 0x0000000b9e0b7209 */ /* 0x000fe40007810000 */
[----:B------:R-:W-:Y:S02]  /*3060*/  FMNMX.FTZ R21, R24, R21, !PT ;  /* 0x0000001518157209 */ /* 0x000fe40007810000 */
[----:B------:R0:W-:Y:S01]  /*3070*/  MUFU.TANH R116, R30 ;  /* 0x0000001e00747308 */ /* 0x0001e20000002400 */
[----:B---3--:R-:W-:Y:S02]  /*3080*/  FSEL R102, R102, -INF , P4 ;  /* 0xff80000066667808 */ /* 0x008fe40002000000 */
[----:B------:R-:W-:-:S05]  /*3090*/  FMNMX.FTZ R21, R18, R21, !PT ;  /* 0x0000001512157209 */ /* 0x000fca0007810000 */
[----:B------:R3:W-:Y:S01]  /*30a0*/  MUFU.TANH R112, R67 ;  /* 0x0000004300707308 */ /* 0x0007e20000002400 */
[----:B0-----:R-:W-:Y:S02]  /*30b0*/  FSEL R30, R23, -INF , P6 ;  /* 0xff800000171e7808 */ /* 0x001fe40003000000 */
[C---:B------:R-:W-:Y:S02]  /*30c0*/  ISETP.GT.AND P6, PT, R17.reuse, 0x40, PT ;  /* 0x000000401100780c */ /* 0x040fe40003fc4270 */
[----:B-1----:R-:W-:Y:S02]  /*30d0*/  FSEL R78, R78, -INF , P2 ;  /* 0xff8000004e4e7808 */ /* 0x002fe40001000000 */
[----:B------:R-:W-:Y:S01]  /*30e0*/  FSEL R160, R80, -INF , P6 ;  /* 0xff80000050a07808 */ /* 0x000fe20003000000 */
[----:B------:R-:W-:Y:S01]  /*30f0*/  MUFU.TANH R77, R77 ;  /* 0x0000004d004d7308 */ /* 0x000fe20000002400 */
[----:B------:R-:W-:Y:S01]  /*3100*/  ISETP.GT.AND P2, PT, R17, 0x50, PT ;  /* 0x000000501100780c */ /* 0x000fe20003f44270 */
[----:B---3--:R-:W-:Y:S01]  /*3110*/  FMUL.FTZ R67, R0, R44 ;  /* 0x0000002c00437220 */ /* 0x008fe20000410000 */
[----:B------:R-:W-:-:S02]  /*3120*/  FMNMX.FTZ R11, R160, R11, !PT ;  /* 0x0000000ba00b7209 */ /* 0x000fc40007810000 */
[----:B------:R-:W-:Y:S02]  /*3130*/  FMNMX.FTZ R23, R26, R21, !PT ;  /* 0x000000151a177209 */ /* 0x000fe40007810000 */
[----:B------:R-:W-:Y:S01]  /*3140*/  FMNMX.FTZ R11, R162, R11, !PT ;  /* 0x0000000ba20b7209 */ /* 0x000fe20007810000 */
[----:B------:R-:W0:Y:S01]  /*3150*/  MUFU.TANH R70, R70 ;  /* 0x0000004600467308 */ /* 0x000e220000002400 */
[----:B------:R-:W-:Y:S02]  /*3160*/  FMNMX.FTZ R23, R20, R23, !PT ;  /* 0x0000001714177209 */ /* 0x000fe40007810000 */
[----:B------:R-:W-:Y:S02]  /*3170*/  FMNMX.FTZ R11, R102, R11, !PT ;  /* 0x0000000b660b7209 */ /* 0x000fe40007810000 */
[----:B------:R-:W-:-:S03]  /*3180*/  FMNMX.FTZ R23, R28, R23, !PT ;  /* 0x000000171c177209 */ /* 0x000fc60007810000 */
[----:B------:R-:W-:Y:S01]  /*3190*/  MUFU.TANH R79, R79 ;  /* 0x0000004f004f7308 */ /* 0x000fe20000002400 */
[----:B------:R-:W-:-:S07]  /*31a0*/  FMNMX.FTZ R23, R30, R23, !PT ;  /* 0x000000171e177209 */ /* 0x000fce0007810000 */
[----:B------:R-:W-:Y:S01]  /*31b0*/  MUFU.TANH R71, R71 ;  /* 0x0000004700477308 */ /* 0x000fe20000002400 */
[----:B0-----:R-:W-:-:S07]  /*31c0*/  FSEL R110, R70, -INF , P2 ;  /* 0xff800000466e7808 */ /* 0x001fce0001000000 */
[----:B------:R-:W0:Y:S08]  /*31d0*/  MUFU.TANH R60, R60 ;  /* 0x0000003c003c7308 */ /* 0x000e300000002400 */
[----:B------:R1:W-:Y:S08]  /*31e0*/  MUFU.TANH R120, R34 ;  /* 0x0000002200787308 */ /* 0x0003f00000002400 */
[----:B------:R-:W-:Y:S01]  /*31f0*/  MUFU.TANH R74, R74 ;  /* 0x0000004a004a7308 */ /* 0x000fe20000002400 */
[----:B-1----:R-:W-:-:S02]  /*3200*/  FSEL R34, R27, -INF , P3 ;  /* 0xff8000001b227808 */ /* 0x002fc40001800000 */
[C---:B------:R-:W-:Y:S02]  /*3210*/  ISETP.GT.AND P3, PT, R17.reuse, 0x49, PT ;  /* 0x000000491100780c */ /* 0x040fe40003f64270 */
[----:B0-----:R-:W-:Y:S02]  /*3220*/  FSEL R60, R60, -INF , P5 ;  /* 0xff8000003c3c7808 */ /* 0x001fe40002800000 */
[----:B------:R-:W-:Y:S01]  /*3230*/  FSEL R112, R112, -INF , P3 ;  /* 0xff80000070707808 */ /* 0x000fe20001800000 */
[----:B------:R-:W0:Y:S01]  /*3240*/  MUFU.TANH R62, R62 ;  /* 0x0000003e003e7308 */ /* 0x000e220000002400 */
[----:B------:R-:W-:Y:S02]  /*3250*/  ISETP.GT.AND P5, PT, R17, 0x59, PT ;  /* 0x000000591100780c */ /* 0x000fe40003fa4270 */
[----:B------:R-:W-:Y:S02]  /*3260*/  FMNMX.FTZ R11, R112, R11, !PT ;  /* 0x0000000b700b7209 */ /* 0x000fe40007810000 */
[----:B------:R-:W-:-:S02]  /*3270*/  FMNMX.FTZ R27, R22, R23, !PT ;  /* 0x00000017161b7209 */ /* 0x000fc40007810000 */
[----:B------:R-:W-:Y:S01]  /*3280*/  FMNMX.FTZ R11, R110, R11, !PT ;  /* 0x0000000b6e0b7209 */ /* 0x000fe20007810000 */
[----:B------:R-:W1:Y:S01]  /*3290*/  MUFU.TANH R75, R75 ;  /* 0x0000004b004b7308 */ /* 0x000e620000002400 */
[----:B------:R-:W-:-:S04]  /*32a0*/  FMNMX.FTZ R27, R76, R27, !PT ;  /* 0x0000001b4c1b7209 */ /* 0x000fc80007810000 */
[----:B------:R-:W-:-:S03]  /*32b0*/  FMNMX.FTZ R27, R34, R27, !PT ;  /* 0x0000001b221b7209 */ /* 0x000fc60007810000 */
[----:B------:R-:W3:Y:S01]  /*32c0*/  MUFU.TANH R61, R61 ;  /* 0x0000003d003d7308 */ /* 0x000ee20000002400 */
[----:B0-----:R-:W-:Y:S02]  /*32d0*/  FSEL R62, R62, -INF , P4 ;  /* 0xff8000003e3e7808 */ /* 0x001fe40002000000 */
[----:B------:R-:W-:Y:S02]  /*32e0*/  ISETP.GT.AND P4, PT, R17, 0x60, PT ;  /* 0x000000601100780c */ /* 0x000fe40003f84270 */
[----:B------:R-:W-:-:S03]  /*32f0*/  FMNMX.FTZ R27, R78, R27, !PT ;  /* 0x0000001b4e1b7209 */ /* 0x000fc60007810000 */
[----:B------:R0:W-:Y:S01]  /*3300*/  MUFU.TANH R126, R38 ;  /* 0x00000026007e7308 */ /* 0x0001e20000002400 */
[----:B-1----:R-:W-:-:S07]  /*3310*/  FSEL R100, R75, -INF , P5 ;  /* 0xff8000004b647808 */ /* 0x002fce0002800000 */
[----:B------:R-:W1:Y:S01]  /*3320*/  MUFU.TANH R46, R46 ;  /* 0x0000002e002e7308 */ /* 0x000e620000002400 */
[----:B0-----:R-:W-:Y:S02]  /*3330*/  FSEL R38, R77, -INF , P1 ;  /* 0xff8000004d267808 */ /* 0x001fe40000800000 */
[----:B------:R-:W-:Y:S02]  /*3340*/  ISETP.GT.AND P1, PT, R17, 0x51, PT ;  /* 0x000000511100780c */ /* 0x000fe40003f24270 */
[----:B---3--:R-:W-:Y:S02]  /*3350*/  FSEL R44, R61, -INF , P3 ;  /* 0xff8000003d2c7808 */ /* 0x008fe40001800000 */
[----:B------:R-:W-:Y:S01]  /*3360*/  FSEL R108, R71, -INF , P1 ;  /* 0xff800000476c7808 */ /* 0x000fe20000800000 */
[----:B------:R-:W0:Y:S01]  /*3370*/  MUFU.TANH R63, R63 ;  /* 0x0000003f003f7308 */ /* 0x000e220000002400 */
[----:B------:R-:W-:Y:S02]  /*3380*/  ISETP.GT.AND P3, PT, R17, 0x61, PT ;  /* 0x000000611100780c */ /* 0x000fe40003f64270 */
[----:B------:R-:W-:-:S05]  /*3390*/  FMNMX.FTZ R11, R108, R11, !PT ;  /* 0x0000000b6c0b7209 */ /* 0x000fca0007810000 */
[----:B------:R3:W-:Y:S01]  /*33a0*/  MUFU.TANH R134, R42 ;  /* 0x0000002a00867308 */ /* 0x0007e20000002400 */
[----:B-1----:R-:W-:-:S07]  /*33b0*/  FSEL R94, R46, -INF , P4 ;  /* 0xff8000002e5e7808 */ /* 0x002fce0002000000 */
[----:B------:R-:W1:Y:S01]  /*33c0*/  MUFU.TANH R47, R47 ;  /* 0x0000002f002f7308 */ /* 0x000e620000002400 */
[----:B---3--:R-:W-:Y:S02]  /*33d0*/  FSEL R42, R79, -INF , P6 ;  /* 0xff8000004f2a7808 */ /* 0x008fe40003000000 */
[----:B------:R-:W-:Y:S02]  /*33e0*/  ISETP.GT.AND P6, PT, R17, 0x58, PT ;  /* 0x000000581100780c */ /* 0x000fe40003fc4270 */
[----:B0-----:R-:W-:Y:S02]  /*33f0*/  FSEL R46, R63, -INF , P2 ;  /* 0xff8000003f2e7808 */ /* 0x001fe40001000000 */
[----:B------:R-:W-:Y:S01]  /*3400*/  FSEL R104, R74, -INF , P6 ;  /* 0xff8000004a687808 */ /* 0x000fe20003000000 */
[----:B------:R-:W0:Y:S01]  /*3410*/  MUFU.TANH R64, R64 ;  /* 0x0000004000407308 */ /* 0x000e220000002400 */
[----:B------:R-:W-:Y:S02]  /*3420*/  ISETP.GT.AND P2, PT, R17, 0x68, PT ;  /* 0x000000681100780c */ /* 0x000fe40003f44270 */
[----:B------:R-:W-:-:S04]  /*3430*/  FMNMX.FTZ R11, R104, R11, !PT ;  /* 0x0000000b680b7209 */ /* 0x000fc80007810000 */
[----:B------:R-:W-:Y:S01]  /*3440*/  FMNMX.FTZ R11, R100, R11, !PT ;  /* 0x0000000b640b7209 */ /* 0x000fe20007810000 */
[----:B------:R-:W3:Y:S01]  /*3450*/  MUFU.TANH R50, R50 ;  /* 0x0000003200327308 */ /* 0x000ee20000002400 */
[----:B-1----:R-:W-:Y:S02]  /*3460*/  FSEL R90, R47, -INF , P3 ;  /* 0xff8000002f5a7808 */ /* 0x002fe40001800000 */
[----:B------:R-:W-:-:S04]  /*3470*/  FMNMX.FTZ R11, R94, R11, !PT ;  /* 0x0000000b5e0b7209 */ /* 0x000fc80007810000 */
[----:B------:R-:W-:Y:S01]  /*3480*/  FMNMX.FTZ R11, R90, R11, !PT ;  /* 0x0000000b5a0b7209 */ /* 0x000fe20007810000 */
[----:B------:R-:W1:Y:S01]  /*3490*/  MUFU.TANH R66, R66 ;  /* 0x0000004200427308 */ /* 0x000e620000002400 */
[----:B0-----:R-:W-:Y:S02]  /*34a0*/  FSEL R64, R64, -INF , P1 ;  /* 0xff80000040407808 */ /* 0x001fe40000800000 */
[----:B------:R-:W-:-:S05]  /*34b0*/  ISETP.GT.AND P1, PT, R17, 0x69, PT ;  /* 0x000000691100780c */ /* 0x000fca0003f24270 */
[----:B------:R-:W0:Y:S01]  /*34c0*/  MUFU.TANH R51, R51 ;  /* 0x0000003300337308 */ /* 0x000e220000002400 */
[----:B---3--:R-:W-:-:S04]  /*34d0*/  FSEL R10, R50, -INF , P2 ;  /* 0xff800000320a7808 */ /* 0x008fc80001000000 */
[----:B------:R-:W-:-:S03]  /*34e0*/  FMNMX.FTZ R11, R10, R11, !PT ;  /* 0x0000000b0a0b7209 */ /* 0x000fc60007810000 */
[----:B------:R-:W-:Y:S01]  /*34f0*/  MUFU.TANH R65, R65 ;  /* 0x0000004100417308 */ /* 0x000fe20000002400 */
[----:B-1----:R-:W-:Y:S02]  /*3500*/  FSEL R66, R66, -INF , P6 ;  /* 0xff80000042427808 */ /* 0x002fe40003000000 */
[----:B------:R-:W-:-:S05]  /*3510*/  ISETP.GT.AND P6, PT, R17, 0x70, PT ;  /* 0x000000701100780c */ /* 0x000fca0003fc4270 */
[----:B------:R-:W1:Y:S01]  /*3520*/  MUFU.TANH R54, R54 ;  /* 0x0000003600367308 */ /* 0x000e620000002400 */
[----:B0-----:R-:W-:-:S04]  /*3530*/  FSEL R88, R51, -INF , P1 ;  /* 0xff80000033587808 */ /* 0x001fc80000800000 */
[----:B------:R-:W-:-:S03]  /*3540*/  FMNMX.FTZ R11, R88, R11, !PT ;  /* 0x0000000b580b7209 */ /* 0x000fc60007810000 */
[----:B------:R-:W0:Y:S08]  /*3550*/  MUFU.TANH R67, R67 ;  /* 0x0000004300437308 */ /* 0x000e300000002400 */
[----:B------:R-:W-:Y:S01]  /*3560*/  MUFU.TANH R55, R55 ;  /* 0x0000003700377308 */ /* 0x000fe20000002400 */
[----:B-1----:R-:W-:-:S04]  /*3570*/  FSEL R92, R54, -INF , P6 ;  /* 0xff800000365c7808 */ /* 0x002fc80003000000 */
[----:B------:R-:W-:-:S03]  /*3580*/  FMNMX.FTZ R11, R92, R11, !PT ;  /* 0x0000000b5c0b7209 */ /* 0x000fc60007810000 */
[----:B------:R-:W-:Y:S01]  /*3590*/  MUFU.TANH R45, R45 ;  /* 0x0000002d002d7308 */ /* 0x000fe20000002400 */
[----:B0-----:R-:W-:Y:S02]  /*35a0*/  FSEL R50, R67, -INF , P4 ;  /* 0xff80000043327808 */ /* 0x001fe40002000000 */
[----:B------:R-:W-:-:S05]  /*35b0*/  ISETP.GT.AND P4, PT, R17, 0x78, PT ;  /* 0x000000781100780c */ /* 0x000fca0003f84270 */
[----:B------:R-:W0:Y:S08]  /*35c0*/  MUFU.TANH R58, R58 ;  /* 0x0000003a003a7308 */ /* 0x000e300000002400 */
[----:B------:R1:W3:Y:S08]  /*35d0*/  MUFU.TANH R68, R48 ;  /* 0x0000003000447308 */ /* 0x0002f00000002400 */
[----:B------:R-:W4:Y:S01]  /*35e0*/  MUFU.TANH R59, R59 ;  /* 0x0000003b003b7308 */ /* 0x000f220000002400 */
[----:B-1----:R-:W-:-:S02]  /*35f0*/  FSEL R48, R65, -INF , P5 ;  /* 0xff80000041307808 */ /* 0x002fc40002800000 */
[----:B------:R-:W-:Y:S02]  /*3600*/  ISETP.GT.AND P5, PT, R17, 0x71, PT ;  /* 0x000000711100780c */ /* 0x000fe40003fa4270 */
[----:B0-----:R-:W-:Y:S02]  /*3610*/  FSEL R106, R58, -INF , P4 ;  /* 0xff8000003a6a7808 */ /* 0x001fe40002000000 */
[----:B------:R-:W-:Y:S01]  /*3620*/  FSEL R98, R55, -INF , P5 ;  /* 0xff80000037627808 */ /* 0x000fe20002800000 */
[----:B------:R-:W-:Y:S01]  /*3630*/  MUFU.TANH R49, R49 ;  /* 0x0000003100317308 */ /* 0x000fe20000002400 */
[----:B---3--:R-:W-:Y:S02]  /*3640*/  FSEL R54, R68, -INF , P2 ;  /* 0xff80000044367808 */ /* 0x008fe40001000000 */
[----:B------:R-:W-:Y:S02]  /*3650*/  FMNMX.FTZ R11, R98, R11, !PT ;  /* 0x0000000b620b7209 */ /* 0x000fe40007810000 */
[----:B------:R-:W-:-:S02]  /*3660*/  ISETP.GT.AND P2, PT, R17, 0x80, PT ;  /* 0x000000801100780c */ /* 0x000fc40003f44270 */
[----:B------:R-:W-:Y:S01]  /*3670*/  FMNMX.FTZ R11, R106, R11, !PT ;  /* 0x0000000b6a0b7209 */ /* 0x000fe20007810000 */
[----:B------:R0:W1:Y:S01]  /*3680*/  MUFU.TANH R69, R52 ;  /* 0x0000003400457308 */ /* 0x0000620000002400 */
[----:B------:R-:W-:Y:S02]  /*3690*/  FSEL R116, R116, -INF , P2 ;  /* 0xff80000074747808 */ /* 0x000fe40001000000 */
[----:B------:R-:W-:Y:S02]  /*36a0*/  FSEL R74, R73, -INF , P2 ;  /* 0xff800000494a7808 */ /* 0x000fe40001000000 */
[----:B------:R-:W-:-:S03]  /*36b0*/  ISETP.GT.AND P2, PT, R17, 0x98, PT ;  /* 0x000000981100780c */ /* 0x000fc60003f44270 */
[----:B------:R-:W-:Y:S01]  /*36c0*/  MUFU.TANH R31, R31 ;  /* 0x0000001f001f7308 */ /* 0x000fe20000002400 */
[----:B0-----:R-:W-:Y:S02]  /*36d0*/  FSEL R52, R45, -INF , P3 ;  /* 0xff8000002d347808 */ /* 0x001fe40001800000 */
[----:B------:R-:W-:Y:S02]  /*36e0*/  ISETP.GT.AND P3, PT, R17, 0x79, PT ;  /* 0x000000791100780c */ /* 0x000fe40003f64270 */
[----:B------:R-:W-:Y:S02]  /*36f0*/  FSEL R134, R134, -INF , P2 ;  /* 0xff80000086867808 */ /* 0x000fe40001000000 */
[----:B----4-:R-:W-:Y:S01]  /*3700*/  FSEL R114, R59, -INF , P3 ;  /* 0xff8000003b727808 */ /* 0x010fe20001800000 */
[----:B------:R-:W0:Y:S01]  /*3710*/  MUFU.TANH R53, R53 ;  /* 0x0000003500357308 */ /* 0x000e220000002400 */
[----:B-1----:R-:W-:Y:S02]  /*3720*/  FSEL R58, R69, -INF , P6 ;  /* 0xff800000453a7808 */ /* 0x002fe40003000000 */
[----:B------:R-:W-:-:S02]  /*3730*/  FMNMX.FTZ R11, R114, R11, !PT ;  /* 0x0000000b720b7209 */ /* 0x000fc40007810000 */
[----:B------:R-:W-:Y:S02]  /*3740*/  ISETP.GT.AND P6, PT, R17, 0x88, PT ;  /* 0x000000881100780c */ /* 0x000fe40003fc4270 */
[----:B------:R-:W-:Y:S01]  /*3750*/  FMNMX.FTZ R11, R116, R11, !PT ;  /* 0x0000000b740b7209 */ /* 0x000fe20007810000 */
[----:B------:R1:W3:Y:S01]  /*3760*/  MUFU.TANH R72, R56 ;  /* 0x0000003800487308 */ /* 0x0002e20000002400 */
[----:B------:R-:W-:-:S07]  /*3770*/  FSEL R120, R120, -INF , P6 ;  /* 0xff80000078787808 */ /* 0x000fce0003000000 */
[----:B------:R-:W4:Y:S01]  /*3780*/  MUFU.TANH R35, R35 ;  /* 0x0000002300237308 */ /* 0x000f220000002400 */
[----:B-1----:R-:W-:Y:S02]  /*3790*/  FSEL R56, R49, -INF , P1 ;  /* 0xff80000031387808 */ /* 0x002fe40000800000 */
[----:B------:R-:W-:Y:S02]  /*37a0*/  ISETP.GT.AND P1, PT, R17, 0x81, PT ;  /* 0x000000811100780c */ /* 0x000fe40003f24270 */
[----:B0-----:R-:W-:Y:S02]  /*37b0*/  FSEL R68, R53, -INF , P5 ;  /* 0xff80000035447808 */ /* 0x001fe40002800000 */
[----:B------:R-:W-:Y:S01]  /*37c0*/  FSEL R118, R31, -INF , P1 ;  /* 0xff8000001f767808 */ /* 0x000fe20000800000 */
[----:B------:R-:W0:Y:S01]  /*37d0*/  MUFU.TANH R57, R57 ;  /* 0x0000003900397308 */ /* 0x000e220000002400 */
[----:B------:R-:W-:Y:S02]  /*37e0*/  ISETP.GT.AND P5, PT, R17, 0x89, PT ;  /* 0x000000891100780c */ /* 0x000fe40003fa4270 */
[----:B------:R-:W-:-:S02]  /*37f0*/  FMNMX.FTZ R11, R118, R11, !PT ;  /* 0x0000000b760b7209 */ /* 0x000fc40007810000 */
[----:B---3--:R-:W-:Y:S02]  /*3800*/  FSEL R70, R72, -INF , P4 ;  /* 0xff80000048467808 */ /* 0x008fe40002000000 */
[----:B------:R-:W-:Y:S01]  /*3810*/  ISETP.GT.AND P4, PT, R17, 0x90, PT ;  /* 0x000000901100780c */ /* 0x000fe20003f84270 */
[----:B------:R-:W1:Y:S01]  /*3820*/  MUFU.TANH R39, R39 ;  /* 0x0000002700277308 */ /* 0x000e620000002400 */
[----:B----4-:R-:W-:Y:S02]  /*3830*/  FSEL R122, R35, -INF , P5 ;  /* 0xff800000237a7808 */ /* 0x010fe40002800000 */
[----:B------:R-:W-:Y:S02]  /*3840*/  FMNMX.FTZ R11, R120, R11, !PT ;  /* 0x0000000b780b7209 */ /* 0x000fe40007810000 */
[----:B------:R-:W-:Y:S02]  /*3850*/  FSEL R126, R126, -INF , P4 ;  /* 0xff8000007e7e7808 */ /* 0x000fe40002000000 */
[----:B------:R-:W-:Y:S01]  /*3860*/  FMNMX.FTZ R11, R122, R11, !PT ;  /* 0x0000000b7a0b7209 */ /* 0x000fe20007810000 */
[----:B------:R-:W3:Y:S01]  /*3870*/  MUFU.TANH R29, R29 ;  /* 0x0000001d001d7308 */ /* 0x000ee20000002400 */
[----:B0-----:R-:W-:-:S02]  /*3880*/  FSEL R72, R57, -INF , P3 ;  /* 0xff80000039487808 */ /* 0x001fc40001800000 */
[----:B------:R-:W-:Y:S02]  /*3890*/  ISETP.GT.AND P3, PT, R17, 0x91, PT ;  /* 0x000000911100780c */ /* 0x000fe40003f64270 */
[----:B------:R-:W-:-:S03]  /*38a0*/  FMNMX.FTZ R11, R126, R11, !PT ;  /* 0x0000000b7e0b7209 */ /* 0x000fc60007810000 */
[----:B------:R-:W0:Y:S01]  /*38b0*/  MUFU.TANH R43, R43 ;  /* 0x0000002b002b7308 */ /* 0x000e220000002400 */
[----:B-1----:R-:W-:-:S04]  /*38c0*/  FSEL R128, R39, -INF , P3 ;  /* 0xff80000027807808 */ /* 0x002fc80001800000 */
[----:B------:R-:W-:-:S03]  /*38d0*/  FMNMX.FTZ R11, R128, R11, !PT ;  /* 0x0000000b800b7209 */ /* 0x000fc60007810000 */
[----:B------:R-:W-:Y:S01]  /*38e0*/  MUFU.TANH R47, R37 ;  /* 0x00000025002f7308 */ /* 0x000fe20000002400 */
[----:B---3--:R-:W-:Y:S02]  /*38f0*/  FSEL R80, R29, -INF , P1 ;  /* 0xff8000001d507808 */ /* 0x008fe40000800000 */
[----:B------:R-:W-:Y:S02]  /*3900*/  ISETP.GT.AND P1, PT, R17, 0x99, PT ;  /* 0x000000991100780c */ /* 0x000fe40003f24270 */
[----:B------:R-:W-:Y:S02]  /*3910*/  FMNMX.FTZ R11, R134, R11, !PT ;  /* 0x0000000b860b7209 */ /* 0x000fe40007810000 */
[----:B------:R-:W-:Y:S01]  /*3920*/  FMNMX.FTZ R29, R38, R27, !PT ;  /* 0x0000001b261d7209 */ /* 0x000fe20007810000 */
[----:B------:R-:W1:Y:S01]  /*3930*/  MUFU.TANH R39, R32 ;  /* 0x0000002000277308 */ /* 0x000e620000002400 */
[----:B0-----:R-:W-:Y:S02]  /*3940*/  FSEL R132, R43, -INF , P1 ;  /* 0xff8000002b847808 */ /* 0x001fe40000800000 */
[----:B------:R-:W-:-:S02]  /*3950*/  FMNMX.FTZ R29, R42, R29, !PT ;  /* 0x0000001d2a1d7209 */ /* 0x000fc40007810000 */
[----:B------:R-:W-:Y:S02]  /*3960*/  FMNMX.FTZ R11, R132, R11, !PT ;  /* 0x0000000b840b7209 */ /* 0x000fe40007810000 */
[----:B------:R-:W-:Y:S01]  /*3970*/  FMNMX.FTZ R29, R60, R29, !PT ;  /* 0x0000001d3c1d7209 */ /* 0x000fe20007810000 */
[----:B------:R0:W3:Y:S02]  /*3980*/  MUFU.TANH R43, R33 ;  /* 0x00000021002b7308 */ /* 0x0000e40000002400 */
[----:B------:R-:W4:Y:S01]  /*3990*/  SHFL.BFLY PT, R8, R11, 0x2, 0x1f ;  /* 0x0c401f000b087f89 */ /* 0x000f2200000e0000 */
[----:B------:R-:W-:-:S04]  /*39a0*/  FMNMX.FTZ R29, R62, R29, !PT ;  /* 0x0000001d3e1d7209 */ /* 0x000fc80007810000 */
[----:B------:R-:W-:Y:S01]  /*39b0*/  FMNMX.FTZ R31, R44, R29, !PT ;  /* 0x0000001d2c1f7209 */ /* 0x000fe20007810000 */
[----:B------:R-:W5:Y:S03]  /*39c0*/  MUFU.TANH R45, R36 ;  /* 0x00000024002d7308 */ /* 0x000f660000002400 */
[----:B------:R-:W-:-:S04]  /*39d0*/  FMNMX.FTZ R31, R46, R31, !PT ;  /* 0x0000001f2e1f7209 */ /* 0x000fc80007810000 */
[----:B------:R-:W-:Y:S01]  /*39e0*/  FMNMX.FTZ R31, R64, R31, !PT ;  /* 0x0000001f401f7209 */ /* 0x000fe20007810000 */
[----:B------:R2:W5:Y:S03]  /*39f0*/  MUFU.TANH R49, R40 ;  /* 0x0000002800317308 */ /* 0x0005660000002400 */
[----:B------:R-:W-:-:S04]  /*3a00*/  FMNMX.FTZ R31, R66, R31, !PT ;  /* 0x0000001f421f7209 */ /* 0x000fc80007810000 */
[----:B0-----:R-:W-:Y:S01]  /*3a10*/  FMNMX.FTZ R33, R48, R31, !PT ;  /* 0x0000001f30217209 */ /* 0x001fe20007810000 */
[----:B------:R-:W0:Y:S01]  /*3a20*/  MUFU.TANH R41, R41 ;  /* 0x0000002900297308 */ /* 0x000e220000002400 */
[----:B----4-:R-:W-:Y:S02]  /*3a30*/  FMNMX.FTZ R13, R11, R8, !PT ;  /* 0x000000080b0d7209 */ /* 0x010fe40007810000 */
[----:B------:R-:W-:-:S03]  /*3a40*/  FMNMX.FTZ R33, R50, R33, !PT ;  /* 0x0000002132217209 */ /* 0x000fc60007810000 */
[----:B------:R-:W4:Y:S01]  /*3a50*/  SHFL.BFLY PT, R8, R13, 0x1, 0x1f ;  /* 0x0c201f000d087f89 */ /* 0x000f2200000e0000 */
[----:B------:R-:W-:-:S04]  /*3a60*/  FMNMX.FTZ R33, R52, R33, !PT ;  /* 0x0000002134217209 */ /* 0x000fc80007810000 */
[----:B------:R-:W-:-:S04]  /*3a70*/  FMNMX.FTZ R33, R54, R33, !PT ;  /* 0x0000002136217209 */ /* 0x000fc80007810000 */
[----:B------:R-:W-:-:S04]  /*3a80*/  FMNMX.FTZ R37, R56, R33, !PT ;  /* 0x0000002138257209 */ /* 0x000fc80007810000 */
[----:B------:R-:W-:-:S04]  /*3a90*/  FMNMX.FTZ R37, R58, R37, !PT ;  /* 0x000000253a257209 */ /* 0x000fc80007810000 */
[----:B------:R-:W-:-:S04]  /*3aa0*/  FMNMX.FTZ R37, R68, R37, !PT ;  /* 0x0000002544257209 */ /* 0x000fc80007810000 */
[----:B------:R-:W-:Y:S02]  /*3ab0*/  FMNMX.FTZ R37, R70, R37, !PT ;  /* 0x0000002546257209 */ /* 0x000fe40007810000 */
[----:B----4-:R-:W-:-:S04]  /*3ac0*/  FMNMX.FTZ R8, R13, R8, !PT ;  /* 0x000000080d087209 */ /* 0x010fc80007810000 */
[C---:B------:R-:W-:Y:S01]  /*3ad0*/  FSETP.NEU.FTZ.AND P0, PT, R8.reuse, -INF , PT ;  /* 0xff8000000800780b */ /* 0x040fe20003f1d000 */
[----:B------:R-:W-:-:S05]  /*3ae0*/  FFMA.FTZ R35, R8, R9, -8 ;  /* 0xc100000008237423 */ /* 0x000fca0000010009 */
[----:B------:R-:W-:Y:S02]  /*3af0*/  FSEL R35, R35, RZ, P0 ;  /* 0x000000ff23237208 */ /* 0x000fe40000000000 */
[----:B------:R-:W-:-:S03]  /*3b00*/  ISETP.NE.AND P0, PT, R109, RZ, PT ;  /* 0x000000ff6d00720c */ /* 0x000fc60003f05270 */
[-CC-:B------:R-:W-:Y:S01]  /*3b10*/  FFMA.FTZ R51, R102, R9.reuse, -R35.reuse ;  /* 0x0000000966337223 */ /* 0x180fe20000010823 */
[-CC-:B------:R-:W-:Y:S01]  /*3b20*/  FFMA.FTZ R102, R112, R9.reuse, -R35.reuse ;  /* 0x0000000970667223 */ /* 0x180fe20000010823 */
[----:B-1----:R-:W-:Y:S01]  /*3b30*/  FSEL R112, R39, -INF , P6 ;  /* 0xff80000027707808 */ /* 0x002fe20003000000 */
[-CC-:B------:R-:W-:Y:S01]  /*3b40*/  FFMA.FTZ R15, R136, R9.reuse, -R35.reuse ;  /* 0x00000009880f7223 */ /* 0x180fe20000010823 */
[----:B------:R1:W-:Y:S01]  /*3b50*/  MUFU.EX2 R31, R51 ;  /* 0x00000033001f7308 */ /* 0x0003e20000000800 */
[----:B---3--:R-:W-:Y:S01]  /*3b60*/  FSEL R136, R43, -INF , P5 ;  /* 0xff8000002b887808 */ /* 0x008fe20002800000 */
[-CC-:B--2---:R-:W-:Y:S01]  /*3b70*/  FFMA.FTZ R40, R138, R9.reuse, -R35.reuse ;  /* 0x000000098a287223 */ /* 0x184fe20000010823 */
[----:B-----5:R-:W-:Y:S01]  /*3b80*/  FSEL R138, R45, -INF , P4 ;  /* 0xff8000002d8a7808 */ /* 0x020fe20002000000 */
[-CC-:B------:R-:W-:Y:S01]  /*3b90*/  FFMA.FTZ R17, R140, R9.reuse, -R35.reuse ;  /* 0x000000098c117223 */ /* 0x180fe20000010823 */
[----:B------:R-:W-:Y:S01]  /*3ba0*/  FSEL R140, R47, -INF , P3 ;  /* 0xff8000002f8c7808 */ /* 0x000fe20001800000 */
[-CC-:B------:R-:W-:Y:S01]  /*3bb0*/  FFMA.FTZ R82, R142, R9.reuse, -R35.reuse ;  /* 0x000000098e527223 */ /* 0x180fe20000010823 */
[-CC-:B------:R-:W-:Y:S01]  /*3bc0*/  FFMA.FTZ R144, R144, R9.reuse, -R35.reuse ;  /* 0x0000000990907223 */ /* 0x180fe20000010823 */
[----:B------:R-:W-:Y:S01]  /*3bd0*/  FSEL R142, R49, -INF , P2 ;  /* 0xff800000318e7808 */ /* 0x000fe20001000000 */
[--C-:B------:R-:W-:Y:S01]  /*3be0*/  FFMA.FTZ R11, R84, R9, -R35.reuse ;  /* 0x00000009540b7223 */ /* 0x100fe20000010823 */
[----:B-1----:R-:W-:Y:S01]  /*3bf0*/  FMNMX.FTZ R51, R72, R37, !PT ;  /* 0x0000002548337209 */ /* 0x002fe20007810000 */
[----:B------:R0:W-:Y:S01]  /*3c00*/  MUFU.EX2 R19, R144 ;  /* 0x0000009000137308 */ /* 0x0001e20000000800 */
[-CC-:B------:R-:W-:Y:S01]  /*3c10*/  FFMA.FTZ R32, R96, R9.reuse, -R35.reuse ;  /* 0x0000000960207223 */ /* 0x180fe20000010823 */
[--C-:B------:R-:W-:Y:S01]  /*3c20*/  FFMA.FTZ R13, R124, R9, -R35.reuse ;  /* 0x000000097c0d7223 */ /* 0x100fe20000010823 */
[----:B------:R-:W-:Y:S01]  /*3c30*/  FMNMX.FTZ R51, R74, R51, !PT ;  /* 0x000000334a337209 */ /* 0x000fe20007810000 */
[-CC-:B------:R-:W-:Y:S01]  /*3c40*/  FFMA.FTZ R36, R130, R9.reuse, -R35.reuse ;  /* 0x0000000982247223 */ /* 0x180fe20000010823 */
[-CC-:B------:R-:W-:Y:S01]  /*3c50*/  FFMA.FTZ R110, R110, R9.reuse, -R35.reuse ;  /* 0x000000096e6e7223 */ /* 0x180fe20000010823 */
[--C-:B------:R-:W-:Y:S01]  /*3c60*/  FFMA.FTZ R104, R104, R9, -R35.reuse ;  /* 0x0000000968687223 */ /* 0x100fe20000010823 */
[----:B------:R-:W-:Y:S01]  /*3c70*/  FMNMX.FTZ R51, R80, R51, !PT ;  /* 0x0000003350337209 */ /* 0x000fe20007810000 */
[----:B------:R-:W-:Y:S01]  /*3c80*/  MUFU.EX2 R11, R11 ;  /* 0x0000000b000b7308 */ /* 0x000fe20000000800 */
[----:B0-----:R-:W-:Y:S01]  /*3c90*/  FSEL R144, R41, -INF , P1 ;  /* 0xff80000029907808 */ /* 0x001fe20000800000 */
[--C-:B------:R-:W-:Y:S01]  /*3ca0*/  FFMA.FTZ R41, R10, R9, -R35.reuse ;  /* 0x000000090a297223 */ /* 0x100fe20000010823 */
[----:B------:R-:W-:Y:S01]  /*3cb0*/  FMNMX.FTZ R51, R112, R51, !PT ;  /* 0x0000003370337209 */ /* 0x000fe20007810000 */
[-CC-:B------:R-:W-:Y:S01]  /*3cc0*/  FFMA.FTZ R39, R94, R9.reuse, -R35.reuse ;  /* 0x000000095e277223 */ /* 0x180fe20000010823 */
[-CC-:B------:R-:W-:Y:S01]  /*3cd0*/  FFMA.FTZ R43, R92, R9.reuse, -R35.reuse ;  /* 0x000000095c2b7223 */ /* 0x180fe20000010823 */
[--C-:B------:R-:W-:Y:S01]  /*3ce0*/  FFMA.FTZ R94, R114, R9, -R35.reuse ;  /* 0x00000009725e7223 */ /* 0x100fe20000010823 */
[----:B------:R-:W-:Y:S01]  /*3cf0*/  FMNMX.FTZ R51, R136, R51, !PT ;  /* 0x0000003388337209 */ /* 0x000fe20007810000 */
[----:B------:R-:W0:Y:S01]  /*3d00*/  MUFU.EX2 R32, R32 ;  /* 0x0000002000207308 */ /* 0x000e220000000800 */
[-CC-:B------:R-:W-:Y:S01]  /*3d10*/  FFMA.FTZ R92, R98, R9.reuse, -R35.reuse ;  /* 0x00000009625c7223 */ /* 0x180fe20000010823 */
[--C-:B------:R-:W-:Y:S01]  /*3d20*/  FFMA.FTZ R45, R106, R9, -R35.reuse ;  /* 0x000000096a2d7223 */ /* 0x100fe20000010823 */
[----:B------:R-:W-:Y:S01]  /*3d30*/  FMNMX.FTZ R51, R138, R51, !PT ;  /* 0x000000338a337209 */ /* 0x000fe20007810000 */
[-CC-:B------:R-:W-:Y:S01]  /*3d40*/  FFMA.FTZ R84, R146, R9.reuse, -R35.reuse ;  /* 0x0000000992547223 */ /* 0x180fe20000010823 */
[-CC-:B------:R-:W-:Y:S01]  /*3d50*/  FFMA.FTZ R148, R148, R9.reuse, -R35.reuse ;  /* 0x0000000994947223 */ /* 0x180fe20000010823 */
[--C-:B------:R-:W-:Y:S01]  /*3d60*/  FFMA.FTZ R86, R150, R9, -R35.reuse ;  /* 0x0000000996567223 */ /* 0x100fe20000010823 */
[----:B------:R-:W-:Y:S01]  /*3d70*/  FMNMX.FTZ R51, R140, R51, !PT ;  /* 0x000000338c337209 */ /* 0x000fe20007810000 */
[----:B------:R-:W1:Y:S01]  /*3d80*/  MUFU.EX2 R13, R13 ;  /* 0x0000000d000d7308 */ /* 0x000e620000000800 */
        /* <DEDUP_REMOVED lines=8> */
[-CC-:B------:R-:W-:Y:S01]  /*3e10*/  FFMA.FTZ R130, R162, R9.reuse, -R35.reuse ;  /* 0x00000009a2827223 */ /* 0x180fe20000010823 */
[-CC-:B------:R-:W-:Y:S01]  /*3e20*/  FFMA.FTZ R108, R108, R9.reuse, -R35.reuse ;  /* 0x000000096c6c7223 */ /* 0x180fe20000010823 */
[-CC-:B------:R-:W-:Y:S01]  /*3e30*/  FFMA.FTZ R100, R100, R9.reuse, -R35.reuse ;  /* 0x0000000964647223 */ /* 0x180fe20000010823 */
[----:B------:R-:W2:Y:S01]  /*3e40*/  SHFL.BFLY PT, R10, R51, 0x2, 0x1f ;  /* 0x0c401f00330a7f89 */ /* 0x000ea200000e0000 */
[-CC-:B------:R-:W-:Y:S01]  /*3e50*/  FFMA.FTZ R90, R90, R9.reuse, -R35.reuse ;  /* 0x000000095a5a7223 */ /* 0x180fe20000010823 */
[-CC-:B------:R-:W-:Y:S01]  /*3e60*/  FFMA.FTZ R88, R88, R9.reuse, -R35.reuse ;  /* 0x0000000958587223 */ /* 0x180fe20000010823 */
[-CC-:B------:R-:W-:Y:S01]  /*3e70*/  FFMA.FTZ R47, R116, R9.reuse, -R35.reuse ;  /* 0x00000009742f7223 */ /* 0x180fe20000010823 */
[----:B------:R3:W-:Y:S01]  /*3e80*/  MUFU.EX2 R33, R110 ;  /* 0x0000006e00217308 */ /* 0x0007e20000000800 */
[-CC-:B------:R-:W-:Y:S01]  /*3e90*/  FFMA.FTZ R98, R118, R9.reuse, -R35.reuse ;  /* 0x0000000976627223 */ /* 0x180fe20000010823 */
[-CC-:B------:R-:W-:Y:S01]  /*3ea0*/  FFMA.FTZ R49, R120, R9.reuse, -R35.reuse ;  /* 0x0000000978317223 */ /* 0x180fe20000010823 */
[----:B------:R-:W-:-:S05]  /*3eb0*/  FFMA.FTZ R106, R128, R9, -R35 ;  /* 0x00000009806a7223 */ /* 0x000fca0000010823 */
[----:B------:R4:W-:Y:S01]  /*3ec0*/  MUFU.EX2 R37, R104 ;  /* 0x0000006800257308 */ /* 0x0009e20000000800 */
[----:B---3--:R-:W-:-:S07]  /*3ed0*/  FFMA.FTZ R110, R132, R9, -R35 ;  /* 0x00000009846e7223 */ /* 0x008fce0000010823 */
[----:B------:R-:W-:Y:S01]  /*3ee0*/  MUFU.EX2 R15, R15 ;  /* 0x0000000f000f7308 */ /* 0x000fe20000000800 */
[-CC-:B----4-:R-:W-:Y:S01]  /*3ef0*/  FFMA.FTZ R104, R122, R9.reuse, -R35.reuse ;  /* 0x000000097a687223 */ /* 0x190fe20000010823 */
[----:B--2---:R-:W-:Y:S01]  /*3f00*/  FMNMX.FTZ R53, R51, R10, !PT ;  /* 0x0000000a33357209 */ /* 0x004fe20007810000 */
[----:B------:R-:W-:-:S05]  /*3f10*/  FFMA.FTZ R51, R126, R9, -R35 ;  /* 0x000000097e337223 */ /* 0x000fca0000010823 */
[----:B------:R-:W-:Y:S01]  /*3f20*/  MUFU.EX2 R40, R40 ;  /* 0x0000002800287308 */ /* 0x000fe20000000800 */
[----:B------:R-:W2:Y:S07]  /*3f30*/  SHFL.BFLY PT, R10, R53, 0x1, 0x1f ;  /* 0x0c201f00350a7f89 */ /* 0x000eae00000e0000 */
[----:B------:R-:W-:Y:S08]  /*3f40*/  MUFU.EX2 R17, R17 ;  /* 0x0000001100117308 */ /* 0x000ff00000000800 */
[----:B------:R-:W-:Y:S08]  /*3f50*/  MUFU.EX2 R82, R82 ;  /* 0x0000005200527308 */ /* 0x000ff00000000800 */
[----:B------:R-:W-:Y:S01]  /*3f60*/  MUFU.EX2 R84, R84 ;  /* 0x0000005400547308 */ /* 0x000fe20000000800 */
[----:B--2---:R-:W-:Y:S01]  /*3f70*/  FMNMX.FTZ R10, R53, R10, !PT ;  /* 0x0000000a350a7209 */ /* 0x004fe20007810000 */
[----:B------:R-:W-:-:S03]  /*3f80*/  FFMA.FTZ R53, R134, R9, -R35 ;  /* 0x0000000986357223 */ /* 0x000fc60000010823 */
[C---:B------:R-:W-:Y:S01]  /*3f90*/  FSETP.NEU.FTZ.AND P1, PT, R10.reuse, -INF , PT ;  /* 0xff8000000a00780b */ /* 0x040fe20003f3d000 */
[----:B------:R-:W-:Y:S02]  /*3fa0*/  FFMA.FTZ R55, R10, R9, -8 ;  /* 0xc10000000a377423 */ /* 0x000fe40000010009 */
[----:B------:R-:W-:Y:S03]  /*3fb0*/  MUFU.EX2 R21, R148 ;  /* 0x0000009400157308 */ /* 0x000fe60000000800 */
[----:B------:R-:W-:Y:S02]  /*3fc0*/  FSEL R61, R55, RZ, P1 ;  /* 0x000000ff373d7208 */ /* 0x000fe40000800000 */
[----:B------:R-:W-:-:S03]  /*3fd0*/  PLOP3.LUT P1, PT, PT, PT, UP0, 0x80, 0x0 ;  /* 0x000000000000781c */ /* 0x000fc60003f2f008 */
[-CC-:B------:R-:W-:Y:S01]  /*3fe0*/  FFMA.FTZ R6, R6, R9.reuse, -R61.reuse ;  /* 0x0000000906067223 */ /* 0x180fe2000001083d */
[-CC-:B------:R-:W-:Y:S01]  /*3ff0*/  FFMA.FTZ R7, R7, R9.reuse, -R61.reuse ;  /* 0x0000000907077223 */ /* 0x180fe2000001083d */
[-CC-:B------:R-:W-:Y:S01]  /*4000*/  FFMA.FTZ R14, R14, R9.reuse, -R61.reuse ;  /* 0x000000090e0e7223 */ /* 0x180fe2000001083d */
[-CC-:B------:R-:W-:Y:S01]  /*4010*/  FFMA.FTZ R16, R16, R9.reuse, -R61.reuse ;  /* 0x0000000910107223 */ /* 0x180fe2000001083d */
[-CC-:B------:R-:W-:Y:S01]  /*4020*/  FFMA.FTZ R12, R12, R9.reuse, -R61.reuse ;  /* 0x000000090c0c7223 */ /* 0x180fe2000001083d */
[-CC-:B------:R-:W-:Y:S01]  /*4030*/  FFMA.FTZ R35, R24, R9.reuse, -R61.reuse ;  /* 0x0000000918237223 */ /* 0x180fe2000001083d */
[----:B------:R-:W-:Y:S01]  /*4040*/  MUFU.EX2 R6, R6 ;  /* 0x0000000600067308 */ /* 0x000fe20000000800 */
[-CC-:B------:R-:W-:Y:S01]  /*4050*/  FFMA.FTZ R26, R26, R9.reuse, -R61.reuse ;  /* 0x000000091a1a7223 */ /* 0x180fe2000001083d */
[-CC-:B------:R-:W-:Y:S01]  /*4060*/  FFMA.FTZ R22, R22, R9.reuse, -R61.reuse ;  /* 0x0000000916167223 */ /* 0x180fe2000001083d */
[-CC-:B------:R-:W-:Y:S01]  /*4070*/  FFMA.FTZ R18, R18, R9.reuse, -R61.reuse ;  /* 0x0000000912127223 */ /* 0x180fe2000001083d */
[-CC-:B------:R-:W-:Y:S01]  /*4080*/  FFMA.FTZ R55, R28, R9.reuse, -R61.reuse ;  /* 0x000000091c377223 */ /* 0x180fe2000001083d */
[-CC-:B------:R-:W-:Y:S01]  /*4090*/  FFMA.FTZ R30, R30, R9.reuse, -R61.reuse ;  /* 0x000000091e1e7223 */ /* 0x180fe2000001083d */
[-CC-:B------:R-:W-:Y:S01]  /*40a0*/  FFMA.FTZ R57, R34, R9.reuse, -R61.reuse ;  /* 0x0000000922397223 */ /* 0x180fe2000001083d */
[-CC-:B------:R-:W-:Y:S01]  /*40b0*/  FFMA.FTZ R78, R78, R9.reuse, -R61.reuse ;  /* 0x000000094e4e7223 */ /* 0x180fe2000001083d */
[----:B------:R-:W2:Y:S01]  /*40c0*/  MUFU.EX2 R7, R7 ;  /* 0x0000000700077308 */ /* 0x000ea20000000800 */
[-CC-:B------:R-:W-:Y:S01]  /*40d0*/  FFMA.FTZ R38, R38, R9.reuse, -R61.reuse ;  /* 0x0000000926267223 */ /* 0x180fe2000001083d */
[-CC-:B------:R-:W-:Y:S01]  /*40e0*/  FFMA.FTZ R59, R60, R9.reuse, -R61.reuse ;  /* 0x000000093c3b7223 */ /* 0x180fe2000001083d */
[-CC-:B------:R-:W-:Y:S01]  /*40f0*/  FFMA.FTZ R62, R62, R9.reuse, -R61.reuse ;  /* 0x000000093e3e7223 */ /* 0x180fe2000001083d */
[-CC-:B------:R-:W-:Y:S01]  /*4100*/  FFMA.FTZ R44, R44, R9.reuse, -R61.reuse ;  /* 0x000000092c2c7223 */ /* 0x180fe2000001083d */
[-CC-:B------:R-:W-:Y:S01]  /*4110*/  FFMA.FTZ R64, R64, R9.reuse, -R61.reuse ;  /* 0x0000000940407223 */ /* 0x180fe2000001083d */
[-CC-:B------:R-:W-:Y:S01]  /*4120*/  FFMA.FTZ R66, R66, R9.reuse, -R61.reuse ;  /* 0x0000000942427223 */ /* 0x180fe2000001083d */
[-CC-:B------:R-:W-:Y:S01]  /*4130*/  FFMA.FTZ R48, R48, R9.reuse, -R61.reuse ;  /* 0x0000000930307223 */ /* 0x180fe2000001083d */
[----:B------:R3:W4:Y:S01]  /*4140*/  MUFU.EX2 R63, R14 ;  /* 0x0000000e003f7308 */ /* 0x0007220000000800 */
        /* <DEDUP_REMOVED lines=8> */
[-CC-:B---3--:R-:W-:Y:S01]  /*41d0*/  FFMA.FTZ R14, R20, R9.reuse, -R61.reuse ;  /* 0x00000009140e7223 */ /* 0x188fe2000001083d */
[-CC-:B------:R-:W-:Y:S01]  /*41e0*/  FFMA.FTZ R20, R46, R9.reuse, -R61.reuse ;  /* 0x000000092e147223 */ /* 0x180fe2000001083d */
[-CC-:B------:R-:W-:Y:S01]  /*41f0*/  FFMA.FTZ R72, R72, R9.reuse, -R61.reuse ;  /* 0x0000000948487223 */ /* 0x180fe2000001083d */
[-CC-:B------:R-:W-:Y:S01]  /*4200*/  FFMA.FTZ R74, R74, R9.reuse, -R61.reuse ;  /* 0x000000094a4a7223 */ /* 0x180fe2000001083d */
[-CC-:B------:R-:W-:Y:S01]  /*4210*/  FFMA.FTZ R80, R80, R9.reuse, -R61.reuse ;  /* 0x0000000950507223 */ /* 0x180fe2000001083d */
[-CC-:B------:R-:W-:Y:S01]  /*4220*/  FFMA.FTZ R112, R112, R9.reuse, -R61.reuse ;  /* 0x0000000970707223 */ /* 0x180fe2000001083d */
[-CC-:B------:R-:W-:Y:S01]  /*4230*/  FFMA.FTZ R136, R136, R9.reuse, -R61.reuse ;  /* 0x0000000988887223 */ /* 0x180fe2000001083d */
[----:B------:R-:W3:Y:S01]  /*4240*/  MUFU.EX2 R12, R12 ;  /* 0x0000000c000c7308 */ /* 0x000ee20000000800 */
[-CC-:B-----5:R-:W-:Y:S01]  /*4250*/  FFMA.FTZ R16, R76, R9.reuse, -R61.reuse ;  /* 0x000000094c107223 */ /* 0x1a0fe2000001083d */
[-CC-:B------:R-:W-:Y:S01]  /*4260*/  FFMA.FTZ R138, R138, R9.reuse, -R61.reuse ;  /* 0x000000098a8a7223 */ /* 0x180fe2000001083d */
[-CC-:B------:R-:W-:Y:S01]  /*4270*/  FFMA.FTZ R140, R140, R9.reuse, -R61.reuse ;  /* 0x000000098c8c7223 */ /* 0x180fe2000001083d */
[----:B------:R-:W-:Y:S01]  /*4280*/  FFMA.FTZ R142, R142, R9, -R61 ;  /* 0x000000098e8e7223 */ /* 0x000fe2000001083d */
[--C-:B------:R-:W-:Y:S01]  /*4290*/  IMAD.MOV.U32 R28, RZ, RZ, R25.reuse ;  /* 0x000000ffff1c7224 */ /* 0x100fe200078e0019 */
[----:B------:R-:W-:Y:S01]  /*42a0*/  MOV R60, R25 ;  /* 0x00000019003c7202 */ /* 0x000fe20000000f00 */
[--C-:B------:R-:W-:Y:S01]  /*42b0*/  IMAD.MOV.U32 R34, RZ, RZ, R25.reuse ;  /* 0x000000ffff227224 */ /* 0x100fe200078e0019 */
[----:B------:R0:W-:Y:S01]  /*42c0*/  MUFU.EX2 R65, R26 ;  /* 0x0000001a00417308 */ /* 0x0001e20000000800 */
[----:B------:R-:W-:-:S02]  /*42d0*/  IMAD.MOV.U32 R46, RZ, RZ, R25 ;  /* 0x000000ffff2e7224 */ /* 0x000fc400078e0019 */
[----:B------:R-:W-:-:S05]  /*42e0*/  IMAD.MOV.U32 R76, RZ, RZ, R25 ;  /* 0x000000ffff4c7224 */ /* 0x000fca00078e0019 */
[----:B------:R-:W5:Y:S01]  /*42f0*/  MUFU.EX2 R35, R35 ;  /* 0x0000002300237308 */ /* 0x000f620000000800 */
[----:B0-----:R-:W-:-:S04]  /*4300*/  FADD.FTZ R26, R11, R32 ;  /* 0x000000200b1a7221 */ /* 0x001fc80000010000 */
[----:B-1----:R-:W-:-:S03]  /*4310*/  FADD.FTZ R79, R13, R26 ;  /* 0x0000001a0d4f7221 */ /* 0x002fc60000010000 */
[----:B------:R2:W-:Y:S08]  /*4320*/  MUFU.EX2 R67, R22 ;  /* 0x0000001600437308 */ /* 0x0005f00000000800 */
[----:B------:R0:W1:Y:S01]  /*4330*/  MUFU.EX2 R24, R18 ;  /* 0x0000001200187308 */ /* 0x0000620000000800 */
[----:B--2---:R-:W-:-:S04]  /*4340*/  FADD.FTZ R22, R6, R7 ;  /* 0x0000000706167221 */ /* 0x004fc80000010000 */
[----:B----4-:R-:W-:Y:S01]  /*4350*/  FADD.FTZ R77, R63, R22 ;  /* 0x000000163f4d7221 */ /* 0x010fe20000010000 */
[C---:B------:R-:W-:Y:S01]  /*4360*/  FADD.FTZ R22, R36.reuse, R79 ;  /* 0x0000004f24167221 */ /* 0x040fe20000010000 */
[----:B------:R-:W-:Y:S01]  /*4370*/  F2FP.SATFINITE.E4M3.F32.PACK_AB_MERGE_C R36, R36, R13, RZ ;  /* 0x0000000d2424723e */ /* 0x000fe200048070ff */
[----:B------:R-:W2:Y:S01]  /*4380*/  MUFU.EX2 R14, R14 ;  /* 0x0000000e000e7308 */ /* 0x000ea20000000800 */
[----:B------:R-:W-:Y:S01]  /*4390*/  FADD.FTZ R77, R114, R77 ;  /* 0x0000004d724d7221 */ /* 0x000fe20000010000 */
[----:B------:R-:W-:Y:S01]  /*43a0*/  FADD.FTZ R79, R15, R22 ;  /* 0x000000160f4f7221 */ /* 0x000fe20000010000 */
[----:B0-----:R-:W-:Y:S01]  /*43b0*/  FFMA.FTZ R18, R42, R9, -R61 ;  /* 0x000000092a127223 */ /* 0x001fe2000001083d */
[----:B------:R-:W-:Y:S01]  /*43c0*/  F2FP.SATFINITE.E4M3.F32.PACK_AB_MERGE_C R185, R32, R11, R36 ;  /* 0x0000000b20b9723e */ /* 0x000fe20004807024 */
[----:B---3--:R-:W-:Y:S01]  /*43d0*/  FADD.FTZ R22, R12, R77 ;  /* 0x0000004d0c167221 */ /* 0x008fe20000010000 */
[----:B------:R-:W-:Y:S01]  /*43e0*/  FADD.FTZ R26, R40, R79 ;  /* 0x0000004f281a7221 */ /* 0x000fe20000010000 */
[----:B------:R-:W-:Y:S01]  /*43f0*/  F2FP.SATFINITE.E4M3.F32.PACK_AB_MERGE_C R63, R114, R63, RZ ;  /* 0x0000003f723f723e */ /* 0x000fe200048070ff */
[----:B------:R-:W0:Y:S01]  /*4400*/  MUFU.EX2 R55, R55 ;  /* 0x0000003700377308 */ /* 0x000e220000000800 */
[----:B-----5:R-:W-:Y:S01]  /*4410*/  FADD.FTZ R79, R35, R22 ;  /* 0x00000016234f7221 */ /* 0x020fe20000010000 */
[----:B------:R-:W-:Y:S01]  /*4420*/  FADD.FTZ R81, R17, R26 ;  /* 0x0000001a11517221 */ /* 0x000fe20000010000 */
[----:B------:R-:W-:Y:S01]  /*4430*/  F2FP.SATFINITE.E4M3.F32.PACK_AB_MERGE_C R184, R7, R6, R63 ;  /* 0x0000000607b8723e */ /* 0x000fe2000480703f */
[----:B------:R-:W-:Y:S01]  /*4440*/  FFMA.FTZ R61, R144, R9, -R61 ;  /* 0x00000009903d7223 */ /* 0x000fe2000001083d */
[----:B-1----:R-:W-:Y:S01]  /*4450*/  FADD.FTZ R22, R24, R79 ;  /* 0x0000004f18167221 */ /* 0x002fe20000010000 */
[C---:B------:R-:W-:Y:S01]  /*4460*/  FADD.FTZ R26, R82.reuse, R81 ;  /* 0x00000051521a7221 */ /* 0x040fe20000010000 */
[----:B------:R-:W-:Y:S01]  /*4470*/  F2FP.SATFINITE.E4M3.F32.PACK_AB_MERGE_C R82, R82, R17, RZ ;  /* 0x000000115252723e */ /* 0x000fe200048070ff */
[----:B------:R-:W1:Y:S01]  /*4480*/  MUFU.EX2 R30, R30 ;  /* 0x0000001e001e7308 */ /* 0x000e620000000800 */
[----:B------:R-:W-:Y:S01]  /*4490*/  FADD.FTZ R79, R65, R22 ;  /* 0x00000016414f7221 */ /* 0x000fe20000010000 */
[----:B------:R-:W-:Y:S01]  /*44a0*/  FADD.FTZ R81, R19, R26 ;  /* 0x0000001a13517221 */ /* 0x000fe20000010000 */
[----:B------:R-:W-:Y:S01]  /*44b0*/  F2FP.SATFINITE.E4M3.F32.PACK_AB_MERGE_C R65, R65, R24, RZ ;  /* 0x000000184141723e */ /* 0x000fe200048070ff */
[----:B------:R-:W-:-:S02]  /*44c0*/  IMAD.MOV.U32 R32, RZ, RZ, R25 ;  /* 0x000000ffff207224 */ /* 0x000fc400078e0019 */
[----:B--2---:R-:W-:Y:S01]  /*44d0*/  FADD.FTZ R22, R14, R79 ;  /* 0x0000004f0e167221 */ /* 0x004fe20000010000 */
[----:B------:R-:W-:Y:S01]  /*44e0*/  FADD.FTZ R26, R84, R81 ;  /* 0x00000051541a7221 */ /* 0x000fe20000010000 */
[----:B------:R-:W-:Y:S01]  /*44f0*/  F2FP.SATFINITE.E4M3.F32.PACK_AB_MERGE_C R187, R40, R15, R82 ;  /* 0x0000000f28bb723e */ /* 0x000fe20004807052 */
[----:B------:R-:W2:Y:S01]  /*4500*/  MUFU.EX2 R86, R86 ;  /* 0x0000005600567308 */ /* 0x000ea20000000800 */
[----:B0-----:R-:W-:Y:S01]  /*4510*/  FADD.FTZ R81, R55, R22 ;  /* 0x0000001637517221 */ /* 0x001fe20000010000 */
[----:B------:R-:W-:Y:S01]  /*4520*/  FADD.FTZ R83, R21, R26 ;  /* 0x0000001a15537221 */ /* 0x000fe20000010000 */
[----:B------:R-:W-:Y:S01]  /*4530*/  F2FP.SATFINITE.E4M3.F32.PACK_AB_MERGE_C R186, R35, R12, R65 ;  /* 0x0000000c23ba723e */ /* 0x000fe20004807041 */
[--C-:B------:R-:W-:Y:S01]  /*4540*/  IMAD.MOV.U32 R35, RZ, RZ, R25.reuse ;  /* 0x000000ffff237224 */ /* 0x100fe200078e0019 */
[-C--:B------:R-:W-:Y:S01]  /*4550*/  MOV R36, R25.reuse ;  /* 0x0000001900247202 */ /* 0x080fe20000000f00 */
[----:B------:R-:W-:Y:S01]  /*4560*/  IMAD.MOV.U32 R40, RZ, RZ, R25 ;  /* 0x000000ffff287224 */ /* 0x000fe200078e0019 */
[----:B------:R-:W-:Y:S01]  /*4570*/  MOV R42, R25 ;  /* 0x00000019002a7202 */ /* 0x000fe20000000f00 */
[----:B------:R-:W0:Y:S01]  /*4580*/  MUFU.EX2 R23, R152 ;  /* 0x0000009800177308 */ /* 0x000e220000000800 */
[----:B-1----:R-:W-:Y:S01]  /*4590*/  FADD.FTZ R22, R30, R81 ;  /* 0x000000511e167221 */ /* 0x002fe20000010000 */
[----:B------:R-:W-:Y:S01]  /*45a0*/  F2FP.SATFINITE.E4M3.F32.PACK_AB_MERGE_C R30, R67, R30, RZ ;  /* 0x0000001e431e723e */ /* 0x000fe200048070ff */
[----:B------:R-:W-:-:S02]  /*45b0*/  IMAD.MOV.U32 R63, RZ, RZ, R25 ;  /* 0x000000ffff3f7224 */ /* 0x000fc400078e0019 */
[----:B------:R-:W-:Y:S01]  /*45c0*/  FADD.FTZ R81, R67, R22 ;  /* 0x0000001643517221 */ /* 0x000fe20000010000 */
[----:B------:R-:W-:Y:S01]  /*45d0*/  F2FP.SATFINITE.E4M3.F32.PACK_AB_MERGE_C R180, R55, R14, R30 ;  /* 0x0000000e37b4723e */ /* 0x000fe2000480701e */
[----:B------:R-:W-:Y:S01]  /*45e0*/  IMAD.MOV.U32 R55, RZ, RZ, R25 ;  /* 0x000000ffff377224 */ /* 0x000fe200078e0019 */
[----:B------:R-:W1:Y:S01]  /*45f0*/  MUFU.EX2 R16, R16 ;  /* 0x0000001000107308 */ /* 0x000e620000000800 */
[C---:B--2---:R-:W-:Y:S01]  /*4600*/  FADD.FTZ R26, R86.reuse, R83 ;  /* 0x00000053561a7221 */ /* 0x044fe20000010000 */
[----:B------:R-:W-:Y:S01]  /*4610*/  F2FP.SATFINITE.E4M3.F32.PACK_AB_MERGE_C R86, R86, R21, RZ ;  /* 0x000000155656723e */ /* 0x000fe200048070ff */
[--C-:B------:R-:W-:Y:S01]  /*4620*/  IMAD.MOV.U32 R65, RZ, RZ, R25.reuse ;  /* 0x000000ffff417224 */ /* 0x100fe200078e0019 */
[----:B------:R-:W-:Y:S01]  /*4630*/  MOV R30, R25 ;  /* 0x00000019001e7202 */ /* 0x000fe20000000f00 */
[--C-:B------:R-:W-:Y:S01]  /*4640*/  IMAD.MOV.U32 R67, RZ, RZ, R25.reuse ;  /* 0x000000ffff437224 */ /* 0x100fe200078e0019 */
[----:B------:R-:W-:Y:S01]  /*4650*/  F2FP.SATFINITE.E4M3.F32.PACK_AB_MERGE_C R181, R84, R19, R86 ;  /* 0x0000001354b5723e */ /* 0x000fe20004807056 */
[--C-:B------:R-:W-:Y:S01]  /*4660*/  IMAD.MOV.U32 R82, RZ, RZ, R25.reuse ;  /* 0x000000ffff527224 */ /* 0x100fe200078e0019 */
[----:B------:R-:W2:Y:S01]  /*4670*/  MUFU.EX2 R96, R96 ;  /* 0x0000006000607308 */ /* 0x000ea20000000800 */
[----:B0-----:R-:W-:Y:S01]  /*4680*/  FADD.FTZ R83, R23, R26 ;  /* 0x0000001a17537221 */ /* 0x001fe20000010000 */
[----:B------:R-:W-:Y:S01]  /*4690*/  MOV R84, R25 ;  /* 0x0000001900547202 */ /* 0x000fe20000000f00 */
[----:B------:R-:W-:-:S05]  /*46a0*/  IMAD.MOV.U32 R86, RZ, RZ, R25 ;  /* 0x000000ffff567224 */ /* 0x000fca00078e0019 */
[----:B------:R-:W0:Y:S01]  /*46b0*/  MUFU.EX2 R57, R57 ;  /* 0x0000003900397308 */ /* 0x000e220000000800 */
[----:B-1----:R-:W-:-:S07]  /*46c0*/  FADD.FTZ R22, R16, R81 ;  /* 0x0000005110167221 */ /* 0x002fce0000010000 */
[----:B------:R-:W1:Y:S01]  /*46d0*/  MUFU.EX2 R27, R156 ;  /* 0x0000009c001b7308 */ /* 0x000e620000000800 */
[----:B--2---:R-:W-:-:S07]  /*46e0*/  FADD.FTZ R26, R96, R83 ;  /* 0x00000053601a7221 */ /* 0x004fce0000010000 */
[----:B------:R-:W2:Y:S01]  /*46f0*/  MUFU.EX2 R78, R78 ;  /* 0x0000004e004e7308 */ /* 0x000ea20000000800 */
[----:B0-----:R-:W-:-:S07]  /*4700*/  FADD.FTZ R83, R57, R22 ;  /* 0x0000001639537221 */ /* 0x001fce0000010000 */
[----:B------:R-:W0:Y:S01]  /*4710*/  MUFU.EX2 R124, R124 ;  /* 0x0000007c007c7308 */ /* 0x000e220000000800 */
[----:B-1----:R-:W-:-:S07]  /*4720*/  FADD.FTZ R85, R27, R26 ;  /* 0x0000001a1b557221 */ /* 0x002fce0000010000 */
[----:B------:R1:W3:Y:S01]  /*4730*/  MUFU.EX2 R69, R38 ;  /* 0x0000002600457308 */ /* 0x0002e20000000800 */
[----:B--2---:R-:W-:-:S07]  /*4740*/  FADD.FTZ R22, R78, R83 ;  /* 0x000000534e167221 */ /* 0x004fce0000010000 */
[----:B------:R-:W2:Y:S01]  /*4750*/  MUFU.EX2 R29, R160 ;  /* 0x000000a0001d7308 */ /* 0x000ea20000000800 */
[C---:B0-----:R-:W-:Y:S01]  /*4760*/  FADD.FTZ R26, R124.reuse, R85 ;  /* 0x000000557c1a7221 */ /* 0x041fe20000010000 */
[----:B------:R-:W-:Y:S01]  /*4770*/  F2FP.SATFINITE.E4M3.F32.PACK_AB_MERGE_C R124, R124, R27, RZ ;  /* 0x0000001b7c7c723e */ /* 0x000fe200048070ff */
[--C-:B-1----:R-:W-:Y:S02]  /*4780*/  IMAD.MOV.U32 R38, RZ, RZ, R25.reuse ;  /* 0x000000ffff267224 */ /* 0x102fe400078e0019 */
[----:B------:R-:W-:Y:S01]  /*4790*/  IMAD.MOV.U32 R85, RZ, RZ, R25 ;  /* 0x000000ffff557224 */ /* 0x000fe200078e0019 */
[----:B------:R-:W-:Y:S02]  /*47a0*/  F2FP.SATFINITE.E4M3.F32.PACK_AB_MERGE_C R183, R96, R23, R124 ;  /* 0x0000001760b7723e */ /* 0x000fe4000480707c */
[----:B------:R-:W0:Y:S01]  /*47b0*/  MUFU.EX2 R18, R18 ;  /* 0x0000001200127308 */ /* 0x000e220000000800 */
[C---:B---3--:R-:W-:Y:S01]  /*47c0*/  FADD.FTZ R13, R69.reuse, R22 ;  /* 0x00000016450d7221 */ /* 0x048fe20000010000 */
[----:B------:R-:W-:-:S02]  /*47d0*/  F2FP.SATFINITE.E4M3.F32.PACK_AB_MERGE_C R69, R69, R78, RZ ;  /* 0x0000004e4545723e */ /* 0x000fc400048070ff */
[----:B------:R-:W-:Y:S02]  /*47e0*/  MOV R78, R25 ;  /* 0x00000019004e7202 */ /* 0x000fe40000000f00 */
[----:B------:R-:W-:Y:S01]  /*47f0*/  F2FP.SATFINITE.E4M3.F32.PACK_AB_MERGE_C R182, R57, R16, R69 ;  /* 0x0000001039b6723e */ /* 0x000fe20004807045 */
[--C-:B------:R-:W-:Y:S01]  /*4800*/  IMAD.MOV.U32 R57, RZ, RZ, R25.reuse ;  /* 0x000000ffff397224 */ /* 0x100fe200078e0019 */
[----:B------:R-:W1:Y:S01]  /*4810*/  MUFU.EX2 R130, R130 ;  /* 0x0000008200827308 */ /* 0x000e620000000800 */
[----:B--2---:R-:W-:Y:S01]  /*4820*/  FADD.FTZ R83, R29, R26 ;  /* 0x0000001a1d537221 */ /* 0x004fe20000010000 */
[----:B------:R-:W-:-:S06]  /*4830*/  IMAD.MOV.U32 R69, RZ, RZ, R25 ;  /* 0x000000ffff457224 */ /* 0x000fcc00078e0019 */
[----:B------:R-:W2:Y:S01]  /*4840*/  MUFU.EX2 R59, R59 ;  /* 0x0000003b003b7308 */ /* 0x000ea20000000800 */
[----:B0-----:R-:W-:-:S07]  /*4850*/  FADD.FTZ R22, R18, R13 ;  /* 0x0000000d12167221 */ /* 0x001fce0000010000 */
[----:B------:R-:W0:Y:S01]  /*4860*/  MUFU.EX2 R62, R62 ;  /* 0x0000003e003e7308 */ /* 0x000e220000000800 */
[----:B-1----:R-:W-:Y:S01]  /*4870*/  FADD.FTZ R26, R130, R83 ;  /* 0x00000053821a7221 */ /* 0x002fe20000010000 */
[----:B------:R-:W-:-:S03]  /*4880*/  IMAD.MOV.U32 R83, RZ, RZ, R25 ;  /* 0x000000ffff537224 */ /* 0x000fc600078e0019 */
[----:B------:R-:W-:Y:S01]  /*4890*/  FADD.FTZ R21, R31, R26 ;  /* 0x0000001a1f157221 */ /* 0x000fe20000010000 */
[----:B------:R-:W-:Y:S02]  /*48a0*/  IMAD.MOV.U32 R26, RZ, RZ, R25 ;  /* 0x000000ffff1a7224 */ /* 0x000fe400078e0019 */
[----:B------:R-:W1:Y:S01]  /*48b0*/  MUFU.EX2 R102, R102 ;  /* 0x0000006600667308 */ /* 0x000e620000000800 */
[----:B--2---:R-:W-:-:S07]  /*48c0*/  FADD.FTZ R17, R59, R22 ;  /* 0x000000163b117221 */ /* 0x004fce0000010000 */
[----:B------:R2:W3:Y:S01]  /*48d0*/  MUFU.EX2 R71, R44 ;  /* 0x0000002c00477308 */ /* 0x0004e20000000800 */
[----:B0-----:R-:W-:-:S07]  /*48e0*/  FADD.FTZ R22, R62, R17 ;  /* 0x000000113e167221 */ /* 0x001fce0000010000 */
[----:B------:R-:W0:Y:S01]  /*48f0*/  MUFU.EX2 R20, R20 ;  /* 0x0000001400147308 */ /* 0x000e220000000800 */
[C---:B-1----:R-:W-:Y:S01]  /*4900*/  F2FP.SATFINITE.E4M3.F32.PACK_AB_MERGE_C R31, R102.reuse, R31, RZ ;  /* 0x0000001f661f723e */ /* 0x042fe200048070ff */
[----:B------:R-:W-:Y:S01]  /*4910*/  FADD.FTZ R102, R102, R21 ;  /* 0x0000001566667221 */ /* 0x000fe20000010000 */
[----:B--2---:R-:W-:Y:S02]  /*4920*/  IMAD.MOV.U32 R44, RZ, RZ, R25 ;  /* 0x000000ffff2c7224 */ /* 0x004fe400078e0019 */
[----:B------:R-:W-:Y:S01]  /*4930*/  F2FP.SATFINITE.E4M3.F32.PACK_AB_MERGE_C R177, R130, R29, R31 ;  /* 0x0000001d82b1723e */ /* 0x000fe2000480701f */
[----:B------:R-:W-:Y:S01]  /*4940*/  FADD.FTZ R21, R33, R102 ;  /* 0x0000006621157221 */ /* 0x000fe20000010000 */
[--C-:B------:R-:W-:Y:S01]  /*4950*/  IMAD.MOV.U32 R29, RZ, RZ, R25.reuse ;  /* 0x000000ffff1d7224 */ /* 0x100fe200078e0019 */
[----:B------:R-:W1:Y:S01]  /*4960*/  MUFU.EX2 R108, R108 ;  /* 0x0000006c006c7308 */ /* 0x000e620000000800 */
[C---:B---3--:R-:W-:Y:S01]  /*4970*/  FADD.FTZ R17, R71.reuse, R22 ;  /* 0x0000001647117221 */ /* 0x048fe20000010000 */
[----:B------:R-:W-:Y:S01]  /*4980*/  F2FP.SATFINITE.E4M3.F32.PACK_AB_MERGE_C R62, R71, R62, RZ ;  /* 0x0000003e473e723e */ /* 0x000fe200048070ff */
[----:B------:R-:W-:-:S02]  /*4990*/  IMAD.MOV.U32 R31, RZ, RZ, R25 ;  /* 0x000000ffff1f7224 */ /* 0x000fc400078e0019 */
[--C-:B------:R-:W-:Y:S01]  /*49a0*/  IMAD.MOV.U32 R71, RZ, RZ, R25.reuse ;  /* 0x000000ffff477224 */ /* 0x100fe200078e0019 */
[----:B------:R-:W-:Y:S01]  /*49b0*/  F2FP.SATFINITE.E4M3.F32.PACK_AB_MERGE_C R176, R59, R18, R62 ;  /* 0x000000123bb0723e */ /* 0x000fe2000480703e */
[----:B------:R-:W-:Y:S01]  /*49c0*/  IMAD.MOV.U32 R59, RZ, RZ, R25 ;  /* 0x000000ffff3b7224 */ /* 0x000fe200078e0019 */
[----:B------:R2:W3:Y:S01]  /*49d0*/  MUFU.EX2 R73, R64 ;  /* 0x0000004000497308 */ /* 0x0004e20000000800 */
[----:B0-----:R-:W-:Y:S01]  /*49e0*/  FADD.FTZ R22, R20, R17 ;  /* 0x0000001114167221 */ /* 0x001fe20000010000 */
[----:B------:R-:W-:-:S06]  /*49f0*/  IMAD.MOV.U32 R62, RZ, RZ, R25 ;  /* 0x000000ffff3e7224 */ /* 0x000fcc00078e0019 */
[----:B------:R-:W0:Y:S01]  /*4a00*/  MUFU.EX2 R66, R66 ;  /* 0x0000004200427308 */ /* 0x000e220000000800 */
[----:B-1----:R-:W-:Y:S01]  /*4a10*/  FADD.FTZ R24, R108, R21 ;  /* 0x000000156c187221 */ /* 0x002fe20000010000 */
[----:B--2---:R-:W-:-:S03]  /*4a20*/  IMAD.MOV.U32 R64, RZ, RZ, R25 ;  /* 0x000000ffff407224 */ /* 0x004fc600078e0019 */
[----:B------:R-:W-:-:S03]  /*4a30*/  FADD.FTZ R27, R37, R24 ;  /* 0x00000018251b7221 */ /* 0x000fc60000010000 */
[----:B------:R-:W1:Y:S01]  /*4a40*/  MUFU.EX2 R100, R100 ;  /* 0x0000006400647308 */ /* 0x000e620000000800 */
[----:B---3--:R-:W-:-:S07]  /*4a50*/  FADD.FTZ R21, R73, R22 ;  /* 0x0000001649157221 */ /* 0x008fce0000010000 */
[----:B------:R2:W3:Y:S01]  /*4a60*/  MUFU.EX2 R75, R48 ;  /* 0x00000030004b7308 */ /* 0x0004e20000000800 */
[----:B0-----:R-:W-:-:S07]  /*4a70*/  FADD.FTZ R22, R66, R21 ;  /* 0x0000001542167221 */ /* 0x001fce0000010000 */
[----:B------:R-:W0:Y:S01]  /*4a80*/  MUFU.EX2 R39, R39 ;  /* 0x0000002700277308 */ /* 0x000e220000000800 */
[C---:B-1----:R-:W-:Y:S01]  /*4a90*/  F2FP.SATFINITE.E4M3.F32.PACK_AB_MERGE_C R37, R100.reuse, R37, RZ ;  /* 0x000000256425723e */ /* 0x042fe200048070ff */
[----:B------:R-:W-:Y:S01]  /*4aa0*/  FADD.FTZ R100, R100, R27 ;  /* 0x0000001b64647221 */ /* 0x000fe20000010000 */
[----:B------:R-:W-:Y:S01]  /*4ab0*/  IMAD.MOV.U32 R27, RZ, RZ, R25 ;  /* 0x000000ffff1b7224 */ /* 0x000fe200078e0019 */
[----:B--2---:R-:W-:Y:S02]  /*4ac0*/  MOV R48, R25 ;  /* 0x0000001900307202 */ /* 0x004fe40000000f00 */
[----:B------:R-:W-:Y:S01]  /*4ad0*/  F2FP.SATFINITE.E4M3.F32.PACK_AB_MERGE_C R179, R108, R33, R37 ;  /* 0x000000216cb3723e */ /* 0x000fe20004807025 */
[--C-:B------:R-:W-:Y:S01]  /*4ae0*/  IMAD.MOV.U32 R33, RZ, RZ, R25.reuse ;  /* 0x000000ffff217224 */ /* 0x100fe200078e0019 */
[----:B------:R-:W1:Y:S01]  /*4af0*/  MUFU.EX2 R50, R50 ;  /* 0x0000003200327308 */ /* 0x000e620000000800 */
[C---:B---3--:R-:W-:Y:S01]  /*4b00*/  F2FP.SATFINITE.E4M3.F32.PACK_AB_MERGE_C R66, R75.reuse, R66, RZ ;  /* 0x000000424b42723e */ /* 0x048fe200048070ff */
[----:B------:R-:W-:Y:S01]  /*4b10*/  FADD.FTZ R75, R75, R22 ;  /* 0x000000164b4b7221 */ /* 0x000fe20000010000 */
[----:B------:R-:W-:-:S02]  /*4b20*/  IMAD.MOV.U32 R37, RZ, RZ, R25 ;  /* 0x000000ffff257224 */ /* 0x000fc400078e0019 */
[----:B------:R-:W-:Y:S01]  /*4b30*/  F2FP.SATFINITE.E4M3.F32.PACK_AB_MERGE_C R178, R73, R20, R66 ;  /* 0x0000001449b2723e */ /* 0x000fe20004807042 */
[----:B------:R-:W-:Y:S01]  /*4b40*/  IMAD.MOV.U32 R73, RZ, RZ, R25 ;  /* 0x000000ffff497224 */ /* 0x000fe200078e0019 */
[----:B------:R-:W-:Y:S01]  /*4b50*/  MOV R66, R25 ;  /* 0x0000001900427202 */ /* 0x000fe20000000f00 */
[----:B------:R-:W2:Y:S01]  /*4b60*/  MUFU.EX2 R90, R90 ;  /* 0x0000005a005a7308 */ /* 0x000ea20000000800 */
[----:B0-----:R-:W-:-:S07]  /*4b70*/  FADD.FTZ R11, R39, R100 ;  /* 0x00000064270b7221 */ /* 0x001fce0000010000 */
[----:B------:R0:W3:Y:S01]  /*4b80*/  MUFU.EX2 R77, R52 ;  /* 0x00000034004d7308 */ /* 0x0000e20000000800 */
[----:B-1----:R-:W-:Y:S01]  /*4b90*/  FADD.FTZ R22, R50, R75 ;  /* 0x0000004b32167221 */ /* 0x002fe20000010000 */
[----:B------:R-:W-:-:S06]  /*4ba0*/  IMAD.MOV.U32 R75, RZ, RZ, R25 ;  /* 0x000000ffff4b7224 */ /* 0x000fcc00078e0019 */
[----:B------:R-:W1:Y:S01]  /*4bb0*/  MUFU.EX2 R41, R41 ;  /* 0x0000002900297308 */ /* 0x000e620000000800 */
[----:B--2---:R-:W-:Y:S01]  /*4bc0*/  FADD.FTZ R24, R90, R11 ;  /* 0x0000000b5a187221 */ /* 0x004fe20000010000 */
[----:B0-----:R-:W-:-:S06]  /*4bd0*/  IMAD.MOV.U32 R52, RZ, RZ, R25 ;  /* 0x000000ffff347224 */ /* 0x001fcc00078e0019 */
[----:B------:R-:W0:Y:S01]  /*4be0*/  MUFU.EX2 R54, R54 ;  /* 0x0000003600367308 */ /* 0x000e220000000800 */
[----:B---3--:R-:W-:-:S07]  /*4bf0*/  FADD.FTZ R15, R77, R22 ;  /* 0x000000164d0f7221 */ /* 0x008fce0000010000 */
[----:B------:R-:W2:Y:S01]  /*4c00*/  MUFU.EX2 R88, R88 ;  /* 0x0000005800587308 */ /* 0x000ea20000000800 */
[----:B-1----:R-:W-:-:S07]  /*4c10*/  FADD.FTZ R19, R41, R24 ;  /* 0x0000001829137221 */ /* 0x002fce0000010000 */
[----:B------:R1:W3:Y:S01]  /*4c20*/  MUFU.EX2 R79, R56 ;  /* 0x00000038004f7308 */ /* 0x0002e20000000800 */
[----:B0-----:R-:W-:-:S07]  /*4c30*/  FADD.FTZ R22, R54, R15 ;  /* 0x0000000f36167221 */ /* 0x001fce0000010000 */
[----:B------:R-:W0:Y:S01]  /*4c40*/  MUFU.EX2 R43, R43 ;  /* 0x0000002b002b7308 */ /* 0x000e220000000800 */
[C---:B--2---:R-:W-:Y:S01]  /*4c50*/  F2FP.SATFINITE.E4M3.F32.PACK_AB_MERGE_C R41, R88.reuse, R41, RZ ;  /* 0x000000295829723e */ /* 0x044fe200048070ff */
[----:B------:R-:W-:Y:S01]  /*4c60*/  FADD.FTZ R88, R88, R19 ;  /* 0x0000001358587221 */ /* 0x000fe20000010000 */
[----:B-1----:R-:W-:Y:S02]  /*4c70*/  IMAD.MOV.U32 R56, RZ, RZ, R25 ;  /* 0x000000ffff387224 */ /* 0x002fe400078e0019 */
[----:B------:R-:W-:Y:S01]  /*4c80*/  F2FP.SATFINITE.E4M3.F32.PACK_AB_MERGE_C R173, R90, R39, R41 ;  /* 0x000000275aad723e */ /* 0x000fe20004807029 */
[--C-:B------:R-:W-:Y:S02]  /*4c90*/  IMAD.MOV.U32 R39, RZ, RZ, R25.reuse ;  /* 0x000000ffff277224 */ /* 0x100fe400078e0019 */
[----:B------:R-:W1:Y:S01]  /*4ca0*/  MUFU.EX2 R58, R58 ;  /* 0x0000003a003a7308 */ /* 0x000e620000000800 */
[C---:B---3--:R-:W-:Y:S01]  /*4cb0*/  F2FP.SATFINITE.E4M3.F32.PACK_AB_MERGE_C R54, R79.reuse, R54, RZ ;  /* 0x000000364f36723e */ /* 0x048fe200048070ff */
[----:B------:R-:W-:Y:S01]  /*4cc0*/  FADD.FTZ R79, R79, R22 ;  /* 0x000000164f4f7221 */ /* 0x000fe20000010000 */
[----:B------:R-:W-:-:S02]  /*4cd0*/  IMAD.MOV.U32 R41, RZ, RZ, R25 ;  /* 0x000000ffff297224 */ /* 0x000fc400078e0019 */
[----:B------:R-:W-:Y:S01]  /*4ce0*/  F2FP.SATFINITE.E4M3.F32.PACK_AB_MERGE_C R172, R77, R50, R54 ;  /* 0x000000324dac723e */ /* 0x000fe20004807036 */
[--C-:B------:R-:W-:Y:S01]  /*4cf0*/  IMAD.MOV.U32 R50, RZ, RZ, R25.reuse ;  /* 0x000000ffff327224 */ /* 0x100fe200078e0019 */
[----:B------:R-:W-:Y:S01]  /*4d00*/  MOV R54, R25 ;  /* 0x0000001900367202 */ /* 0x000fe20000000f00 */
[----:B------:R-:W2:Y:S01]  /*4d10*/  MUFU.EX2 R92, R92 ;  /* 0x0000005c005c7308 */ /* 0x000ea20000000800 */
[----:B0-----:R-:W-:Y:S01]  /*4d20*/  FADD.FTZ R15, R43, R88 ;  /* 0x000000582b0f7221 */ /* 0x001fe20000010000 */
[----:B------:R-:W-:-:S06]  /*4d30*/  IMAD.MOV.U32 R77, RZ, RZ, R25 ;  /* 0x000000ffff4d7224 */ /* 0x000fcc00078e0019 */
[----:B------:R0:W3:Y:S01]  /*4d40*/  MUFU.EX2 R81, R68 ;  /* 0x0000004400517308 */ /* 0x0000e20000000800 */
[----:B-1----:R-:W-:Y:S01]  /*4d50*/  FADD.FTZ R22, R58, R79 ;  /* 0x0000004f3a167221 */ /* 0x002fe20000010000 */
[----:B------:R-:W-:-:S06]  /*4d60*/  IMAD.MOV.U32 R79, RZ, RZ, R25 ;  /* 0x000000ffff4f7224 */ /* 0x000fcc00078e0019 */
[----:B------:R-:W-:Y:S01]  /*4d70*/  MUFU.EX2 R45, R45 ;  /* 0x0000002d002d7308 */ /* 0x000fe20000000800 */
[----:B--2---:R-:W-:Y:S01]  /*4d80*/  FADD.FTZ R24, R92, R15 ;  /* 0x0000000f5c187221 */ /* 0x004fe20000010000 */
[----:B0-----:R-:W-:-:S06]  /*4d90*/  IMAD.MOV.U32 R68, RZ, RZ, R25 ;  /* 0x000000ffff447224 */ /* 0x001fcc00078e0019 */
[----:B------:R-:W0:Y:S01]  /*4da0*/  MUFU.EX2 R94, R94 ;  /* 0x0000005e005e7308 */ /* 0x000e220000000800 */
[----:B---3--:R-:W-:-:S07]  /*4db0*/  FADD.FTZ R19, R81, R22 ;  /* 0x0000001651137221 */ /* 0x008fce0000010000 */
[----:B------:R-:W1:Y:S08]  /*4dc0*/  MUFU.EX2 R70, R70 ;  /* 0x0000004600467308 */ /* 0x000e700000000800 */
[----:B------:R2:W3:Y:S01]  /*4dd0*/  MUFU.EX2 R13, R72 ;  /* 0x00000048000d7308 */ /* 0x0004e20000000800 */
[----:B0-----:R-:W-:Y:S01]  /*4de0*/  F2FP.SATFINITE.E4M3.F32.PACK_AB_MERGE_C R21, R94, R45, RZ ;  /* 0x0000002d5e15723e */ /* 0x001fe200048070ff */
[----:B------:R-:W-:Y:S01]  /*4df0*/  FADD.FTZ R45, R45, R24 ;  /* 0x000000182d2d7221 */ /* 0x000fe20000010000 */
[----:B------:R-:W-:-:S02]  /*4e00*/  MOV R24, R25 ;  /* 0x0000001900187202 */ /* 0x000fc40000000f00 */
[----:B------:R-:W-:Y:S01]  /*4e10*/  F2FP.SATFINITE.E4M3.F32.PACK_AB_MERGE_C R175, R92, R43, R21 ;  /* 0x0000002b5caf723e */ /* 0x000fe20004807015 */
[----:B------:R-:W-:Y:S01]  /*4e20*/  FADD.FTZ R94, R94, R45 ;  /* 0x0000002d5e5e7221 */ /* 0x000fe20000010000 */
[----:B------:R-:W-:Y:S01]  /*4e30*/  IMAD.MOV.U32 R43, RZ, RZ, R25 ;  /* 0x000000ffff2b7224 */ /* 0x000fe200078e0019 */
[----:B------:R-:W-:Y:S01]  /*4e40*/  MUFU.EX2 R49, R49 ;  /* 0x0000003100317308 */ /* 0x000fe20000000800 */
[----:B-1----:R-:W-:Y:S01]  /*4e50*/  FADD.FTZ R22, R70, R19 ;  /* 0x0000001346167221 */ /* 0x002fe20000010000 */
[----:B------:R-:W-:Y:S01]  /*4e60*/  IMAD.MOV.U32 R45, RZ, RZ, R25 ;  /* 0x000000ffff2d7224 */ /* 0x000fe200078e0019 */
[----:B--2---:R-:W-:-:S05]  /*4e70*/  MOV R72, R25 ;  /* 0x0000001900487202 */ /* 0x004fca0000000f00 */
[----:B------:R-:W0:Y:S01]  /*4e80*/  MUFU.EX2 R104, R104 ;  /* 0x0000006800687308 */ /* 0x000e220000000800 */
[C---:B---3--:R-:W-:Y:S01]  /*4e90*/  F2FP.SATFINITE.E4M3.F32.PACK_AB_MERGE_C R70, R13.reuse, R70, RZ ;  /* 0x000000460d46723e */ /* 0x048fe200048070ff */
[----:B------:R-:W-:-:S03]  /*4ea0*/  FADD.FTZ R13, R13, R22 ;  /* 0x000000160d0d7221 */ /* 0x000fc60000010000 */
[----:B------:R-:W-:Y:S01]  /*4eb0*/  F2FP.SATFINITE.E4M3.F32.PACK_AB_MERGE_C R174, R81, R58, R70 ;  /* 0x0000003a51ae723e */ /* 0x000fe20004807046 */
[--C-:B------:R-:W-:Y:S02]  /*4ec0*/  IMAD.MOV.U32 R58, RZ, RZ, R25.reuse ;  /* 0x000000ffff3a7224 */ /* 0x100fe400078e0019 */
[----:B------:R-:W1:Y:S01]  /*4ed0*/  MUFU.EX2 R47, R47 ;  /* 0x0000002f002f7308 */ /* 0x000e620000000800 */
[--C-:B------:R-:W-:Y:S02]  /*4ee0*/  IMAD.MOV.U32 R70, RZ, RZ, R25.reuse ;  /* 0x000000ffff467224 */ /* 0x100fe400078e0019 */
[----:B------:R-:W-:-:S05]  /*4ef0*/  IMAD.MOV.U32 R81, RZ, RZ, R25 ;  /* 0x000000ffff517224 */ /* 0x000fca00078e0019 */
[----:B------:R-:W2:Y:S01]  /*4f00*/  MUFU.EX2 R74, R74 ;  /* 0x0000004a004a7308 */ /* 0x000ea20000000800 */
[----:B0-----:R-:W-:-:S07]  /*4f10*/  F2FP.SATFINITE.E4M3.F32.PACK_AB_MERGE_C R19, R104, R49, RZ ;  /* 0x000000316813723e */ /* 0x001fce00048070ff */
[----:B------:R-:W0:Y:S01]  /*4f20*/  MUFU.EX2 R98, R98 ;  /* 0x0000006200627308 */ /* 0x000e220000000800 */
[----:B-1----:R-:W-:-:S07]  /*4f30*/  FADD.FTZ R7, R47, R94 ;  /* 0x0000005e2f077221 */ /* 0x002fce0000010000 */
[----:B------:R1:W3:Y:S01]  /*4f40*/  MUFU.EX2 R17, R80 ;  /* 0x0000005000117308 */ /* 0x0002e20000000800 */
[----:B--2---:R-:W-:-:S07]  /*4f50*/  FADD.FTZ R6, R74, R13 ;  /* 0x0000000d4a067221 */ /* 0x004fce0000010000 */
[----:B------:R-:W2:Y:S01]  /*4f60*/  MUFU.EX2 R112, R112 ;  /* 0x0000007000707308 */ /* 0x000ea20000000800 */
[C---:B0-----:R-:W-:Y:S01]  /*4f70*/  F2FP.SATFINITE.E4M3.F32.PACK_AB_MERGE_C R169, R98.reuse, R47, R19 ;  /* 0x0000002f62a9723e */ /* 0x041fe20004807013 */
[----:B------:R-:W-:Y:S01]  /*4f80*/  FADD.FTZ R98, R98, R7 ;  /* 0x0000000762627221 */ /* 0x000fe20000010000 */
[--C-:B------:R-:W-:Y:S02]  /*4f90*/  IMAD.MOV.U32 R47, RZ, RZ, R25.reuse ;  /* 0x000000ffff2f7224 */ /* 0x100fe400078e0019 */
[----:B-1----:R-:W-:Y:S02]  /*4fa0*/  IMAD.MOV.U32 R80, RZ, RZ, R25 ;  /* 0x000000ffff507224 */ /* 0x002fe400078e0019 */
[----:B------:R-:W-:Y:S01]  /*4fb0*/  FADD.FTZ R49, R49, R98 ;  /* 0x0000006231317221 */ /* 0x000fe20000010000 */
[----:B------:R-:W0:Y:S01]  /*4fc0*/  MUFU.EX2 R11, R136 ;  /* 0x00000088000b7308 */ /* 0x000e220000000800 */
[----:B---3--:R-:W-:Y:S02]  /*4fd0*/  FADD.FTZ R7, R17, R6 ;  /* 0x0000000611077221 */ /* 0x008fe40000010000 */
[----:B------:R-:W-:Y:S01]  /*4fe0*/  FADD.FTZ R104, R104, R49 ;  /* 0x0000003168687221 */ /* 0x000fe20000010000 */
[----:B------:R-:W-:-:S04]  /*4ff0*/  IMAD.MOV.U32 R49, RZ, RZ, R25 ;  /* 0x000000ffff317224 */ /* 0x000fc800078e0019 */
[----:B------:R-:W-:Y:S01]  /*5000*/  MUFU.EX2 R53, R53 ;  /* 0x0000003500357308 */ /* 0x000fe20000000800 */
[----:B--2---:R-:W-:-:S07]  /*5010*/  FADD.FTZ R6, R112, R7 ;  /* 0x0000000770067221 */ /* 0x004fce0000010000 */
[----:B------:R-:W1:Y:S01]  /*5020*/  MUFU.EX2 R110, R110 ;  /* 0x0000006e006e7308 */ /* 0x000e620000000800 */
[C---:B0-----:R-:W-:Y:S01]  /*5030*/  F2FP.SATFINITE.E4M3.F32.PACK_AB_MERGE_C R112, R11.reuse, R112, RZ ;  /* 0x000000700b70723e */ /* 0x041fe200048070ff */
[----:B------:R-:W-:-:S03]  /*5040*/  FADD.FTZ R11, R11, R6 ;  /* 0x000000060b0b7221 */ /* 0x000fc60000010000 */
[----:B------:R-:W-:Y:S01]  /*5050*/  F2FP.SATFINITE.E4M3.F32.PACK_AB_MERGE_C R168, R17, R74, R112 ;  /* 0x0000004a11a8723e */ /* 0x000fe20004807070 */
[----:B------:R-:W-:Y:S02]  /*5060*/  IMAD.MOV.U32 R74, RZ, RZ, R25 ;  /* 0x000000ffff4a7224 */ /* 0x000fe400078e0019 */
[----:B------:R-:W0:Y:S08]  /*5070*/  MUFU.EX2 R51, R51 ;  /* 0x0000003300337308 */ /* 0x000e300000000800 */
[----:B------:R-:W2:Y:S01]  /*5080*/  MUFU.EX2 R138, R138 ;  /* 0x0000008a008a7308 */ /* 0x000ea20000000800 */
[----:B-1----:R-:W-:-:S07]  /*5090*/  F2FP.SATFINITE.E4M3.F32.PACK_AB_MERGE_C R12, R110, R53, RZ ;  /* 0x000000356e0c723e */ /* 0x002fce00048070ff */
[----:B------:R-:W1:Y:S01]  /*50a0*/  MUFU.EX2 R106, R106 ;  /* 0x0000006a006a7308 */ /* 0x000e620000000800 */
[----:B0-----:R-:W-:-:S07]  /*50b0*/  FADD.FTZ R7, R51, R104 ;  /* 0x0000006833077221 */ /* 0x001fce0000010000 */
[----:B------:R-:W0:Y:S01]  /*50c0*/  MUFU.EX2 R15, R140 ;  /* 0x0000008c000f7308 */ /* 0x000e220000000800 */
[----:B--2---:R-:W-:-:S07]  /*50d0*/  FADD.FTZ R6, R138, R11 ;  /* 0x0000000b8a067221 */ /* 0x004fce0000010000 */
[----:B------:R-:W2:Y:S01]  /*50e0*/  MUFU.EX2 R142, R142 ;  /* 0x0000008e008e7308 */ /* 0x000ea20000000800 */
[C---:B-1----:R-:W-:Y:S01]  /*50f0*/  F2FP.SATFINITE.E4M3.F32.PACK_AB_MERGE_C R171, R106.reuse, R51, R12 ;  /* 0x000000336aab723e */ /* 0x042fe2000480700c */
[----:B------:R-:W-:Y:S01]  /*5100*/  FADD.FTZ R106, R106, R7 ;  /* 0x000000076a6a7221 */ /* 0x000fe20000010000 */
[----:B------:R-:W-:-:S03]  /*5110*/  IMAD.MOV.U32 R51, RZ, RZ, R25 ;  /* 0x000000ffff337224 */ /* 0x000fc600078e0019 */
[----:B------:R-:W-:Y:S02]  /*5120*/  FADD.FTZ R53, R53, R106 ;  /* 0x0000006a35357221 */ /* 0x000fe40000010000 */
[----:B------:R-:W1:Y:S01]  /*5130*/  MUFU.EX2 R61, R61 ;  /* 0x0000003d003d7308 */ /* 0x000e620000000800 */
[----:B0-----:R-:W-:-:S04]  /*5140*/  FADD.FTZ R7, R15, R6 ;  /* 0x000000060f077221 */ /* 0x001fc80000010000 */
[----:B--2---:R-:W-:Y:S01]  /*5150*/  FADD.FTZ R6, R142, R7 ;  /* 0x000000078e067221 */ /* 0x004fe20000010000 */
[----:B------:R-:W-:Y:S01]  /*5160*/  FADD.FTZ R7, R110, R53 ;  /* 0x000000356e077221 */ /* 0x000fe20000010000 */
[--C-:B------:R-:W-:Y:S01]  /*5170*/  IMAD.MOV.U32 R53, RZ, RZ, R25.reuse ;  /* 0x000000ffff357224 */ /* 0x100fe200078e0019 */
[C---:B-1----:R-:W-:Y:S01]  /*5180*/  F2FP.SATFINITE.E4M3.F32.PACK_AB_MERGE_C R11, R61.reuse, R142, RZ ;  /* 0x0000008e3d0b723e */ /* 0x042fe200048070ff */
[----:B------:R-:W-:Y:S01]  /*5190*/  FADD.FTZ R6, R61, R6 ;  /* 0x000000063d067221 */ /* 0x000fe20000010000 */
[----:B------:R-:W-:Y:S02]  /*51a0*/  IMAD.MOV.U32 R61, RZ, RZ, R25 ;  /* 0x000000ffff3d7224 */ /* 0x000fe400078e0019 */
[----:B------:R-:W-:Y:S01]  /*51b0*/  F2FP.SATFINITE.E4M3.F32.PACK_AB_MERGE_C R170, R15, R138, R11 ;  /* 0x0000008a0faa723e */ /* 0x000fe2000480700b */
[----:B------:R-:W-:Y:S06]  /*51c0*/  @!P1 BRA `(.L_x_18) ;  /* 0x0000003800689947 */ /* 0x000fec0003800000 */
[----:B------:R-:W-:Y:S01]  /*51d0*/  IMAD.MOV.U32 R13, RZ, RZ, R8 ;  /* 0x000000ffff0d7224 */ /* 0x000fe200078e0008 */
[----:B------:R-:W-:Y:S01]  /*51e0*/  CS2R R86, SRZ ;  /* 0x0000000000567805 */ /* 0x000fe2000001ff00 */
[----:B------:R-:W-:Y:S01]  /*51f0*/  IMAD.MOV.U32 R11, RZ, RZ, R10 ;  /* 0x000000ffff0b7224 */ /* 0x000fe200078e000a */
[----:B------:R-:W-:Y:S02]  /*5200*/  CS2R R84, SRZ ;  /* 0x0000000000547805 */ /* 0x000fe4000001ff00 */
[----:B------:R-:W-:Y:S02]  /*5210*/  CS2R R82, SRZ ;  /* 0x0000000000527805 */ /* 0x000fe4000001ff00 */
[----:B------:R-:W-:Y:S02]  /*5220*/  CS2R R80, SRZ ;  /* 0x0000000000507805 */ /* 0x000fe4000001ff00 */
[----:B------:R-:W-:Y:S02]  /*5230*/  CS2R R78, SRZ ;  /* 0x00000000004e7805 */ /* 0x000fe4000001ff00 */
[----:B------:R-:W-:-:S02]  /*5240*/  CS2R R76, SRZ ;  /* 0x00000000004c7805 */ /* 0x000fc4000001ff00 */
[----:B------:R-:W-:Y:S02]  /*5250*/  CS2R R74, SRZ ;  /* 0x00000000004a7805 */ /* 0x000fe4000001ff00 */
        /* <DEDUP_REMOVED lines=24> */
[----:B------:R-:W-:Y:S01]  /*53e0*/  CS2R R24, SRZ ;  /* 0x0000000000187805 */ /* 0x000fe2000001ff00 */
[----:B------:R-:W-:Y:S01]  /*53f0*/  UMOV UR57, URZ ;  /* 0x0000003f00397c82 */ /* 0x000fe20008000000 */
[----:B------:R-:W-:-:S05]  /*5400*/  UMOV UR56, URZ ;  /* 0x0000003f00387c82 */ /* 0x000fca0008000000 */
.L_x_29:
[----:B------:R-:W-:Y:S01]  /*5410*/  ISETP.NE.AND P2, PT, RZ, UR49, PT ;  /* 0x00000031ff007c0c */ /* 0x000fe2000bf45270 */
[----:B------:R-:W-:-:S04]  /*5420*/  UISETP.NE.AND UP0, UPT, UR56, 0x1, UPT ;  /* 0x000000013800788c */ /* 0x000fc8000bf05270 */
[----:B------:R-:W-:-:S04]  /*5430*/  USEL UR58, URZ, 0x1, UP0 ;  /* 0x000000013f3a7887 */ /* 0x000fc80008000000 */
[----:B------:R-:W-:-:S04]  /*5440*/  ULOP3.LUT UR58, UR57, UR58, URZ, 0x3c, !UPT ;  /* 0x0000003a393a7292 */ /* 0x000fc8000f8e3c3f */
[----:B------:R-:W-:Y:S08]  /*5450*/  @P2 BRA `(.L_x_19) ;  /* 0x0000000000382947 */ /* 0x000ff00003800000 */
[----:B------:R-:W-:Y:S05]  /*5460*/  @!P0 BRA `(.L_x_20) ;  /* 0x0000000000048947 */ /* 0x000fea0003800000 */
[----:B------:R-:W-:Y:S01]  /*5470*/  BPT.TRAP 0x1 ;  /* 0x000000040000795c */ /* 0x000fe20000300000 */
.L_x_20:
[----:B------:R-:W-:Y:S01]  /*5480*/  UIADD3 UR4, UR56, 0x1, URZ ;  /* 0x0000000138047890 */ /* 0x000fe2000fffe03f */
[----:B------:R-:W-:-:S03]  /*5490*/  IMAD.U32 R3, RZ, RZ, UR58 ;  /* 0x0000003aff037e24 */ /* 0x000fc6000f8e00ff */
[----:B------:R-:W-:Y:S02]  /*54a0*/  UISETP.NE.AND UP0, UPT, UR4, 0x2, UPT ;  /* 0x000000020400788c */ /* 0x000fe4000bf05270 */
[----:B------:R-:W-:Y:S02]  /*54b0*/  SHF.L.U32 R3, R3, 0x1f, RZ ;  /* 0x0000001f03037819 */ /* 0x000fe400000006ff */
[----:B------:R-:W-:-:S04]  /*54c0*/  USEL UR4, UR4, URZ, UP0 ;  /* 0x0000003f04047287 */ /* 0x000fc80008000000 */
[----:B------:R-:W-:-:S09]  /*54d0*/  ULEA UR4, UR4, UR36, 0x3 ;  /* 0x0000002404047291 */ /* 0x000fd2000f8e183f */
[----:B------:R0:W1:Y:S01]  /*54e0*/  SYNCS.PHASECHK.TRANS64.TRYWAIT P1, [UR4+0x29830], R3 ;  /* 0x02983003ff0075a7 */ /* 0x0000620008020144 */
[----:B------:R-:W-:Y:S05]  /*54f0*/  @!P0 BRA `(.L_x_21) ;  /* 0x0000000000048947 */ /* 0x000fea0003800000 */
[----:B------:R-:W-:Y:S01]  /*5500*/  BPT.TRAP 0x1 ;  /* 0x000000040000795c */ /* 0x000fe20000300000 */
.L_x_21:
[----:B-1----:R-:W-:Y:S05]  /*5510*/  @P1 BRA `(.L_x_19) ;  /* 0x0000000000081947 */ /* 0x002fea0003800000 */
[----:B------:R-:W1:Y:S02]  /*5520*/  SYNCS.PHASECHK.TRANS64.TRYWAIT P1, [UR4+0x29830], R3 ;  /* 0x02983003ff0075a7 */ /* 0x000e640008020144 */
[----:B-1----:R-:W-:Y:S05]  /*5530*/  @!P1 BRA `(.L_x_22) ;  /* 0x000000b000949947 */ /* 0x002fea0003800000 */
.L_x_19:
[----:B01----:R-:W-:Y:S01]  /*5540*/  IADD3 R3, R2, 0x8, RZ ;  /* 0x0000000802037810 */ /* 0x003fe20007ffe0ff */
[----:B------:R-:W-:Y:S01]  /*5550*/  UIADD3 UR53, UR56, 0x1, URZ ;  /* 0x0000000138357890 */ /* 0x000fe2000fffe03f */
[C---:B------:R-:W-:Y:S01]  /*5560*/  R2UR UR4, R4.reuse ;  /* 0x00000000040472ca */ /* 0x040fe200000e0000 */
[----:B------:R-:W-:Y:S01]  /*5570*/  UMOV UR7, 0x80000020 ;  /* 0x8000002000077882 */ /* 0x000fe20000000000 */
[C---:B------:R-:W-:Y:S01]  /*5580*/  R2UR UR5, R5.reuse ;  /* 0x00000000050572ca */ /* 0x040fe200000e0000 */
[----:B------:R0:W-:Y:S01]  /*5590*/  BAR.SYNC.DEFER_BLOCKING R3, 0x100 ;  /* 0x000400030000751d */ /* 0x0001e20000010000 */
[----:B------:R-:W-:Y:S01]  /*55a0*/  UISETP.NE.AND UP0, UPT, UR53, 0x2, UPT ;  /* 0x000000023500788c */ /* 0x000fe2000bf05270 */
[C---:B------:R-:W-:Y:S02]  /*55b0*/  R2UR UR8, R4.reuse ;  /* 0x00000000040872ca */ /* 0x040fe400000e0000 */
[C---:B------:R-:W-:Y:S01]  /*55c0*/  R2UR UR9, R5.reuse ;  /* 0x00000000050972ca */ /* 0x040fe200000e0000 */
[----:B------:R-:W-:Y:S01]  /*55d0*/  USEL UR53, UR53, URZ, UP0 ;  /* 0x0000003f35357287 */ /* 0x000fe20008000000 */
[C---:B------:R-:W-:Y:S01]  /*55e0*/  R2UR UR12, R4.reuse ;  /* 0x00000000040c72ca */ /* 0x040fe200000e0000 */
[----:B------:R-:W-:Y:S01]  /*55f0*/  UMOV UR11, 0x80000020 ;  /* 0x80000020000b7882 */ /* 0x000fe20000000000 */
[C---:B------:R-:W-:Y:S01]  /*5600*/  R2UR UR13, R5.reuse ;  /* 0x00000000050d72ca */ /* 0x040fe200000e0000 */
[----:B------:R-:W-:Y:S01]  /*5610*/  UIMAD UR60, UR53, 0x780, UR52 ;  /* 0x00000780353c78a4 */ /* 0x000fe2000f8e0234 */
[C---:B------:R-:W-:Y:S01]  /*5620*/  R2UR UR16, R4.reuse ;  /* 0x00000000041072ca */ /* 0x040fe200000e0000 */
[----:B------:R-:W-:Y:S01]  /*5630*/  UMOV UR15, 0x80000020 ;  /* 0x80000020000f7882 */ /* 0x000fe20000000000 */
[C---:B------:R-:W-:Y:S01]  /*5640*/  R2UR UR17, R5.reuse ;  /* 0x00000000051172ca */ /* 0x040fe200000e0000 */
[----:B------:R-:W-:Y:S01]  /*5650*/  UIADD3 UR10, UR60, 0x80, URZ ;  /* 0x000000803c0a7890 */ /* 0x000fe2000fffe03f */
[----:B------:R-:W-:Y:S01]  /*5660*/  R2UR UR20, R4 ;  /* 0x00000000041472ca */ /* 0x000fe200000e0000 */
[----:B------:R-:W-:Y:S01]  /*5670*/  UIADD3 UR14, UR60, 0x100, URZ ;  /* 0x000001003c0e7890 */ /* 0x000fe2000fffe03f */
[----:B------:R-:W-:Y:S01]  /*5680*/  R2UR UR21, R5 ;  /* 0x00000000051572ca */ /* 0x000fe200000e0000 */
[----:B------:R-:W-:Y:S01]  /*5690*/  UMOV UR6, UR60 ;  /* 0x0000003c00067c82 */ /* 0x000fe20008000000 */
[----:B------:R-:W-:Y:S01]  /*56a0*/  UIADD3 UR18, UR60, 0x180, URZ ;  /* 0x000001803c127890 */ /* 0x000fe2000fffe03f */
[----:B0-----:R-:W-:Y:S01]  /*56b0*/  IMAD.U32 R3, RZ, RZ, UR53 ;  /* 0x00000035ff037e24 */ /* 0x001fe2000f8e00ff */
[----:B------:R-:W-:Y:S01]  /*56c0*/  UMOV UR19, 0x80000020 ;  /* 0x8000002000137882 */ /* 0x000fe20000000000 */
[----:B------:R-:W-:Y:S01]  /*56d0*/  UIADD3 UR22, UR60, 0x200, URZ ;  /* 0x000002003c167890 */ /* 0x000fe2000fffe03f */
[----:B------:R-:W-:Y:S01]  /*56e0*/  UMOV UR23, 0x80000020 ;  /* 0x8000002000177882 */ /* 0x000fe20000000000 */
[----:B------:R-:W-:Y:S01]  /*56f0*/  WARPGROUP.ARRIVE ;  /* 0x00000000000079c5 */ /* 0x000fe20000000000 */
[----:B------:R-:W-:Y:S01]  /*5700*/  UIADD3 UR26, UR60, 0x2, URZ ;  /* 0x000000023c1a7890 */ /* 0x000fe2000fffe03f */
[----:B------:R-:W-:Y:S01]  /*5710*/  UMOV UR27, 0x80000020 ;  /* 0x80000020001b7882 */ /* 0x000fe20000000000 */
[----:B------:R-:W-:-:S03]  /*5720*/  UIADD3 UR30, UR60, 0x280, URZ ;  /* 0x000002803c1e7890 */ /* 0x000fc6000fffe03f */
[----:B------:R-:W-:Y:S01]  /*5730*/  QGMMA.64x32x32.F32.E4M3.E4M3 R152, gdesc[UR4], RZ, !UPT, gsb0 ;  /* 0x00600000049879f3 */ /* 0x000fe2000c0008ff */
[----:B------:R-:W-:Y:S01]  /*5740*/  UIADD3 UR6, UR60, 0x82, URZ ;  /* 0x000000823c067890 */ /* 0x000fe2000fffe03f */
[----:B------:R-:W-:Y:S01]  /*5750*/  UMOV UR4, UR24 ;  /* 0x0000001800047c82 */ /* 0x000fe20008000000 */
[----:B------:R-:W-:Y:S01]  /*5760*/  UMOV UR5, UR25 ;  /* 0x0000001900057c82 */ /* 0x000fe20008000000 */
[----:B------:R-:W-:Y:S01]  /*5770*/  UMOV UR7, 0x80000020 ;  /* 0x8000002000077882 */ /* 0x000fe20000000000 */
[----:B------:R-:W-:Y:S01]  /*5780*/  UMOV UR31, 0x80000020 ;  /* 0x80000020001f7882 */ /* 0x000fe20000000000 */
[----:B------:R-:W-:Y:S01]  /*5790*/  UIADD3 UR34, UR60, 0x282, URZ ;  /* 0x000002823c227890 */ /* 0x000fe2000fffe03f */
[----:B------:R-:W-:Y:S01]  /*57a0*/  UMOV UR35, 0x80000020 ;  /* 0x8000002000237882 */ /* 0x000fe20000000000 */
[----:B------:R-:W-:Y:S01]  /*57b0*/  UIADD3 UR42, UR60, 0x500, URZ ;  /* 0x000005003c2a7890 */ /* 0x000fe2000fffe03f */
[----:B------:R-:W-:Y:S01]  /*57c0*/  UMOV UR43, 0x80000020 ;  /* 0x80000020002b7882 */ /* 0x000fe20000000000 */
[----:B------:R-:W-:Y:S01]  /*57d0*/  UIADD3 UR46, UR60, 0x502, URZ ;  /* 0x000005023c2e7890 */ /* 0x000fe2000fffe03f */
[----:B------:R-:W-:Y:S01]  /*57e0*/  UMOV UR47, 0x80000020 ;  /* 0x80000020002f7882 */ /* 0x000fe20000000000 */
[----:B------:R-:W-:-:S02]  /*57f0*/  WARPGROUP.DEPBAR.LE gsb0, 0x0 ;  /* 0x00008000000079c5 */ /* 0x000fc40000010000 */
[----:B------:R-:W-:-:S06]  /*5800*/  WARPGROUP.ARRIVE ;  /* 0x00000000000079c5 */ /* 0x000fcc0000000000 */
[----:B------:R-:W-:Y:S01]  /*5810*/  QGMMA.64x32x32.F32.E4M3.E4M3 R136, gdesc[UR8], RZ, !UPT, gsb0 ;  /* 0x00600000088879f3 */ /* 0x000fe2000c0008ff */
[----:B------:R-:W-:Y:S02]  /*5820*/  UIADD3 UR8, UR60, 0x102, URZ ;  /* 0x000001023c087890 */ /* 0x000fe4000fffe03f */
[----:B------:R-:W-:Y:S02]  /*5830*/  UIADD3 UR9, UR60, 0x182, URZ ;  /* 0x000001823c097890 */ /* 0x000fe4000fffe03f */
[----:B------:R-:W-:Y:S01]  /*5840*/  UIADD3 UR10, UR60, 0x202, URZ ;  /* 0x000002023c0a7890 */ /* 0x000fe2000fffe03f */
[----:B------:R-:W-:Y:S02]  /*5850*/  WARPGROUP.DEPBAR.LE gsb0, 0x0 ;  /* 0x00008000000079c5 */ /* 0x000fe40000010000 */
[----:B------:R-:W-:-:S06]  /*5860*/  WARPGROUP.ARRIVE ;  /* 0x00000000000079c5 */ /* 0x000fcc0000000000 */
[----:B------:R-:W-:Y:S03]  /*5870*/  QGMMA.64x32x32.F32.E4M3.E4M3 R120, gdesc[UR12], RZ, !UPT, gsb0 ;  /* 0x006000000c7879f3 */ /* 0x000fe6000c0008ff */
        /* <DEDUP_REMOVED lines=8> */
[----:B------:R-:W-:Y:S01]  /*5900*/  QGMMA.64x32x32.F32.E4M3.E4M3 R152, gdesc[UR24], R152, gsb0 ;  /* 0x00600000189879f3 */ /* 0x000fe20008000898 */
[----:B------:R-:W-:Y:S01]  /*5910*/  UMOV UR26, UR6 ;  /* 0x00000006001a7c82 */ /* 0x000fe20008000000 */
[----:B------:R-:W-:Y:S01]  /*5920*/  UMOV UR27, 0x80000020 ;  /* 0x80000020001b7882 */ /* 0x000fe20000000000 */
[----:B------:R-:W-:Y:S01]  /*5930*/  UMOV UR6, UR8 ;  /* 0x0000000800067c82 */ /* 0x000fe20008000000 */
[----:B------:R-:W-:Y:S01]  /*5940*/  UIADD3 UR8, UR60, 0x380, URZ ;  /* 0x000003803c087890 */ /* 0x000fe2000fffe03f */
[----:B------:R-:W-:Y:S02]  /*5950*/  WARPGROUP.DEPBAR.LE gsb0, 0x0 ;  /* 0x00008000000079c5 */ /* 0x000fe40000010000 */
[----:B------:R-:W-:-:S06]  /*5960*/  WARPGROUP.ARRIVE ;  /* 0x00000000000079c5 */ /* 0x000fcc0000000000 */
[----:B------:R-:W-:Y:S01]  /*5970*/  QGMMA.64x32x32.F32.E4M3.E4M3 R136, gdesc[UR24], R136, gsb0 ;  /* 0x00600000188879f3 */ /* 0x000fe20008000888 */
[----:B------:R-:W-:Y:S01]  /*5980*/  UMOV UR26, UR9 ;  /* 0x00000009001a7c82 */ /* 0x000fe20008000000 */
[----:B------:R-:W-:Y:S01]  /*5990*/  UMOV UR27, 0x80000020 ;  /* 0x80000020001b7882 */ /* 0x000fe20000000000 */
[----:B------:R-:W-:Y:S01]  /*59a0*/  UIADD3 UR9, UR60, 0x400, URZ ;  /* 0x000004003c097890 */ /* 0x000fe2000fffe03f */
        /* <DEDUP_REMOVED lines=94> */
[----:B------:R-:W-:Y:S01]  /*5f90*/  UIADD3 UR60, UR60, 0x702, URZ ;  /* 0x000007023c3c7890 */ /* 0x000fe2000fffe03f */
        /* <DEDUP_REMOVED lines=31> */
[----:B------:R-:W-:Y:S05]  /*6190*/  @P2 BRA `(.L_x_23) ;  /* 0x00000000002c2947 */ /* 0x000fea0003800000 */
[----:B------:R-:W-:Y:S05]  /*61a0*/  @!P0 BRA `(.L_x_24) ;  /* 0x0000000000048947 */ /* 0x000fea0003800000 */
[----:B------:R-:W-:Y:S01]  /*61b0*/  BPT.TRAP 0x1 ;  /* 0x000000040000795c */ /* 0x000fe20000300000 */
.L_x_24:
[----:B------:R-:W-:Y:S01]  /*61c0*/  ULEA UR4, UR56, UR36, 0x3 ;  /* 0x0000002438047291 */ /* 0x000fe2000f8e183f */
[----:B------:R-:W-:-:S05]  /*61d0*/  IMAD.U32 R8, RZ, RZ, UR57 ;  /* 0x00000039ff087e24 */ /* 0x000fca000f8e00ff */
[----:B------:R-:W-:-:S04]  /*61e0*/  SHF.L.U32 R8, R8, 0x1f, RZ ;  /* 0x0000001f08087819 */ /* 0x000fc800000006ff */
[----:B------:R0:W1:Y:S01]  /*61f0*/  SYNCS.PHASECHK.TRANS64.TRYWAIT P1, [UR4+0x29850], R8 ;  /* 0x02985008ff0075a7 */ /* 0x0000620008020144 */
[----:B------:R-:W-:Y:S05]  /*6200*/  @!P0 BRA `(.L_x_25) ;  /* 0x0000000000048947 */ /* 0x000fea0003800000 */
[----:B------:R-:W-:Y:S01]  /*6210*/  BPT.TRAP 0x1 ;  /* 0x000000040000795c */ /* 0x000fe20000300000 */
.L_x_25:
[----:B-1----:R-:W-:Y:S05]  /*6220*/  @P1 BRA `(.L_x_23) ;  /* 0x0000000000081947 */ /* 0x002fea0003800000 */
[----:B------:R-:W1:Y:S02]  /*6230*/  SYNCS.PHASECHK.TRANS64.TRYWAIT P1, [UR4+0x29850], R8 ;  /* 0x02985008ff0075a7 */ /* 0x000e640008020144 */
[----:B-1----:R-:W-:Y:S05]  /*6240*/  @!P1 BRA `(.L_x_26) ;  /* 0x000000a400689947 */ /* 0x002fea0003800000 */
.L_x_23:
[----:B------:R-:W-:Y:S01]  /*6250*/  UIADD3 UR4, UR36, 0x400, URZ ;  /* 0x0000040024047890 */ /* 0x000fe2000fffe03f */
[----:B------:R-:W-:Y:S01]  /*6260*/  WARPGROUP.ARRIVE ;  /* 0x00000000000079c5 */ /* 0x000fe20000000000 */
[----:B------:R-:W-:Y:S01]  /*6270*/  UMOV UR7, 0xc0000010 ;  /* 0xc000001000077882 */ /* 0x000fe20000000000 */
[----:B01----:R-:W-:Y:S01]  /*6280*/  IADD3 R8, -R2, 0xb, RZ ;  /* 0x0000000b02087810 */ /* 0x003fe20007ffe1ff */
[----:B------:R-:W-:-:S04]  /*6290*/  USHF.R.U32.HI UR4, URZ, 0x4, UR4 ;  /* 0x000000043f047899 */ /* 0x000fc80008011604 */
[----:B------:R-:W-:-:S04]  /*62a0*/  ULOP3.LUT UR4, UR4, 0x3fff, URZ, 0xc0, !UPT ;  /* 0x00003fff04047892 */ /* 0x000fc8000f8ec03f */
[----:B------:R-:W-:-:S04]  /*62b0*/  ULOP3.LUT UR4, UR4, 0x10000, URZ, 0xfc, !UPT ;  /* 0x0001000004047892 */ /* 0x000fc8000f8efc3f */
[----:B------:R-:W-:-:S07]  /*62c0*/  UIMAD UR4, UR56, 0x500, UR4 ;  /* 0x00000500380478a4 */ /* 0x000fce000f8e0204 */
[----:B------:R-:W-:Y:S02]  /*62d0*/  UMOV UR6, UR4 ;  /* 0x0000000400067c82 */ /* 0x000fe40008000000 */
[----:B------:R-:W-:Y:S01]  /*62e0*/  QGMMA.64x128x32.F32.E4M3.E4M3 R24, R184, gdesc[UR4], R24, gsb0 ;  /* 0x01e00004b8187df3 */ /* 0x000fe20008000818 */
[----:B------:R-:W-:Y:S01]  /*62f0*/  UIADD3 UR6, UR4, 0x100, URZ ;  /* 0x0000010004067890 */ /* 0x000fe2000fffe03f */
[----:B------:R-:W-:Y:S01]  /*6300*/  UMOV UR7, 0xc0000010 ;  /* 0xc000001000077882 */ /* 0x000fe20000000000 */
[----:B------:R-:W-:Y:S02]  /*6310*/  WARPGROUP.DEPBAR.LE gsb0, 0x0 ;  /* 0x00008000000079c5 */ /* 0x000fe40000010000 */
[----:B------:R-:W-:-:S07]  /*6320*/  WARPGROUP.ARRIVE ;  /* 0x00000000000079c5 */ /* 0x000fce0000000000 */
        /* <DEDUP_REMOVED lines=8> */
[----:B------:R-:W-:Y:S01]  /*63b0*/  UIADD3 UR4, UR4, 0x400, URZ ;  /* 0x0000040004047890 */ /* 0x000fe2000fffe03f */
[----:B------:R-:W-:Y:S02]  /*63c0*/  WARPGROUP.DEPBAR.LE gsb0, 0x0 ;  /* 0x00008000000079c5 */ /* 0x000fe40000010000 */
[----:B------:R-:W-:-:S06]  /*63d0*/  WARPGROUP.ARRIVE ;  /* 0x00000000000079c5 */ /* 0x000fcc0000000000 */
[----:B------:R-:W-:Y:S01]  /*63e0*/  QGMMA.64x128x32.F32.E4M3.E4M3 R24, R172, gdesc[UR4], R24, gsb0 ;  /* 0x01e00004ac187df3 */ /* 0x000fe20008000818 */
[----:B------:R-:W-:Y:S01]  /*63f0*/  UMOV UR6, UR4 ;  /* 0x0000000400067c82 */ /* 0x000fe20008000000 */
[----:B------:R-:W-:Y:S01]  /*6400*/  UMOV UR7, 0xc0000010 ;  /* 0xc000001000077882 */ /* 0x000fe20000000000 */
[----:B------:R-:W-:Y:S02]  /*6410*/  WARPGROUP.DEPBAR.LE gsb0, 0x0 ;  /* 0x00008000000079c5 */ /* 0x000fe40000010000 */
[----:B------:R-:W-:-:S07]  /*6420*/  WARPGROUP.ARRIVE ;  /* 0x00000000000079c5 */ /* 0x000fce0000000000 */
[----:B------:R-:W-:Y:S03]  /*6430*/  QGMMA.64x128x32.F32.E4M3.E4M3 R24, R168, gdesc[UR4], R24, gsb0 ;  /* 0x01e00004a8187df3 */ /* 0x000fe60008000818 */
[----:B------:R-:W-:Y:S02]  /*6440*/  WARPGROUP.DEPBAR.LE gsb0, 0x0 ;  /* 0x00008000000079c5 */ /* 0x000fe40000010000 */
[----:B------:R0:W-:Y:S06]  /*6450*/  BAR.ARV R8, 0x100 ;  /* 0x000400080000751d */ /* 0x0001ec0000002000 */
[----:B------:R-:W-:Y:S05]  /*6460*/  @!P0 BRA `(.L_x_27) ;  /* 0x0000000000048947 */ /* 0x000fea0003800000 */
[----:B------:R-:W-:Y:S01]  /*6470*/  BPT.TRAP 0x1 ;  /* 0x000000040000795c */ /* 0x000fe20000300000 */
.L_x_27:
[C---:B------:R-:W-:Y:S01]  /*6480*/  FMUL.FTZ R12, R0.reuse, R152 ;  /* 0x00000098000c7220 */ /* 0x040fe20000410000 */
[C---:B------:R-:W-:Y:S01]  /*6490*/  FMUL.FTZ R14, R0.reuse, R153 ;  /* 0x00000099000e7220 */ /* 0x040fe20000410000 */
[C---:B------:R-:W-:Y:S01]  /*64a0*/  FMUL.FTZ R16, R0.reuse, R154 ;  /* 0x0000009a00107220 */ /* 0x040fe20000410000 */
[C---:B------:R-:W-:Y:S01]  /*64b0*/  FMUL.FTZ R18, R0.reuse, R155 ;  /* 0x0000009b00127220 */ /* 0x040fe20000410000 */
[C---:B------:R-:W-:Y:S01]  /*64c0*/  FMUL.FTZ R20, R0.reuse, R156 ;  /* 0x0000009c00147220 */ /* 0x040fe20000410000 */
[C---:B------:R-:W-:Y:S01]  /*64d0*/  FMUL.FTZ R22, R0.reuse, R157 ;  /* 0x0000009d00167220 */ /* 0x040fe20000410000 */
[----:B------:R-:W1:Y:S01]  /*64e0*/  MUFU.TANH R12, R12 ;  /* 0x0000000c000c7308 */ /* 0x000e620000002400 */
[C---:B------:R-:W-:Y:S01]  /*64f0*/  FMUL.FTZ R152, R0.reuse, R158 ;  /* 0x0000009e00987220 */ /* 0x040fe20000410000 */
[C---:B------:R-:W-:Y:S01]  /*6500*/  FMUL.FTZ R154, R0.reuse, R159 ;  /* 0x0000009f009a7220 */ /* 0x040fe20000410000 */
[C---:B------:R-:W-:Y:S01]  /*6510*/  FMUL.FTZ R156, R0.reuse, R160 ;  /* 0x000000a0009c7220 */ /* 0x040fe20000410000 */
[C---:B------:R-:W-:Y:S01]  /*6520*/  FMUL.FTZ R158, R0.reuse, R161 ;  /* 0x000000a1009e7220 */ /* 0x040fe20000410000 */
[C---:B------:R-:W-:Y:S01]  /*6530*/  FMUL.FTZ R160, R0.reuse, R162 ;  /* 0x000000a200a07220 */ /* 0x040fe20000410000 */
[C---:B------:R-:W-:Y:S01]  /*6540*/  FMUL.FTZ R162, R0.reuse, R163 ;  /* 0x000000a300a27220 */ /* 0x040fe20000410000 */
[C---:B------:R-:W-:Y:S01]  /*6550*/  FMUL.FTZ R164, R0.reuse, R164 ;  /* 0x000000a400a47220 */ /* 0x040fe20000410000 */
[----:B------:R-:W2:Y:S01]  /*6560*/  MUFU.TANH R14, R14 ;  /* 0x0000000e000e7308 */ /* 0x000ea20000002400 */
[C---:B------:R-:W-:Y:S01]  /*6570*/  FMUL.FTZ R168, R0.reuse, R165 ;  /* 0x000000a500a87220 */ /* 0x040fe20000410000 */
[C---:B------:R-:W-:Y:S01]  /*6580*/  FMUL.FTZ R166, R0.reuse, R166 ;  /* 0x000000a600a67220 */ /* 0x040fe20000410000 */
[C---:B------:R-:W-:Y:S01]  /*6590*/  FMUL.FTZ R170, R0.reuse, R167 ;  /* 0x000000a700aa7220 */ /* 0x040fe20000410000 */
[C---:B------:R-:W-:Y:S01]  /*65a0*/  FMUL.FTZ R172, R0.reuse, R136 ;  /* 0x0000008800ac7220 */ /* 0x040fe20000410000 */
[C---:B------:R-:W-:Y:S01]  /*65b0*/  FMUL.FTZ R174, R0.reuse, R137 ;  /* 0x0000008900ae7220 */ /* 0x040fe20000410000 */
[C---:B------:R-:W-:Y:S01]  /*65c0*/  FMUL.FTZ R136, R0.reuse, R138 ;  /* 0x0000008a00887220 */ /* 0x040fe20000410000 */
[----:B------:R-:W-:Y:S01]  /*65d0*/  FMUL.FTZ R138, R0, R139 ;  /* 0x0000008b008a7220 */ /* 0x000fe20000410000 */
[----:B------:R-:W3:Y:S01]  /*65e0*/  MUFU.TANH R16, R16 ;  /* 0x0000001000107308 */ /* 0x000ee20000002400 */
[----:B-1----:R-:W-:Y:S01]  /*65f0*/  FMNMX.FTZ R9, R12, R11, !PT ;  /* 0x0000000b0c097209 */ /* 0x002fe20007810000 */
[C---:B------:R-:W-:Y:S01]  /*6600*/  FMUL.FTZ R178, R0.reuse, R140 ;  /* 0x0000008c00b27220 */ /* 0x040fe20000410000 */
[C---:B------:R-:W-:Y:S01]  /*6610*/  FMUL.FTZ R180, R0.reuse, R141 ;  /* 0x0000008d00b47220 */ /* 0x040fe20000410000 */
[C---:B------:R-:W-:Y:S01]  /*6620*/  FMUL.FTZ R140, R0.reuse, R142 ;  /* 0x0000008e008c7220 */ /* 0x040fe20000410000 */
[C---:B------:R-:W-:Y:S01]  /*6630*/  FMUL.FTZ R142, R0.reuse, R143 ;  /* 0x0000008f008e7220 */ /* 0x040fe20000410000 */
[C---:B------:R-:W-:Y:S01]  /*6640*/  FMUL.FTZ R182, R0.reuse, R144 ;  /* 0x0000009000b67220 */ /* 0x040fe20000410000 */
[----:B------:R-:W-:Y:S01]  /*6650*/  FMUL.FTZ R184, R0, R145 ;  /* 0x0000009100b87220 */ /* 0x000fe20000410000 */
[----:B------:R-:W1:Y:S01]  /*6660*/  MUFU.TANH R18, R18 ;  /* 0x0000001200127308 */ /* 0x000e620000002400 */
[----:B--2---:R-:W-:Y:S01]  /*6670*/  FMNMX.FTZ R9, R14, R9, !PT ;  /* 0x000000090e097209 */ /* 0x004fe20007810000 */
[C---:B------:R-:W-:Y:S01]  /*6680*/  FMUL.FTZ R144, R0.reuse, R146 ;  /* 0x0000009200907220 */ /* 0x040fe20000410000 */
[C---:B------:R-:W-:Y:S01]  /*6690*/  FMUL.FTZ R146, R0.reuse, R147 ;  /* 0x0000009300927220 */ /* 0x040fe20000410000 */
[C---:B------:R-:W-:Y:S01]  /*66a0*/  FMUL.FTZ R186, R0.reuse, R148 ;  /* 0x0000009400ba7220 */ /* 0x040fe20000410000 */
[C---:B------:R-:W-:Y:S01]  /*66b0*/  FMUL.FTZ R188, R0.reuse, R149 ;  /* 0x0000009500bc7220 */ /* 0x040fe20000410000 */
[C---:B------:R-:W-:Y:S01]  /*66c0*/  FMUL.FTZ R148, R0.reuse, R150 ;  /* 0x0000009600947220 */ /* 0x040fe20000410000 */
[----:B------:R-:W-:Y:S01]  /*66d0*/  FMUL.FTZ R150, R0, R151 ;  /* 0x0000009700967220 */ /* 0x000fe20000410000 */
[----:B------:R-:W2:Y:S01]  /*66e0*/  MUFU.TANH R20, R20 ;  /* 0x0000001400147308 */ /* 0x000ea20000002400 */
[----:B---3--:R-:W-:Y:S01]  /*66f0*/  FMNMX.FTZ R15, R16, R13, !PT ;  /* 0x0000000d100f7209 */ /* 0x008fe20007810000 */
        /* <DEDUP_REMOVED lines=51> */
[----:B------:R-:W-:Y:S01]  /*6a30*/  FMUL.FTZ R94, R0, R95 ;  /* 0x0000005f005e7220 */ /* 0x000fe20000410000 */
[----:B------:R-:W-:-:S02]  /*6a40*/  R2UR UR4, R3 ;  /* 0x00000000030472ca */ /* 0x000fc400000e0000 */
[----:B------:R-:W3:Y:S01]  /*6a50*/  MUFU.TANH R162, R162 ;  /* 0x000000a200a27308 */ /* 0x000ee20000002400 */
[----:B-1----:R-:W-:-:S07]  /*6a60*/  FMNMX.FTZ R9, R158, R9, !PT ;  /* 0x000000099e097209 */ /* 0x002fce0007810000 */
[----:B------:R-:W1:Y:S01]  /*6a70*/  MUFU.TANH R164, R164 ;  /* 0x000000a400a47308 */ /* 0x000e620000002400 */
[----:B--2---:R-:W-:Y:S02]  /*6a80*/  FMNMX.FTZ R15, R160, R15, !PT ;  /* 0x0000000fa00f7209 */ /* 0x004fe40007810000 */
[----:B------:R-:W-:-:S04]  /*6a90*/  ULEA UR4, UR4, UR36, 0x3 ;  /* 0x0000002404047291 */ /* 0x000fc8000f8e183f */
[----:B------:R-:W-:Y:S01]  /*6aa0*/  UIADD3 UR4, UR4, 0x29840, URZ ;  /* 0x0002984004047890 */ /* 0x000fe2000fffe03f */
[----:B------:R-:W2:Y:S01]  /*6ab0*/  MUFU.TANH R168, R168 ;  /* 0x000000a800a87308 */ /* 0x000ea20000002400 */
[----:B---3--:R-:W-:Y:S02]  /*6ac0*/  FMNMX.FTZ R15, R162, R15, !PT ;  /* 0x0000000fa20f7209 */ /* 0x008fe40007810000 */
[----:B------:R-:W-:-:S05]  /*6ad0*/  UPRMT UR4, UR51, 0x654, UR4 ;  /* 0x0000065433047896 */ /* 0x000fca0008000004 */
[----:B------:R-:W3:Y:S01]  /*6ae0*/  MUFU.TANH R166, R166 ;  /* 0x000000a600a67308 */ /* 0x000ee20000002400 */
[----:B-1----:R-:W-:-:S03]  /*6af0*/  FMNMX.FTZ R9, R164, R9, !PT ;  /* 0x00000009a4097209 */ /* 0x002fc60007810000 */
[----:B------:R-:W-:Y:S04]  /*6b00*/  SYNCS.ARRIVE.TRANS64.RED.A1T0 RZ, [UR4], RZ ;  /* 0x000000ffffff79a7 */ /* 0x000fe80008100404 */
[----:B------:R-:W1:Y:S01]  /*6b10*/  MUFU.TANH R170, R170 ;  /* 0x000000aa00aa7308 */ /* 0x000e620000002400 */
[----:B--2---:R-:W-:-:S07]  /*6b20*/  FMNMX.FTZ R9, R168, R9, !PT ;  /* 0x00000009a8097209 */ /* 0x004fce0007810000 */
[----:B------:R-:W2:Y:S01]  /*6b30*/  MUFU.TANH R172, R172 ;  /* 0x000000ac00ac7308 */ /* 0x000ea20000002400 */
[----:B---3--:R-:W-:-:S07]  /*6b40*/  FMNMX.FTZ R15, R166, R15, !PT ;  /* 0x0000000fa60f7209 */ /* 0x008fce0007810000 */
[----:B------:R-:W3:Y:S01]  /*6b50*/  MUFU.TANH R174, R174 ;  /* 0x000000ae00ae7308 */ /* 0x000ee20000002400 */
[----:B-1----:R-:W-:-:S07]  /*6b60*/  FMNMX.FTZ R15, R170, R15, !PT ;  /* 0x0000000faa0f7209 */ /* 0x002fce0007810000 */
        /* <DEDUP_REMOVED lines=47> */
[----:B-1----:R-:W-:Y:S01]  /*6e60*/  FMNMX.FTZ R17, R126, R15, !PT ;  /* 0x0000000f7e117209 */ /* 0x002fe20007810000 */
[C---:B------:R-:W-:Y:S01]  /*6e70*/  FMUL.FTZ R15, R0.reuse, R96 ;  /* 0x00000060000f7220 */ /* 0x040fe20000410000 */
[C---:B------:R-:W-:Y:S01]  /*6e80*/  FMUL.FTZ R96, R0.reuse, R98 ;  /* 0x0000006200607220 */ /* 0x040fe20000410000 */
[----:B------:R-:W-:-:S04]  /*6e90*/  FMUL.FTZ R98, R0, R99 ;  /* 0x0000006300627220 */ /* 0x000fc80000410000 */
[----:B------:R-:W1:Y:S01]  /*6ea0*/  MUFU.TANH R128, R128 ;  /* 0x0000008000807308 */ /* 0x000e620000002400 */
[----:B--2---:R-:W-:-:S07]  /*6eb0*/  FMNMX.FTZ R9, R198, R9, !PT ;  /* 0x00000009c6097209 */ /* 0x004fce0007810000 */
[----:B------:R-:W2:Y:S01]  /*6ec0*/  MUFU.TANH R130, R130 ;  /* 0x0000008200827308 */ /* 0x000ea20000002400 */
[----:B---3--:R-:W-:-:S07]  /*6ed0*/  FMNMX.FTZ R9, R200, R9, !PT ;  /* 0x00000009c8097209 */ /* 0x008fce0007810000 */
[----:B------:R-:W3:Y:S01]  /*6ee0*/  MUFU.TANH R202, R202 ;  /* 0x000000ca00ca7308 */ /* 0x000ee20000002400 */
[----:B-1----:R-:W-:-:S07]  /*6ef0*/  FMNMX.FTZ R17, R128, R17, !PT ;  /* 0x0000001180117209 */ /* 0x002fce0007810000 */
[----:B------:R-:W1:Y:S01]  /*6f00*/  MUFU.TANH R204, R204 ;  /* 0x000000cc00cc7308 */ /* 0x000e620000002400 */
[----:B--2---:R-:W-:Y:S01]  /*6f10*/  FMNMX.FTZ R19, R130, R17, !PT ;  /* 0x0000001182137209 */ /* 0x004fe20007810000 */
[----:B------:R-:W-:-:S06]  /*6f20*/  FMUL.FTZ R17, R0, R97 ;  /* 0x0000006100117220 */ /* 0x000fcc0000410000 */
        /* <DEDUP_REMOVED lines=24> */
[C---:B------:R-:W-:Y:S01]  /*70b0*/  FMUL.FTZ R19, R0.reuse, R100 ;  /* 0x0000006400137220 */ /* 0x040fe20000410000 */
[C---:B------:R-:W-:Y:S01]  /*70c0*/  FMUL.FTZ R100, R0.reuse, R102 ;  /* 0x0000006600647220 */ /* 0x040fe20000410000 */
[----:B------:R-:W-:-:S04]  /*70d0*/  FMUL.FTZ R102, R0, R103 ;  /* 0x0000006700667220 */ /* 0x000fc80000410000 */
[----:B------:R-:W2:Y:S01]  /*70e0*/  MUFU.TANH R112, R112 ;  /* 0x0000007000707308 */ /* 0x000ea20000002400 */
[----:B---3--:R-:W-:-:S07]  /*70f0*/  FMNMX.FTZ R9, R214, R9, !PT ;  /* 0x00000009d6097209 */ /* 0x008fce0007810000 */
[----:B------:R-:W3:Y:S01]  /*7100*/  MUFU.TANH R114, R114 ;  /* 0x0000007200727308 */ /* 0x000ee20000002400 */
[----:B-1----:R-:W-:-:S07]  /*7110*/  FMNMX.FTZ R9, R216, R9, !PT ;  /* 0x00000009d8097209 */ /* 0x002fce0007810000 */
[----:B------:R-:W1:Y:S01]  /*7120*/  MUFU.TANH R218, R218 ;  /* 0x000000da00da7308 */ /* 0x000e620000002400 */
[----:B--2---:R-:W-:-:S07]  /*7130*/  FMNMX.FTZ R21, R112, R21, !PT ;  /* 0x0000001570157209 */ /* 0x004fce0007810000 */
[----:B------:R-:W2:Y:S01]  /*7140*/  MUFU.TANH R220, R220 ;  /* 0x000000dc00dc7308 */ /* 0x000ea20000002400 */
[----:B---3--:R-:W-:Y:S01]  /*7150*/  FMNMX.FTZ R23, R114, R21, !PT ;  /* 0x0000001572177209 */ /* 0x008fe20007810000 */
[----:B------:R-:W-:-:S06]  /*7160*/  FMUL.FTZ R21, R0, R101 ;  /* 0x0000006500157220 */ /* 0x000fcc0000410000 */
        /* <DEDUP_REMOVED lines=14> */
[----:B------:R-:W0:Y:S01]  /*7250*/  MUFU.TANH R228, R228 ;  /* 0x000000e400e47308 */ /* 0x000e220000002400 */
[----:B--2---:R-:W-:-:S07]  /*7260*/  FMNMX.FTZ R23, R90, R23, !PT ;  /* 0x000000175a177209 */ /* 0x004fce0007810000 */
[----:B------:R-:W1:Y:S01]  /*7270*/  MUFU.TANH R92, R92 ;  /* 0x0000005c005c7308 */ /* 0x000e620000002400 */
[----:B---3--:R-:W-:-:S07]  /*7280*/  FMNMX.FTZ R9, R226, R9, !PT ;  /* 0x00000009e2097209 */ /* 0x008fce0007810000 */
[----:B------:R-:W2:Y:S01]  /*7290*/  MUFU.TANH R94, R94 ;  /* 0x0000005e005e7308 */ /* 0x000ea20000002400 */
[----:B0-----:R-:W-:Y:S02]  /*72a0*/  FMNMX.FTZ R8, R228, R9, !PT ;  /* 0x00000009e4087209 */ /* 0x001fe40007810000 */
[----:B------:R-:W0:Y:S05]  /*72b0*/  LDC R9, c[0x0][0x988] ;  /* 0x00026200ff097b82 */ /* 0x000e2a0000000800 */
        /* <DEDUP_REMOVED lines=15> */
[----:B--2---:R-:W-:-:S05]  /*73b0*/  FMNMX.FTZ R89, R21, R8, !PT ;  /* 0x0000000815597209 */ /* 0x004fca0007810000 */
[----:B------:R-:W2:Y:S01]  /*73c0*/  SHFL.BFLY PT, R8, R89, 0x2, 0x1f ;  /* 0x0c401f0059087f89 */ /* 0x000ea200000e0000 */
[----:B---3--:R-:W-:-:S04]  /*73d0*/  FMNMX.FTZ R23, R100, R23, !PT ;  /* 0x0000001764177209 */ /* 0x008fc80007810000 */
[----:B-1----:R-:W-:-:S05]  /*73e0*/  FMNMX.FTZ R23, R102, R23, !PT ;  /* 0x0000001766177209 */ /* 0x002fca0007810000 */
[----:B------:R-:W1:Y:S01]  /*73f0*/  SHFL.BFLY PT, R10, R23, 0x2, 0x1f ;  /* 0x0c401f00170a7f89 */ /* 0x000e6200000e0000 */
[----:B--2---:R-:W-:Y:S02]  /*7400*/  FMNMX.FTZ R91, R89, R8, !PT ;  /* 0x00000008595b7209 */ /* 0x004fe40007810000 */
[----:B-1----:R-:W-:-:S03]  /*7410*/  FMNMX.FTZ R93, R23, R10, !PT ;  /* 0x0000000a175d7209 */ /* 0x002fc60007810000 */
[----:B------:R-:W1:Y:S04]  /*7420*/  SHFL.BFLY PT, R10, R91, 0x1, 0x1f ;  /* 0x0c201f005b0a7f89 */ /* 0x000e6800000e0000 */
[----:B------:R-:W2:Y:S01]  /*7430*/  SHFL.BFLY PT, R8, R93, 0x1, 0x1f ;  /* 0x0c201f005d087f89 */ /* 0x000ea200000e0000 */
[----:B-1----:R-:W-:Y:S02]  /*7440*/  FMNMX.FTZ R10, R91, R10, !PT ;  /* 0x0000000a5b0a7209 */ /* 0x002fe40007810000 */
[----:B--2---:R-:W-:-:S03]  /*7450*/  FMNMX.FTZ R8, R93, R8, !PT ;  /* 0x000000085d087209 */ /* 0x004fc60007810000 */
[C---:B------:R-:W-:Y:S01]  /*7460*/  FADD.FTZ R176, -R10.reuse, R11 ;  /* 0x0000000b0ab07221 */ /* 0x040fe20000010100 */
[----:B0-----:R-:W-:-:S03]  /*7470*/  FFMA.FTZ R103, R10, R9, -8 ;  /* 0xc10000000a677423 */ /* 0x001fc60000010009 */
[----:B------:R-:W-:Y:S01]  /*7480*/  FMUL.FTZ R11, R176, R9 ;  /* 0x00000009b00b7220 */ /* 0x000fe20000410000 */
[----:B------:R-:W-:-:S01]  /*7490*/  FADD.FTZ R176, -R8, R13 ;  /* 0x0000000d08b07221 */ /* 0x000fc20000010100 */
[-CC-:B------:R-:W-:Y:S01]  /*74a0*/  FFMA.FTZ R105, R194, R9.reuse, -R103.reuse ;  /* 0x00000009c2697223 */ /* 0x180fe20000010867 */
[----:B------:R-:W-:-:S01]  /*74b0*/  FFMA.FTZ R13, R14, R9, -R103 ;  /* 0x000000090e0d7223 */ /* 0x000fc20000010867 */
[-CC-:B------:R-:W-:Y:S01]  /*74c0*/  FFMA.FTZ R194, R17, R9.reuse, -R103.reuse ;  /* 0x0000000911c27223 */ /* 0x180fe20000010867 */
[----:B------:R-:W-:-:S01]  /*74d0*/  FFMA.FTZ R14, R20, R9, -R103 ;  /* 0x00000009140e7223 */ /* 0x000fc20000010867 */
[-CC-:B------:R-:W-:Y:S01]  /*74e0*/  FFMA.FTZ R17, R19, R9.reuse, -R103.reuse ;  /* 0x0000000913117223 */ /* 0x180fe20000010867 */
[----:B------:R-:W-:-:S01]  /*74f0*/  FFMA.FTZ R20, R156, R9, -R103 ;  /* 0x000000099c147223 */ /* 0x000fc20000010867 */
[-C--:B------:R-:W-:Y:S01]  /*7500*/  FFMA.FTZ R19, R8, R9.reuse, -8 ;  /* 0xc100000008137423 */ /* 0x080fe20000010009 */
[----:B------:R-:W-:-:S01]  /*7510*/  FFMA.FTZ R156, R174, R9, -R103 ;  /* 0x00000009ae9c7223 */ /* 0x000fc20000010867 */
[-CC-:B------:R-:W-:Y:S01]  /*7520*/  FFMA.FTZ R174, R196, R9.reuse, -R103.reuse ;  /* 0x00000009c4ae7223 */ /* 0x180fe20000010867 */
[----:B------:R-:W-:-:S01]  /*7530*/  FFMA.FTZ R12, R12, R9, -R103 ;  /* 0x000000090c0c7223 */ /* 0x000fc20000010867 */
[-C--:B------:R-:W-:Y:S01]  /*7540*/  FFMA.FTZ R196, R21, R9.reuse, -R103 ;  /* 0x0000000915c47223 */ /* 0x080fe20000010867 */
[-C--:B------:R-:W-:Y:S01]  /*7550*/  FMUL.FTZ R176, R176, R9.reuse ;  /* 0x00000009b0b07220 */ /* 0x080fe20000410000 */
[-CC-:B------:R-:W-:Y:S01]  /*7560*/  FFMA.FTZ R21, R16, R9.reuse, -R19.reuse ;  /* 0x0000000910157223 */ /* 0x180fe20000010813 */
[----:B------:R-:W-:-:S01]  /*7570*/  FFMA.FTZ R16, R18, R9, -R19 ;  /* 0x0000000912107223 */ /* 0x000fc20000010813 */
[----:B------:R-:W-:Y:S01]  /*7580*/  MUFU.EX2 R11, R11 ;  /* 0x0000000b000b7308 */ /* 0x000fe20000000800 */
[----:B------:R-:W-:-:S01]  /*7590*/  FFMA.FTZ R23, R22, R9, -R103 ;  /* 0x0000000916177223 */ /* 0x000fc20000010867 */
[-C--:B------:R-:W-:Y:S01]  /*75a0*/  FFMA.FTZ R18, R152, R9.reuse, -R19 ;  /* 0x0000000998127223 */ /* 0x080fe20000010813 */
[----:B------:R-:W-:-:S01]  /*75b0*/  FFMA.FTZ R89, R158, R9, -R103 ;  /* 0x000000099e597223 */ /* 0x000fc20000010867 */
[-CC-:B------:R-:W-:Y:S01]  /*75c0*/  FFMA.FTZ R22, R164, R9.reuse, -R103.reuse ;  /* 0x00000009a4167223 */ /* 0x180fe20000010867 */
[----:B------:R-:W-:-:S01]  /*75d0*/  FFMA.FTZ R91, R168, R9, -R103 ;  /* 0x00000009a85b7223 */ /* 0x000fc20000010867 */
[-CC-:B------:R-:W-:Y:S01]  /*75e0*/  FFMA.FTZ R93, R172, R9.reuse, -R103.reuse ;  /* 0x00000009ac5d7223 */ /* 0x180fe20000010867 */
[----:B------:R-:W-:-:S01]  /*75f0*/  FFMA.FTZ R95, R178, R9, -R103 ;  /* 0x00000009b25f7223 */ /* 0x000fc20000010867 */
[----:B------:R-:W0:Y:S01]  /*7600*/  MUFU.EX2 R12, R12 ;  /* 0x0000000c000c7308 */ /* 0x000e220000000800 */
[----:B------:R-:W-:-:S01]  /*7610*/  FFMA.FTZ R158, R180, R9, -R103 ;  /* 0x00000009b49e7223 */ /* 0x000fc20000010867 */
[-CC-:B------:R-:W-:Y:S01]  /*7620*/  FFMA.FTZ R97, R182, R9.reuse, -R103.reuse ;  /* 0x00000009b6617223 */ /* 0x180fe20000010867 */
[----:B------:R-:W-:-:S01]  /*7630*/  FFMA.FTZ R164, R184, R9, -R103 ;  /* 0x00000009b8a47223 */ /* 0x000fc20000010867 */
[-CC-:B------:R-:W-:Y:S01]  /*7640*/  FFMA.FTZ R99, R186, R9.reuse, -R103.reuse ;  /* 0x00000009ba637223 */ /* 0x180fe20000010867 */
[----:B------:R-:W-:-:S01]  /*7650*/  FFMA.FTZ R168, R188, R9, -R103 ;  /* 0x00000009bca87223 */ /* 0x000fc20000010867 */
[-CC-:B------:R-:W-:Y:S01]  /*7660*/  FFMA.FTZ R101, R190, R9.reuse, -R103.reuse ;  /* 0x00000009be657223 */ /* 0x180fe20000010867 */
[----:B------:R-:W-:-:S01]  /*7670*/  FFMA.FTZ R172, R192, R9, -R103 ;  /* 0x00000009c0ac7223 */ /* 0x000fc20000010867 */
[----:B------:R-:W-:Y:S01]  /*7680*/  MUFU.EX2 R176, R176 ;  /* 0x000000b000b07308 */ /* 0x000fe20000000800 */
[----:B------:R-:W-:-:S01]  /*7690*/  FFMA.FTZ R107, R198, R9, -R103 ;  /* 0x00000009c66b7223 */ /* 0x000fc20000010867 */
[-CC-:B------:R-:W-:Y:S01]  /*76a0*/  FFMA.FTZ R178, R200, R9.reuse, -R103.reuse ;  /* 0x00000009c8b27223 */ /* 0x180fe20000010867 */
[----:B------:R-:W-:-:S01]  /*76b0*/  FFMA.FTZ R109, R202, R9, -R103 ;  /* 0x00000009ca6d7223 */ /* 0x000fc20000010867 */
[-CC-:B------:R-:W-:Y:S01]  /*76c0*/  FFMA.FTZ R180, R204, R9.reuse, -R103.reuse ;  /* 0x00000009ccb47223 */ /* 0x180fe20000010867 */
[----:B------:R-:W-:-:S01]  /*76d0*/  FFMA.FTZ R111, R206, R9, -R103 ;  /* 0x00000009ce6f7223 */ /* 0x000fc20000010867 */
[-CC-:B------:R-:W-:Y:S01]  /*76e0*/  FFMA.FTZ R182, R208, R9.reuse, -R103.reuse ;  /* 0x00000009d0b67223 */ /* 0x180fe20000010867 */
[----:B------:R-:W-:-:S01]  /*76f0*/  FFMA.FTZ R113, R210, R9, -R103 ;  /* 0x00000009d2717223 */ /* 0x000fc20000010867 */
[----:B------:R-:W1:Y:S01]  /*7700*/  MUFU.EX2 R21, R21 ;  /* 0x0000001500157308 */ /* 0x000e620000000800 */
[----:B------:R-:W-:-:S01]  /*7710*/  FFMA.FTZ R184, R212, R9, -R103 ;  /* 0x00000009d4b87223 */ /* 0x000fc20000010867 */
[-CC-:B------:R-:W-:Y:S01]  /*7720*/  FFMA.FTZ R115, R214, R9.reuse, -R103.reuse ;  /* 0x00000009d6737223 */ /* 0x180fe20000010867 */
[----:B------:R-:W-:-:S01]  /*7730*/  FFMA.FTZ R186, R216, R9, -R103 ;  /* 0x00000009d8ba7223 */ /* 0x000fc20000010867 */
[-CC-:B------:R-:W-:Y:S01]  /*7740*/  FFMA.FTZ R117, R218, R9.reuse, -R103.reuse ;  /* 0x00000009da757223 */ /* 0x180fe20000010867 */
[----:B------:R-:W-:-:S01]  /*7750*/  FFMA.FTZ R188, R220, R9, -R103 ;  /* 0x00000009dcbc7223 */ /* 0x000fc20000010867 */
[-CC-:B------:R-:W-:Y:S01]  /*7760*/  FFMA.FTZ R119, R222, R9.reuse, -R103.reuse ;  /* 0x00000009de777223 */ /* 0x180fe20000010867 */
[----:B------:R-:W-:-:S01]  /*7770*/  FFMA.FTZ R190, R224, R9, -R103 ;  /* 0x00000009e0be7223 */ /* 0x000fc20000010867 */
[----:B------:R-:W2:Y:S01]  /*7780*/  MUFU.EX2 R13, R13 ;  /* 0x0000000d000d7308 */ /* 0x000ea20000000800 */
[----:B------:R-:W-:-:S01]  /*7790*/  FFMA.FTZ R121, R226, R9, -R103 ;  /* 0x00000009e2797223 */ /* 0x000fc20000010867 */
[-CC-:B------:R-:W-:Y:S01]  /*77a0*/  FFMA.FTZ R192, R228, R9.reuse, -R103.reuse ;  /* 0x00000009e4c07223 */ /* 0x180fe20000010867 */
[----:B------:R-:W-:-:S01]  /*77b0*/  FFMA.FTZ R15, R15, R9, -R103 ;  /* 0x000000090f0f7223 */ /* 0x000fc20000010867 */
[-CC-:B------:R-:W-:Y:S01]  /*77c0*/  FFMA.FTZ R103, R154, R9.reuse, -R19.reuse ;  /* 0x000000099a677223 */ /* 0x180fe20000010813 */
[----:B------:R-:W-:-:S01]  /*77d0*/  FFMA.FTZ R123, R160, R9, -R19 ;  /* 0x00000009a07b7223 */ /* 0x000fc20000010813 */
[----:B------:R-:W-:Y:S01]  /*77e0*/  FFMA.FTZ R152, R162, R9, -R19 ;  /* 0x00000009a2987223 */ /* 0x000fe20000010813 */
[----:B0-----:R-:W-:-:S01]  /*77f0*/  FFMA.FTZ R6, R11, R6, R12 ;  /* 0x000000060b067223 */ /* 0x001fc2000001000c */
[----:B------:R-:W0:Y:S01]  /*7800*/  MUFU.EX2 R16, R16 ;  /* 0x0000001000107308 */ /* 0x000e220000000800 */
[----:B-1----:R-:W-:-:S01]  /*7810*/  FFMA.FTZ R7, R176, R7, R21 ;  /* 0x00000007b0077223 */ /* 0x002fc20000010015 */
[-CC-:B------:R-:W-:Y:S01]  /*7820*/  FFMA.FTZ R125, R166, R9.reuse, -R19.reuse ;  /* 0x00000009a67d7223 */ /* 0x180fe20000010813 */
[----:B------:R-:W-:-:S01]  /*7830*/  FFMA.FTZ R154, R170, R9, -R19 ;  /* 0x00000009aa9a7223 */ /* 0x000fc20000010813 */
[-CC-:B------:R-:W-:Y:S01]  /*7840*/  FFMA.FTZ R135, R122, R9.reuse, -R19.reuse ;  /* 0x000000097a877223 */ /* 0x180fe20000010813 */
[----:B------:R-:W-:-:S01]  /*7850*/  FFMA.FTZ R122, R124, R9, -R19 ;  /* 0x000000097c7a7223 */ /* 0x000fc20000010813 */
[-CC-:B------:R-:W-:Y:S01]  /*7860*/  FFMA.FTZ R124, R128, R9.reuse, -R19.reuse ;  /* 0x00000009807c7223 */ /* 0x180fe20000010813 */
[----:B------:R-:W-:-:S01]  /*7870*/  FFMA.FTZ R127, R136, R9, -R19 ;  /* 0x00000009887f7223 */ /* 0x000fc20000010813 */
[----:B------:R-:W1:Y:S01]  /*7880*/  MUFU.EX2 R14, R14 ;  /* 0x0000000e000e7308 */ /* 0x000e620000000800 */
[----:B--2---:R-:W-:-:S01]  /*7890*/  FADD.FTZ R143, R13, R6 ;  /* 0x000000060d8f7221 */ /* 0x004fc20000010000 */
[-CC-:B------:R-:W-:Y:S01]  /*78a0*/  FFMA.FTZ R136, R138, R9.reuse, -R19.reuse ;  /* 0x000000098a887223 */ /* 0x180fe20000010813 */
[----:B------:R-:W-:-:S01]  /*78b0*/  FFMA.FTZ R129, R140, R9, -R19 ;  /* 0x000000098c817223 */ /* 0x000fc20000010813 */
[-CC-:B------:R-:W-:Y:S01]  /*78c0*/  FFMA.FTZ R138, R142, R9.reuse, -R19.reuse ;  /* 0x000000098e8a7223 */ /* 0x180fe20000010813 */
[----:B------:R-:W-:-:S01]  /*78d0*/  FFMA.FTZ R131, R144, R9, -R19 ;  /* 0x0000000990837223 */ /* 0x000fc20000010813 */
[-CC-:B------:R-:W-:Y:S01]  /*78e0*/  FFMA.FTZ R140, R146, R9.reuse, -R19.reuse ;  /* 0x00000009928c7223 */ /* 0x180fe20000010813 */
[----:B------:R-:W-:-:S01]  /*78f0*/  FFMA.FTZ R133, R148, R9, -R19 ;  /* 0x0000000994857223 */ /* 0x000fc20000010813 */
[----:B------:R-:W2:Y:S01]  /*7900*/  MUFU.EX2 R18, R18 ;  /* 0x0000001200127308 */ /* 0x000ea20000000800 */
[----:B0-----:R-:W-:-:S01]  /*7910*/  FADD.FTZ R7, R16, R7 ;  /* 0x0000000710077221 */ /* 0x001fc20000010000 */
[-CC-:B------:R-:W-:Y:S01]  /*7920*/  FFMA.FTZ R142, R150, R9.reuse, -R19.reuse ;  /* 0x00000009968e7223 */ /* 0x180fe20000010813 */
[----:B------:R-:W-:-:S01]  /*7930*/  FFMA.FTZ R120, R120, R9, -R19 ;  /* 0x0000000978787223 */ /* 0x000fc20000010813 */
[-CC-:B------:R-:W-:Y:S01]  /*7940*/  FFMA.FTZ R137, R126, R9.reuse, -R19.reuse ;  /* 0x000000097e897223 */ /* 0x180fe20000010813 */
[----:B------:R-:W-:-:S01]  /*7950*/  FFMA.FTZ R139, R130, R9, -R19 ;  /* 0x00000009828b7223 */ /* 0x000fc20000010813 */
[-CC-:B------:R-:W-:Y:S01]  /*7960*/  FFMA.FTZ R126, R132, R9.reuse, -R19.reuse ;  /* 0x00000009847e7223 */ /* 0x180fe20000010813 */
[----:B------:R-:W-:-:S01]  /*7970*/  FFMA.FTZ R141, R134, R9, -R19 ;  /* 0x00000009868d7223 */ /* 0x000fc20000010813 */
[----:B------:R-:W0:Y:S01]  /*7980*/  MUFU.EX2 R23, R23 ;  /* 0x0000001700177308 */ /* 0x000e220000000800 */
[----:B-1----:R-:W-:-:S01]  /*7990*/  FADD.FTZ R6, R14, R143 ;  /* 0x0000008f0e067221 */ /* 0x002fc20000010000 */
        /* <DEDUP_REMOVED lines=10> */
[----:B------:R-:W-:-:S04]  /*7a40*/  FFMA.FTZ R100, R100, R9, -R19 ;  /* 0x0000000964647223 */ /* 0x000fc80000010813 */
[----:B------:R-:W2:Y:S01]  /*7a50*/  MUFU.EX2 R20, R20 ;  /* 0x0000001400147308 */ /* 0x000ea20000000800 */
[----:B0-----:R-:W-:-:S07]  /*7a60*/  FADD.FTZ R7, R23, R6 ;  /* 0x0000000617077221 */ /* 0x001fce0000010000 */
        /* <DEDUP_REMOVED lines=15> */
[----:B--2---:R-:W-:-:S01]  /*7b60*/  FADD.FTZ R6, R91, R106 ;  /* 0x0000006a5b067221 */ /* 0x004fc20000010000 */
[----:B------:R-:W-:-:S06]  /*7b70*/  FFMA.FTZ R106, R108, R9, -R19 ;  /* 0x000000096c6a7223 */ /* 0x000fcc0000010813 */
        /* <DEDUP_REMOVED lines=9> */
[----:B-1----:R-:W-:-:S01]  /*7c10*/  FADD.FTZ R108, R136, R145 ;  /* 0x00000091886c7221 */ /* 0x002fc20000010000 */
[----:B------:R-:W-:-:S06]  /*7c20*/  FFMA.FTZ R145, R110, R9, -R19 ;  /* 0x000000096e917223 */ /* 0x000fcc0000010813 */
[----:B------:R-:W1:Y:S01]  /*7c30*/  MUFU.EX2 R158, R158 ;  /* 0x0000009e009e7308 */ /* 0x000e620000000800 */
[----:B--2---:R-:W-:-:S07]  /*7c40*/  FADD.FTZ R7, R95, R6 ;  /* 0x000000065f077221 */ /* 0x004fce0000010000 */
[----:B------:R-:W2:Y:S01]  /*7c50*/  MUFU.EX2 R138, R138 ;  /* 0x0000008a008a7308 */ /* 0x000ea20000000800 */
[----:B0-----:R-:W-:-:S01]  /*7c60*/  FADD.FTZ R147, R129, R108 ;  /* 0x0000006c81937221 */ /* 0x001fc20000010000 */
[----:B------:R-:W-:-:S06]  /*7c70*/  FFMA.FTZ R108, R112, R9, -R19 ;  /* 0x00000009706c7223 */ /* 0x000fcc0000010813 */
        /* <DEDUP_REMOVED lines=44> */
[-CC-:B------:R-:W-:Y:S01]  /*7f40*/  FFMA.FTZ R149, R90, R9.reuse, -R19.reuse ;  /* 0x000000095a957223 */ /* 0x180fe20000010813 */
[----:B------:R-:W-:-:S05]  /*7f50*/  FFMA.FTZ R19, R102, R9, -R19 ;  /* 0x0000000966137223 */ /* 0x000fca0000010813 */
        /* <DEDUP_REMOVED lines=70> */
[----:B0-----:R-:W-:-:S03]  /*83c0*/  FADD.FTZ R6, R196, R7 ;  /* 0x00000007c4067221 */ /* 0x001fc60000010000 */
[----:B-1----:R-:W-:Y:S01]  /*83d0*/  FADD.FTZ R7, R92, R90 ;  /* 0x0000005a5c077221 */ /* 0x002fe20000010000 */
[----:B------:R-:W-:Y:S06]  /*83e0*/  @!P0 BRA `(.L_x_28) ;  /* 0x0000000000048947 */ /* 0x000fec0003800000 */
[----:B------:R-:W-:Y:S01]  /*83f0*/  BPT.TRAP 0x1 ;  /* 0x000000040000795c */ /* 0x000fe20000300000 */
.L_x_28:
[----:B------:R-:W-:Y:S01]  /*8400*/  UISETP.GT.AND UP0, UPT, UR59, UR38, UPT ;  /* 0x000000263b00728c */ /* 0x000fe2000bf04270 */
[----:B------:R-:W-:Y:S01]  /*8410*/  F2FP.SATFINITE.E4M3.F32.PACK_AB_MERGE_C R22, R91, R22, RZ ;  /* 0x000000165b16723e */ /* 0x000fe200048070ff */
[----:B------:R-:W-:Y:S01]  /*8420*/  ULEA UR4, UR56, UR36, 0x3 ;  /* 0x0000002438047291 */ /* 0x000fe2000f8e183f */
[----:B------:R-:W-:Y:S01]  /*8430*/  F2FP.SATFINITE.E4M3.F32.PACK_AB_MERGE_C R105, R174, R105, RZ ;  /* 0x00000069ae69723e */ /* 0x000fe200048070ff */
[----:B------:R-:W-:Y:S01]  /*8440*/  UIADD3 UR59, UR59, -0x1, URZ ;  /* 0xffffffff3b3b7890 */ /* 0x000fe2000fffe03f */
[----:B------:R-:W-:Y:S01]  /*8450*/  F2FP.SATFINITE.E4M3.F32.PACK_AB_MERGE_C R99, R168, R99, RZ ;  /* 0x00000063a863723e */ /* 0x000fe200048070ff */
[----:B------:R-:W-:Y:S01]  /*8460*/  UIADD3 UR4, UR4, 0x29860, URZ ;  /* 0x0002986004047890 */ /* 0x000fe2000fffe03f */
[----:B------:R-:W-:Y:S01]  /*8470*/  PLOP3.LUT P1, PT, PT, PT, UP0, 0x80, 0x0 ;  /* 0x000000000000781c */ /* 0x000fe20003f2f008 */
[----:B------:R-:W-:Y:S01]  /*8480*/  UMOV UR57, UR58 ;  /* 0x0000003a00397c82 */ /* 0x000fe20008000000 */
[----:B------:R-:W-:Y:S01]  /*8490*/  F2FP.SATFINITE.E4M3.F32.PACK_AB_MERGE_C R14, R23, R14, RZ ;  /* 0x0000000e170e723e */ /* 0x000fe200048070ff */
[----:B------:R-:W-:Y:S01]  /*84a0*/  UPRMT UR4, UR51, 0x654, UR4 ;  /* 0x0000065433047896 */ /* 0x000fe20008000004 */
[----:B------:R-:W-:Y:S01]  /*84b0*/  F2FP.SATFINITE.E4M3.F32.PACK_AB_MERGE_C R113, R184, R113, RZ ;  /* 0x00000071b871723e */ /* 0x000fe200048070ff */
[----:B------:R-:W-:Y:S01]  /*84c0*/  FMUL.FTZ R24, R24, R11 ;  /* 0x0000000b18187220 */ /* 0x000fe20000410000 */
[----:B------:R-:W-:Y:S01]  /*84d0*/  F2FP.SATFINITE.E4M3.F32.PACK_AB_MERGE_C R117, R188, R117, RZ ;  /* 0x00000075bc75723e */ /* 0x000fe200048070ff */
[-C--:B------:R-:W-:Y:S01]  /*84e0*/  FMUL.FTZ R25, R25, R11.reuse ;  /* 0x0000000b19197220 */ /* 0x080fe20000410000 */
[----:B------:R-:W-:Y:S01]  /*84f0*/  F2FP.SATFINITE.E4M3.F32.PACK_AB_MERGE_C R22, R89, R20, R22 ;  /* 0x000000145916723e */ /* 0x000fe20004807016 */
[----:B------:R-:W-:Y:S01]  /*8500*/  FMUL.FTZ R28, R28, R11 ;  /* 0x0000000b1c1c7220 */ /* 0x000fe20000410000 */
[----:B------:R-:W-:Y:S01]  /*8510*/  F2FP.SATFINITE.E4M3.F32.PACK_AB_MERGE_C R105, R172, R101, R105 ;  /* 0x00000065ac69723e */ /* 0x000fe20004807069 */
[----:B------:R-:W-:Y:S01]  /*8520*/  FMUL.FTZ R29, R29, R11 ;  /* 0x0000000b1d1d7220 */ /* 0x000fe20000410000 */
[----:B------:R-:W-:Y:S01]  /*8530*/  F2FP.SATFINITE.E4M3.F32.PACK_AB_MERGE_C R18, R103, R18, RZ ;  /* 0x000000126712723e */ /* 0x000fe200048070ff */
[----:B------:R-:W-:Y:S01]  /*8540*/  SYNCS.ARRIVE.TRANS64.RED.A1T0 RZ, [UR4], RZ ;  /* 0x000000ffffff79a7 */ /* 0x000fe20008100404 */
[----:B------:R-:W-:Y:S01]  /*8550*/  F2FP.SATFINITE.E4M3.F32.PACK_AB_MERGE_C R125, R154, R125, RZ ;  /* 0x0000007d9a7d723e */ /* 0x000fe200048070ff */
[----:B------:R-:W-:Y:S01]  /*8560*/  FMUL.FTZ R32, R32, R11 ;  /* 0x0000000b20207220 */ /* 0x000fe20000410000 */
[----:B------:R-:W-:Y:S01]  /*8570*/  F2FP.SATFINITE.E4M3.F32.PACK_AB_MERGE_C R95, R158, R95, RZ ;  /* 0x0000005f9e5f723e */ /* 0x000fe200048070ff */
[----:B------:R-:W-:Y:S01]  /*8580*/  FMUL.FTZ R33, R33, R11 ;  /* 0x0000000b21217220 */ /* 0x000fe20000410000 */
[----:B------:R-:W-:Y:S01]  /*8590*/  F2FP.SATFINITE.E4M3.F32.PACK_AB_MERGE_C R129, R138, R129, RZ ;  /* 0x000000818a81723e */ /* 0x000fe200048070ff */
[----:B------:R-:W-:Y:S01]  /*85a0*/  FMUL.FTZ R36, R36, R11 ;  /* 0x0000000b24247220 */ /* 0x000fe20000410000 */
[----:B------:R-:W-:Y:S01]  /*85b0*/  F2FP.SATFINITE.E4M3.F32.PACK_AB_MERGE_C R133, R142, R133, RZ ;  /* 0x000000858e85723e */ /* 0x000fe200048070ff */
[-C--:B------:R-:W-:Y:S01]  /*85c0*/  FMUL.FTZ R37, R37, R11.reuse ;  /* 0x0000000b25257220 */ /* 0x080fe20000410000 */
[----:B------:R-:W-:Y:S01]  /*85d0*/  F2FP.SATFINITE.E4M3.F32.PACK_AB_MERGE_C R122, R137, R122, RZ ;  /* 0x0000007a897a723e */ /* 0x000fe200048070ff */
[----:B------:R-:W-:Y:S01]  /*85e0*/  FMUL.FTZ R40, R40, R11 ;  /* 0x0000000b28287220 */ /* 0x000fe20000410000 */
[----:B------:R-:W-:Y:S01]  /*85f0*/  F2FP.SATFINITE.E4M3.F32.PACK_AB_MERGE_C R109, R180, R109, RZ ;  /* 0x0000006db46d723e */ /* 0x000fe200048070ff */
[-C--:B------:R-:W-:Y:S01]  /*8600*/  FMUL.FTZ R41, R41, R11.reuse ;  /* 0x0000000b29297220 */ /* 0x080fe20000410000 */
[----:B------:R-:W-:Y:S01]  /*8610*/  F2FP.SATFINITE.E4M3.F32.PACK_AB_MERGE_C R126, R141, R126, RZ ;  /* 0x0000007e8d7e723e */ /* 0x000fe200048070ff */
[-C--:B------:R-:W-:Y:S01]  /*8620*/  FMUL.FTZ R44, R44, R11.reuse ;  /* 0x0000000b2c2c7220 */ /* 0x080fe20000410000 */
[----:B------:R-:W-:Y:S01]  /*8630*/  F2FP.SATFINITE.E4M3.F32.PACK_AB_MERGE_C R106, R145, R106, RZ ;  /* 0x0000006a916a723e */ /* 0x000fe200048070ff */
[-C--:B------:R-:W-:Y:S01]  /*8640*/  FMUL.FTZ R45, R45, R11.reuse ;  /* 0x0000000b2d2d7220 */ /* 0x080fe20000410000 */
[----:B------:R-:W-:Y:S01]  /*8650*/  F2FP.SATFINITE.E4M3.F32.PACK_AB_MERGE_C R110, R151, R110, RZ ;  /* 0x0000006e976e723e */ /* 0x000fe200048070ff */
[----:B------:R-:W-:Y:S01]  /*8660*/  FMUL.FTZ R48, R48, R11 ;  /* 0x0000000b30307220 */ /* 0x000fe20000410000 */
        /* <DEDUP_REMOVED lines=8> */
[----:B------:R-:W-:Y:S01]  /*86f0*/  F2FP.SATFINITE.E4M3.F32.PACK_AB_MERGE_C R99, R164, R97, R99 ;  /* 0x00000061a463723e */ /* 0x000fe20004807063 */
[-C--:B------:R-:W-:Y:S01]  /*8700*/  FMUL.FTZ R57, R57, R11.reuse ;  /* 0x0000000b39397220 */ /* 0x080fe20000410000 */
[----:B------:R-:W-:Y:S01]  /*8710*/  R2UR UR56, R3 ;  /* 0x00000000033872ca */ /* 0x000fe200000e0000 */
[-C--:B------:R-:W-:Y:S01]  /*8720*/  FMUL.FTZ R60, R60, R11.reuse ;  /* 0x0000000b3c3c7220 */ /* 0x080fe20000410000 */
[----:B------:R-:W-:Y:S01]  /*8730*/  F2FP.SATFINITE.E4M3.F32.PACK_AB_MERGE_C R184, R13, R12, R14 ;  /* 0x0000000c0db8723e */ /* 0x000fe2000480700e */
[----:B------:R-:W-:Y:S01]  /*8740*/  FMUL.FTZ R61, R61, R11 ;  /* 0x0000000b3d3d7220 */ /* 0x000fe20000410000 */
[----:B------:R-:W-:Y:S01]  /*8750*/  F2FP.SATFINITE.E4M3.F32.PACK_AB_MERGE_C R172, R182, R111, R113 ;  /* 0x0000006fb6ac723e */ /* 0x000fe20004807071 */
[----:B------:R-:W-:Y:S01]  /*8760*/  FMUL.FTZ R64, R64, R11 ;  /* 0x0000000b40407220 */ /* 0x000fe20000410000 */
[----:B------:R-:W-:Y:S01]  /*8770*/  F2FP.SATFINITE.E4M3.F32.PACK_AB_MERGE_C R174, R186, R115, R117 ;  /* 0x00000073baae723e */ /* 0x000fe20004807075 */
[-C--:B------:R-:W-:Y:S01]  /*8780*/  FMUL.FTZ R65, R65, R11.reuse ;  /* 0x0000000b41417220 */ /* 0x080fe20000410000 */
        /* <DEDUP_REMOVED lines=9> */
[----:B------:R-:W-:Y:S01]  /*8820*/  FMUL.FTZ R85, R85, R11 ;  /* 0x0000000b55557220 */ /* 0x000fe20000410000 */
        /* <DEDUP_REMOVED lines=32> */
[----:B------:R-:W-:Y:S01]  /*8a30*/  F2FP.SATFINITE.E4M3.F32.PACK_AB_MERGE_C R185, R16, R21, R18 ;  /* 0x0000001510b9723e */ /* 0x000fe20004807012 */
[----:B------:R-:W-:Y:S01]  /*8a40*/  IMAD.MOV.U32 R13, RZ, RZ, R8 ;  /* 0x000000ffff0d7224 */ /* 0x000fe200078e0008 */
[----:B------:R-:W-:Y:S01]  /*8a50*/  F2FP.SATFINITE.E4M3.F32.PACK_AB_MERGE_C R187, R152, R123, R125 ;  /* 0x0000007b98bb723e */ /* 0x000fe2000480707d */
[----:B------:R-:W-:Y:S01]  /*8a60*/  IMAD.MOV.U32 R11, RZ, RZ, R10 ;  /* 0x000000ffff0b7224 */ /* 0x000fe200078e000a */
[----:B------:R-:W-:Y:S01]  /*8a70*/  F2FP.SATFINITE.E4M3.F32.PACK_AB_MERGE_C R180, R156, R93, R95 ;  /* 0x0000005d9cb4723e */ /* 0x000fe2000480705f */
[----:B------:R-:W-:Y:S01]  /*8a80*/  IMAD.MOV.U32 R186, RZ, RZ, R22 ;  /* 0x000000ffffba7224 */ /* 0x000fe200078e0016 */
[----:B------:R-:W-:Y:S01]  /*8a90*/  F2FP.SATFINITE.E4M3.F32.PACK_AB_MERGE_C R181, R136, R127, R129 ;  /* 0x0000007f88b5723e */ /* 0x000fe20004807081 */
[----:B------:R-:W-:Y:S01]  /*8aa0*/  IMAD.MOV.U32 R176, RZ, RZ, R105 ;  /* 0x000000ffffb07224 */ /* 0x000fe200078e0069 */
[----:B------:R-:W-:-:S02]  /*8ab0*/  F2FP.SATFINITE.E4M3.F32.PACK_AB_MERGE_C R183, R140, R131, R133 ;  /* 0x000000838cb7723e */ /* 0x000fc40004807085 */
[----:B------:R-:W-:Y:S02]  /*8ac0*/  F2FP.SATFINITE.E4M3.F32.PACK_AB_MERGE_C R177, R135, R120, R122 ;  /* 0x0000007887b1723e */ /* 0x000fe4000480707a */
[----:B------:R-:W-:Y:S02]  /*8ad0*/  F2FP.SATFINITE.E4M3.F32.PACK_AB_MERGE_C R178, R178, R107, R109 ;  /* 0x0000006bb2b2723e */ /* 0x000fe4000480706d */
[----:B------:R-:W-:Y:S02]  /*8ae0*/  F2FP.SATFINITE.E4M3.F32.PACK_AB_MERGE_C R179, R139, R124, R126 ;  /* 0x0000007c8bb3723e */ /* 0x000fe4000480707e */
[----:B------:R-:W-:Y:S02]  /*8af0*/  F2FP.SATFINITE.E4M3.F32.PACK_AB_MERGE_C R173, R143, R104, R106 ;  /* 0x000000688fad723e */ /* 0x000fe4000480706a */
[----:B------:R-:W-:Y:S02]  /*8b00*/  F2FP.SATFINITE.E4M3.F32.PACK_AB_MERGE_C R175, R147, R108, R110 ;  /* 0x0000006c93af723e */ /* 0x000fe4000480706e */
[----:B------:R-:W-:-:S02]  /*8b10*/  F2FP.SATFINITE.E4M3.F32.PACK_AB_MERGE_C R168, R190, R119, R121 ;  /* 0x00000077bea8723e */ /* 0x000fc40004807079 */
[----:B------:R-:W-:Y:S02]  /*8b20*/  F2FP.SATFINITE.E4M3.F32.PACK_AB_MERGE_C R169, R149, R88, R19 ;  /* 0x0000005895a9723e */ /* 0x000fe40004807013 */
[----:B------:R-:W-:Y:S02]  /*8b30*/  F2FP.SATFINITE.E4M3.F32.PACK_AB_MERGE_C R170, R194, R15, R17 ;  /* 0x0000000fc2aa723e */ /* 0x000fe40004807011 */
[----:B------:R-:W-:Y:S02]  /*8b40*/  F2FP.SATFINITE.E4M3.F32.PACK_AB_MERGE_C R171, R171, R96, R23 ;  /* 0x00000060abab723e */ /* 0x000fe40004807017 */
[----:B------:R-:W-:Y:S01]  /*8b50*/  MOV R182, R99 ;  /* 0x0000006300b67202 */ /* 0x000fe20000000f00 */
[----:B------:R-:W-:Y:S06]  /*8b60*/  @P1 BRA `(.L_x_29) ;  /* 0xffffffc800281947 */ /* 0x000fec000383ffff */
.L_x_18:
[----:B------:R-:W-:Y:S06]  /*8b70*/  BAR.ARV 0x8, 0x180 ;  /* 0x0206000000007b1d */ /* 0x000fec0000002000 */
[----:B------:R-:W-:Y:S05]  /*8b80*/  @!P0 BRA `(.L_x_30) ;  /* 0x0000000000048947 */ /* 0x000fea0003800000 */
[----:B------:R-:W-:Y:S01]  /*8b90*/  BPT.TRAP 0x1 ;  /* 0x000000040000795c */ /* 0x000fe20000300000 */
.L_x_30:
[----:B------:R-:W-:Y:S01]  /*8ba0*/  R2UR UR9, R3 ;  /* 0x00000000030972ca */ /* 0x000fe200000e0000 */
[----:B------:R-:W-:-:S05]  /*8bb0*/  IMAD.U32 R0, RZ, RZ, UR58 ;  /* 0x0000003aff007e24 */ /* 0x000fca000f8e00ff */
[----:B------:R-:W-:-:S07]  /*8bc0*/  SHF.L.U32 R0, R0, 0x1f, RZ ;  /* 0x0000001f00007819 */ /* 0x000fce00000006ff */
[----:B------:R-:W-:-:S09]  /*8bd0*/  ULEA UR9, UR9, UR36, 0x3 ;  /* 0x0000002409097291 */ /* 0x000fd2000f8e183f */
[----:B------:R0:W1:Y:S01]  /*8be0*/  SYNCS.PHASECHK.TRANS64.TRYWAIT P1, [UR9+0x29850], R0 ;  /* 0x02985000ff0075a7 */ /* 0x0000620008020149 */
[----:B------:R-:W-:Y:S05]  /*8bf0*/  @!P0 BRA `(.L_x_31) ;  /* 0x0000000000048947 */ /* 0x000fea0003800000 */
[----:B------:R-:W-:Y:S01]  /*8c00*/  BPT.TRAP 0x1 ;  /* 0x000000040000795c */ /* 0x000fe20000300000 */
.L_x_31:
[----:B-1----:R-:W-:Y:S05]  /*8c10*/  @P1 BRA `(.L_x_32) ;  /* 0x0000000000081947 */ /* 0x002fea0003800000 */
[----:B------:R-:W1:Y:S02]  /*8c20*/  SYNCS.PHASECHK.TRANS64.TRYWAIT P1, [UR9+0x29850], R0 ;  /* 0x02985000ff0075a7 */ /* 0x000e640008020149 */
[----:B-1----:R-:W-:Y:S05]  /*8c30*/  @!P1 BRA `(.L_x_33) ;  /* 0x0000007c00049947 */ /* 0x002fea0003800000 */
.L_x_32:
[----:B------:R-:W-:Y:S01]  /*8c40*/  UIADD3 UR36, UR36, 0x400, URZ ;  /* 0x0000040024247890 */ /* 0x000fe2000fffe03f */
[----:B------:R-:W-:Y:S01]  /*8c50*/  R2UR UR4, R3 ;  /* 0x00000000030472ca */ /* 0x000fe200000e0000 */
[----:B------:R-:W-:Y:S01]  /*8c60*/  WARPGROUP.ARRIVE ;  /* 0x00000000000079c5 */ /* 0x000fe20000000000 */
[----:B------:R-:W-:Y:S01]  /*8c70*/  UMOV UR7, 0xc0000010 ;  /* 0xc000001000077882 */ /* 0x000fe20000000000 */
[----:B------:R-:W-:Y:S01]  /*8c80*/  USHF.R.U32.HI UR36, URZ, 0x4, UR36 ;  /* 0x000000043f247899 */ /* 0x000fe20008011624 */
[----:B------:R-:W-:Y:S01]  /*8c90*/  IMAD.MOV.U32 R4, RZ, RZ, 0x3f800000 ;  /* 0x3f800000ff047424 */ /* 0x000fe200078e00ff */
[----:B------:R-:W-:Y:S02]  /*8ca0*/  ULDC.64 UR10, c[0x0][0x9a0] ;  /* 0x00026800000a7ab9 */ /* 0x000fe40000000a00 */
[----:B------:R-:W-:Y:S02]  /*8cb0*/  ULOP3.LUT UR36, UR36, 0x3fff, URZ, 0xc0, !UPT ;  /* 0x00003fff24247892 */ /* 0x000fe4000f8ec03f */
[----:B------:R-:W-:-:S02]  /*8cc0*/  UISETP.NE.U32.AND UP0, UPT, UR10, URZ, UPT ;  /* 0x0000003f0a00728c */ /* 0x000fc4000bf05070 */
[----:B------:R-:W-:Y:S02]  /*8cd0*/  ULOP3.LUT UR8, UR36, 0x10000, URZ, 0xfc, !UPT ;  /* 0x0001000024087892 */ /* 0x000fe4000f8efc3f */
[----:B------:R-:W-:Y:S02]  /*8ce0*/  UISETP.NE.AND.EX UP0, UPT, UR11, URZ, UPT, UP0 ;  /* 0x0000003f0b00728c */ /* 0x000fe4000bf05300 */
[----:B------:R-:W-:-:S04]  /*8cf0*/  UIMAD UR8, UR4, 0x500, UR8 ;  /* 0x00000500040878a4 */ /* 0x000fc8000f8e0208 */
[----:B------:R-:W-:Y:S01]  /*8d00*/  UIADD3 UR4, UR8, 0x100, URZ ;  /* 0x0000010008047890 */ /* 0x000fe2000fffe03f */
[----:B------:R-:W-:Y:S02]  /*8d10*/  PLOP3.LUT P1, PT, PT, PT, UP0, 0x80, 0x0 ;  /* 0x000000000000781c */ /* 0x000fe40003f2f008 */
[----:B------:R-:W-:-:S06]  /*8d20*/  UMOV UR6, UR8 ;  /* 0x0000000800067c82 */ /* 0x000fcc0008000000 */
[----:B------:R-:W-:Y:S01]  /*8d30*/  QGMMA.64x128x32.F32.E4M3.E4M3 R24, R184, gdesc[UR4], R24, gsb0 ;  /* 0x01e00004b8187df3 */ /* 0x000fe20008000818 */
[----:B------:R-:W-:Y:S01]  /*8d40*/  UMOV UR7, 0xc0000010 ;  /* 0xc000001000077882 */ /* 0x000fe20000000000 */
[----:B------:R-:W-:Y:S01]  /*8d50*/  UMOV UR6, UR4 ;  /* 0x0000000400067c82 */ /* 0x000fe20008000000 */
[----:B------:R-:W-:Y:S02]  /*8d60*/  @UP0 ULDC.64 UR12, c[0x0][0x9c8] ;  /* 0x00027200000c0ab9 */ /* 0x000fe40000000a00 */
[----:B------:R-:W-:Y:S01]  /*8d70*/  @UP0 UIMAD.WIDE.U32 UR4, UR48, UR12, URZ ;  /* 0x0000000c300402a5 */ /* 0x000fe2000f8e003f */
[----:B------:R-:W-:Y:S02]  /*8d80*/  WARPGROUP.DEPBAR.LE gsb0, 0x0 ;  /* 0x00008000000079c5 */ /* 0x000fe40000010000 */
[----:B------:R-:W-:-:S06]  /*8d90*/  WARPGROUP.ARRIVE ;  /* 0x00000000000079c5 */ /* 0x000fcc0000000000 */
[----:B------:R-:W-:Y:S01]  /*8da0*/  QGMMA.64x128x32.F32.E4M3.E4M3 R24, R180, gdesc[UR4], R24, gsb0 ;  /* 0x01e00004b4187df3 */ /* 0x000fe20008000818 */
[----:B------:R-:W-:Y:S02]  /*8db0*/  @UP0 UIMAD UR6, UR37, UR12, URZ ;  /* 0x0000000c250602a4 */ /* 0x000fe4000f8e023f */
[----:B------:R-:W-:Y:S02]  /*8dc0*/  @UP0 USHF.R.S32.HI UR7, URZ, 0x1f, UR50 ;  /* 0x0000001f3f070899 */ /* 0x000fe40008011432 */
[----:B------:R-:W-:-:S03]  /*8dd0*/  @UP0 UIMAD UR6, UR48, UR13, UR6 ;  /* 0x0000000d300602a4 */ /* 0x000fc6000f8e0206 */
[----:B------:R-:W-:Y:S01]  /*8de0*/  @UP0 ULDC.64 UR12, c[0x0][0x9d0] ;  /* 0x00027400000c0ab9 */ /* 0x000fe20000000a00 */
[----:B------:R-:W-:Y:S02]  /*8df0*/  @UP0 UIADD3 UR5, UR5, UR6, URZ ;  /* 0x0000000605050290 */ /* 0x000fe4000fffe03f */
[----:B------:R-:W-:Y:S02]  /*8e00*/  @UP0 UIMAD UR6, UR7, UR12, URZ ;  /* 0x0000000c070602a4 */ /* 0x000fe4000f8e023f */
[----:B------:R-:W-:Y:S02]  /*8e10*/  @UP0 UIMAD.WIDE.U32 UR4, UR50, UR12, UR4 ;  /* 0x0000000c320402a5 */ /* 0x000fe4000f8e0004 */
[----:B------:R-:W-:-:S04]  /*8e20*/  @UP0 UIMAD UR6, UR50, UR13, UR6 ;  /* 0x0000000d320602a4 */ /* 0x000fc8000f8e0206 */
[----:B------:R-:W-:Y:S02]  /*8e30*/  @UP0 UIADD3 UR5, UR5, UR6, URZ ;  /* 0x0000000605050290 */ /* 0x000fe4000fffe03f */
[----:B------:R-:W-:-:S04]  /*8e40*/  @UP0 ULEA UR6, UP1, UR4, UR10, 0x2 ;  /* 0x0000000a04060291 */ /* 0x000fc8000f82103f */
[----:B------:R-:W-:Y:S02]  /*8e50*/  @UP0 ULEA.HI.X UR7, UR4, UR11, UR5, 0x2, UP1 ;  /* 0x0000000b04070291 */ /* 0x000fe400088f1405 */
[----:B------:R-:W-:Y:S01]  /*8e60*/  UIADD3 UR4, UR8, 0x200, URZ ;  /* 0x0000020008047890 */ /* 0x000fe2000fffe03f */
[----:B------:R-:W-:-:S03]  /*8e70*/  IMAD.U32 R2, RZ, RZ, UR6 ;  /* 0x00000006ff027e24 */ /* 0x000fc6000f8e00ff */
[----:B------:R-:W-:Y:S01]  /*8e80*/  IMAD.U32 R3, RZ, RZ, UR7 ;  /* 0x00000007ff037e24 */ /* 0x000fe2000f8e00ff */
[----:B------:R-:W-:Y:S02]  /*8e90*/  UMOV UR7, 0xc0000010 ;  /* 0xc000001000077882 */ /* 0x000fe40000000000 */
[----:B------:R-:W-:Y:S02]  /*8ea0*/  UMOV UR6, UR4 ;  /* 0x0000000400067c82 */ /* 0x000fe40008000000 */
[----:B------:R2:W3:Y:S01]  /*8eb0*/  @P1 LDG.E R4, desc[UR54][R2.64] ;  /* 0x0000003602041981 */ /* 0x0004e2000c1e1900 */
[----:B------:R-:W-:Y:S01]  /*8ec0*/  UIADD3 UR4, UR8, 0x300, URZ ;  /* 0x0000030008047890 */ /* 0x000fe2000fffe03f */
[----:B------:R-:W-:Y:S02]  /*8ed0*/  WARPGROUP.DEPBAR.LE gsb0, 0x0 ;  /* 0x00008000000079c5 */ /* 0x000fe40000010000 */
[----:B------:R-:W-:-:S06]  /*8ee0*/  WARPGROUP.ARRIVE ;  /* 0x00000000000079c5 */ /* 0x000fcc0000000000 */
[----:B------:R-:W-:Y:S01]  /*8ef0*/  QGMMA.64x128x32.F32.E4M3.E4M3 R24, R176, gdesc[UR4], R24, gsb0 ;  /* 0x01e00004b0187df3 */ /* 0x000fe20008000818 */
[----:B------:R-:W-:Y:S01]  /*8f00*/  UMOV UR6, UR4 ;  /* 0x0000000400067c82 */ /* 0x000fe20008000000 */
[----:B------:R-:W-:Y:S01]  /*8f10*/  UMOV UR7, 0xc0000010 ;  /* 0xc000001000077882 */ /* 0x000fe20000000000 */
[----:B------:R-:W-:Y:S01]  /*8f20*/  UIADD3 UR8, UR8, 0x400, URZ ;  /* 0x0000040008087890 */ /* 0x000fe2000fffe03f */
[----:B-1----:R-:W1:Y:S04]  /*8f30*/  SHFL.BFLY PT, R5, R6, 0x2, 0x1f ;  /* 0x0c401f0006057f89 */ /* 0x002e6800000e0000 */
[----:B------:R-:W4:Y:S01]  /*8f40*/  SHFL.BFLY PT, R12, R7, 0x2, 0x1f ;  /* 0x0c401f00070c7f89 */ /* 0x000f2200000e0000 */
[----:B------:R-:W-:Y:S02]  /*8f50*/  WARPGROUP.DEPBAR.LE gsb0, 0x0 ;  /* 0x00008000000079c5 */ /* 0x000fe40000010000 */
[----:B------:R-:W-:-:S06]  /*8f60*/  WARPGROUP.ARRIVE ;  /* 0x00000000000079c5 */ /* 0x000fcc0000000000 */
[----:B------:R-:W-:Y:S01]  /*8f70*/  QGMMA.64x128x32.F32.E4M3.E4M3 R24, R172, gdesc[UR4], R24, gsb0 ;  /* 0x01e00004ac187df3 */ /* 0x000fe20008000818 */
[----:B------:R-:W-:Y:S01]  /*8f80*/  UMOV UR6, UR8 ;  /* 0x0000000800067c82 */ /* 0x000fe20008000000 */
[----:B------:R-:W-:Y:S01]  /*8f90*/  UMOV UR7, 0xc0000010 ;  /* 0xc000001000077882 */ /* 0x000fe20000000000 */
[----:B-1----:R-:W-:Y:S01]  /*8fa0*/  FADD.FTZ R5, R5, R6 ;  /* 0x0000000605057221 */ /* 0x002fe20000010000 */
[----:B----4-:R-:W-:-:S04]  /*8fb0*/  FADD.FTZ R12, R12, R7 ;  /* 0x000000070c0c7221 */ /* 0x010fc80000010000 */
[----:B0-----:R-:W0:Y:S04]  /*8fc0*/  SHFL.BFLY PT, R0, R5, 0x1, 0x1f ;  /* 0x0c201f0005007f89 */ /* 0x001e2800000e0000 */
[----:B--2---:R-:W1:Y:S01]  /*8fd0*/  SHFL.BFLY PT, R3, R12, 0x1, 0x1f ;  /* 0x0c201f000c037f89 */ /* 0x004e6200000e0000 */
[----:B------:R-:W-:Y:S01]  /*8fe0*/  MOV R7, RZ ;  /* 0x000000ff00077202 */ /* 0x000fe20000000f00 */
[----:B0-----:R-:W-:Y:S01]  /*8ff0*/  FADD.FTZ R13, R5, R0 ;  /* 0x00000000050d7221 */ /* 0x001fe20000010000 */
[----:B-1----:R-:W-:-:S04]  /*9000*/  FADD.FTZ R14, R12, R3 ;  /* 0x000000030c0e7221 */ /* 0x002fc80000010000 */
[C---:B------:R-:W-:Y:S01]  /*9010*/  FSETP.NE.FTZ.AND P1, PT, R13.reuse, RZ, PT ;  /* 0x000000ff0d00720b */ /* 0x040fe20003f35000 */
[----:B------:R-:W-:Y:S01]  /*9020*/  FMUL.FTZ R15, R13, 0.00390625 ;  /* 0x3b8000000d0f7820 */ /* 0x000fe20000410000 */
[----:B------:R-:W-:-:S04]  /*9030*/  FMUL.FTZ R6, R14, 0.00390625 ;  /* 0x3b8000000e067820 */ /* 0x000fc80000410000 */
[----:B------:R-:W-:Y:S02]  /*9040*/  FSETP.NE.FTZ.AND P2, PT, R15, RZ, PT ;  /* 0x000000ff0f00720b */ /* 0x000fe40003f55000 */
[----:B------:R-:W-:-:S05]  /*9050*/  FSETP.NE.FTZ.AND P3, PT, R6, RZ, PT ;  /* 0x000000ff0600720b */ /* 0x000fca0003f75000 */
[----:B------:R-:W-:Y:S01]  /*9060*/  @P1 MUFU.RCP R7, R13 ;  /* 0x0000000d00071308 */ /* 0x000fe20000001000 */
[----:B------:R-:W-:Y:S01]  /*9070*/  FSETP.NE.FTZ.AND P1, PT, R14, RZ, PT ;  /* 0x000000ff0e00720b */ /* 0x000fe20003f35000 */
[----:B------:R-:W-:Y:S01]  /*9080*/  IMAD.MOV.U32 R11, RZ, RZ, RZ ;  /* 0x000000ffff0b7224 */ /* 0x000fe200078e00ff */
[----:B------:R-:W-:Y:S02]  /*9090*/  WARPGROUP.DEPBAR.LE gsb0, 0x0 ;  /* 0x00008000000079c5 */ /* 0x000fe40000010000 */
[----:B------:R-:W-:-:S06]  /*90a0*/  WARPGROUP.ARRIVE ;  /* 0x00000000000079c5 */ /* 0x000fcc0000000000 */
[----:B------:R-:W-:Y:S01]  /*90b0*/  QGMMA.64x128x32.F32.E4M3.E4M3 R24, R168, gdesc[UR4], R24, gsb0 ;  /* 0x01e00004a8187df3 */ /* 0x000fe20008000818 */
[----:B------:R-:W0:Y:S08]  /*90c0*/  @P2 MUFU.LG2 R2, R15 ;  /* 0x0000000f00022308 */ /* 0x000e300000000c00 */
[----:B------:R-:W1:Y:S08]  /*90d0*/  @P3 MUFU.LG2 R6, R6 ;  /* 0x0000000600063308 */ /* 0x000e700000000c00 */
[----:B------:R-:W2:Y:S01]  /*90e0*/  @P1 MUFU.RCP R11, R14 ;  /* 0x0000000e000b1308 */ /* 0x000ea20000001000 */
[C---:B------:R-:W-:Y:S01]  /*90f0*/  @P2 FMUL.FTZ R5, R9.reuse, 0.69314718246459960938 ;  /* 0x3f31721809052820 */ /* 0x040fe20000410000 */
[----:B0-----:R-:W-:Y:S01]  /*9100*/  @P2 FMUL.FTZ R2, R2, 0.69314718246459960938 ;  /* 0x3f31721802022820 */ /* 0x001fe20000410000 */
[----:B------:R-:W-:Y:S01]  /*9110*/  @P3 FMUL.FTZ R12, R9, 0.69314718246459960938 ;  /* 0x3f317218090c3820 */ /* 0x000fe20000410000 */
[----:B------:R-:W-:-:S02]  /*9120*/  IMAD.MOV.U32 R0, RZ, RZ, -0x800000 ;  /* 0xff800000ff007424 */ /* 0x000fc400078e00ff */
[----:B------:R-:W-:Y:S01]  /*9130*/  @P2 FFMA.FTZ R0, R5, R10, R2 ;  /* 0x0000000a05002223 */ /* 0x000fe20000010002 */
[----:B-1----:R-:W-:Y:S01]  /*9140*/  @P3 FMUL.FTZ R9, R6, 0.69314718246459960938 ;  /* 0x3f31721806093820 */ /* 0x002fe20000410000 */
[----:B------:R-:W-:Y:S02]  /*9150*/  IMAD.MOV.U32 R3, RZ, RZ, -0x800000 ;  /* 0xff800000ff037424 */ /* 0x000fe400078e00ff */
[----:B---3--:R-:W-:Y:S01]  /*9160*/  FMUL.FTZ R2, R7, R4 ;  /* 0x0000000407027220 */ /* 0x008fe20000410000 */
[----:B------:R-:W-:Y:S01]  /*9170*/  @P3 FFMA.FTZ R3, R12, R8, R9 ;  /* 0x000000080c033223 */ /* 0x000fe20000010009 */
[----:B--2---:R-:W-:Y:S01]  /*9180*/  FMUL.FTZ R4, R11, R4 ;  /* 0x000000040b047220 */ /* 0x004fe20000410000 */
[----:B------:R-:W-:Y:S02]  /*9190*/  WARPGROUP.DEPBAR.LE gsb0, 0x0 ;  /* 0x00008000000079c5 */ /* 0x000fe40000010000 */
[----:B------:R-:W-:Y:S05]  /*91a0*/  @!P0 BRA `(.L_x_34) ;  /* 0x0000000000048947 */ /* 0x000fea0003800000 */
[----:B------:R-:W-:Y:S01]  /*91b0*/  BPT.TRAP 0x1 ;  /* 0x000000040000795c */ /* 0x000fe20000300000 */
.L_x_34:
[----:B------:R-:W-:Y:S01]  /*91c0*/  UIADD3 UR4, UR9, 0x29860, URZ ;  /* 0x0002986009047890 */ /* 0x000fe2000fffe03f */
[-C--:B------:R-:W-:Y:S01]  /*91d0*/  FMUL.FTZ R7, R24, R2.reuse ;  /* 0x0000000218077220 */ /* 0x080fe20000410000 */
[-C--:B------:R-:W-:Y:S01]  /*91e0*/  FMUL.FTZ R9, R29, R2.reuse ;  /* 0x000000021d097220 */ /* 0x080fe20000410000 */
[-C--:B------:R-:W-:Y:S01]  /*91f0*/  FMUL.FTZ R10, R32, R2.reuse ;  /* 0x00000002200a7220 */ /* 0x080fe20000410000 */
[----:B------:R-:W-:Y:S01]  /*9200*/  UPRMT UR4, UR51, 0x654, UR4 ;  /* 0x0000065433047896 */ /* 0x000fe20008000004 */
        /* <DEDUP_REMOVED lines=8> */
[----:B------:R-:W-:Y:S01]  /*9290*/  SYNCS.ARRIVE.TRANS64.RED.A1T0 RZ, [UR4], RZ ;  /* 0x000000ffffff79a7 */ /* 0x000fe20008100404 */
        /* <DEDUP_REMOVED lines=47> */
[----:B------:R-:W-:Y:S01]  /*9590*/  PLOP3.LUT P0, PT, PT, PT, PT, 0x8, 0x0 ;  /* 0x000000000000781c */ /* 0x000fe20003f0e170 */
[-C--:B------:R-:W-:Y:S01]  /*95a0*/  FMUL.FTZ R70, R70, R4.reuse ;  /* 0x0000000446467220 */ /* 0x080fe20000410000 */
[-C--:B------:R-:W-:Y:S01]  /*95b0*/  FMUL.FTZ R67, R67, R4.reuse ;  /* 0x0000000443437220 */ /* 0x080fe20000410000 */
[-C--:B------:R-:W-:Y:S01]  /*95c0*/  FMUL.FTZ R78, R78, R4.reuse ;  /* 0x000000044e4e7220 */ /* 0x080fe20000410000 */
[-C--:B------:R-:W-:Y:S01]  /*95d0*/  FMUL.FTZ R75, R75, R4.reuse ;  /* 0x000000044b4b7220 */ /* 0x080fe20000410000 */
[-C--:B------:R-:W-:Y:S01]  /*95e0*/  FMUL.FTZ R86, R86, R4.reuse ;  /* 0x0000000456567220 */ /* 0x080fe20000410000 */
[----:B------:R-:W-:-:S07]  /*95f0*/  FMUL.FTZ R83, R83, R4 ;  /* 0x0000000453537220 */ /* 0x000fce0000410000 */
.L_x_10:
[----:B------:R-:W-:Y:S05]  /*9600*/  @P0 BRA `(.L_x_35) ;  /* 0x00000020006c0947 */ /* 0x000fea0003800000 */
[----:B------:R-:W0:Y:S01]  /*9610*/  S2R R25, SR_TID.X ;  /* 0x0000000000197919 */ /* 0x000e220000002100 */
[----:B------:R-:W-:Y:S01]  /*9620*/  ULDC.64 UR4, c[0x4][0x40] ;  /* 0x0100100000047ab9 */ /* 0x000fe20000000a00 */
[----:B------:R-:W-:Y:S01]  /*9630*/  ULDC.64 UR8, c[0x0][0xbd0] ;  /* 0x0002f40000087ab9 */ /* 0x000fe20000000a00 */
[----:B------:R-:W-:Y:S01]  /*9640*/  USHF.R.S32.HI UR7, URZ, 0x1f, UR50 ;  /* 0x0000001f3f077899 */ /* 0x000fe20008011432 */
[----:B------:R-:W-:Y:S01]  /*9650*/  ULDC.64 UR10, c[0x0][0xb38] ;  /* 0x0002ce00000a7ab9 */ /* 0x000fe20000000a00 */
[----:B0-----:R-:W-:-:S05]  /*9660*/  IMAD.SHL.U32 R2, R25, 0x4, RZ ;  /* 0x0000000419027824 */ /* 0x001fca00078e00ff */
[----:B------:R-:W-:Y:S01]  /*9670*/  LOP3.LUT R2, R2, 0xc, RZ, 0xc0, !PT ;  /* 0x0000000c02027812 */ /* 0x000fe200078ec0ff */
[----:B------:R-:W-:Y:S03]  /*9680*/  BAR.SYNC.DEFER_BLOCKING 0x1, 0x100 ;  /* 0x0044000000007b1d */ /* 0x000fe60000010000 */
[----:B------:R-:W-:-:S05]  /*9690*/  IADD3 R4, P0, R2, UR4, RZ ;  /* 0x0000000402047c10 */ /* 0x000fca000ff1e0ff */
[----:B------:R-:W-:-:S06]  /*96a0*/  IMAD.X R5, RZ, RZ, UR5, P0 ;  /* 0x00000005ff057e24 */ /* 0x000fcc00080e06ff */
[----:B------:R0:W2:Y:S01]  /*96b0*/  LDG.E.CONSTANT R5, desc[UR54][R4.64] ;  /* 0x0000003604057981 */ /* 0x0000a2000c1e9900 */
[C---:B------:R-:W-:Y:S01]  /*96c0*/  LOP3.LUT P0, R2, R25.reuse, 0x3, RZ, 0xc0, !PT ;  /* 0x0000000319027812 */ /* 0x040fe2000780c0ff */
[----:B------:R-:W-:Y:S01]  /*96d0*/  UIMAD.WIDE.U32 UR4, UR50, UR8, URZ ;  /* 0x00000008320472a5 */ /* 0x000fe2000f8e003f */
[----:B------:R-:W-:Y:S01]  /*96e0*/  IADD3 R25, R25, -0x80, RZ ;  /* 0xffffff8019197810 */ /* 0x000fe20007ffe0ff */
[----:B------:R-:W-:Y:S01]  /*96f0*/  UIMAD UR6, UR7, UR8, URZ ;  /* 0x00000008070672a4 */ /* 0x000fe2000f8e023f */
[----:B------:R-:W-:Y:S01]  /*9700*/  ISETP.EQ.OR P0, PT, R2, 0x3, !P0 ;  /* 0x000000030200780c */ /* 0x000fe20004702670 */
[----:B------:R-:W-:Y:S01]  /*9710*/  UIMAD UR8, UR7, UR10, URZ ;  /* 0x0000000a070872a4 */ /* 0x000fe2000f8e023f */
[----:B------:R-:W-:Y:S01]  /*9720*/  BSSY B0, `(.L_x_36) ;  /* 0x000018f000007945 */ /* 0x000fe20003800000 */
[----:B------:R-:W-:Y:S01]  /*9730*/  MOV R32, UR4 ;  /* 0x0000000400207c02 */ /* 0x000fe20008000f00 */
[----:B------:R-:W-:Y:S01]  /*9740*/  UIMAD UR9, UR50, UR9, UR6 ;  /* 0x00000009320972a4 */ /* 0x000fe2000f8e0206 */
[----:B0-----:R-:W-:Y:S01]  /*9750*/  SHF.R.S32.HI R4, RZ, 0x1f, R25 ;  /* 0x0000001fff047819 */ /* 0x001fe20000011419 */
[----:B------:R-:W-:Y:S01]  /*9760*/  UIMAD.WIDE.U32 UR6, UR50, UR10, URZ ;  /* 0x0000000a320672a5 */ /* 0x000fe2000f8e003f */
[----:B------:R-:W-:Y:S01]  /*9770*/  SEL R108, R6, R9, P0 ;  /* 0x00000009066c7207 */ /* 0x000fe20000000000 */
[----:B------:R-:W0:Y:S01]  /*9780*/  S2UR UR4, SR_CTAID.Y ;  /* 0x00000000000479c3 */ /* 0x000e220000002600 */
[----:B------:R-:W-:Y:S01]  /*9790*/  LEA.HI R2, R4, R25, RZ, 0x7 ;  /* 0x0000001904027211 */ /* 0x000fe200078f38ff */
[----:B------:R-:W-:Y:S01]  /*97a0*/  UIADD3 UR9, UR5, UR9, URZ ;  /* 0x0000000905097290 */ /* 0x000fe2000fffe03f */
[----:B------:R-:W-:Y:S01]  /*97b0*/  SEL R119, R9, R6, P0 ;  /* 0x0000000609777207 */ /* 0x000fe20000000000 */
[----:B------:R-:W-:Y:S01]  /*97c0*/  UIMAD UR8, UR50, UR11, UR8 ;  /* 0x0000000b320872a4 */ /* 0x000fe2000f8e0208 */
[----:B------:R-:W-:Y:S01]  /*97d0*/  LOP3.LUT R6, R2, 0xffffff80, RZ, 0xc0, !PT ;  /* 0xffffff8002067812 */ /* 0x000fe200078ec0ff */
[----:B------:R-:W-:Y:S01]  /*97e0*/  IMAD.U32 R45, RZ, RZ, UR7 ;  /* 0x00000007ff2d7e24 */ /* 0x000fe2000f8e00ff */
[----:B------:R-:W-:Y:S01]  /*97f0*/  SEL R104, R36, R11, P0 ;  /* 0x0000000b24687207 */ /* 0x000fe20000000000 */
[----:B------:R-:W-:Y:S01]  /*9800*/  UIADD3 UR8, UR7, UR8, URZ ;  /* 0x0000000807087290 */ /* 0x000fe2000fffe03f */
[----:B------:R-:W-:Y:S01]  /*9810*/  SEL R115, R11, R36, P0 ;  /* 0x000000240b737207 */ /* 0x000fe20000000000 */
[----:B------:R-:W-:Y:S01]  /*9820*/  IMAD.IADD R64, R25, 0x1, -R6 ;  /* 0x0000000119407824 */ /* 0x000fe200078e0a06 */
[----:B------:R-:W-:-:S02]  /*9830*/  SEL R16, R10, R33, P0 ;  /* 0x000000210a107207 */ /* 0x000fc40000000000 */
[----:B------:R-:W-:Y:S01]  /*9840*/  SEL R113, R33, R10, P0 ;  /* 0x0000000a21717207 */ /* 0x000fe20000000000 */
[----:B------:R-:W-:Y:S01]  /*9850*/  IMAD.U32 R33, RZ, RZ, UR5 ;  /* 0x00000005ff217e24 */ /* 0x000fe2000f8e00ff */
[----:B------:R-:W-:Y:S01]  /*9860*/  SHF.R.S32.HI R11, RZ, 0x1f, R64 ;  /* 0x0000001fff0b7819 */ /* 0x000fe20000011440 */
[----:B------:R-:W-:Y:S01]  /*9870*/  IMAD.U32 R33, RZ, RZ, UR9 ;  /* 0x00000009ff217e24 */ /* 0x000fe2000f8e00ff */
[----:B------:R-:W-:Y:S01]  /*9880*/  LEA.HI R4, R4, R25, RZ, 0x2 ;  /* 0x0000001904047211 */ /* 0x000fe200078f10ff */
[----:B------:R-:W-:Y:S01]  /*9890*/  IMAD.U32 R45, RZ, RZ, UR8 ;  /* 0x00000008ff2d7e24 */ /* 0x000fe2000f8e00ff */
[----:B------:R-:W-:Y:S01]  /*98a0*/  LEA.HI R10, R11, R64, RZ, 0x2 ;  /* 0x000000400b0a7211 */ /* 0x000fe200078f10ff */
[----:B------:R-:W-:Y:S01]  /*98b0*/  ULDC.64 UR8, c[0x0][0xb28] ;  /* 0x0002ca0000087ab9 */ /* 0x000fe20000000a00 */
[----:B------:R-:W-:Y:S02]  /*98c0*/  SEL R100, R12, R41, P0 ;  /* 0x000000290c647207 */ /* 0x000fe40000000000 */
[----:B------:R-:W-:-:S02]  /*98d0*/  SEL R109, R41, R12, P0 ;  /* 0x0000000c296d7207 */ /* 0x000fc40000000000 */
[----:B------:R-:W-:Y:S02]  /*98e0*/  SEL R48, R26, R27, P0 ;  /* 0x0000001b1a307207 */ /* 0x000fe40000000000 */
[----:B------:R-:W-:Y:S02]  /*98f0*/  SEL R89, R27, R26, P0 ;  /* 0x0000001a1b597207 */ /* 0x000fe40000000000 */
[----:B------:R-:W-:Y:S02]  /*9900*/  SEL R26, R74, R75, P0 ;  /* 0x0000004b4a1a7207 */ /* 0x000fe40000000000 */
[----:B------:R-:W-:Y:S02]  /*9910*/  SEL R41, R75, R74, P0 ;  /* 0x0000004a4b297207 */ /* 0x000fe40000000000 */
[----:B------:R-:W-:Y:S01]  /*9920*/  SEL R106, R7, R8, P0 ;  /* 0x00000008076a7207 */ /* 0x000fe20000000000 */
[----:B------:R-:W1:Y:S01]  /*9930*/  S2R R74, SR_CTAID.X ;  /* 0x00000000004a7919 */ /* 0x000e620000002500 */
[----:B------:R-:W-:-:S02]  /*9940*/  SEL R117, R8, R7, P0 ;  /* 0x0000000708757207 */ /* 0x000fc40000000000 */
[----:B------:R-:W-:Y:S02]  /*9950*/  LOP3.LUT R6, R4, 0xfffffffc, RZ, 0xc0, !PT ;  /* 0xfffffffc04067812 */ /* 0x000fe400078ec0ff */
[--C-:B------:R-:W-:Y:S02]  /*9960*/  SHF.R.S32.HI R4, RZ, 0x2, R10.reuse ;  /* 0x00000002ff047819 */ /* 0x100fe4000001140a */
[----:B------:R-:W-:Y:S01]  /*9970*/  SHF.R.S32.HI R7, RZ, 0x1f, R10 ;  /* 0x0000001fff077819 */ /* 0x000fe2000001140a */
[----:B------:R-:W-:Y:S01]  /*9980*/  IMAD.IADD R8, R25, 0x1, -R6 ;  /* 0x0000000119087824 */ /* 0x000fe200078e0a06 */
[----:B------:R-:W-:Y:S02]  /*9990*/  SHF.R.S32.HI R9, RZ, 0x7, R2 ;  /* 0x00000007ff097819 */ /* 0x000fe40000011402 */
[----:B------:R-:W-:Y:S02]  /*99a0*/  LEA.HI R7, R7, R4, RZ, 0x3 ;  /* 0x0000000407077211 */ /* 0x000fe400078f18ff */
[----:B------:R-:W-:-:S02]  /*99b0*/  SEL R98, R52, R15, P0 ;  /* 0x0000000f34627207 */ /* 0x000fc40000000000 */
[----:B------:R-:W-:Y:S02]  /*99c0*/  SEL R107, R15, R52, P0 ;  /* 0x000000340f6b7207 */ /* 0x000fe40000000000 */
[----:B------:R-:W-:Y:S02]  /*99d0*/  SEL R72, R24, R81, P0 ;  /* 0x0000005118487207 */ /* 0x000fe40000000000 */
[----:B------:R-:W-:Y:S02]  /*99e0*/  SEL R93, R81, R24, P0 ;  /* 0x00000018515d7207 */ /* 0x000fe40000000000 */
[----:B------:R-:W-:Y:S02]  /*99f0*/  SEL R102, R44, R13, P0 ;  /* 0x0000000d2c667207 */ /* 0x000fe40000000000 */
[----:B------:R-:W-:Y:S01]  /*9a00*/  SEL R111, R13, R44, P0 ;  /* 0x0000002c0d6f7207 */ /* 0x000fe20000000000 */
[----:B------:R-:W-:Y:S01]  /*9a10*/  IMAD.U32 R44, RZ, RZ, UR6 ;  /* 0x00000006ff2c7e24 */ /* 0x000fe2000f8e00ff */
[----:B------:R-:W-:Y:S01]  /*9a20*/  SEL R52, R34, R35, P0 ;  /* 0x0000002322347207 */ /* 0x000fe20000000000 */
[----:B------:R-:W-:Y:S01]  /*9a30*/  ULDC.64 UR6, c[0x0][0xb48] ;  /* 0x0002d20000067ab9 */ /* 0x000fe20000000a00 */
[----:B------:R-:W-:-:S02]  /*9a40*/  SEL R81, R35, R34, P0 ;  /* 0x0000002223517207 */ /* 0x000fc40000000000 */
[----:B------:R-:W-:Y:S02]  /*9a50*/  LEA.HI R2, R2, R9, RZ, 0x1 ;  /* 0x0000000902027211 */ /* 0x000fe400078f08ff */
[----:B------:R-:W-:Y:S02]  /*9a60*/  LOP3.LUT R7, R7, 0xfffffff8, RZ, 0xc0, !PT ;  /* 0xfffffff807077812 */ /* 0x000fe400078ec0ff */
[----:B------:R-:W-:Y:S02]  /*9a70*/  SEL R34, R86, R87, P0 ;  /* 0x0000005756227207 */ /* 0x000fe40000000000 */
[----:B------:R-:W-:Y:S01]  /*9a80*/  SEL R13, R87, R86, P0 ;  /* 0x00000056570d7207 */ /* 0x000fe20000000000 */
[----:B------:R-:W-:Y:S01]  /*9a90*/  IMAD.IADD R7, R4, 0x1, -R7 ;  /* 0x0000000104077824 */ /* 0x000fe200078e0a07 */
[----:B------:R-:W-:Y:S01]  /*9aa0*/  LEA.HI R6, R11, R64, RZ, 0x5 ;  /* 0x000000400b067211 */ /* 0x000fe200078f28ff */
[----:B------:R-:W3:Y:S01]  /*9ab0*/  LDC R87, c[0x0][0xbe8] ;  /* 0x0002fa00ff577b82 */ /* 0x000ee20000000800 */
[----:B------:R-:W-:-:S02]  /*9ac0*/  LOP3.LUT R2, R2, 0x3fffffe, RZ, 0xc0, !PT ;  /* 0x03fffffe02027812 */ /* 0x000fc400078ec0ff */
[----:B------:R-:W-:Y:S02]  /*9ad0*/  SHF.R.S32.HI R6, RZ, 0x5, R6 ;  /* 0x00000005ff067819 */ /* 0x000fe40000011406 */
[----:B------:R-:W-:Y:S01]  /*9ae0*/  LEA.HI R4, R8, R8, RZ, 0x1 ;  /* 0x0000000808047211 */ /* 0x000fe200078f08ff */
[----:B------:R-:W-:Y:S01]  /*9af0*/  IMAD.IADD R2, R9, 0x1, -R2 ;  /* 0x0000000109027824 */ /* 0x000fe200078e0a02 */
[----:B------:R-:W-:Y:S01]  /*9b00*/  SEL R96, R14, R49, P0 ;  /* 0x000000310e607207 */ /* 0x000fe20000000000 */
[----:B------:R-:W-:Y:S01]  /*9b10*/  IMAD R7, R6, 0x10, R7 ;  /* 0x0000001006077824 */ /* 0x000fe200078e0207 */
[----:B------:R-:W-:Y:S02]  /*9b20*/  LOP3.LUT R9, R4, 0x1ffffffe, RZ, 0xc0, !PT ;  /* 0x1ffffffe04097812 */ /* 0x000fe400078ec0ff */
[----:B------:R-:W-:Y:S01]  /*9b30*/  SEL R105, R49, R14, P0 ;  /* 0x0000000e31697207 */ /* 0x000fe20000000000 */
[----:B------:R-:W-:Y:S01]  /*9b40*/  IMAD R2, R2, 0x40, R7 ;  /* 0x0000004002027824 */ /* 0x000fe200078e0207 */
[----:B------:R-:W-:-:S02]  /*9b50*/  SEL R14, R30, R31, P0 ;  /* 0x0000001f1e0e7207 */ /* 0x000fc40000000000 */
[----:B------:R-:W-:Y:S02]  /*9b60*/  IADD3 R9, R8, -R9, RZ ;  /* 0x8000000908097210 */ /* 0x000fe40007ffe0ff */
[----:B------:R-:W-:Y:S02]  /*9b70*/  SEL R92, R17, R18, P0 ;  /* 0x00000012115c7207 */ /* 0x000fe40000000000 */
[----:B------:R-:W-:Y:S01]  /*9b80*/  SEL R101, R18, R17, P0 ;  /* 0x0000001112657207 */ /* 0x000fe20000000000 */
[----:B------:R-:W-:Y:S01]  /*9b90*/  IMAD R9, R9, 0x8, R2 ;  /* 0x0000000809097824 */ /* 0x000fe200078e0202 */
[----:B------:R-:W-:Y:S02]  /*9ba0*/  SEL R18, R38, R39, P0 ;  /* 0x0000002726127207 */ /* 0x000fe40000000000 */
[----:B------:R-:W-:Y:S02]  /*9bb0*/  SEL R85, R39, R38, P0 ;  /* 0x0000002627557207 */ /* 0x000fe40000000000 */
[----:B------:R-:W-:-:S02]  /*9bc0*/  SEL R56, R46, R47, P0 ;  /* 0x0000002f2e387207 */ /* 0x000fc40000000000 */
[----:B------:R-:W-:Y:S02]  /*9bd0*/  SEL R77, R47, R46, P0 ;  /* 0x0000002e2f4d7207 */ /* 0x000fe40000000000 */
[----:B------:R-:W-:Y:S02]  /*9be0*/  SEL R12, R50, R51, P0 ;  /* 0x00000033320c7207 */ /* 0x000fe40000000000 */
[----:B------:R-:W-:Y:S02]  /*9bf0*/  SEL R38, R66, R67, P0 ;  /* 0x0000004342267207 */ /* 0x000fe40000000000 */
[----:B------:R-:W-:Y:S01]  /*9c00*/  SEL R47, R67, R66, P0 ;  /* 0x00000042432f7207 */ /* 0x000fe20000000000 */
[----:B-1----:R-:W-:Y:S01]  /*9c10*/  IMAD R66, R74, 0x80, R2 ;  /* 0x000000804a427824 */ /* 0x002fe200078e0202 */
[----:B------:R-:W-:Y:S01]  /*9c20*/  LOP3.LUT R7, R10, 0x7ffffffc, RZ, 0xc0, !PT ;  /* 0x7ffffffc0a077812 */ /* 0x000fe200078ec0ff */
[----:B------:R-:W-:Y:S01]  /*9c30*/  IMAD R74, R74, 0x80, R9 ;  /* 0x000000804a4a7824 */ /* 0x000fe200078e0209 */
[----:B------:R-:W-:-:S02]  /*9c40*/  SEL R88, R20, R65, P0 ;  /* 0x0000004114587207 */ /* 0x000fc40000000000 */
[----:B------:R-:W-:Y:S02]  /*9c50*/  SEL R97, R65, R20, P0 ;  /* 0x0000001441617207 */ /* 0x000fe40000000000 */
[----:B------:R-:W-:Y:S02]  /*9c60*/  SEL R46, R54, R55, P0 ;  /* 0x00000037362e7207 */ /* 0x000fe40000000000 */
[----:B------:R-:W-:Y:S02]  /*9c70*/  SEL R61, R55, R54, P0 ;  /* 0x00000036373d7207 */ /* 0x000fe40000000000 */
[----:B------:R-:W-:Y:S02]  /*9c80*/  SEL R90, R68, R21, P0 ;  /* 0x00000015445a7207 */ /* 0x000fe40000000000 */
[----:B------:R-:W-:Y:S02]  /*9c90*/  SEL R99, R21, R68, P0 ;  /* 0x0000004415637207 */ /* 0x000fe40000000000 */
[----:B------:R-:W-:-:S02]  /*9ca0*/  SEL R20, R84, R29, P0 ;  /* 0x0000001d54147207 */ /* 0x000fc40000000000 */
[----:B---3--:R-:W-:Y:S02]  /*9cb0*/  ISETP.NE.AND P2, PT, R87, 0x1, PT ;  /* 0x000000015700780c */ /* 0x008fe40003f45270 */
[----:B------:R-:W-:Y:S02]  /*9cc0*/  SEL R68, R22, R73, P0 ;  /* 0x0000004916447207 */ /* 0x000fe40000000000 */
[----:B------:R-:W-:Y:S02]  /*9cd0*/  SEL R69, R73, R22, P0 ;  /* 0x0000001649457207 */ /* 0x000fe40000000000 */
[----:B------:R-:W-:Y:S02]  /*9ce0*/  SEL R80, R76, R23, P0 ;  /* 0x000000174c507207 */ /* 0x000fe40000000000 */
[----:B------:R-:W-:Y:S02]  /*9cf0*/  SEL R94, R60, R19, P0 ;  /* 0x000000133c5e7207 */ /* 0x000fe40000000000 */
[----:B------:R-:W-:-:S02]  /*9d00*/  SEL R103, R19, R60, P0 ;  /* 0x0000003c13677207 */ /* 0x000fc40000000000 */
[----:B------:R-:W-:Y:S02]  /*9d10*/  SEL R73, R29, R84, P0 ;  /* 0x000000541d497207 */ /* 0x000fe40000000000 */
[----:B------:R-:W-:Y:S02]  /*9d20*/  SEL R95, R23, R76, P0 ;  /* 0x0000004c175f7207 */ /* 0x000fe40000000000 */
[----:B------:R-:W-:Y:S01]  /*9d30*/  SEL R60, R42, R43, P0 ;  /* 0x0000002b2a3c7207 */ /* 0x000fe20000000000 */
[----:B------:R-:W0:Y:S01]  /*9d40*/  LDC R76, c[0x0][0xc50] ;  /* 0x00031400ff4c7b82 */ /* 0x000e220000000800 */
[----:B------:R-:W-:Y:S02]  /*9d50*/  SEL R29, R43, R42, P0 ;  /* 0x0000002a2b1d7207 */ /* 0x000fe40000000000 */
[----:B------:R-:W-:Y:S02]  /*9d60*/  SEL R91, R31, R30, P0 ;  /* 0x0000001e1f5b7207 */ /* 0x000fe40000000000 */
[----:B------:R-:W-:-:S02]  /*9d70*/  SEL R65, R51, R50, P0 ;  /* 0x0000003233417207 */ /* 0x000fc40000000000 */
[----:B------:R-:W-:Y:S02]  /*9d80*/  SEL R42, R58, R59, P0 ;  /* 0x0000003b3a2a7207 */ /* 0x000fe40000000000 */
        /* <DEDUP_REMOVED lines=8> */
[----:B------:R-:W1:Y:S01]  /*9e10*/  @P2 LDC R83, c[0x0][0xbf0] ;  /* 0x0002fc00ff532b82 */ /* 0x000e620000000800 */
[C---:B------:R-:W-:Y:S01]  /*9e20*/  LOP3.LUT P1, RZ, R64.reuse, 0x3, RZ, 0xc0, !PT ;  /* 0x0000000340ff7812 */ /* 0x040fe2000782c0ff */
[----:B------:R-:W-:Y:S01]  /*9e30*/  IMAD.IADD R64, R64, 0x1, -R7 ;  /* 0x0000000140407824 */ /* 0x000fe200078e0a07 */
[----:B------:R-:W-:-:S05]  /*9e40*/  SEL R43, R71, R70, P0 ;  /* 0x00000046472b7207 */ /* 0x000fca0000000000 */
[----:B------:R-:W3:Y:S01]  /*9e50*/  @P2 LDC R82, c[0x0][0xbf0] ;  /* 0x0002fc00ff522b82 */ /* 0x000ee20000000800 */
[----:B--2---:R2:W-:Y:S04]  /*9e60*/  SHFL.IDX PT, R49, R14, R5, 0x1c1f ;  /* 0x001c1f050e317589 */ /* 0x0045e800000e0000 */
[----:B------:R-:W-:Y:S04]  /*9e70*/  SHFL.IDX PT, R8, R34, R5, 0x1c1f ;  /* 0x001c1f0522087589 */ /* 0x000fe800000e0000 */
[----:B------:R-:W-:Y:S01]  /*9e80*/  SHFL.IDX PT, R10, R106, R5, 0x1c1f ;  /* 0x001c1f056a0a7589 */ /* 0x000fe200000e0000 */
[----:B--2---:R-:W-:-:S03]  /*9e90*/  LOP3.LUT R14, R5, 0x2, RZ, 0x3c, !PT ;  /* 0x00000002050e7812 */ /* 0x004fc600078e3cff */
[----:B------:R-:W-:Y:S04]  /*9ea0*/  SHFL.IDX PT, R54, R12, R5, 0x1c1f ;  /* 0x001c1f050c367589 */ /* 0x000fe800000e0000 */
[----:B------:R-:W2:Y:S04]  /*9eb0*/  SHFL.IDX PT, R13, R13, R14, 0x1c1f ;  /* 0x001c1f0e0d0d7589 */ /* 0x000ea800000e0000 */
[----:B------:R-:W4:Y:S04]  /*9ec0*/  SHFL.IDX PT, R9, R117, R14, 0x1c1f ;  /* 0x001c1f0e75097589 */ /* 0x000f2800000e0000 */
[----:B------:R-:W-:Y:S04]  /*9ed0*/  SHFL.IDX PT, R11, R108, R5, 0x1c1f ;  /* 0x001c1f056c0b7589 */ /* 0x000fe800000e0000 */
[----:B------:R-:W5:Y:S04]  /*9ee0*/  SHFL.IDX PT, R12, R119, R14, 0x1c1f ;  /* 0x001c1f0e770c7589 */ /* 0x000f6800000e0000 */
[----:B------:R-:W-:Y:S04]  /*9ef0*/  SHFL.IDX PT, R16, R16, R5, 0x1c1f ;  /* 0x001c1f0510107589 */ /* 0x000fe800000e0000 */
[----:B------:R-:W0:Y:S04]  /*9f00*/  SHFL.IDX PT, R17, R113, R14, 0x1c1f ;  /* 0x001c1f0e71117589 */ /* 0x000e2800000e0000 */
[----:B------:R-:W-:Y:S01]  /*9f10*/  SHFL.IDX PT, R22, R100, R5, 0x1c1f ;  /* 0x001c1f0564167589 */ /* 0x000fe200000e0000 */
[----:B--2---:R-:W-:-:S03]  /*9f20*/  SEL R7, R8, R13, P0 ;  /* 0x0000000d08077207 */ /* 0x004fc60000000000 */
[----:B------:R-:W-:Y:S04]  /*9f30*/  SHFL.IDX PT, R53, R18, R5, 0x1c1f ;  /* 0x001c1f0512357589 */ /* 0x000fe800000e0000 */
[----:B------:R-:W-:Y:S04]  /*9f40*/  SHFL.IDX PT, R23, R109, R14, 0x1c1f ;  /* 0x001c1f0e6d177589 */ /* 0x000fe800000e0000 */
[----:B------:R-:W-:Y:S04]  /*9f50*/  SHFL.IDX PT, R15, R104, R5, 0x1c1f ;  /* 0x001c1f05680f7589 */ /* 0x000fe800000e0000 */
[----:B------:R-:W-:Y:S04]  /*9f60*/  SHFL.IDX PT, R30, R92, R5, 0x1c1f ;  /* 0x001c1f055c1e7589 */ /* 0x000fe800000e0000 */
[----:B------:R-:W-:Y:S04]  /*9f70*/  SHFL.IDX PT, R50, R20, R5, 0x1c1f ;  /* 0x001c1f0514327589 */ /* 0x000fe800000e0000 */
[----:B------:R-:W2:Y:S04]  /*9f80*/  SHFL.IDX PT, R18, R115, R14, 0x1c1f ;  /* 0x001c1f0e73127589 */ /* 0x000ea800000e0000 */
[----:B------:R-:W1:Y:S04]  /*9f90*/  SHFL.IDX PT, R31, R101, R14, 0x1c1f ;  /* 0x001c1f0e651f7589 */ /* 0x000e6800000e0000 */
[----:B------:R-:W-:Y:S04]  /*9fa0*/  SHFL.IDX PT, R19, R102, R5, 0x1c1f ;  /* 0x001c1f0566137589 */ /* 0x000fe800000e0000 */
[----:B------:R-:W-:Y:S04]  /*9fb0*/  SHFL.IDX PT, R63, R80, R5, 0x1c1f ;  /* 0x001c1f05503f7589 */ /* 0x000fe800000e0000 */
[----:B------:R-:W3:Y:S04]  /*9fc0*/  SHFL.IDX PT, R20, R111, R14, 0x1c1f ;  /* 0x001c1f0e6f147589 */ /* 0x000ee800000e0000 */
[----:B------:R-:W-:Y:S04]  /*9fd0*/  SHFL.IDX PT, R24, R96, R5, 0x1c1f ;  /* 0x001c1f0560187589 */ /* 0x000fe800000e0000 */
[----:B------:R-:W-:Y:S04]  /*9fe0*/  SHFL.IDX PT, R27, R94, R5, 0x1c1f ;  /* 0x001c1f055e1b7589 */ /* 0x000fe800000e0000 */
[----:B------:R-:W-:Y:S04]  /*9ff0*/  SHFL.IDX PT, R21, R105, R14, 0x1c1f ;  /* 0x001c1f0e69157589 */ /* 0x000fe800000e0000 */
[----:B------:R-:W3:Y:S04]  /*a000*/  SHFL.IDX PT, R34, R103, R14, 0x1c1f ;  /* 0x001c1f0e67227589 */ /* 0x000ee800000e0000 */
[----:B------:R4:W-:Y:S04]  /*a010*/  SHFL.IDX PT, R80, R85, R14, 0x1c1f ;  /* 0x001c1f0e55507589 */ /* 0x0009e800000e0000 */
[----:B------:R-:W-:Y:S04]  /*a020*/  SHFL.IDX PT, R6, R26, R5, 0x1c1f ;  /* 0x001c1f051a067589 */ /* 0x000fe800000e0000 */
[----:B------:R-:W-:Y:S01]  /*a030*/  SHFL.IDX PT, R25, R98, R5, 0x1c1f ;  /* 0x001c1f0562197589 */ /* 0x000fe200000e0000 */
[----:B----4-:R-:W4:Y:S03]  /*a040*/  LDC.64 R84, c[0x0][0xbd8] ;  /* 0x0002f600ff547b82 */ /* 0x010f260000000a00 */
[----:B------:R-:W-:Y:S04]  /*a050*/  SHFL.IDX PT, R26, R107, R14, 0x1c1f ;  /* 0x001c1f0e6b1a7589 */ /* 0x000fe800000e0000 */
[----:B------:R-:W-:Y:S04]  /*a060*/  SHFL.IDX PT, R2, R58, R5, 0x1c1f ;  /* 0x001c1f053a027589 */ /* 0x000fe800000e0000 */
[----:B------:R-:W-:Y:S04]  /*a070*/  SHFL.IDX PT, R51, R88, R5, 0x1c1f ;  /* 0x001c1f0558337589 */ /* 0x000fe800000e0000 */
[----:B------:R-:W4:Y:S04]  /*a080*/  SHFL.IDX PT, R58, R97, R14, 0x1c1f ;  /* 0x001c1f0e613a7589 */ /* 0x000f2800000e0000 */
[----:B------:R-:W-:Y:S04]  /*a090*/  SHFL.IDX PT, R35, R90, R5, 0x1c1f ;  /* 0x001c1f055a237589 */ /* 0x000fe800000e0000 */
[----:B------:R-:W4:Y:S04]  /*a0a0*/  SHFL.IDX PT, R62, R99, R14, 0x1c1f ;  /* 0x001c1f0e633e7589 */ /* 0x000f2800000e0000 */
[----:B------:R5:W-:Y:S04]  /*a0b0*/  SHFL.IDX PT, R67, R77, R14, 0x1c1f ;  /* 0x001c1f0e4d437589 */ /* 0x000be800000e0000 */
[----:B------:R-:W-:Y:S04]  /*a0c0*/  SHFL.IDX PT, R68, R68, R5, 0x1c1f ;  /* 0x001c1f0544447589 */ /* 0x000fe800000e0000 */
[----:B------:R-:W4:Y:S01]  /*a0d0*/  SHFL.IDX PT, R69, R69, R14, 0x1c1f ;  /* 0x001c1f0e45457589 */ /* 0x000f2200000e0000 */
[----:B-----5:R-:W5:Y:S03]  /*a0e0*/  @P2 LDC R77, c[0x0][0xbec] ;  /* 0x0002fb00ff4d2b82 */ /* 0x020f660000000800 */
[----:B------:R0:W-:Y:S04]  /*a0f0*/  SHFL.IDX PT, R79, R89, R14, 0x1c1f ;  /* 0x001c1f0e594f7589 */ /* 0x0001e800000e0000 */
[----:B------:R-:W-:Y:S04]  /*a100*/  SHFL.IDX PT, R72, R72, R5, 0x1c1f ;  /* 0x001c1f0548487589 */ /* 0x000fe800000e0000 */
[----:B------:R-:W-:Y:S01]  /*a110*/  SHFL.IDX PT, R48, R48, R5, 0x1c1f ;  /* 0x001c1f0530307589 */ /* 0x000fe200000e0000 */
[----:B0-----:R-:W0:Y:S03]  /*a120*/  LDC.64 R88, c[0x0][0xb40] ;  /* 0x0002d000ff587b82 */ /* 0x001e260000000a00 */
[----:B------:R-:W-:Y:S04]  /*a130*/  SHFL.IDX PT, R52, R52, R5, 0x1c1f ;  /* 0x001c1f0534347589 */ /* 0x000fe800000e0000 */
[----:B------:R-:W-:Y:S04]  /*a140*/  SHFL.IDX PT, R60, R60, R5, 0x1c1f ;  /* 0x001c1f053c3c7589 */ /* 0x000fe800000e0000 */
[----:B------:R-:W-:Y:S04]  /*a150*/  SHFL.IDX PT, R56, R56, R5, 0x1c1f ;  /* 0x001c1f0538387589 */ /* 0x000fe800000e0000 */
[----:B------:R-:W-:Y:S04]  /*a160*/  SHFL.IDX PT, R46, R46, R5, 0x1c1f ;  /* 0x001c1f052e2e7589 */ /* 0x000fe800000e0000 */
[----:B------:R-:W-:Y:S04]  /*a170*/  SHFL.IDX PT, R42, R42, R5, 0x1c1f ;  /* 0x001c1f052a2a7589 */ /* 0x000fe800000e0000 */
[----:B------:R-:W-:Y:S01]  /*a180*/  SHFL.IDX PT, R40, R40, R5, 0x1c1f ;  /* 0x001c1f0528287589 */ /* 0x000fe200000e0000 */
[----:B0-----:R-:W-:-:S03]  /*a190*/  IMAD.WIDE.U32 R44, R88, UR48, R44 ;  /* 0x00000030582c7c25 */ /* 0x001fc6000f8e002c */
[----:B------:R-:W-:Y:S04]  /*a1a0*/  SHFL.IDX PT, R38, R38, R5, 0x1c1f ;  /* 0x001c1f0526267589 */ /* 0x000fe800000e0000 */
[----:B------:R-:W-:Y:S04]  /*a1b0*/  SHFL.IDX PT, R36, R36, R5, 0x1c1f ;  /* 0x001c1f0524247589 */ /* 0x000fe800000e0000 */
[----:B------:R0:W-:Y:S04]  /*a1c0*/  SHFL.IDX PT, R4, R28, R5, 0x1c1f ;  /* 0x001c1f051c047589 */ /* 0x0001e800000e0000 */
[----:B------:R-:W5:Y:S04]  /*a1d0*/  SHFL.IDX PT, R70, R95, R14, 0x1c1f ;  /* 0x001c1f0e5f467589 */ /* 0x000f6800000e0000 */
[----:B------:R-:W-:Y:S01]  /*a1e0*/  SHFL.IDX PT, R73, R73, R14, 0x1c1f ;  /* 0x001c1f0e49497589 */ /* 0x000fe200000e0000 */
[----:B0-----:R-:W-:-:S02]  /*a1f0*/  SEL R5, R13, R8, P0 ;  /* 0x000000080d057207 */ /* 0x001fc40000000000 */
[----:B------:R-:W-:Y:S01]  /*a200*/  SEL R8, R10, R9, P0 ;  /* 0x000000090a087207 */ /* 0x000fe20000000000 */
[----:B------:R-:W0:Y:S01]  /*a210*/  SHFL.IDX PT, R75, R93, R14, 0x1c1f ;  /* 0x001c1f0e5d4b7589 */ /* 0x000e2200000e0000 */
[----:B------:R-:W-:Y:S02]  /*a220*/  SEL R10, R9, R10, P0 ;  /* 0x0000000a090a7207 */ /* 0x000fe40000000000 */
[----:B------:R-:W-:Y:S01]  /*a230*/  SEL R9, R11, R12, P0 ;  /* 0x0000000c0b097207 */ /* 0x000fe20000000000 */
[----:B------:R1:W0:Y:S01]  /*a240*/  SHFL.IDX PT, R78, R91, R14, 0x1c1f ;  /* 0x001c1f0e5b4e7589 */ /* 0x00022200000e0000 */
[----:B------:R-:W-:Y:S02]  /*a250*/  SEL R11, R12, R11, P0 ;  /* 0x0000000b0c0b7207 */ /* 0x000fe40000000000 */
[----:B------:R-:W-:Y:S01]  /*a260*/  SEL R12, R16, R17, P0 ;  /* 0x00000011100c7207 */ /* 0x000fe20000000000 */
[----:B------:R-:W0:Y:S01]  /*a270*/  SHFL.IDX PT, R81, R81, R14, 0x1c1f ;  /* 0x001c1f0e51517589 */ /* 0x000e2200000e0000 */
[----:B------:R-:W-:-:S02]  /*a280*/  SEL R16, R17, R16, P0 ;  /* 0x0000001011107207 */ /* 0x000fc40000000000 */
[----:B--2---:R-:W-:Y:S01]  /*a290*/  SEL R13, R15, R18, P0 ;  /* 0x000000120f0d7207 */ /* 0x004fe20000000000 */
[----:B------:R2:W-:Y:S01]  /*a2a0*/  SHFL.IDX PT, R71, R29, R14, 0x1c1f ;  /* 0x001c1f0e1d477589 */ /* 0x0005e200000e0000 */
[----:B------:R-:W-:Y:S01]  /*a2b0*/  SEL R17, R18, R15, P0 ;  /* 0x0000000f12117207 */ /* 0x000fe20000000000 */
[----:B-1----:R-:W1:Y:S01]  /*a2c0*/  @P2 LDC R91, c[0x0][0xbec] ;  /* 0x0002fb00ff5b2b82 */ /* 0x002e620000000800 */
[----:B------:R-:W-:Y:S01]  /*a2d0*/  SEL R28, R30, R31, P0 ;  /* 0x0000001f1e1c7207 */ /* 0x000fe20000000000 */
[----:B------:R-:W-:Y:S01]  /*a2e0*/  SHFL.IDX PT, R61, R61, R14, 0x1c1f ;  /* 0x001c1f0e3d3d7589 */ /* 0x000fe200000e0000 */
[----:B---3--:R-:W-:Y:S02]  /*a2f0*/  SEL R15, R19, R20, P0 ;  /* 0x00000014130f7207 */ /* 0x008fe40000000000 */
[----:B------:R-:W-:Y:S01]  /*a300*/  SEL R30, R31, R30, P0 ;  /* 0x0000001e1f1e7207 */ /* 0x000fe20000000000 */
[----:B------:R-:W-:Y:S01]  /*a310*/  SHFL.IDX PT, R65, R65, R14, 0x1c1f ;  /* 0x001c1f0e41417589 */ /* 0x000fe200000e0000 */
[----:B------:R-:W-:-:S02]  /*a320*/  SEL R31, R34, R27, P0 ;  /* 0x0000001b221f7207 */ /* 0x000fc40000000000 */
[----:B--2---:R-:W-:Y:S01]  /*a330*/  SEL R29, R27, R34, P0 ;  /* 0x000000221b1d7207 */ /* 0x004fe20000000000 */
[----:B------:R-:W-:Y:S01]  /*a340*/  SHFL.IDX PT, R55, R55, R14, 0x1c1f ;  /* 0x001c1f0e37377589 */ /* 0x000fe200000e0000 */
[----:B----4-:R-:W-:Y:S01]  /*a350*/  IMAD R34, R84, UR37, RZ ;  /* 0x0000002554227c24 */ /* 0x010fe2000f8e02ff */
[----:B------:R-:W-:Y:S02]  /*a360*/  SEL R18, R51, R58, P0 ;  /* 0x0000003a33127207 */ /* 0x000fe40000000000 */
[----:B------:R-:W-:Y:S01]  /*a370*/  SHFL.IDX PT, R57, R57, R14, 0x1c1f ;  /* 0x001c1f0e39397589 */ /* 0x000fe200000e0000 */
[----:B------:R-:W-:-:S03]  /*a380*/  SEL R27, R62, R35, P0 ;  /* 0x000000233e1b7207 */ /* 0x000fc60000000000 */
[----:B------:R-:W-:Y:S04]  /*a390*/  SHFL.IDX PT, R43, R43, R14, 0x1c1f ;  /* 0x001c1f0e2b2b7589 */ /* 0x000fe800000e0000 */
[----:B------:R-:W-:Y:S01]  /*a3a0*/  SHFL.IDX PT, R47, R47, R14, 0x1c1f ;  /* 0x001c1f0e2f2f7589 */ /* 0x000fe200000e0000 */
[----:B-1----:R-:W-:-:S03]  /*a3b0*/  @P2 IMAD.HI.U32 R91, R74, R91, RZ ;  /* 0x0000005b4a5b2227 */ /* 0x002fc600078e00ff */
[----:B------:R-:W-:Y:S04]  /*a3c0*/  SHFL.IDX PT, R37, R37, R14, 0x1c1f ;  /* 0x001c1f0e25257589 */ /* 0x000fe800000e0000 */
[----:B------:R-:W-:Y:S04]  /*a3d0*/  SHFL.IDX PT, R41, R41, R14, 0x1c1f ;  /* 0x001c1f0e29297589 */ /* 0x000fe800000e0000 */
[----:B------:R1:W-:Y:S02]  /*a3e0*/  SHFL.IDX PT, R39, R39, R14, 0x1c1f ;  /* 0x001c1f0e27277589 */ /* 0x0003e400000e0000 */
[----:B-1----:R-:W-:-:S02]  /*a3f0*/  SEL R14, R22, R23, P0 ;  /* 0x00000017160e7207 */ /* 0x002fc40000000000 */
[----:B------:R-:W-:Y:S02]  /*a400*/  SEL R22, R23, R22, P0 ;  /* 0x0000001617167207 */ /* 0x000fe40000000000 */
[----:B------:R-:W-:Y:S02]  /*a410*/  SEL R23, R20, R19, P0 ;  /* 0x0000001314177207 */ /* 0x000fe40000000000 */
[----:B------:R-:W-:Y:S02]  /*a420*/  SEL R20, R24, R21, P0 ;  /* 0x0000001518147207 */ /* 0x000fe40000000000 */
[----:B------:R-:W-:Y:S02]  /*a430*/  SEL R24, R21, R24, P0 ;  /* 0x0000001815187207 */ /* 0x000fe40000000000 */
[----:B------:R-:W-:Y:S02]  /*a440*/  SEL R21, R25, R26, P0 ;  /* 0x0000001a19157207 */ /* 0x000fe40000000000 */
[----:B------:R-:W-:-:S02]  /*a450*/  SEL R25, R26, R25, P0 ;  /* 0x000000191a197207 */ /* 0x000fc40000000000 */
[----:B------:R-:W-:Y:S01]  /*a460*/  SEL R26, R58, R51, P0 ;  /* 0x000000333a1a7207 */ /* 0x000fe20000000000 */
[----:B------:R-:W-:Y:S01]  /*a470*/  IMAD R51, R85, UR48, R34 ;  /* 0x0000003055337c24 */ /* 0x000fe2000f8e0222 */
[----:B------:R-:W-:Y:S01]  /*a480*/  SEL R19, R35, R62, P0 ;  /* 0x0000003e23137207 */ /* 0x000fe20000000000 */
[----:B------:R-:W-:Y:S01]  /*a490*/  IMAD.WIDE.U32 R58, R84, UR48, R32 ;  /* 0x00000030543a7c25 */ /* 0x000fe2000f8e0020 */
[----:B------:R-:W-:Y:S02]  /*a4a0*/  SEL R32, R68, R69, P0 ;  /* 0x0000004544207207 */ /* 0x000fe40000000000 */
[----:B------:R-:W-:Y:S01]  /*a4b0*/  SEL R34, R69, R68, P0 ;  /* 0x0000004445227207 */ /* 0x000fe20000000000 */
[----:B-----5:R-:W-:Y:S01]  /*a4c0*/  @P2 IMAD.HI.U32 R62, R74, R77, RZ ;  /* 0x0000004d4a3e2227 */ /* 0x020fe200078e00ff */
[----:B------:R-:W-:Y:S02]  /*a4d0*/  IADD3 R69, RZ, -UR50, RZ ;  /* 0x80000032ff457c10 */ /* 0x000fe4000fffe0ff */
[----:B------:R-:W-:Y:S01]  /*a4e0*/  SEL R33, R63, R70, P0 ;  /* 0x000000463f217207 */ /* 0x000fe20000000000 */
[----:B------:R-:W-:Y:S01]  /*a4f0*/  IMAD.IADD R59, R59, 0x1, R51 ;  /* 0x000000013b3b7824 */ /* 0x000fe200078e0233 */
[----:B------:R-:W-:Y:S01]  /*a500*/  SEL R35, R70, R63, P0 ;  /* 0x0000003f46237207 */ /* 0x000fe20000000000 */
[----:B------:R-:W-:Y:S01]  /*a510*/  IMAD.MOV.U32 R51, RZ, RZ, R74 ;  /* 0x000000ffff337224 */ /* 0x000fe200078e004a */
[----:B------:R-:W-:Y:S01]  /*a520*/  @P2 SHF.R.U32.HI R51, RZ, R83, R62 ;  /* 0x00000053ff332219 */ /* 0x000fe2000001163e */
[----:B------:R-:W-:Y:S01]  /*a530*/  IMAD R83, R76, R69, UR4 ;  /* 0x000000044c537e24 */ /* 0x000fe2000f8e0245 */
[----:B------:R-:W-:Y:S01]  /*a540*/  ULDC.64 UR4, c[0x0][0xbe0] ;  /* 0x0002f80000047ab9 */ /* 0x000fe20000000a00 */
[----:B------:R-:W-:-:S02]  /*a550*/  IMAD R68, R88, UR37, RZ ;  /* 0x0000002558447c24 */ /* 0x000fc4000f8e02ff */
[----:B------:R-:W-:Y:S01]  /*a560*/  IMAD.MOV.U32 R62, RZ, RZ, R44 ;  /* 0x000000ffff3e7224 */ /* 0x000fe200078e002c */
[----:B------:R-:W-:Y:S01]  /*a570*/  SHF.R.S32.HI R70, RZ, 0x1f, R83 ;  /* 0x0000001fff467819 */ /* 0x000fe20000011453 */
[----:B------:R-:W-:Y:S02]  /*a580*/  IMAD R63, R89, UR48, R68 ;  /* 0x00000030593f7c24 */ /* 0x000fe4000f8e0244 */
[----:B------:R-:W-:Y:S01]  /*a590*/  IMAD.MOV.U32 R69, RZ, RZ, R74 ;  /* 0x000000ffff457224 */ /* 0x000fe200078e004a */
[----:B------:R-:W-:Y:S01]  /*a5a0*/  @P2 SHF.R.U32.HI R69, RZ, R82, R91 ;  /* 0x00000052ff452219 */ /* 0x000fe2000001165b */
[----:B------:R-:W-:Y:S02]  /*a5b0*/  IMAD.IADD R63, R45, 0x1, R63 ;  /* 0x000000012d3f7824 */ /* 0x000fe400078e023f */
[C---:B------:R-:W-:Y:S02]  /*a5c0*/  IMAD R45, R70.reuse, UR4, RZ ;  /* 0x00000004462d7c24 */ /* 0x040fe4000f8e02ff */
[----:B------:R-:W-:-:S02]  /*a5d0*/  IMAD R70, R70, UR6, RZ ;  /* 0x0000000646467c24 */ /* 0x000fc4000f8e02ff */
[C---:B------:R-:W-:Y:S02]  /*a5e0*/  IMAD R68, R83.reuse, UR5, R45 ;  /* 0x0000000553447c24 */ /* 0x040fe4000f8e022d */
[----:B------:R-:W-:Y:S01]  /*a5f0*/  IMAD.WIDE.U32 R44, R83, UR4, R58 ;  /* 0x00000004532c7c25 */ /* 0x000fe2000f8e003a */
[----:B------:R-:W-:-:S03]  /*a600*/  ULDC.64 UR4, c[0x0][0xb30] ;  /* 0x0002cc0000047ab9 */ /* 0x000fc60000000a00 */
[----:B------:R-:W-:Y:S01]  /*a610*/  IMAD.WIDE.U32 R58, R83, UR6, R62 ;  /* 0x00000006533a7c25 */ /* 0x000fe2000f8e003e */
[----:B------:R-:W-:Y:S02]  /*a620*/  SHF.R.S32.HI R63, RZ, 0x1f, R51 ;  /* 0x0000001fff3f7819 */ /* 0x000fe40000011433 */
[----:B------:R-:W-:Y:S01]  /*a630*/  IADD3 R44, P2, R51, R44, RZ ;  /* 0x0000002c332c7210 */ /* 0x000fe20007f5e0ff */
[----:B------:R-:W-:Y:S01]  /*a640*/  IMAD R77, R83, UR7, R70 ;  /* 0x00000007534d7c24 */ /* 0x000fe2000f8e0246 */
[--C-:B------:R-:W-:Y:S01]  /*a650*/  SHF.R.S32.HI R62, RZ, 0x1f, R69.reuse ;  /* 0x0000001fff3e7819 */ /* 0x100fe20000011445 */
[----:B------:R-:W-:Y:S01]  /*a660*/  IMAD.MOV R70, RZ, RZ, -R69 ;  /* 0x000000ffff467224 */ /* 0x000fe200078e0a45 */
[----:B------:R-:W-:Y:S01]  /*a670*/  IADD3 R51, -R51, RZ, RZ ;  /* 0x000000ff33337210 */ /* 0x000fe20007ffe1ff */
[----:B------:R-:W-:Y:S01]  /*a680*/  IMAD.IADD R59, R59, 0x1, R77 ;  /* 0x000000013b3b7824 */ /* 0x000fe200078e024d */
[----:B------:R-:W-:Y:S01]  /*a690*/  IADD3.X R45, R63, R45, R68, P2, !PT ;  /* 0x0000002d3f2d7210 */ /* 0x000fe200017fe444 */
[----:B------:R-:W-:Y:S01]  /*a6a0*/  IMAD R62, R62, UR4, RZ ;  /* 0x000000043e3e7c24 */ /* 0x000fe2000f8e02ff */
[----:B------:R-:W-:Y:S01]  /*a6b0*/  ULDC.64 UR6, c[0x0][0xbc8] ;  /* 0x0002f20000067ab9 */ /* 0x000fe20000000a00 */
[----:B------:R-:W-:-:S02]  /*a6c0*/  IMAD R51, R87, R51, R74 ;  /* 0x0000003357337224 */ /* 0x000fc400078e024a */
[----:B------:R-:W-:Y:S01]  /*a6d0*/  IMAD R63, R87, R70, R74 ;  /* 0x00000046573f7224 */ /* 0x000fe200078e024a */
[----:B------:R-:W-:Y:S01]  /*a6e0*/  IADD3 R70, R66, 0x8, RZ ;  /* 0x0000000842467810 */ /* 0x000fe20007ffe0ff */
[C---:B------:R-:W-:Y:S01]  /*a6f0*/  IMAD R77, R69.reuse, UR5, R62 ;  /* 0x00000005454d7c24 */ /* 0x040fe2000f8e023e */
[----:B------:R-:W-:Y:S01]  /*a700*/  SHF.R.S32.HI R62, RZ, 0x1f, R51 ;  /* 0x0000001fff3e7819 */ /* 0x000fe20000011433 */
[----:B------:R-:W-:Y:S01]  /*a710*/  IMAD.WIDE.U32 R58, R69, UR4, R58 ;  /* 0x00000004453a7c25 */ /* 0x000fe2000f8e003a */
[----:B------:R-:W-:Y:S01]  /*a720*/  SHF.R.S32.HI R68, RZ, 0x1f, R63 ;  /* 0x0000001fff447819 */ /* 0x000fe2000001143f */
[----:B------:R-:W1:Y:S01]  /*a730*/  S2UR UR5, SR_CgaCtaId ;  /* 0x00000000000579c3 */ /* 0x000e620000008800 */
[----:B------:R-:W-:Y:S01]  /*a740*/  UMOV UR4, 0x400 ;  /* 0x0000040000047882 */ /* 0x000fe20000000000 */
[----:B------:R-:W-:Y:S02]  /*a750*/  IMAD R62, R62, UR6, RZ ;  /* 0x000000063e3e7c24 */ /* 0x000fe4000f8e02ff */
[----:B------:R-:W-:-:S02]  /*a760*/  IMAD R68, R68, UR8, RZ ;  /* 0x0000000844447c24 */ /* 0x000fc4000f8e02ff */
[----:B------:R-:W-:Y:S02]  /*a770*/  IMAD.IADD R59, R59, 0x1, R77 ;  /* 0x000000013b3b7824 */ /* 0x000fe400078e024d */
[----:B------:R-:W-:Y:S01]  /*a780*/  IMAD R77, R51, UR7, R62 ;  /* 0x00000007334d7c24 */ /* 0x000fe2000f8e023e */
[----:B0-----:R-:W-:Y:S01]  /*a790*/  SEL R62, R75, R72, P0 ;  /* 0x000000484b3e7207 */ /* 0x001fe20000000000 */
[----:B------:R-:W-:Y:S01]  /*a7a0*/  IMAD.WIDE.U32 R44, R51, UR6, R44 ;  /* 0x00000006332c7c25 */ /* 0x000fe2000f8e002c */
[----:B------:R-:W-:-:S03]  /*a7b0*/  ULDC.64 UR6, c[0x0][0xba8] ;  /* 0x0002ea0000067ab9 */ /* 0x000fc60000000a00 */
[C---:B------:R-:W-:Y:S02]  /*a7c0*/  IMAD R83, R63.reuse, UR9, R68 ;  /* 0x000000093f537c24 */ /* 0x040fe4000f8e0244 */
[----:B------:R-:W-:Y:S01]  /*a7d0*/  IMAD.WIDE.U32 R68, R63, UR8, R58 ;  /* 0x000000083f447c25 */ /* 0x000fe2000f8e003a */
[----:B------:R-:W-:Y:S01]  /*a7e0*/  SEL R58, R72, R75, P0 ;  /* 0x0000004b483a7207 */ /* 0x000fe20000000000 */
[----:B------:R-:W-:Y:S01]  /*a7f0*/  ULDC.64 UR8, c[0x0][0xb00] ;  /* 0x0002c00000087ab9 */ /* 0x000fe20000000a00 */
[----:B------:R-:W-:Y:S01]  /*a800*/  LEA R72, P2, R44, UR6, 0x2 ;  /* 0x000000062c487c11 */ /* 0x000fe2000f8410ff */
[----:B------:R-:W-:Y:S01]  /*a810*/  IMAD.IADD R51, R45, 0x1, R77 ;  /* 0x000000012d337824 */ /* 0x000fe200078e024d */
[----:B------:R-:W-:Y:S01]  /*a820*/  ULDC UR6, c[0x0][0xa88] ;  /* 0x0002a20000067ab9 */ /* 0x000fe20000000800 */
[----:B------:R-:W-:Y:S01]  /*a830*/  IMAD.IADD R45, R69, 0x1, R83 ;  /* 0x00000001452d7824 */ /* 0x000fe200078e0253 */
[----:B------:R-:W-:Y:S01]  /*a840*/  LEA R82, P3, R68, UR8, 0x2 ;  /* 0x0000000844527c11 */ /* 0x000fe2000f8610ff */
[----:B------:R-:W-:Y:S01]  /*a850*/  SHFL.IDX PT, R74, R72, RZ, 0x1c1f ;  /* 0x001c1fff484a7589 */ /* 0x000fe200000e0000 */
[----:B------:R-:W-:Y:S01]  /*a860*/  LEA.HI.X R51, R44, UR7, R51, 0x2, P2 ;  /* 0x000000072c337c11 */ /* 0x000fe200090f1433 */
[----:B-1----:R-:W-:Y:S01]  /*a870*/  ULEA UR4, UR5, UR4, 0x18 ;  /* 0x0000000405047291 */ /* 0x002fe2000f8ec03f */
[----:B------:R-:W-:Y:S01]  /*a880*/  IMAD R83, R87, UR6, RZ ;  /* 0x0000000657537c24 */ /* 0x000fe2000f8e02ff */
[----:B------:R-:W-:Y:S01]  /*a890*/  SHFL.IDX PT, R76, R72, 0x1, 0x1c1f ;  /* 0x003c1f00484c7f89 */ /* 0x000fe200000e0000 */
[----:B------:R-:W-:Y:S01]  /*a8a0*/  LEA.HI.X R84, R68, UR9, R45, 0x2, P3 ;  /* 0x0000000944547c11 */ /* 0x000fe200098f142d */
[----:B------:R-:W-:Y:S01]  /*a8b0*/  UIADD3 UR4, UR4, 0x29820, URZ ;  /* 0x0002982004047890 */ /* 0x000fe2000fffe03f */
[----:B------:R-:W-:Y:S01]  /*a8c0*/  SEL R59, R50, R73, P0 ;  /* 0x00000049323b7207 */ /* 0x000fe20000000000 */
[----:B------:R-:W0:Y:S01]  /*a8d0*/  SHFL.IDX PT, R75, R51, RZ, 0x1c1f ;  /* 0x001c1fff334b7589 */ /* 0x000e2200000e0000 */
[-C--:B------:R-:W-:Y:S01]  /*a8e0*/  ISETP.GE.OR P2, PT, R66, R83.reuse, P1 ;  /* 0x000000534200720c */ /* 0x080fe20000f46670 */
[----:B------:R-:W-:Y:S01]  /*a8f0*/  UPRMT UR4, URZ, 0x654, UR4 ;  /* 0x000006543f047896 */ /* 0x000fe20008000004 */
[-C--:B------:R-:W-:Y:S01]  /*a900*/  ISETP.GE.OR P1, PT, R70, R83.reuse, P1 ;  /* 0x000000534600720c */ /* 0x080fe20000f26670 */
[----:B------:R1:W2:Y:S01]  /*a910*/  SHFL.IDX PT, R77, R51, 0x1, 0x1c1f ;  /* 0x003c1f00334d7f89 */ /* 0x0002a200000e0000 */
[----:B------:R-:W-:-:S02]  /*a920*/  ISETP.GE.AND P3, PT, R66, R83, PT ;  /* 0x000000534200720c */ /* 0x000fc40003f66270 */
[----:B------:R-:W-:Y:S01]  /*a930*/  SEL R63, R73, R50, P0 ;  /* 0x00000032493f7207 */ /* 0x000fe20000000000 */
[----:B------:R3:W4:Y:S01]  /*a940*/  SHFL.IDX PT, R68, R82, RZ, 0x1c1f ;  /* 0x001c1fff52447589 */ /* 0x00072200000e0000 */
[----:B------:R-:W-:Y:S01]  /*a950*/  SEL R44, R48, R79, P0 ;  /* 0x0000004f302c7207 */ /* 0x000fe20000000000 */
[----:B------:R-:W-:Y:S01]  /*a960*/  IMAD.SHL.U32 R73, R64, 0x2, RZ ;  /* 0x0000000240497824 */ /* 0x000fe200078e00ff */
[----:B------:R-:W-:Y:S01]  /*a970*/  SYNCS.ARRIVE.TRANS64.RED.A1T0 RZ, [UR4], RZ ;  /* 0x000000ffffff79a7 */ /* 0x000fe20008100404 */
[----:B------:R3:W3:Y:S01]  /*a980*/  SHFL.IDX PT, R69, R84, RZ, 0x1c1f ;  /* 0x001c1fff54457589 */ /* 0x0006e200000e0000 */
[----:B------:R-:W-:Y:S02]  /*a990*/  SEL R45, R49, R78, P0 ;  /* 0x0000004e312d7207 */ /* 0x000fe40000000000 */
[----:B------:R-:W-:Y:S02]  /*a9a0*/  SEL R50, R52, R81, P0 ;  /* 0x0000005134327207 */ /* 0x000fe40000000000 */
[----:B-1----:R-:W-:-:S02]  /*a9b0*/  SEL R51, R53, R80, P0 ;  /* 0x0000005035337207 */ /* 0x002fc40000000000 */
[----:B------:R-:W-:Y:S02]  /*a9c0*/  SEL R48, R79, R48, P0 ;  /* 0x000000304f307207 */ /* 0x000fe40000000000 */
[----:B------:R-:W-:Y:S02]  /*a9d0*/  SEL R49, R78, R49, P0 ;  /* 0x000000314e317207 */ /* 0x000fe40000000000 */
[----:B------:R-:W-:Y:S01]  /*a9e0*/  SEL R52, R81, R52, P0 ;  /* 0x0000003451347207 */ /* 0x000fe20000000000 */
[----:B0-----:R0:W-:Y:S01]  /*a9f0*/  @!P2 ST.E desc[UR54][R74.64], R0 ;  /* 0x000000004a00a985 */ /* 0x0011e2000c101936 */
[----:B------:R-:W-:-:S03]  /*aa00*/  SEL R53, R80, R53, P0 ;  /* 0x0000003550357207 */ /* 0x000fc60000000000 */
[----:B--2---:R0:W-:Y:S01]  /*aa10*/  @!P1 ST.E desc[UR54][R76.64], R3 ;  /* 0x000000034c009985 */ /* 0x0041e2000c101936 */
[----:B------:R-:W-:Y:S05]  /*aa20*/  @P3 BRA `(.L_x_37) ;  /* 0x0000000400783947 */ /* 0x000fea0003800000 */
[C---:B0-----:R-:W-:Y:S01]  /*aa30*/  VIADD R3, R73.reuse, 0x10 ;  /* 0x0000001049037836 */ /* 0x041fe20000000000 */
[----:B------:R-:W-:Y:S01]  /*aa40*/  ULDC UR4, c[0x0][0xac8] ;  /* 0x0002b20000047ab9 */ /* 0x000fe20000000800 */
[C---:B------:R-:W-:Y:S01]  /*aa50*/  VIADD R0, R73.reuse, 0x8 ;  /* 0x0000000849007836 */ /* 0x040fe20000000000 */
[C---:B------:R-:W-:Y:S01]  /*aa60*/  ISETP.GE.AND P2, PT, R73.reuse, UR4, PT ;  /* 0x0000000449007c0c */ /* 0x040fe2000bf46270 */
[----:B------:R-:W-:Y:S01]  /*aa70*/  VIADD R64, R73, 0x18 ;  /* 0x0000001849407836 */ /* 0x000fe20000000000 */
[----:B------:R-:W-:Y:S01]  /*aa80*/  ISETP.GE.AND P4, PT, R3, UR4, PT ;  /* 0x0000000403007c0c */ /* 0x000fe2000bf86270 */
[C---:B------:R-:W-:Y:S01]  /*aa90*/  VIADD R66, R73.reuse, 0x20 ;  /* 0x0000002049427836 */ /* 0x040fe20000000000 */
[----:B------:R-:W-:Y:S01]  /*aaa0*/  ISETP.GE.AND P3, PT, R0, UR4, PT ;  /* 0x0000000400007c0c */ /* 0x000fe2000bf66270 */
[----:B------:R-:W-:Y:S01]  /*aab0*/  VIADD R72, R73, 0x38 ;  /* 0x0000003849487836 */ /* 0x000fe20000000000 */
[----:B------:R-:W-:-:S04]  /*aac0*/  ISETP.GE.AND P1, PT, R64, UR4, PT ;  /* 0x0000000440007c0c */ /* 0x000fc8000bf26270 */
[----:B------:R-:W-:-:S03]  /*aad0*/  ISETP.GE.AND P5, PT, R72, UR4, PT ;  /* 0x0000000448007c0c */ /* 0x000fc6000bfa6270 */
[--C-:B---34-:R-:W-:Y:S02]  /*aae0*/  @!P2 IMAD.WIDE R74, R73, 0x4, R68.reuse ;  /* 0x00000004494aa825 */ /* 0x118fe400078e0244 */
[----:B------:R-:W-:Y:S02]  /*aaf0*/  @!P4 LEA.HI R3, R3, R3, RZ, 0x1 ;  /* 0x000000030303c211 */ /* 0x000fe400078f08ff */
[----:B------:R-:W-:Y:S01]  /*ab00*/  @!P3 LEA.HI R0, R0, R0, RZ, 0x1 ;  /* 0x000000000000b211 */ /* 0x000fe200078f08ff */
[----:B------:R0:W-:Y:S01]  /*ab10*/  @!P2 ST.E.64 desc[UR54][R74.64], R8 ;  /* 0x000000084a00a985 */ /* 0x0001e2000c101b36 */
[----:B------:R-:W-:Y:S02]  /*ab20*/  @!P4 LOP3.LUT R3, R3, 0xfffffffe, RZ, 0xc0, !PT ;  /* 0xfffffffe0303c812 */ /* 0x000fe400078ec0ff */
[----:B------:R-:W-:Y:S02]  /*ab30*/  @!P3 LOP3.LUT R77, R0, 0xfffffffe, RZ, 0xc0, !PT ;  /* 0xfffffffe004db812 */ /* 0x000fe400078ec0ff */
[----:B------:R-:W-:Y:S01]  /*ab40*/  @!P1 LEA.HI R64, R64, R64, RZ, 0x1 ;  /* 0x0000004040409211 */ /* 0x000fe200078f08ff */
[----:B------:R-:W-:Y:S01]  /*ab50*/  @!P4 IMAD.WIDE R78, R3, 0x4, R68 ;  /* 0x00000004034ec825 */ /* 0x000fe200078e0244 */
[----:B------:R-:W-:-:S02]  /*ab60*/  ISETP.GE.AND P2, PT, R66, UR4, PT ;  /* 0x0000000442007c0c */ /* 0x000fc4000bf46270 */
[----:B------:R-:W-:Y:S01]  /*ab70*/  IADD3 R0, R73, 0x28, RZ ;  /* 0x0000002849007810 */ /* 0x000fe20007ffe0ff */
[----:B------:R-:W-:Y:S01]  /*ab80*/  @!P3 IMAD.WIDE R76, R77, 0x4, R68 ;  /* 0x000000044d4cb825 */ /* 0x000fe200078e0244 */
[----:B------:R-:W-:-:S03]  /*ab90*/  @!P5 LEA.HI R72, R72, R72, RZ, 0x1 ;  /* 0x000000484848d211 */ /* 0x000fc600078f08ff */
[C---:B------:R-:W-:Y:S01]  /*aba0*/  VIADD R3, R73.reuse, 0x30 ;  /* 0x0000003049037836 */ /* 0x040fe20000000000 */
[----:B0-----:R-:W-:Y:S01]  /*abb0*/  @!P1 LOP3.LUT R9, R64, 0xfffffffe, RZ, 0xc0, !PT ;  /* 0xfffffffe40099812 */ /* 0x001fe200078ec0ff */
[----:B------:R0:W-:Y:S01]  /*abc0*/  @!P3 ST.E.64 desc[UR54][R76.64], R10 ;  /* 0x0000000a4c00b985 */ /* 0x0001e2000c101b36 */
[----:B------:R-:W-:Y:S01]  /*abd0*/  ISETP.GE.AND P3, PT, R0, UR4, PT ;  /* 0x0000000400007c0c */ /* 0x000fe2000bf66270 */
[----:B------:R-:W-:Y:S01]  /*abe0*/  VIADD R74, R73, 0x40 ;  /* 0x00000040494a7836 */ /* 0x000fe20000000000 */
[----:B------:R-:W-:Y:S01]  /*abf0*/  ISETP.GE.AND P6, PT, R3, UR4, PT ;  /* 0x0000000403007c0c */ /* 0x000fe2000bfc6270 */
[----:B------:R-:W-:Y:S01]  /*ac00*/  @!P1 IMAD.WIDE R8, R9, 0x4, R68 ;  /* 0x0000000409089825 */ /* 0x000fe200078e0244 */
[----:B------:R1:W-:Y:S01]  /*ac10*/  @!P4 ST.E.64 desc[UR54][R78.64], R12 ;  /* 0x0000000c4e00c985 */ /* 0x0003e2000c101b36 */
[----:B------:R-:W-:Y:S02]  /*ac20*/  @!P2 LEA.HI R66, R66, R66, RZ, 0x1 ;  /* 0x000000424242a211 */ /* 0x000fe400078f08ff */
[----:B------:R-:W-:Y:S01]  /*ac30*/  VIADD R64, R73, 0x48 ;  /* 0x0000004849407836 */ /* 0x000fe20000000000 */
[----:B------:R-:W-:Y:S01]  /*ac40*/  ISETP.GE.AND P4, PT, R74, UR4, PT ;  /* 0x000000044a007c0c */ /* 0x000fe2000bf86270 */
[----:B------:R2:W-:Y:S03]  /*ac50*/  @!P1 ST.E.64 desc[UR54][R8.64], R16 ;  /* 0x0000001008009985 */ /* 0x0005e6000c101b36 */
[----:B------:R-:W-:-:S02]  /*ac60*/  ISETP.GE.AND P1, PT, R64, UR4, PT ;  /* 0x0000000440007c0c */ /* 0x000fc4000bf26270 */
[----:B0-----:R-:W-:Y:S02]  /*ac70*/  @!P2 LOP3.LUT R11, R66, 0xfffffffe, RZ, 0xc0, !PT ;  /* 0xfffffffe420ba812 */ /* 0x001fe400078ec0ff */
[----:B------:R-:W-:Y:S02]  /*ac80*/  @!P6 LEA.HI R3, R3, R3, RZ, 0x1 ;  /* 0x000000030303e211 */ /* 0x000fe400078f08ff */
[----:B------:R-:W-:Y:S01]  /*ac90*/  @!P3 LEA.HI R0, R0, R0, RZ, 0x1 ;  /* 0x000000000000b211 */ /* 0x000fe200078f08ff */
[--C-:B------:R-:W-:Y:S01]  /*aca0*/  @!P2 IMAD.WIDE R10, R11, 0x4, R68.reuse ;  /* 0x000000040b0aa825 */ /* 0x100fe200078e0244 */
[----:B------:R-:W-:Y:S02]  /*acb0*/  @!P6 LOP3.LUT R3, R3, 0xfffffffe, RZ, 0xc0, !PT ;  /* 0xfffffffe0303e812 */ /* 0x000fe400078ec0ff */
[----:B-1----:R-:W-:Y:S01]  /*acc0*/  @!P3 LOP3.LUT R13, R0, 0xfffffffe, RZ, 0xc0, !PT ;  /* 0xfffffffe000db812 */ /* 0x002fe200078ec0ff */
[----:B------:R-:W-:Y:S01]  /*acd0*/  VIADD R0, R73, 0x50 ;  /* 0x0000005049007836 */ /* 0x000fe20000000000 */
[----:B------:R-:W-:Y:S01]  /*ace0*/  @!P4 LEA.HI R74, R74, R74, RZ, 0x1 ;  /* 0x0000004a4a4ac211 */ /* 0x000fe200078f08ff */
[--C-:B--2---:R-:W-:Y:S01]  /*acf0*/  @!P6 IMAD.WIDE R8, R3, 0x4, R68.reuse ;  /* 0x000000040308e825 */ /* 0x104fe200078e0244 */
[----:B------:R-:W-:Y:S01]  /*ad00*/  @!P1 LEA.HI R64, R64, R64, RZ, 0x1 ;  /* 0x0000004040409211 */ /* 0x000fe200078f08ff */
[----:B------:R0:W-:Y:S01]  /*ad10*/  @!P2 ST.E.64 desc[UR54][R10.64], R14 ;  /* 0x0000000e0a00a985 */ /* 0x0001e2000c101b36 */
[----:B------:R-:W-:Y:S01]  /*ad20*/  @!P5 LOP3.LUT R17, R72, 0xfffffffe, RZ, 0xc0, !PT ;  /* 0xfffffffe4811d812 */ /* 0x000fe200078ec0ff */
[----:B------:R-:W-:Y:S01]  /*ad30*/  @!P3 IMAD.WIDE R12, R13, 0x4, R68 ;  /* 0x000000040d0cb825 */ /* 0x000fe200078e0244 */
[----:B------:R-:W-:-:S03]  /*ad40*/  @!P4 LOP3.LUT R3, R74, 0xfffffffe, RZ, 0xc0, !PT ;  /* 0xfffffffe4a03c812 */ /* 0x000fc600078ec0ff */
[--C-:B------:R-:W-:Y:S01]  /*ad50*/  @!P5 IMAD.WIDE R16, R17, 0x4, R68.reuse ;  /* 0x000000041110d825 */ /* 0x100fe200078e0244 */
[----:B------:R1:W-:Y:S04]  /*ad60*/  @!P3 ST.E.64 desc[UR54][R12.64], R22 ;  /* 0x000000160c00b985 */ /* 0x0003e8000c101b36 */
[----:B------:R2:W-:Y:S01]  /*ad70*/  @!P6 ST.E.64 desc[UR54][R8.64], R20 ;  /* 0x000000140800e985 */ /* 0x0005e2000c101b36 */
[----:B0-----:R-:W-:Y:S01]  /*ad80*/  @!P1 LOP3.LUT R15, R64, 0xfffffffe, RZ, 0xc0, !PT ;  /* 0xfffffffe400f9812 */ /* 0x001fe200078ec0ff */
[----:B------:R-:W-:Y:S02]  /*ad90*/  @!P4 IMAD.WIDE R10, R3, 0x4, R68 ;  /* 0x00000004030ac825 */ /* 0x000fe400078e0244 */
[----:B------:R-:W-:Y:S01]  /*ada0*/  @!P5 ST.E.64 desc[UR54][R16.64], R24 ;  /* 0x000000181000d985 */ /* 0x000fe2000c101b36 */
[C---:B------:R-:W-:Y:S01]  /*adb0*/  IADD3 R3, R73.reuse, 0x58, RZ ;  /* 0x0000005849037810 */ /* 0x040fe20007ffe0ff */
[----:B------:R-:W-:-:S02]  /*adc0*/  VIADD R14, R73, 0x60 ;  /* 0x00000060490e7836 */ /* 0x000fc40000000000 */
[----:B------:R0:W-:Y:S01]  /*add0*/  @!P4 ST.E.64 desc[UR54][R10.64], R28 ;  /* 0x0000001c0a00c985 */ /* 0x0001e2000c101b36 */
[----:B-1----:R-:W-:Y:S01]  /*ade0*/  @!P1 IMAD.WIDE R12, R15, 0x4, R68 ;  /* 0x000000040f0c9825 */ /* 0x002fe200078e0244 */
[----:B------:R-:W-:Y:S02]  /*adf0*/  ISETP.GE.AND P2, PT, R3, UR4, PT ;  /* 0x0000000403007c0c */ /* 0x000fe4000bf46270 */
[----:B------:R-:W-:Y:S01]  /*ae00*/  ISETP.GE.AND P3, PT, R14, UR4, PT ;  /* 0x000000040e007c0c */ /* 0x000fe2000bf66270 */
[C---:B------:R-:W-:Y:S01]  /*ae10*/  VIADD R15, R73.reuse, 0x68 ;  /* 0x00000068490f7836 */ /* 0x040fe20000000000 */
[----:B------:R1:W-:Y:S01]  /*ae20*/  @!P1 ST.E.64 desc[UR54][R12.64], R30 ;  /* 0x0000001e0c009985 */ /* 0x0003e2000c101b36 */
[C---:B--2---:R-:W-:Y:S01]  /*ae30*/  VIADD R9, R73.reuse, 0x78 ;  /* 0x0000007849097836 */ /* 0x044fe20000000000 */
[----:B------:R-:W-:Y:S01]  /*ae40*/  ISETP.GE.AND P1, PT, R0, UR4, PT ;  /* 0x0000000400007c0c */ /* 0x000fe2000bf26270 */
[----:B------:R-:W-:Y:S01]  /*ae50*/  VIADD R8, R73, 0x70 ;  /* 0x0000007049087836 */ /* 0x000fe20000000000 */
[----:B------:R-:W-:-:S02]  /*ae60*/  ISETP.GE.AND P4, PT, R15, UR4, PT ;  /* 0x000000040f007c0c */ /* 0x000fc4000bf86270 */
[----:B------:R-:W-:Y:S02]  /*ae70*/  ISETP.GE.AND P6, PT, R9, UR4, PT ;  /* 0x0000000409007c0c */ /* 0x000fe4000bfc6270 */
[----:B------:R-:W-:Y:S02]  /*ae80*/  ISETP.GE.AND P5, PT, R8, UR4, PT ;  /* 0x0000000408007c0c */ /* 0x000fe4000bfa6270 */
[----:B------:R-:W-:Y:S02]  /*ae90*/  @!P2 LEA.HI R3, R3, R3, RZ, 0x1 ;  /* 0x000000030303a211 */ /* 0x000fe400078f08ff */
[----:B------:R-:W-:Y:S02]  /*aea0*/  @!P3 LEA.HI R14, R14, R14, RZ, 0x1 ;  /* 0x0000000e0e0eb211 */ /* 0x000fe400078f08ff */
[----:B------:R-:W-:Y:S02]  /*aeb0*/  @!P2 LOP3.LUT R3, R3, 0xfffffffe, RZ, 0xc0, !PT ;  /* 0xfffffffe0303a812 */ /* 0x000fe400078ec0ff */
[----:B------:R-:W-:-:S02]  /*aec0*/  @!P1 LEA.HI R0, R0, R0, RZ, 0x1 ;  /* 0x0000000000009211 */ /* 0x000fc400078f08ff */
[----:B------:R-:W-:Y:S02]  /*aed0*/  @!P4 LEA.HI R15, R15, R15, RZ, 0x1 ;  /* 0x0000000f0f0fc211 */ /* 0x000fe400078f08ff */
[----:B0-----:R-:W-:Y:S02]  /*aee0*/  @!P6 LEA.HI R10, R9, R9, RZ, 0x1 ;  /* 0x00000009090ae211 */ /* 0x001fe400078f08ff */
[----:B------:R-:W-:Y:S02]  /*aef0*/  @!P5 LEA.HI R8, R8, R8, RZ, 0x1 ;  /* 0x000000080808d211 */ /* 0x000fe400078f08ff */
[----:B------:R-:W-:Y:S02]  /*af00*/  @!P1 LOP3.LUT R9, R0, 0xfffffffe, RZ, 0xc0, !PT ;  /* 0xfffffffe00099812 */ /* 0x000fe400078ec0ff */
[----:B-1----:R-:W-:Y:S02]  /*af10*/  @!P3 LOP3.LUT R13, R14, 0xfffffffe, RZ, 0xc0, !PT ;  /* 0xfffffffe0e0db812 */ /* 0x002fe400078ec0ff */
[----:B------:R-:W-:-:S02]  /*af20*/  @!P4 LOP3.LUT R15, R15, 0xfffffffe, RZ, 0xc0, !PT ;  /* 0xfffffffe0f0fc812 */ /* 0x000fc400078ec0ff */
[----:B------:R-:W-:Y:S01]  /*af30*/  @!P5 LOP3.LUT R17, R8, 0xfffffffe, RZ, 0xc0, !PT ;  /* 0xfffffffe0811d812 */ /* 0x000fe200078ec0ff */
[----:B------:R-:W-:Y:S01]  /*af40*/  @!P1 IMAD.WIDE R8, R9, 0x4, R68 ;  /* 0x0000000409089825 */ /* 0x000fe200078e0244 */
[----:B------:R-:W-:-:S03]  /*af50*/  @!P6 LOP3.LUT R21, R10, 0xfffffffe, RZ, 0xc0, !PT ;  /* 0xfffffffe0a15e812 */ /* 0x000fc600078ec0ff */
[--C-:B------:R-:W-:Y:S01]  /*af60*/  @!P2 IMAD.WIDE R10, R3, 0x4, R68.reuse ;  /* 0x00000004030aa825 */ /* 0x100fe200078e0244 */
[----:B------:R1:W-:Y:S03]  /*af70*/  @!P1 ST.E.64 desc[UR54][R8.64], R18 ;  /* 0x0000001208009985 */ /* 0x0003e6000c101b36 */
[--C-:B------:R-:W-:Y:S01]  /*af80*/  @!P3 IMAD.WIDE R12, R13, 0x4, R68.reuse ;  /* 0x000000040d0cb825 */ /* 0x100fe200078e0244 */
[----:B------:R1:W-:Y:S03]  /*af90*/  @!P2 ST.E.64 desc[UR54][R10.64], R26 ;  /* 0x0000001a0a00a985 */ /* 0x0003e6000c101b36 */
[--C-:B------:R-:W-:Y:S01]  /*afa0*/  @!P4 IMAD.WIDE R14, R15, 0x4, R68.reuse ;  /* 0x000000040f0ec825 */ /* 0x100fe200078e0244 */
[----:B------:R1:W-:Y:S03]  /*afb0*/  @!P3 ST.E.64 desc[UR54][R12.64], R32 ;  /* 0x000000200c00b985 */ /* 0x0003e6000c101b36 */
[--C-:B------:R-:W-:Y:S01]  /*afc0*/  @!P5 IMAD.WIDE R16, R17, 0x4, R68.reuse ;  /* 0x000000041110d825 */ /* 0x100fe200078e0244 */
[----:B------:R1:W-:Y:S03]  /*afd0*/  @!P4 ST.E.64 desc[UR54][R14.64], R34 ;  /* 0x000000220e00c985 */ /* 0x0003e6000c101b36 */
[----:B------:R-:W-:Y:S01]  /*afe0*/  @!P6 IMAD.WIDE R68, R21, 0x4, R68 ;  /* 0x000000041544e825 */ /* 0x000fe200078e0244 */
[----:B------:R1:W-:Y:S04]  /*aff0*/  @!P5 ST.E.64 desc[UR54][R16.64], R58 ;  /* 0x0000003a1000d985 */ /* 0x0003e8000c101b36 */
[----:B------:R1:W-:Y:S02]  /*b000*/  @!P6 ST.E.64 desc[UR54][R68.64], R62 ;  /* 0x0000003e4400e985 */ /* 0x0003e4000c101b36 */
.L_x_37:
[----:B------:R-:W-:Y:S05]  /*b010*/  BSYNC B0 ;  /* 0x0000000000007941 */ /* 0x000fea0003800000 */
.L_x_36:
[----:B------:R-:W-:Y:S01]  /*b020*/  ISETP.GE.AND P1, PT, R70, R83, PT ;  /* 0x000000534600720c */ /* 0x000fe20003f26270 */
[----:B-1----:R1:W2:Y:S01]  /*b030*/  SHFL.IDX PT, R35, R84, 0x1, 0x1c1f ;  /* 0x003c1f0054237f89 */ /* 0x0022a200000e0000 */
[----:B------:R-:W-:Y:S02]  /*b040*/  SEL R30, R6, R41, P0 ;  /* 0x00000029061e7207 */ /* 0x000fe40000000000 */
[----:B------:R-:W-:Y:S01]  /*b050*/  SEL R32, R41, R6, P0 ;  /* 0x0000000629207207 */ /* 0x000fe20000000000 */
[----:B------:R1:W0:Y:S01]  /*b060*/  SHFL.IDX PT, R34, R82, 0x1, 0x1c1f ;  /* 0x003c1f0052227f89 */ /* 0x00022200000e0000 */
        /* <DEDUP_REMOVED lines=19> */
[----:B------:R-:W-:Y:S01]  /*b1a0*/  SEL R4, R39, R4, P0 ;  /* 0x0000000427047207 */ /* 0x000fe20000000000 */
[----:B012---:R-:W-:Y:S06]  /*b1b0*/  @P1 BRA `(.L_x_8) ;  /* 0x00000054003c1947 */ /* 0x007fec0003800000 */
[C---:B------:R-:W-:Y:S01]  /*b1c0*/  VIADD R0, R73.reuse, 0x8 ;  /* 0x0000000849007836 */ /* 0x040fe20000000000 */
[----:B------:R-:W-:Y:S01]  /*b1d0*/  ULDC UR4, c[0x0][0xac8] ;  /* 0x0002b20000047ab9 */ /* 0x000fe20000000800 */
[C---:B------:R-:W-:Y:S01]  /*b1e0*/  IADD3 R10, R73.reuse, 0x10, RZ ;  /* 0x00000010490a7810 */ /* 0x040fe20007ffe0ff */
[C---:B------:R-:W-:Y:S01]  /*b1f0*/  VIADD R11, R73.reuse, 0x18 ;  /* 0x00000018490b7836 */ /* 0x040fe20000000000 */
[C---:B------:R-:W-:Y:S01]  /*b200*/  ISETP.GE.AND P0, PT, R73.reuse, UR4, PT ;  /* 0x0000000449007c0c */ /* 0x040fe2000bf06270 */
[C---:B------:R-:W-:Y:S01]  /*b210*/  VIADD R12, R73.reuse, 0x20 ;  /* 0x00000020490c7836 */ /* 0x040fe20000000000 */
[----:B------:R-:W-:Y:S01]  /*b220*/  ISETP.GE.AND P4, PT, R0, UR4, PT ;  /* 0x0000000400007c0c */ /* 0x000fe2000bf86270 */
[C---:B------:R-:W-:Y:S01]  /*b230*/  VIADD R36, R73.reuse, 0x28 ;  /* 0x0000002849247836 */ /* 0x040fe20000000000 */
[----:B------:R-:W-:Y:S01]  /*b240*/  ISETP.GE.AND P1, PT, R10, UR4, PT ;  /* 0x000000040a007c0c */ /* 0x000fe2000bf26270 */
[----:B------:R-:W-:Y:S01]  /*b250*/  VIADD R37, R73, 0x30 ;  /* 0x0000003049257836 */ /* 0x000fe20000000000 */
[----:B------:R-:W-:Y:S01]  /*b260*/  ISETP.GE.AND P2, PT, R11, UR4, PT ;  /* 0x000000040b007c0c */ /* 0x000fe2000bf46270 */
[----:B------:R-:W-:Y:S01]  /*b270*/  VIADD R38, R73, 0x38 ;  /* 0x0000003849267836 */ /* 0x000fe20000000000 */
[----:B------:R-:W-:-:S02]  /*b280*/  ISETP.GE.AND P3, PT, R12, UR4, PT ;  /* 0x000000040c007c0c */ /* 0x000fc4000bf66270 */
[----:B------:R-:W-:-:S03]  /*b290*/  ISETP.GE.AND P5, PT, R36, UR4, PT ;  /* 0x0000000424007c0c */ /* 0x000fc6000bfa6270 */
[--C-:B------:R-:W-:Y:S02]  /*b2a0*/  @!P0 IMAD.WIDE R2, R73, 0x4, R34.reuse ;  /* 0x0000000449028825 */ /* 0x100fe400078e0222 */
[----:B------:R-:W-:Y:S02]  /*b2b0*/  @!P4 LEA.HI R0, R0, R0, RZ, 0x1 ;  /* 0x000000000000c211 */ /* 0x000fe400078f08ff */
[----:B------:R-:W-:Y:S01]  /*b2c0*/  @!P1 LEA.HI R10, R10, R10, RZ, 0x1 ;  /* 0x0000000a0a0a9211 */ /* 0x000fe200078f08ff */
[----:B------:R0:W-:Y:S01]  /*b2d0*/  @!P0 ST.E.64 desc[UR54][R2.64], R44 ;  /* 0x0000002c02008985 */ /* 0x0001e2000c101b36 */
[----:B------:R-:W-:Y:S02]  /*b2e0*/  @!P4 LOP3.LUT R9, R0, 0xfffffffe, RZ, 0xc0, !PT ;  /* 0xfffffffe0009c812 */ /* 0x000fe400078ec0ff */
[----:B------:R-:W-:Y:S02]  /*b2f0*/  ISETP.GE.AND P0, PT, R38, UR4, PT ;  /* 0x0000000426007c0c */ /* 0x000fe4000bf06270 */
[----:B------:R-:W-:Y:S01]  /*b300*/  @!P2 LEA.HI R0, R11, R11, RZ, 0x1 ;  /* 0x0000000b0b00a211 */ /* 0x000fe200078f08ff */
[----:B------:R-:W-:Y:S01]  /*b310*/  @!P4 IMAD.WIDE R8, R9, 0x4, R34 ;  /* 0x000000040908c825 */ /* 0x000fe200078e0222 */
[----:B------:R-:W-:-:S02]  /*b320*/  @!P1 LOP3.LUT R11, R10, 0xfffffffe, RZ, 0xc0, !PT ;  /* 0xfffffffe0a0b9812 */ /* 0x000fc400078ec0ff */
[----:B------:R-:W-:Y:S02]  /*b330*/  @!P2 LOP3.LUT R13, R0, 0xfffffffe, RZ, 0xc0, !PT ;  /* 0xfffffffe000da812 */ /* 0x000fe400078ec0ff */
[----:B------:R1:W-:Y:S01]  /*b340*/  @!P4 ST.E.64 desc[UR54][R8.64], R48 ;  /* 0x000000300800c985 */ /* 0x0003e2000c101b36 */
[----:B------:R-:W-:Y:S02]  /*b350*/  ISETP.GE.AND P4, PT, R37, UR4, PT ;  /* 0x0000000425007c0c */ /* 0x000fe4000bf86270 */
[----:B------:R-:W-:Y:S01]  /*b360*/  @!P3 LEA.HI R12, R12, R12, RZ, 0x1 ;  /* 0x0000000c0c0cb211 */ /* 0x000fe200078f08ff */
[--C-:B0-----:R-:W-:Y:S01]  /*b370*/  @!P1 IMAD.WIDE R2, R11, 0x4, R34.reuse ;  /* 0x000000040b029825 */ /* 0x101fe200078e0222 */
[----:B------:R-:W-:Y:S02]  /*b380*/  @!P5 LEA.HI R36, R36, R36, RZ, 0x1 ;  /* 0x000000242424d211 */ /* 0x000fe400078f08ff */
[----:B------:R-:W-:Y:S02]  /*b390*/  @!P3 LOP3.LUT R11, R12, 0xfffffffe, RZ, 0xc0, !PT ;  /* 0xfffffffe0c0bb812 */ /* 0x000fe400078ec0ff */
[----:B------:R-:W-:Y:S01]  /*b3a0*/  @!P0 LEA.HI R38, R38, R38, RZ, 0x1 ;  /* 0x0000002626268211 */ /* 0x000fe200078f08ff */
[----:B------:R0:W-:Y:S01]  /*b3b0*/  @!P1 ST.E.64 desc[UR54][R2.64], R50 ;  /* 0x0000003202009985 */ /* 0x0001e2000c101b36 */
[----:B------:R-:W-:Y:S01]  /*b3c0*/  IADD3 R0, R73, 0x40, RZ ;  /* 0x0000004049007810 */ /* 0x000fe20007ffe0ff */
[----:B------:R-:W-:Y:S01]  /*b3d0*/  @!P3 IMAD.WIDE R10, R11, 0x4, R34 ;  /* 0x000000040b0ab825 */ /* 0x000fe200078e0222 */
[----:B------:R-:W-:-:S02]  /*b3e0*/  @!P0 LOP3.LUT R39, R38, 0xfffffffe, RZ, 0xc0, !PT ;  /* 0xfffffffe26278812 */ /* 0x000fc400078ec0ff */
[----:B------:R-:W-:Y:S01]  /*b3f0*/  @!P4 LEA.HI R37, R37, R37, RZ, 0x1 ;  /* 0x000000252525c211 */ /* 0x000fe200078f08ff */
[--C-:B-1----:R-:W-:Y:S01]  /*b400*/  @!P2 IMAD.WIDE R8, R13, 0x4, R34.reuse ;  /* 0x000000040d08a825 */ /* 0x102fe200078e0222 */
[----:B------:R-:W-:Y:S02]  /*b410*/  @!P5 LOP3.LUT R13, R36, 0xfffffffe, RZ, 0xc0, !PT ;  /* 0xfffffffe240dd812 */ /* 0x000fe400078ec0ff */
[----:B------:R-:W-:Y:S01]  /*b420*/  @!P4 LOP3.LUT R37, R37, 0xfffffffe, RZ, 0xc0, !PT ;  /* 0xfffffffe2525c812 */ /* 0x000fe200078ec0ff */
[----:B------:R-:W-:Y:S01]  /*b430*/  VIADD R36, R73, 0x48 ;  /* 0x0000004849247836 */ /* 0x000fe20000000000 */
[----:B------:R1:W-:Y:S01]  /*b440*/  @!P2 ST.E.64 desc[UR54][R8.64], R52 ;  /* 0x000000340800a985 */ /* 0x0003e2000c101b36 */
[--C-:B------:R-:W-:Y:S01]  /*b450*/  @!P5 IMAD.WIDE R12, R13, 0x4, R34.reuse ;  /* 0x000000040d0cd825 */ /* 0x100fe200078e0222 */
[----:B------:R-:W-:Y:S02]  /*b460*/  ISETP.GE.AND P1, PT, R0, UR4, PT ;  /* 0x0000000400007c0c */ /* 0x000fe4000bf26270 */
[----:B------:R2:W-:Y:S01]  /*b470*/  @!P3 ST.E.64 desc[UR54][R10.64], R14 ;  /* 0x0000000e0a00b985 */ /* 0x0005e2000c101b36 */
[----:B0-----:R-:W-:Y:S01]  /*b480*/  @!P4 IMAD.WIDE R2, R37, 0x4, R34 ;  /* 0x000000042502c825 */ /* 0x001fe200078e0222 */
[----:B------:R-:W-:-:S02]  /*b490*/  ISETP.GE.AND P2, PT, R36, UR4, PT ;  /* 0x0000000424007c0c */ /* 0x000fc4000bf46270 */
[----:B------:R0:W-:Y:S04]  /*b4a0*/  @!P5 ST.E.64 desc[UR54][R12.64], R16 ;  /* 0x000000100c00d985 */ /* 0x0001e8000c101b36 */
[----:B------:R-:W-:Y:S01]  /*b4b0*/  @!P4 ST.E.64 desc[UR54][R2.64], R18 ;  /* 0x000000120200c985 */ /* 0x000fe2000c101b36 */
[----:B-1----:R-:W-:Y:S02]  /*b4c0*/  @!P0 IMAD.WIDE R8, R39, 0x4, R34 ;  /* 0x0000000427088825 */ /* 0x002fe400078e0222 */
[----:B------:R-:W-:Y:S02]  /*b4d0*/  @!P1 LEA.HI R0, R0, R0, RZ, 0x1 ;  /* 0x0000000000009211 */ /* 0x000fe400078f08ff */
[C---:B--2---:R-:W-:Y:S01]  /*b4e0*/  VIADD R10, R73.reuse, 0x50 ;  /* 0x00000050490a7836 */ /* 0x044fe20000000000 */
[----:B------:R1:W-:Y:S01]  /*b4f0*/  @!P0 ST.E.64 desc[UR54][R8.64], R20 ;  /* 0x0000001408008985 */ /* 0x0003e2000c101b36 */
[C---:B------:R-:W-:Y:S01]  /*b500*/  VIADD R14, R73.reuse, 0x68 ;  /* 0x00000068490e7836 */ /* 0x040fe20000000000 */
[C---:B------:R-:W-:Y:S01]  /*b510*/  IADD3 R15, R73.reuse, 0x70, RZ ;  /* 0x00000070490f7810 */ /* 0x040fe20007ffe0ff */
[C---:B0-----:R-:W-:Y:S01]  /*b520*/  VIADD R12, R73.reuse, 0x58 ;  /* 0x00000058490c7836 */ /* 0x041fe20000000000 */
[----:B------:R-:W-:Y:S01]  /*b530*/  ISETP.GE.AND P3, PT, R10, UR4, PT ;  /* 0x000000040a007c0c */ /* 0x000fe2000bf66270 */
[C---:B------:R-:W-:Y:S01]  /*b540*/  VIADD R13, R73.reuse, 0x60 ;  /* 0x00000060490d7836 */ /* 0x040fe20000000000 */
[----:B------:R-:W-:Y:S01]  /*b550*/  ISETP.GE.AND P5, PT, R14, UR4, PT ;  /* 0x000000040e007c0c */ /* 0x000fe2000bfa6270 */
[----:B------:R-:W-:Y:S01]  /*b560*/  VIADD R73, R73, 0x78 ;  /* 0x0000007849497836 */ /* 0x000fe20000000000 */
[----:B------:R-:W-:-:S02]  /*b570*/  ISETP.GE.AND P0, PT, R12, UR4, PT ;  /* 0x000000040c007c0c */ /* 0x000fc4000bf06270 */
[----:B------:R-:W-:Y:S02]  /*b580*/  ISETP.GE.AND P4, PT, R13, UR4, PT ;  /* 0x000000040d007c0c */ /* 0x000fe4000bf86270 */
[----:B------:R-:W-:Y:S02]  /*b590*/  ISETP.GE.AND P6, PT, R15, UR4, PT ;  /* 0x000000040f007c0c */ /* 0x000fe4000bfc6270 */
[----:B------:R-:W-:Y:S02]  /*b5a0*/  @!P2 LEA.HI R36, R36, R36, RZ, 0x1 ;  /* 0x000000242424a211 */ /* 0x000fe400078f08ff */
[----:B------:R-:W-:Y:S02]  /*b5b0*/  @!P1 LOP3.LUT R11, R0, 0xfffffffe, RZ, 0xc0, !PT ;  /* 0xfffffffe000b9812 */ /* 0x000fe400078ec0ff */
[----:B------:R-:W-:Y:S02]  /*b5c0*/  @!P3 LEA.HI R10, R10, R10, RZ, 0x1 ;  /* 0x0000000a0a0ab211 */ /* 0x000fe400078f08ff */
[----:B-1----:R-:W-:Y:S01]  /*b5d0*/  @!P2 LOP3.LUT R9, R36, 0xfffffffe, RZ, 0xc0, !PT ;  /* 0xfffffffe2409a812 */ /* 0x002fe200078ec0ff */
[----:B------:R-:W-:Y:S01]  /*b5e0*/  @!P1 IMAD.WIDE R2, R11, 0x4, R34 ;  /* 0x000000040b029825 */ /* 0x000fe200078e0222 */
[----:B------:R-:W-:-:S02]  /*b5f0*/  @!P0 LEA.HI R12, R12, R12, RZ, 0x1 ;  /* 0x0000000c0c0c8211 */ /* 0x000fc400078f08ff */
[----:B------:R-:W-:Y:S01]  /*b600*/  @!P4 LEA.HI R0, R13, R13, RZ, 0x1 ;  /* 0x0000000d0d00c211 */ /* 0x000fe200078f08ff */
[--C-:B------:R-:W-:Y:S01]  /*b610*/  @!P2 IMAD.WIDE R8, R9, 0x4, R34.reuse ;  /* 0x000000040908a825 */ /* 0x100fe200078e0222 */
[----:B------:R-:W-:Y:S01]  /*b620*/  @!P5 LEA.HI R14, R14, R14, RZ, 0x1 ;  /* 0x0000000e0e0ed211 */ /* 0x000fe200078f08ff */
[----:B------:R0:W-:Y:S01]  /*b630*/  @!P1 ST.E.64 desc[UR54][R2.64], R22 ;  /* 0x0000001602009985 */ /* 0x0001e2000c101b36 */
[----:B------:R-:W-:Y:S02]  /*b640*/  @!P3 LOP3.LUT R11, R10, 0xfffffffe, RZ, 0xc0, !PT ;  /* 0xfffffffe0a0bb812 */ /* 0x000fe400078ec0ff */
[----:B------:R-:W-:Y:S01]  /*b650*/  @!P6 LEA.HI R16, R15, R15, RZ, 0x1 ;  /* 0x0000000f0f10e211 */ /* 0x000fe200078f08ff */
[----:B------:R1:W-:Y:S01]  /*b660*/  @!P2 ST.E.64 desc[UR54][R8.64], R24 ;  /* 0x000000180800a985 */ /* 0x0003e2000c101b36 */
[----:B------:R-:W-:Y:S01]  /*b670*/  @!P0 LOP3.LUT R13, R12, 0xfffffffe, RZ, 0xc0, !PT ;  /* 0xfffffffe0c0d8812 */ /* 0x000fe200078ec0ff */
[----:B------:R-:W-:Y:S01]  /*b680*/  @!P3 IMAD.WIDE R10, R11, 0x4, R34 ;  /* 0x000000040b0ab825 */ /* 0x000fe200078e0222 */
[----:B------:R-:W-:-:S02]  /*b690*/  @!P4 LOP3.LUT R15, R0, 0xfffffffe, RZ, 0xc0, !PT ;  /* 0xfffffffe000fc812 */ /* 0x000fc400078ec0ff */
[----:B------:R-:W-:Y:S01]  /*b6a0*/  @!P5 LOP3.LUT R17, R14, 0xfffffffe, RZ, 0xc0, !PT ;  /* 0xfffffffe0e11d812 */ /* 0x000fe200078ec0ff */
[--C-:B------:R-:W-:Y:S01]  /*b6b0*/  @!P0 IMAD.WIDE R12, R13, 0x4, R34.reuse ;  /* 0x000000040d0c8825 */ /* 0x100fe200078e0222 */
[----:B------:R-:W-:Y:S01]  /*b6c0*/  @!P6 LOP3.LUT R19, R16, 0xfffffffe, RZ, 0xc0, !PT ;  /* 0xfffffffe1013e812 */ /* 0x000fe200078ec0ff */
[----:B------:R2:W-:Y:S02]  /*b6d0*/  @!P3 ST.E.64 desc[UR54][R10.64], R26 ;  /* 0x0000001a0a00b985 */ /* 0x0005e4000c101b36 */
[--C-:B0-----:R-:W-:Y:S02]  /*b6e0*/  @!P4 IMAD.WIDE R2, R15, 0x4, R34.reuse ;  /* 0x000000040f02c825 */ /* 0x101fe400078e0222 */
[----:B------:R2:W-:Y:S01]  /*b6f0*/  @!P0 ST.E.64 desc[UR54][R12.64], R28 ;  /* 0x0000001c0c008985 */ /* 0x0005e2000c101b36 */
[----:B------:R-:W-:Y:S01]  /*b700*/  ISETP.GE.AND P0, PT, R73, UR4, PT ;  /* 0x0000000449007c0c */ /* 0x000fe2000bf06270 */
[--C-:B-1----:R-:W-:Y:S02]  /*b710*/  @!P5 IMAD.WIDE R8, R17, 0x4, R34.reuse ;  /* 0x000000041108d825 */ /* 0x102fe400078e0222 */
[----:B------:R2:W-:Y:S02]  /*b720*/  @!P4 ST.E.64 desc[UR54][R2.64], R30 ;  /* 0x0000001e0200c985 */ /* 0x0005e4000c101b36 */
[----:B------:R-:W-:-:S02]  /*b730*/  @!P6 IMAD.WIDE R14, R19, 0x4, R34 ;  /* 0x00000004130ee825 */ /* 0x000fc400078e0222 */
[----:B------:R2:W-:Y:S04]  /*b740*/  @!P5 ST.E.64 desc[UR54][R8.64], R32 ;  /* 0x000000200800d985 */ /* 0x0005e8000c101b36 */
[----:B------:R2:W-:Y:S02]  /*b750*/  @!P6 ST.E.64 desc[UR54][R14.64], R6 ;  /* 0x000000060e00e985 */ /* 0x0005e4000c101b36 */
[----:B------:R-:W-:Y:S05]  /*b760*/  @P0 BRA `(.L_x_8) ;  /* 0x0000004c00d00947 */ /* 0x000fea0003800000 */
[----:B------:R-:W-:-:S04]  /*b770*/  LEA.HI R73, R73, R73, RZ, 0x1 ;  /* 0x0000004949497211 */ /* 0x000fc800078f08ff */
[----:B--2---:R-:W-:-:S05]  /*b780*/  LOP3.LUT R3, R73, 0xfffffffe, RZ, 0xc0, !PT ;  /* 0xfffffffe49037812 */ /* 0x004fca00078ec0ff */
[----:B------:R-:W-:-:S05]  /*b790*/  IMAD.WIDE R2, R3, 0x4, R34 ;  /* 0x0000000403027825 */ /* 0x000fca00078e0222 */
[----:B------:R1:W-:Y:S01]  /*b7a0*/  ST.E.64 desc[UR54][R2.64], R4 ;  /* 0x0000000402007985 */ /* 0x0003e2000c101b36 */
[----:B------:R-:W-:Y:S05]  /*b7b0*/  BRA `(.L_x_8) ;  /* 0x0000004c00bc7947 */ /* 0x000fea0003800000 */
.L_x_35:
[----:B------:R-:W0:Y:S02]  /*b7c0*/  S2R R0, SR_TID.X ;  /* 0x0000000000007919 */ /* 0x000e240000002100 */
[----:B0-----:R-:W-:-:S05]  /*b7d0*/  VIADD R2, R0, 0xffffff80 ;  /* 0xffffff8000027836 */ /* 0x001fca0000000000 */
[----:B------:R-:W-:-:S13]  /*b7e0*/  ISETP.GT.AND P0, PT, R2, 0x7f, PT ;  /* 0x0000007f0200780c */ /* 0x000fda0003f04270 */
[----:B------:R-:W-:Y:S05]  /*b7f0*/  @P0 BRA `(.L_x_8) ;  /* 0x0000004c00ac0947 */ /* 0x000fea0003800000 */
[----:B------:R-:W0:Y:S01]  /*b800*/  S2R R3, SR_CTAID.X ;  /* 0x0000000000037919 */ /* 0x000e220000002500 */
[----:B------:R-:W1:Y:S01]  /*b810*/  LDC R6, c[0x0][0xbe8] ;  /* 0x0002fa00ff067b82 */ /* 0x000e620000000800 */
[----:B------:R-:W-:Y:S01]  /*b820*/  ULDC UR4, c[0x0][0xa88] ;  /* 0x0002a20000047ab9 */ /* 0x000fe20000000800 */
[----:B0-----:R-:W-:Y:S02]  /*b830*/  IMAD R0, R3, 0x80, R0 ;  /* 0x0000008003007824 */ /* 0x001fe400078e0200 */
[----:B-1----:R-:W-:Y:S02]  /*b840*/  IMAD R3, R6, UR4, RZ ;  /* 0x0000000406037c24 */ /* 0x002fe4000f8e02ff */
[----:B------:R-:W-:-:S05]  /*b850*/  VIADD R0, R0, 0xffffff80 ;  /* 0xffffff8000007836 */ /* 0x000fca0000000000 */
[----:B------:R-:W-:-:S13]  /*b860*/  ISETP.GE.AND P0, PT, R0, R3, PT ;  /* 0x000000030000720c */ /* 0x000fda0003f06270 */
[----:B------:R-:W-:Y:S05]  /*b870*/  @P0 BRA `(.L_x_8) ;  /* 0x0000004c008c0947 */ /* 0x000fea0003800000 */
[----:B------:R-:W-:Y:S01]  /*b880*/  ISETP.NE.AND P0, PT, R6, 0x1, PT ;  /* 0x000000010600780c */ /* 0x000fe20003f05270 */
[----:B------:R-:W0:Y:S01]  /*b890*/  LDC.64 R10, c[0x0][0xbd8] ;  /* 0x0002f600ff0a7b82 */ /* 0x000e220000000a00 */
[----:B------:R-:W-:Y:S01]  /*b8a0*/  USHF.R.S32.HI UR6, URZ, 0x1f, UR50 ;  /* 0x0000001f3f067899 */ /* 0x000fe20008011432 */
[----:B------:R-:W-:Y:S01]  /*b8b0*/  IMAD.MOV.U32 R5, RZ, RZ, R0 ;  /* 0x000000ffff057224 */ /* 0x000fe200078e0000 */
[----:B------:R-:W-:Y:S02]  /*b8c0*/  ULDC.64 UR8, c[0x0][0xbd0] ;  /* 0x0002f40000087ab9 */ /* 0x000fe40000000a00 */
[----:B------:R-:W-:Y:S02]  /*b8d0*/  UIMAD UR6, UR6, UR8, URZ ;  /* 0x00000008060672a4 */ /* 0x000fe4000f8e023f */
[----:B------:R-:W-:Y:S01]  /*b8e0*/  UIMAD.WIDE.U32 UR4, UR50, UR8, URZ ;  /* 0x00000008320472a5 */ /* 0x000fe2000f8e003f */
[----:B------:R-:W1:Y:S01]  /*b8f0*/  S2UR UR7, SR_CTAID.Y ;  /* 0x00000000000779c3 */ /* 0x000e620000002600 */
[----:B------:R-:W-:-:S04]  /*b900*/  UIMAD UR6, UR50, UR9, UR6 ;  /* 0x00000009320672a4 */ /* 0x000fc8000f8e0206 */
[----:B------:R-:W-:Y:S01]  /*b910*/  UIADD3 UR6, UR5, UR6, URZ ;  /* 0x0000000605067290 */ /* 0x000fe2000fffe03f */
[----:B------:R-:W-:Y:S01]  /*b920*/  MOV R2, UR4 ;  /* 0x0000000400027c02 */ /* 0x000fe20008000f00 */
[----:B------:R-:W-:Y:S01]  /*b930*/  IMAD.U32 R3, RZ, RZ, UR5 ;  /* 0x00000005ff037e24 */ /* 0x000fe2000f8e00ff */
[----:B------:R-:W2:Y:S01]  /*b940*/  @P0 LDC R7, c[0x0][0xbec] ;  /* 0x0002fb00ff070b82 */ /* 0x000ea20000000800 */
[----:B------:R-:W-:Y:S02]  /*b950*/  ULDC.64 UR4, c[0x0][0xbe0] ;  /* 0x0002f80000047ab9 */ /* 0x000fe40000000a00 */
[----:B------:R-:W-:-:S05]  /*b960*/  IMAD.U32 R3, RZ, RZ, UR6 ;  /* 0x00000006ff037e24 */ /* 0x000fca000f8e00ff */
[----:B------:R-:W3:Y:S01]  /*b970*/  @P0 LDC R9, c[0x0][0xbf0] ;  /* 0x0002fc00ff090b82 */ /* 0x000ee20000000800 */
[C---:B0-----:R-:W-:Y:S02]  /*b980*/  IMAD R12, R10.reuse, UR37, RZ ;  /* 0x000000250a0c7c24 */ /* 0x041fe4000f8e02ff */
[----:B------:R-:W-:-:S04]  /*b990*/  IMAD.WIDE.U32 R2, R10, UR48, R2 ;  /* 0x000000300a027c25 */ /* 0x000fc8000f8e0002 */
[----:B------:R-:W-:Y:S01]  /*b9a0*/  IMAD R11, R11, UR48, R12 ;  /* 0x000000300b0b7c24 */ /* 0x000fe2000f8e020c */
[----:B------:R-:W1:Y:S03]  /*b9b0*/  LDC R8, c[0x0][0xc50] ;  /* 0x00031400ff087b82 */ /* 0x000e660000000800 */
[----:B------:R-:W-:Y:S02]  /*b9c0*/  IMAD.IADD R3, R11, 0x1, R3 ;  /* 0x000000010b037824 */ /* 0x000fe400078e0203 */
[----:B--2---:R-:W-:-:S04]  /*b9d0*/  @P0 IMAD.HI.U32 R4, R0, R7, RZ ;  /* 0x0000000700040227 */ /* 0x004fc800078e00ff */
[----:B------:R-:W-:Y:S01]  /*b9e0*/  IMAD R7, RZ, RZ, -UR50 ;  /* 0x80000032ff077e24 */ /* 0x000fe2000f8e02ff */
[----:B---3--:R-:W-:-:S03]  /*b9f0*/  @P0 SHF.R.U32.HI R5, RZ, R9, R4 ;  /* 0x00000009ff050219 */ /* 0x008fc60000011604 */
[----:B-1----:R-:W-:Y:S02]  /*ba00*/  IMAD R9, R8, R7, UR7 ;  /* 0x0000000708097e24 */ /* 0x002fe4000f8e0207 */
[----:B------:R-:W-:Y:S02]  /*ba10*/  IMAD.MOV R7, RZ, RZ, -R5 ;  /* 0x000000ffff077224 */ /* 0x000fe400078e0a05 */
[----:B------:R-:W-:Y:S01]  /*ba20*/  IMAD.WIDE.U32 R2, R9, UR4, R2 ;  /* 0x0000000409027c25 */ /* 0x000fe2000f8e0002 */
[----:B------:R-:W-:-:S03]  /*ba30*/  SHF.R.S32.HI R4, RZ, 0x1f, R9 ;  /* 0x0000001fff047819 */ /* 0x000fc60000011409 */
[----:B------:R-:W-:Y:S01]  /*ba40*/  IMAD R7, R6, R7, R0 ;  /* 0x0000000706077224 */ /* 0x000fe200078e0200 */
[----:B------:R-:W-:Y:S01]  /*ba50*/  IADD3 R2, P0, R5, R2, RZ ;  /* 0x0000000205027210 */ /* 0x000fe20007f1e0ff */
[----:B------:R-:W-:-:S03]  /*ba60*/  IMAD R4, R4, UR4, RZ ;  /* 0x0000000404047c24 */ /* 0x000fc6000f8e02ff */
[----:B------:R-:W-:Y:S01]  /*ba70*/  SHF.R.S32.HI R0, RZ, 0x1f, R7 ;  /* 0x0000001fff007819 */ /* 0x000fe20000011407 */
[----:B------:R-:W-:Y:S01]  /*ba80*/  IMAD R4, R9, UR5, R4 ;  /* 0x0000000509047c24 */ /* 0x000fe2000f8e0204 */
[----:B------:R-:W-:Y:S01]  /*ba90*/  SHF.R.S32.HI R9, RZ, 0x1f, R5 ;  /* 0x0000001fff097819 */ /* 0x000fe20000011405 */
[----:B------:R-:W-:Y:S02]  /*baa0*/  ULDC.64 UR4, c[0x0][0xbc8] ;  /* 0x0002f20000047ab9 */ /* 0x000fe40000000a00 */
[----:B------:R-:W-:Y:S01]  /*bab0*/  IMAD R0, R0, UR4, RZ ;  /* 0x0000000400007c24 */ /* 0x000fe2000f8e02ff */
[----:B------:R-:W-:-:S03]  /*bac0*/  IADD3.X R3, R9, R3, R4, P0, !PT ;  /* 0x0000000309037210 */ /* 0x000fc600007fe404 */
[C---:B------:R-:W-:Y:S02]  /*bad0*/  IMAD R5, R7.reuse, UR5, R0 ;  /* 0x0000000507057c24 */ /* 0x040fe4000f8e0200 */
[----:B------:R-:W-:Y:S01]  /*bae0*/  IMAD.WIDE.U32 R2, R7, UR4, R2 ;  /* 0x0000000407027c25 */ /* 0x000fe2000f8e0002 */
[----:B------:R-:W-:-:S04]  /*baf0*/  ULDC.64 UR4, c[0x0][0xba8] ;  /* 0x0002ea0000047ab9 */ /* 0x000fc80000000a00 */
[----:B------:R-:W-:Y:S02]  /*bb00*/  IADD3 R3, R3, R5, RZ ;  /* 0x0000000503037210 */ /* 0x000fe40007ffe0ff */
[----:B------:R-:W-:-:S04]  /*bb10*/  LEA R4, P0, R2, UR4, 0x2 ;  /* 0x0000000402047c11 */ /* 0x000fc8000f8010ff */
[----:B------:R-:W-:Y:S01]  /*bb20*/  LEA.HI.X R5, R2, UR5, R3, 0x2, P0 ;  /* 0x0000000502057c11 */ /* 0x000fe200080f1403 */
[----:B------:R-:W-:-:S05]  /*bb30*/  IMAD.MOV.U32 R3, RZ, RZ, -0x800000 ;  /* 0xff800000ff037424 */ /* 0x000fca00078e00ff */
[----:B------:R0:W-:Y:S01]  /*bb40*/  STG.E desc[UR54][R4.64], R3 ;  /* 0x0000000304007986 */ /* 0x0001e2000c101936 */
[----:B------:R-:W-:Y:S05]  /*bb50*/  BRA `(.L_x_8) ;  /* 0x0000004800d47947 */ /* 0x000fea0003800000 */
.L_x_6:
[----:B------:R-:W-:-:S08]  /*bb60*/  NOP ;  /* 0x0000000000007918 */ /* 0x000fd00000000000 */
[----:B------:R-:W0:-:S00]  /*bb70*/  USETMAXREG.DEALLOC.CTAPOOL 0x28 ;  /* 0x00000028000079c8 */ /* 0x000e0000080e0500 */
[----:B0-----:R-:W-:Y:S01]  /*bb80*/  LOP3.LUT R22, R0, 0x3, RZ, 0xc0, !PT ;  /* 0x0000000300167812 */ /* 0x001fe200078ec0ff */
[----:B------:R-:W0:Y:S05]  /*bb90*/  S2R R18, SR_CTAID.Z ;  /* 0x0000000000127919 */ /* 0x000e2a0000002700 */
[----:B------:R-:W1:Y:S01]  /*bba0*/  S2UR UR6, SR_CTAID.Y ;  /* 0x00000000000679c3 */ /* 0x000e620000002600 */
[----:B------:R-:W2:Y:S02]  /*bbb0*/  SHFL.IDX PT, R0, R22, RZ, 0x1f ;  /* 0x00001fff16007589 */ /* 0x000ea400000e0000 */
[----:B--2---:R-:W-:-:S13]  /*bbc0*/  ISETP.NE.AND P0, PT, R0, RZ, PT ;  /* 0x000000ff0000720c */ /* 0x004fda0003f05270 */
[----:B01----:R-:W-:Y:S05]  /*bbd0*/  @!P0 BRA `(.L_x_38) ;  /* 0x0000000000288947 */ /* 0x003fea0003800000 */
[----:B------:R-:W-:Y:S01]  /*bbe0*/  ULDC UR7, c[0x0][0xc50] ;  /* 0x0003140000077ab9 */ /* 0x000fe20000000800 */
[----:B------:R-:W-:Y:S01]  /*bbf0*/  UMOV UR40, UR6 ;  /* 0x0000000600287c82 */ /* 0x000fe20008000000 */
[----:B------:R-:W-:-:S06]  /*bc00*/  UISETP.NE.AND UP0, UPT, UR7, 0x1, UPT ;  /* 0x000000010700788c */ /* 0x000fcc000bf05270 */
[----:B------:R-:W-:-:S13]  /*bc10*/  PLOP3.LUT P0, PT, PT, PT, UP0, 0x80, 0x0 ;  /* 0x000000000000781c */ /* 0x000fda0003f0f008 */
[----:B------:R-:W-:Y:S05]  /*bc20*/  @!P0 BRA `(.L_x_39) ;  /* 0x0000000000308947 */ /* 0x000fea0003800000 */
[----:B------:R-:W-:Y:S01]  /*bc30*/  ULDC UR4, c[0x0][0xc54] ;  /* 0x0003150000047ab9 */ /* 0x000fe20000000800 */
[----:B------:R-:W-:Y:S01]  /*bc40*/  ULDC UR40, c[0x0][0xc58] ;  /* 0x0003160000287ab9 */ /* 0x000fe20000000800 */
[----:B------:R-:W-:-:S04]  /*bc50*/  UIMAD.WIDE.U32 UR4, UR6, UR4, URZ ;  /* 0x00000004060472a5 */ /* 0x000fc8000f8e003f */
[----:B------:R-:W-:Y:S01]  /*bc60*/  USHF.R.U32.HI UR40, URZ, UR40, UR5 ;  /* 0x000000283f287299 */ /* 0x000fe20008011605 */
[----:B------:R-:W-:Y:S11]  /*bc70*/  BRA `(.L_x_39) ;  /* 0x00000000001c7947 */ /* 0x000ff60003800000 */
.L_x_38:
[----:B------:R-:W-:Y:S01]  /*bc80*/  ULDC UR7, c[0x0][0xc50] ;  /* 0x0003140000077ab9 */ /* 0x000fe20000000800 */
[----:B------:R-:W-:Y:S01]  /*bc90*/  UMOV UR40, UR6 ;  /* 0x0000000600287c82 */ /* 0x000fe20008000000 */
[----:B------:R-:W-:-:S11]  /*bca0*/  UISETP.NE.AND UP0, UPT, UR7, 0x1, UPT ;  /* 0x000000010700788c */ /* 0x000fd6000bf05270 */
[----:B------:R-:W-:Y:S01]  /*bcb0*/  @UP0 ULDC UR4, c[0x0][0xc54] ;  /* 0x0003150000040ab9 */ /* 0x000fe20000000800 */
[----:B------:R-:W-:Y:S01]  /*bcc0*/  @UP0 ULDC UR8, c[0x0][0xc58] ;  /* 0x0003160000080ab9 */ /* 0x000fe20000000800 */
[----:B------:R-:W-:-:S04]  /*bcd0*/  UIMAD.WIDE.U32 UR4, UR6, UR4, URZ ;  /* 0x00000004060472a5 */ /* 0x000fc8000f8e003f */
[----:B------:R-:W-:-:S12]  /*bce0*/  @UP0 USHF.R.U32.HI UR40, URZ, UR8, UR5 ;  /* 0x000000083f280299 */ /* 0x000fd80008011605 */
.L_x_39:
[----:B------:R-:W-:Y:S01]  /*bcf0*/  ISETP.GE.AND P0, PT, R18, RZ, PT ;  /* 0x000000ff1200720c */ /* 0x000fe20003f06270 */
[----:B------:R-:W-:Y:S01]  /*bd00*/  UIADD3 UR4, -UR40, URZ, URZ ;  /* 0x0000003f28047290 */ /* 0x000fe2000fffe13f */
[----:B------:R-:W-:Y:S02]  /*bd10*/  IMAD.MOV.U32 R0, RZ, RZ, 0x1 ;  /* 0x00000001ff007424 */ /* 0x000fe400078e00ff */
[----:B------:R-:W-:Y:S01]  /*bd20*/  IMAD.MOV.U32 R2, RZ, RZ, RZ ;  /* 0x000000ffff027224 */ /* 0x000fe200078e00ff */
[----:B------:R-:W-:Y:S01]  /*bd30*/  UIMAD UR6, UR7, UR4, UR6 ;  /* 0x00000004070672a4 */ /* 0x000fe2000f8e0206 */
[----:B------:R-:W-:-:S07]  /*bd40*/  IMAD.MOV.U32 R3, RZ, RZ, 0x1 ;  /* 0x00000001ff037424 */ /* 0x000fce00078e00ff */
[----:B------:R-:W-:Y:S05]  /*bd50*/  @!P0 BRA `(.L_x_40) ;  /* 0x0000004400848947 */ /* 0x000fea0003800000 */
[----:B------:R-:W0:Y:S01]  /*bd60*/  LDC.64 R2, c[0x0][0xa28] ;  /* 0x00028a00ff027b82 */ /* 0x000e220000000a00 */
[----:B------:R-:W-:Y:S01]  /*bd70*/  ULDC.64 UR4, c[0x0][0x418] ;  /* 0x0001060000047ab9 */ /* 0x000fe20000000a00 */
[----:B------:R-:W-:Y:S01]  /*bd80*/  ULDC UR36, c[0x0][0x2f0] ;  /* 0x0000bc0000247ab9 */ /* 0x000fe20000000800 */
[----:B------:R-:W-:Y:S02]  /*bd90*/  MOV R17, RZ ;  /* 0x000000ff00117202 */ /* 0x000fe40000000f00 */
[----:B0-----:R-:W-:-:S04]  /*bda0*/  ISETP.NE.U32.AND P0, PT, R2, RZ, PT ;  /* 0x000000ff0200720c */ /* 0x001fc80003f05070 */
[----:B------:R-:W-:Y:S01]  /*bdb0*/  ISETP.NE.AND.EX P0, PT, R3, RZ, PT, P0 ;  /* 0x000000ff0300720c */ /* 0x000fe20003f05300 */
[----:B------:R-:W-:-:S03]  /*bdc0*/  UISETP.NE.U32.AND UP0, UPT, UR4, URZ, UPT ;  /* 0x0000003f0400728c */ /* 0x000fc6000bf05070 */
[----:B------:R-:W-:-:S09]  /*bdd0*/  ULDC UR4, c[0x0][0x424] ;  /* 0x0001090000047ab9 */ /* 0x000fd20000000800 */
[----:B------:R-:W0:Y:S01]  /*bde0*/  @P0 LDC.64 R2, c[0x0][0xa28] ;  /* 0x00028a00ff020b82 */ /* 0x000e220000000a00 */
[----:B------:R-:W-:-:S04]  /*bdf0*/  UISETP.NE.AND.EX UP0, UPT, UR5, URZ, UPT, UP0 ;  /* 0x0000003f0500728c */ /* 0x000fc8000bf05300 */
[----:B------:R-:W-:-:S04]  /*be00*/  USEL UR4, UR4, 0x1, UP0 ;  /* 0x0000000104047887 */ /* 0x000fc80008000000 */
[----:B------:R-:W-:Y:S01]  /*be10*/  UIMAD UR36, UR4, UR36, URZ ;  /* 0x00000024042472a4 */ /* 0x000fe2000f8e023f */
[----:B------:R-:W1:Y:S03]  /*be20*/  S2R R29, SR_CTAID.X ;  /* 0x00000000001d7919 */ /* 0x000e660000002500 */
[----:B------:R-:W-:Y:S02]  /*be30*/  UISETP.GE.AND UP0, UPT, UR36, 0x1, UPT ;  /* 0x000000012400788c */ /* 0x000fe4000bf06270 */
[----:B------:R-:W-:Y:S01]  /*be40*/  UIADD3 UR4, UR36, 0x9f, URZ ;  /* 0x0000009f24047890 */ /* 0x000fe2000fffe03f */
[----:B0-----:R-:W-:-:S05]  /*be50*/  @P0 IMAD.WIDE R2, R18, 0x4, R2 ;  /* 0x0000000412020825 */ /* 0x001fca00078e0202 */
[----:B------:R0:W5:Y:S01]  /*be60*/  @P0 LDG.E R17, desc[UR54][R2.64] ;  /* 0x0000003602110981 */ /* 0x000162000c1e1900 */
[----:B------:R-:W-:Y:S01]  /*be70*/  PLOP3.LUT P0, PT, PT, PT, UP0, 0x80, 0x0 ;  /* 0x000000000000781c */ /* 0x000fe20003f0f008 */
[----:B------:R-:W-:Y:S02]  /*be80*/  UIMAD.WIDE UR4, UR4, 0x66666667, URZ ;  /* 0x66666667040478a5 */ /* 0x000fe4000f8e023f */
[----:B------:R-:W-:Y:S02]  /*be90*/  ULOP3.LUT UR44, UR6, 0xffff, URZ, 0xc0, !UPT ;  /* 0x0000ffff062c7892 */ /* 0x000fe4000f8ec03f */
[----:B------:R-:W-:Y:S01]  /*bea0*/  USHF.R.U32.HI UR41, URZ, 0x1f, UR5 ;  /* 0x0000001f3f297899 */ /* 0x000fe20008011605 */
[----:B------:R-:W-:-:S03]  /*beb0*/  UMOV UR38, URZ ;  /* 0x0000003f00267c82 */ /* 0x000fc60008000000 */
[----:B------:R-:W-:-:S04]  /*bec0*/  ULEA.HI.SX32 UR41, UR5, UR41, 0x1a ;  /* 0x0000002905297291 */ /* 0x000fc8000f8fd23f */
[----:B01----:R-:W-:Y:S08]  /*bed0*/  @!P0 BRA `(.L_x_41) ;  /* 0x0000000000848947 */ /* 0x003ff00003800000 */
[----:B------:R-:W-:Y:S01]  /*bee0*/  USHF.R.U32.HI UR6, URZ, 0x10, UR6 ;  /* 0x000000103f067899 */ /* 0x000fe20008011606 */
[----:B------:R-:W-:-:S03]  /*bef0*/  UMOV UR4, URZ ;  /* 0x0000003f00047c82 */ /* 0x000fc60008000000 */
[----:B------:R-:W-:-:S11]  /*bf00*/  UISETP.NE.AND UP0, UPT, UR6, URZ, UPT ;  /* 0x0000003f0600728c */ /* 0x000fd6000bf05270 */
[----:B------:R-:W-:Y:S02]  /*bf10*/  @!UP0 ULDC UR6, c[0x0][0x9f0] ;  /* 0x00027c0000068ab9 */ /* 0x000fe40000000800 */
[----:B------:R-:W-:Y:S01]  /*bf20*/  IABS R2, UR6 ;  /* 0x0000000600027c13 */ /* 0x000fe20008000000 */
[----:B------:R-:W-:Y:S02]  /*bf30*/  UIADD3 UR7, UR41, -0x1, UR6 ;  /* 0xffffffff29077890 */ /* 0x000fe4000fffe006 */
[----:B------:R-:W-:Y:S02]  /*bf40*/  IABS R5, UR6 ;  /* 0x0000000600057c13 */ /* 0x000fe40008000000 */
[----:B------:R-:W-:Y:S02]  /*bf50*/  R2UR UR10, R2 ;  /* 0x00000000020a72ca */ /* 0x000fe400000e0000 */
[----:B------:R-:W-:Y:S01]  /*bf60*/  IABS R4, UR7 ;  /* 0x0000000700047c13 */ /* 0x000fe20008000000 */
[----:B------:R-:W-:-:S03]  /*bf70*/  ULOP3.LUT UR7, UR7, UR6, URZ, 0x3c, !UPT ;  /* 0x0000000607077292 */ /* 0x000fc6000f8e3c3f */
[----:B------:R-:W-:-:S07]  /*bf80*/  R2UR UR9, R4 ;  /* 0x00000000040972ca */ /* 0x000fce00000e0000 */
[----:B------:R-:W0:Y:S08]  /*bf90*/  I2F.RP R2, UR10 ;  /* 0x0000000a00027d06 */ /* 0x000e300008209400 */
[----:B0-----:R-:W0:Y:S02]  /*bfa0*/  MUFU.RCP R2, R2 ;  /* 0x0000000200027308 */ /* 0x001e240000001000 */
[----:B0-----:R-:W-:-:S02]  /*bfb0*/  VIADD R3, R2, 0xffffffe ;  /* 0x0ffffffe02037836 */ /* 0x001fc40000000000 */
[----:B------:R-:W-:-:S04]  /*bfc0*/  IMAD.MOV R2, RZ, RZ, -R5 ;  /* 0x000000ffff027224 */ /* 0x000fc800078e0a05 */
        /* <DEDUP_REMOVED lines=14> */
[----:B------:R-:W-:Y:S02]  /*c0b0*/  UISETP.NE.AND UP0, UPT, UR6, URZ, UPT ;  /* 0x0000003f0600728c */ /* 0x000fe4000bf05270 */
[----:B------:R-:W-:-:S09]  /*c0c0*/  @!UP1 UIADD3 UR5, -UR5, URZ, URZ ;  /* 0x0000003f05059290 */ /* 0x000fd2000fffe13f */
[----:B------:R-:W-:-:S07]  /*c0d0*/  @!UP0 ULOP3.LUT UR5, URZ, UR6, URZ, 0x33, !UPT ;  /* 0x000000063f058292 */ /* 0x000fce000f8e333f */
[----:B------:R-:W-:-:S05]  /*c0e0*/  UMOV UR38, UR5 ;  /* 0x0000000500267c82 */ /* 0x000fca0008000000 */
.L_x_41:
[----:B------:R-:W-:Y:S02]  /*c0f0*/  UIMAD UR45, UR44, UR38, URZ ;  /* 0x000000262c2d72a4 */ /* 0x000fe4000f8e023f */
[----:B------:R-:W-:-:S04]  /*c100*/  IMAD.U32 R3, RZ, RZ, UR38 ;  /* 0x00000026ff037e24 */ /* 0x000fc8000f8e00ff */
[----:B------:R-:W-:-:S05]  /*c110*/  IMAD.U32 R2, RZ, RZ, UR45 ;  /* 0x0000002dff027e24 */ /* 0x000fca000f8e00ff */
[----:B------:R-:W-:Y:S01]  /*c120*/  VIADDMNMX R2, R2, R3, UR41, PT ;  /* 0x0000002902027e46 */ /* 0x000fe2000b800103 */
[----:B------:R-:W-:-:S03]  /*c130*/  IMAD.MOV.U32 R3, RZ, RZ, 0x1 ;  /* 0x00000001ff037424 */ /* 0x000fc600078e00ff */
[----:B------:R-:W-:Y:S02]  /*c140*/  R2UR UR46, R2 ;  /* 0x00000000022e72ca */ /* 0x000fe400000e0000 */
[----:B------:R-:W-:-:S11]  /*c150*/  MOV R2, RZ ;  /* 0x000000ff00027202 */ /* 0x000fd60000000f00 */
[----:B------:R-:W-:-:S06]  /*c160*/  UISETP.GT.AND UP0, UPT, UR46, UR45, UPT ;  /* 0x0000002d2e00728c */ /* 0x000fcc000bf04270 */
[----:B------:R-:W-:-:S13]  /*c170*/  PLOP3.LUT P0, PT, PT, PT, UP0, 0x80, 0x0 ;  /* 0x000000000000781c */ /* 0x000fda0003f0f008 */
[----:B------:R-:W-:Y:S05]  /*c180*/  @!P0 BRA `(.L_x_40) ;  /* 0x0000004000788947 */ /* 0x000fea0003800000 */
[----:B------:R-:W0:Y:S01]  /*c190*/  S2UR UR4, SR_CgaCtaId ;  /* 0x00000000000479c3 */ /* 0x000e220000008800 */
[----:B------:R-:W-:-:S04]  /*c1a0*/  MOV R0, 0x400 ;  /* 0x0000040000007802 */ /* 0x000fc80000000f00 */
[----:B------:R-:W-:-:S13]  /*c1b0*/  R2UR UR42, R0 ;  /* 0x00000000002a72ca */ /* 0x000fda00000e0000 */
[----:B0-----:R-:W-:-:S04]  /*c1c0*/  ULEA UR42, UR4, UR42, 0x18 ;  /* 0x0000002a042a7291 */ /* 0x001fc8000f8ec03f */
[----:B------:R-:W-:-:S04]  /*c1d0*/  UIADD3 UR4, UR42, 0x1a400, URZ ;  /* 0x0001a4002a047890 */ /* 0x000fc8000fffe03f */
[----:B------:R-:W-:-:S06]  /*c1e0*/  ULOP3.LUT UP0, URZ, UR4, 0x1bf, URZ, 0xc0, !UPT ;  /* 0x000001bf043f7892 */ /* 0x000fcc000f80c03f */
[----:B------:R-:W-:-:S13]  /*c1f0*/  PLOP3.LUT P0, PT, PT, PT, UP0, 0x80, 0x0 ;  /* 0x000000000000781c */ /* 0x000fda0003f0f008 */
[----:B------:R-:W-:Y:S05]  /*c200*/  @!P0 BRA `(.L_x_42) ;  /* 0x0000000000408947 */ /* 0x000fea0003800000 */
[----:B------:R-:W-:Y:S01]  /*c210*/  MOV R2, 0x0 ;  /* 0x0000000000027802 */ /* 0x000fe20000000f00 */
[----:B------:R-:W-:Y:S01]  /*c220*/  ULDC.64 UR4, c[0x4][0xc8] ;  /* 0x0100320000047ab9 */ /* 0x000fe20000000a00 */
[----:B------:R-:W-:Y:S01]  /*c230*/  ULDC.64 UR6, c[0x4][0xd0] ;  /* 0x0100340000067ab9 */ /* 0x000fe20000000a00 */
[----:B------:R-:W-:Y:S01]  /*c240*/  IMAD.U32 R4, RZ, RZ, UR4 ;  /* 0x00000004ff047e24 */ /* 0x000fe2000f8e00ff */
[----:B------:R-:W-:Y:S01]  /*c250*/  MOV R7, UR7 ;  /* 0x0000000700077c02 */ /* 0x000fe20008000f00 */
[----:B------:R-:W-:Y:S01]  /*c260*/  IMAD.U32 R5, RZ, RZ, UR5 ;  /* 0x00000005ff057e24 */ /* 0x000fe2000f8e00ff */
[----:B------:R-:W0:Y:S01]  /*c270*/  LDC.64 R2, c[0x4][R2] ;  /* 0x0100000002027b82 */ /* 0x000e220000000a00 */
[----:B------:R-:W-:Y:S01]  /*c280*/  ULDC.64 UR4, c[0x4][0x8] ;  /* 0x0100020000047ab9 */ /* 0x000fe20000000a00 */
[----:B------:R-:W-:Y:S01]  /*c290*/  IMAD.U32 R6, RZ, RZ, UR6 ;  /* 0x00000006ff067e24 */ /* 0x000fe2000f8e00ff */
[----:B------:R-:W-:Y:S01]  /*c2a0*/  MOV R13, RZ ;  /* 0x000000ff000d7202 */ /* 0x000fe20000000f00 */
[----:B------:R-:W-:-:S02]  /*c2b0*/  IMAD.U32 R10, RZ, RZ, UR4 ;  /* 0x00000004ff0a7e24 */ /* 0x000fc4000f8e00ff */
[----:B------:R-:W-:Y:S02]  /*c2c0*/  IMAD.U32 R11, RZ, RZ, UR5 ;  /* 0x00000005ff0b7e24 */ /* 0x000fe4000f8e00ff */
[----:B------:R-:W-:Y:S02]  /*c2d0*/  IMAD.MOV.U32 R8, RZ, RZ, 0x70 ;  /* 0x00000070ff087424 */ /* 0x000fe400078e00ff */
[----:B------:R-:W-:-:S07]  /*c2e0*/  IMAD.MOV.U32 R12, RZ, RZ, 0x1 ;  /* 0x00000001ff0c7424 */ /* 0x000fce00078e00ff */
[----:B------:R-:W-:-:S07]  /*c2f0*/  LEPC R20, `(.L_x_42) ;  /* 0x000000001014794e */ /* 0x000fce0000000000 */
[----:B0----5:R-:W-:Y:S05]  /*c300*/  CALL.ABS.NOINC R2 ;  /* 0x0000000002007343 */ /* 0x021fea0003c00000 */
.L_x_42:
[----:B------:R-:W-:-:S06]  /*c310*/  UIADD3 UR4, UR42, 0xa400, URZ ;  /* 0x0000a4002a047890 */ /* 0x000fcc000fffe03f */
[----:B------:R-:W-:-:S05]  /*c320*/  IMAD.U32 R16, RZ, RZ, UR4 ;  /* 0x00000004ff107e24 */ /* 0x000fca000f8e00ff */
[----:B------:R-:W-:-:S13]  /*c330*/  LOP3.LUT P0, RZ, R16, 0x3ff, RZ, 0xc0, !PT ;  /* 0x000003ff10ff7812 */ /* 0x000fda000780c0ff */
        /* <DEDUP_REMOVED lines=17> */
.L_x_43:
[----:B------:R-:W-:-:S04]  /*c450*/  UIADD3 UR4, UR42, 0x400, URZ ;  /* 0x000004002a047890 */ /* 0x000fc8000fffe03f */
[----:B------:R-:W-:-:S06]  /*c460*/  ULOP3.LUT UP0, URZ, UR4, 0x9f, URZ, 0xc0, !UPT ;  /* 0x0000009f043f7892 */ /* 0x000fcc000f80c03f */
[----:B------:R-:W-:-:S13]  /*c470*/  PLOP3.LUT P0, PT, PT, PT, UP0, 0x80, 0x0 ;  /* 0x000000000000781c */ /* 0x000fda0003f0f008 */
[----:B------:R-:W-:Y:S05]  /*c480*/  @!P0 BRA `(.L_x_44) ;  /* 0x0000000000408947 */ /* 0x000fea0003800000 */
[----:B------:R-:W-:Y:S01]  /*c490*/  MOV R2, 0x0 ;  /* 0x0000000000027802 */ /* 0x000fe20000000f00 */
[----:B------:R-:W-:Y:S01]  /*c4a0*/  ULDC.64 UR4, c[0x4][0xc8] ;  /* 0x0100320000047ab9 */ /* 0x000fe20000000a00 */
[----:B------:R-:W-:Y:S01]  /*c4b0*/  ULDC.64 UR6, c[0x4][0xd0] ;  /* 0x0100340000067ab9 */ /* 0x000fe20000000a00 */
[----:B------:R-:W-:Y:S02]  /*c4c0*/  IMAD.U32 R4, RZ, RZ, UR4 ;  /* 0x00000004ff047e24 */ /* 0x000fe4000f8e00ff */
[----:B------:R-:W-:Y:S01]  /*c4d0*/  IMAD.U32 R5, RZ, RZ, UR5 ;  /* 0x00000005ff057e24 */ /* 0x000fe2000f8e00ff */
[----:B------:R-:W0:Y:S01]  /*c4e0*/  LDC.64 R2, c[0x4][R2] ;  /* 0x0100000002027b82 */ /* 0x000e220000000a00 */
[----:B------:R-:W-:Y:S01]  /*c4f0*/  ULDC.64 UR4, c[0x4][0x18] ;  /* 0x0100060000047ab9 */ /* 0x000fe20000000a00 */
[----:B------:R-:W-:Y:S01]  /*c500*/  IMAD.U32 R6, RZ, RZ, UR6 ;  /* 0x00000006ff067e24 */ /* 0x000fe2000f8e00ff */
[----:B------:R-:W-:Y:S01]  /*c510*/  MOV R10, UR4 ;  /* 0x00000004000a7c02 */ /* 0x000fe20008000f00 */
[----:B------:R-:W-:-:S02]  /*c520*/  IMAD.U32 R7, RZ, RZ, UR7 ;  /* 0x00000007ff077e24 */ /* 0x000fc4000f8e00ff */
[----:B------:R-:W-:Y:S02]  /*c530*/  IMAD.U32 R11, RZ, RZ, UR5 ;  /* 0x00000005ff0b7e24 */ /* 0x000fe4000f8e00ff */
[----:B------:R-:W-:Y:S02]  /*c540*/  IMAD.MOV.U32 R8, RZ, RZ, 0x70 ;  /* 0x00000070ff087424 */ /* 0x000fe400078e00ff */
[----:B------:R-:W-:Y:S02]  /*c550*/  IMAD.MOV.U32 R12, RZ, RZ, 0x1 ;  /* 0x00000001ff0c7424 */ /* 0x000fe400078e00ff */
[----:B------:R-:W-:-:S07]  /*c560*/  IMAD.MOV.U32 R13, RZ, RZ, RZ ;  /* 0x000000ffff0d7224 */ /* 0x000fce00078e00ff */
[----:B------:R-:W-:-:S07]  /*c570*/  LEPC R20, `(.L_x_44) ;  /* 0x000000001014794e */ /* 0x000fce0000000000 */
[----:B0----5:R-:W-:Y:S05]  /*c580*/  CALL.ABS.NOINC R2 ;  /* 0x0000000002007343 */ /* 0x021fea0003c00000 */
.L_x_44:
[----:B------:R-:W-:-:S13]  /*c590*/  LOP3.LUT P6, RZ, R16, 0x3ff, RZ, 0xc0, !PT ;  /* 0x000003ff10ff7812 */ /* 0x000fda00078cc0ff */
[----:B------:R-:W-:Y:S05]  /*c5a0*/  @!P6 BRA `(.L_x_45) ;  /* 0x000000000040e947 */ /* 0x000fea0003800000 */
[----:B------:R-:W-:Y:S01]  /*c5b0*/  MOV R2, 0x0 ;  /* 0x0000000000027802 */ /* 0x000fe20000000f00 */
[----:B------:R-:W-:Y:S01]  /*c5c0*/  ULDC.64 UR4, c[0x4][0xc8] ;  /* 0x0100320000047ab9 */ /* 0x000fe20000000a00 */
[----:B------:R-:W-:Y:S01]  /*c5d0*/  ULDC.64 UR6, c[0x4][0xd0] ;  /* 0x0100340000067ab9 */ /* 0x000fe20000000a00 */
[----:B------:R-:W-:Y:S01]  /*c5e0*/  MOV R4, UR4 ;  /* 0x0000000400047c02 */ /* 0x000fe20008000f00 */
[----:B------:R-:W-:Y:S01]  /*c5f0*/  IMAD.U32 R5, RZ, RZ, UR5 ;  /* 0x00000005ff057e24 */ /* 0x000fe2000f8e00ff */
[----:B------:R-:W-:Y:S01]  /*c600*/  ULDC.64 UR4, c[0x4][0x20] ;  /* 0x0100080000047ab9 */ /* 0x000fe20000000a00 */
[----:B------:R-:W0:Y:S01]  /*c610*/  LDC.64 R2, c[0x4][R2] ;  /* 0x0100000002027b82 */ /* 0x000e220000000a00 */
[----:B------:R-:W-:Y:S01]  /*c620*/  IMAD.U32 R6, RZ, RZ, UR6 ;  /* 0x00000006ff067e24 */ /* 0x000fe2000f8e00ff */
[----:B------:R-:W-:Y:S01]  /*c630*/  MOV R11, UR5 ;  /* 0x00000005000b7c02 */ /* 0x000fe20008000f00 */
[----:B------:R-:W-:Y:S02]  /*c640*/  IMAD.U32 R7, RZ, RZ, UR7 ;  /* 0x00000007ff077e24 */ /* 0x000fe4000f8e00ff */
[----:B------:R-:W-:-:S02]  /*c650*/  IMAD.U32 R10, RZ, RZ, UR4 ;  /* 0x00000004ff0a7e24 */ /* 0x000fc4000f8e00ff */
[----:B------:R-:W-:Y:S02]  /*c660*/  IMAD.MOV.U32 R8, RZ, RZ, 0x70 ;  /* 0x00000070ff087424 */ /* 0x000fe400078e00ff */
[----:B------:R-:W-:Y:S02]  /*c670*/  IMAD.MOV.U32 R12, RZ, RZ, 0x1 ;  /* 0x00000001ff0c7424 */ /* 0x000fe400078e00ff */
[----:B------:R-:W-:-:S07]  /*c680*/  IMAD.MOV.U32 R13, RZ, RZ, RZ ;  /* 0x000000ffff0d7224 */ /* 0x000fce00078e00ff */
[----:B------:R-:W-:-:S07]  /*c690*/  LEPC R20, `(.L_x_45) ;  /* 0x000000001014794e */ /* 0x000fce0000000000 */
[----:B0----5:R-:W-:Y:S05]  /*c6a0*/  CALL.ABS.NOINC R2 ;  /* 0x0000000002007343 */ /* 0x021fea0003c00000 */
.L_x_45:
[----:B------:R-:W0:Y:S01]  /*c6b0*/  LDC.64 R2, c[0x0][0x9f8] ;  /* 0x00027e00ff027b82 */ /* 0x000e220000000a00 */
[----:B------:R-:W-:-:S07]  /*c6c0*/  IMAD.MOV.U32 R30, RZ, RZ, R18 ;  /* 0x000000ffff1e7224 */ /* 0x000fce00078e0012 */
[----:B------:R-:W1:Y:S01]  /*c6d0*/  LDC R20, c[0x0][0x430] ;  /* 0x00010c00ff147b82 */ /* 0x000e620000000800 */
[----:B------:R-:W-:Y:S01]  /*c6e0*/  SHF.L.U32 R19, R31, 0x4, RZ ;  /* 0x000000041f137819 */ /* 0x000fe200000006ff */
[----:B------:R-:W-:Y:S01]  /*c6f0*/  ULDC UR4, c[0x0][0x2f4] ;  /* 0x0000bd0000047ab9 */ /* 0x000fe20000000800 */
[----:B------:R-:W-:Y:S01]  /*c700*/  ULDC UR5, c[0x0][0x320] ;  /* 0x0000c80000057ab9 */ /* 0x000fe20000000800 */
[----:B0-----:R-:W-:-:S04]  /*c710*/  ISETP.NE.U32.AND P0, PT, R2, RZ, PT ;  /* 0x000000ff0200720c */ /* 0x001fc80003f05070 */
[----:B------:R-:W-:-:S13]  /*c720*/  ISETP.NE.AND.EX P0, PT, R3, RZ, PT, P0 ;  /* 0x000000ff0300720c */ /* 0x000fda0003f05300 */
[----:B------:R-:W0:Y:S01]  /*c730*/  @P0 LDC.64 R2, c[0x0][0x9f8] ;  /* 0x00027e00ff020b82 */ /* 0x000e220000000a00 */
[----:B------:R-:W-:Y:S02]  /*c740*/  LOP3.LUT R35, R19, 0x30, RZ, 0xc0, !PT ;  /* 0x0000003013237812 */ /* 0x000fe400078ec0ff */
[----:B-1----:R-:W-:Y:S02]  /*c750*/  ISETP.NE.AND P2, PT, R20, 0x1, PT ;  /* 0x000000011400780c */ /* 0x002fe40003f45270 */
[----:B------:R-:W-:Y:S01]  /*c760*/  LOP3.LUT R16, R16, 0xffffffef, RZ, 0xc0, !PT ;  /* 0xffffffef10107812 */ /* 0x000fe200078ec0ff */
[----:B0-----:R-:W-:-:S05]  /*c770*/  @P0 IMAD.WIDE R2, R18, 0x4, R2 ;  /* 0x0000000412020825 */ /* 0x001fca00078e0202 */
[----:B------:R0:W5:Y:S01]  /*c780*/  @P0 LDG.E R30, desc[UR54][R2.64] ;  /* 0x00000036021e0981 */ /* 0x000162000c1e1900 */
[C---:B------:R-:W-:Y:S01]  /*c790*/  ISETP.GE.AND P0, PT, R35.reuse, UR4, PT ;  /* 0x0000000423007c0c */ /* 0x040fe2000bf06270 */
[----:B------:R-:W-:Y:S01]  /*c7a0*/  UMOV UR6, 0xffffffff ;  /* 0xffffffff00067882 */ /* 0x000fe20000000000 */
[----:B------:R-:W-:Y:S01]  /*c7b0*/  LOP3.LUT R25, R35, 0x40, RZ, 0xfc, !PT ;  /* 0x0000004023197812 */ /* 0x000fe200078efcff */
[----:B------:R-:W-:Y:S01]  /*c7c0*/  IMAD.SHL.U32 R8, R31, 0x20, RZ ;  /* 0x000000201f087824 */ /* 0x000fe200078e00ff */
[----:B------:R-:W-:Y:S02]  /*c7d0*/  LOP3.LUT R27, R35, 0x80, RZ, 0xfc, !PT ;  /* 0x00000080231b7812 */ /* 0x000fe400078efcff */
[----:B------:R-:W-:Y:S02]  /*c7e0*/  ISETP.GE.AND P3, PT, R25, UR4, PT ;  /* 0x0000000419007c0c */ /* 0x000fe4000bf66270 */
[----:B------:R-:W-:Y:S02]  /*c7f0*/  ISETP.GE.AND P1, PT, R27, UR4, PT ;  /* 0x000000041b007c0c */ /* 0x000fe4000bf26270 */
[----:B------:R-:W-:-:S03]  /*c800*/  LOP3.LUT R18, R31, 0x7f, RZ, 0xc0, !PT ;  /* 0x0000007f1f127812 */ /* 0x000fc600078ec0ff */
[----:B------:R-:W-:Y:S02]  /*c810*/  @P0 LOP3.LUT R16, R16, 0x10, RZ, 0xfc, !PT ;  /* 0x0000001010100812 */ /* 0x000fe400078efcff */
[----:B------:R-:W-:Y:S02]  /*c820*/  ISETP.GE.AND P0, PT, R35, UR5, PT ;  /* 0x0000000523007c0c */ /* 0x000fe4000bf06270 */
[----:B------:R-:W-:Y:S02]  /*c830*/  LOP3.LUT R16, R16, 0xffffff7f, RZ, 0xc0, !PT ;  /* 0xffffff7f10107812 */ /* 0x000fe400078ec0ff */
[----:B------:R-:W-:Y:S02]  /*c840*/  SHF.R.U32.HI R28, RZ, 0x2, R18 ;  /* 0x00000002ff1c7819 */ /* 0x000fe40000011612 */
[----:B------:R-:W-:Y:S02]  /*c850*/  @P2 LOP3.LUT R16, R16, 0x80, RZ, 0xfc, !PT ;  /* 0x0000008010102812 */ /* 0x000fe400078efcff */
[----:B------:R-:W-:-:S02]  /*c860*/  LOP3.LUT R26, R28, 0x60, R8, 0xf8, !PT ;  /* 0x000000601c1a7812 */ /* 0x000fc400078ef808 */
[----:B------:R-:W-:-:S04]  /*c870*/  LOP3.LUT R16, R16, 0xfffffffd, RZ, 0xc0, !PT ;  /* 0xfffffffd10107812 */ /* 0x000fc800078ec0ff */
[----:B------:R-:W-:Y:S02]  /*c880*/  @P0 LOP3.LUT R16, R16, 0x2, RZ, 0xfc, !PT ;  /* 0x0000000210100812 */ /* 0x000fe400078efcff */
[----:B------:R-:W-:Y:S02]  /*c890*/  ISETP.GE.AND P0, PT, R25, UR5, PT ;  /* 0x0000000519007c0c */ /* 0x000fe4000bf06270 */
[----:B------:R-:W-:-:S04]  /*c8a0*/  LOP3.LUT R16, R16, 0xfffffff7, RZ, 0xc0, !PT ;  /* 0xfffffff710107812 */ /* 0x000fc800078ec0ff */
[----:B------:R-:W-:-:S04]  /*c8b0*/  @P3 LOP3.LUT R16, R16, 0x8, RZ, 0xfc, !PT ;  /* 0x0000000810103812 */ /* 0x000fc800078efcff */
[----:B------:R-:W-:-:S04]  /*c8c0*/  LOP3.LUT R16, R16, 0xfffffffe, RZ, 0xc0, !PT ;  /* 0xfffffffe10107812 */ /* 0x000fc800078ec0ff */
[----:B------:R-:W-:-:S04]  /*c8d0*/  LOP3.LUT R16, R16, 0xfffffffb, RZ, 0xc0, !PT ;  /* 0xfffffffb10107812 */ /* 0x000fc800078ec0ff */
[----:B------:R-:W-:-:S04]  /*c8e0*/  @P1 LOP3.LUT R16, R16, 0x4, RZ, 0xfc, !PT ;  /* 0x0000000410101812 */ /* 0x000fc800078efcff */
[----:B------:R-:W-:Y:S01]  /*c8f0*/  @P0 LOP3.LUT R16, R16, 0x1, RZ, 0xfc, !PT ;  /* 0x0000000110100812 */ /* 0x000fe200078efcff */
[----:B0-----:R-:W-:Y:S06]  /*c900*/  BRA.DIV UR6, `(.L_x_46) ;  /* 0x0000003e06e87947 */ /* 0x001fec000b800000 */
.L_x_100:
[----:B------:R-:W-:Y:S01]  /*c910*/  UMOV UR4, 0xa0 ;  /* 0x000000a000047882 */ /* 0x000fe20000000000 */
[----:B------:R-:W-:Y:S01]  /*c920*/  LOP3.LUT R15, R26, 0x80, RZ, 0xfc, !PT ;  /* 0x000000801a0f7812 */ /* 0x000fe200078efcff */
[----:B------:R-:W-:Y:S01]  /*c930*/  UIMAD UR4, UR46, UR4, -0xa0 ;  /* 0xffffff602e0474a4 */ /* 0x000fe2000f8e0204 */
[----:B------:R-:W0:Y:S01]  /*c940*/  @P2 LDC R2, c[0x0][0x434] ;  /* 0x00010d00ff022b82 */ /* 0x000e220000000800 */
[----:B-----5:R-:W-:-:S07]  /*c950*/  SHF.R.S32.HI R37, RZ, 0x1f, R30 ;  /* 0x0000001fff257819 */ /* 0x020fce000001141e */
[----:B------:R-:W1:Y:S01]  /*c960*/  @P2 LDC R3, c[0x0][0x438] ;  /* 0x00010e00ff032b82 */ /* 0x000e620000000800 */
[----:B------:R-:W-:Y:S01]  /*c970*/  VIADD R0, R15, UR4 ;  /* 0x000000040f007c36 */ /* 0x000fe20008000000 */
[----:B------:R-:W-:Y:S03]  /*c980*/  STL [R1+0xc], R15 ;  /* 0x00000c0f01007387 */ /* 0x000fe60000100800 */
[C---:B------:R-:W-:Y:S01]  /*c990*/  IMAD.IADD R9, R0.reuse, 0x1, R17 ;  /* 0x0000000100097824 */ /* 0x040fe200078e0211 */
[----:B------:R-:W-:-:S03]  /*c9a0*/  ISETP.GE.AND P0, PT, R0, UR36, PT ;  /* 0x0000002400007c0c */ /* 0x000fc6000bf06270 */
[----:B------:R-:W-:Y:S01]  /*c9b0*/  IMAD.MOV.U32 R12, RZ, RZ, R9 ;  /* 0x000000ffff0c7224 */ /* 0x000fe200078e0009 */
[----:B------:R-:W-:Y:S01]  /*c9c0*/  ISETP.GT.U32.OR P0, PT, R15, 0x9f, P0 ;  /* 0x0000009f0f00780c */ /* 0x000fe20000704470 */
[----:B0-----:R-:W-:-:S12]  /*c9d0*/  @P2 IMAD.HI.U32 R0, R9, R2, RZ ;  /* 0x0000000209002227 */ /* 0x001fd800078e00ff */
[----:B------:R-:W0:Y:S01]  /*c9e0*/  @!P0 LDC.64 R6, c[0x0][0x428] ;  /* 0x00010a00ff068b82 */ /* 0x000e220000000a00 */
[----:B-1----:R-:W-:-:S04]  /*c9f0*/  @P2 SHF.R.U32.HI R12, RZ, R3, R0 ;  /* 0x00000003ff0c2219 */ /* 0x002fc80000011600 */
[----:B------:R-:W-:Y:S02]  /*ca00*/  @!P0 SHF.R.S32.HI R3, RZ, 0x1f, R12 ;  /* 0x0000001fff038819 */ /* 0x000fe4000001140c */
[----:B------:R-:W-:Y:S01]  /*ca10*/  @!P0 MOV R2, R12 ;  /* 0x0000000c00028202 */ /* 0x000fe20000000f00 */
[----:B------:R-:W1:Y:S01]  /*ca20*/  @!P0 LDC.64 R4, c[0x0][0x418] ;  /* 0x00010600ff048b82 */ /* 0x000e620000000a00 */
[----:B0-----:R-:W-:-:S03]  /*ca30*/  @!P0 IMAD R0, R37, R6, RZ ;  /* 0x0000000625008224 */ /* 0x001fc600078e02ff */
[----:B------:R-:W-:-:S04]  /*ca40*/  @!P0 IMAD.WIDE.U32 R2, R30, R6, R2 ;  /* 0x000000061e028225 */ /* 0x000fc800078e0002 */
[----:B------:R-:W-:Y:S01]  /*ca50*/  @!P0 IMAD R7, R30, R7, R0 ;  /* 0x000000071e078224 */ /* 0x000fe200078e0200 */
[----:B-1----:R-:W-:-:S03]  /*ca60*/  @!P0 LEA R4, P1, R2, R4, 0x2 ;  /* 0x0000000402048211 */ /* 0x002fc600078210ff */
[----:B------:R-:W-:Y:S02]  /*ca70*/  @!P0 IMAD.IADD R0, R7, 0x1, R3 ;  /* 0x0000000107008824 */ /* 0x000fe400078e0203 */
[----:B------:R-:W0:Y:S03]  /*ca80*/  @P2 LDC R3, c[0x0][0x438] ;  /* 0x00010e00ff032b82 */ /* 0x000e260000000800 */
[----:B------:R-:W-:Y:S01]  /*ca90*/  @!P0 LEA.HI.X R5, R2, R5, R0, 0x2, P1 ;  /* 0x0000000502058211 */ /* 0x000fe200008f1400 */
[----:B------:R-:W-:-:S04]  /*caa0*/  VIADD R2, R26, UR4 ;  /* 0x000000041a027c36 */ /* 0x000fc80008000000 */
[----:B------:R-:W1:Y:S01]  /*cab0*/  @P2 LDC R0, c[0x0][0x434] ;  /* 0x00010d00ff002b82 */ /* 0x000e620000000800 */
[C---:B------:R-:W-:Y:S01]  /*cac0*/  ISETP.GE.AND P1, PT, R2.reuse, UR36, PT ;  /* 0x0000002402007c0c */ /* 0x040fe2000bf26270 */
[----:B------:R-:W-:-:S04]  /*cad0*/  IMAD.IADD R13, R2, 0x1, R17 ;  /* 0x00000001020d7824 */ /* 0x000fc800078e0211 */
[----:B------:R-:W-:-:S08]  /*cae0*/  IMAD.MOV.U32 R14, RZ, RZ, R13 ;  /* 0x000000ffff0e7224 */ /* 0x000fd000078e000d */
[----:B------:R-:W2:Y:S08]  /*caf0*/  @!P1 LDC.64 R10, c[0x0][0x428] ;  /* 0x00010a00ff0a9b82 */ /* 0x000eb00000000a00 */
[----:B------:R-:W3:Y:S01]  /*cb00*/  @!P1 LDC.64 R6, c[0x0][0x418] ;  /* 0x00010600ff069b82 */ /* 0x000ee20000000a00 */
[----:B-1----:R-:W-:-:S05]  /*cb10*/  @P2 IMAD.HI.U32 R0, R13, R0, RZ ;  /* 0x000000000d002227 */ /* 0x002fca00078e00ff */
[----:B0-----:R-:W-:-:S04]  /*cb20*/  @P2 SHF.R.U32.HI R14, RZ, R3, R0 ;  /* 0x00000003ff0e2219 */ /* 0x001fc80000011600 */
[----:B------:R-:W-:Y:S02]  /*cb30*/  @!P1 SHF.R.S32.HI R3, RZ, 0x1f, R14 ;  /* 0x0000001fff039819 */ /* 0x000fe4000001140e */
[----:B------:R-:W-:Y:S01]  /*cb40*/  @!P1 MOV R2, R14 ;  /* 0x0000000e00029202 */ /* 0x000fe20000000f00 */
[----:B--2---:R-:W-:-:S04]  /*cb50*/  @!P1 IMAD R0, R37, R10, RZ ;  /* 0x0000000a25009224 */ /* 0x004fc800078e02ff */
[----:B------:R-:W-:-:S04]  /*cb60*/  @!P1 IMAD.WIDE.U32 R2, R30, R10, R2 ;  /* 0x0000000a1e029225 */ /* 0x000fc800078e0002 */
[----:B------:R-:W-:Y:S01]  /*cb70*/  @!P1 IMAD R11, R30, R11, R0 ;  /* 0x0000000b1e0b9224 */ /* 0x000fe200078e0200 */
[----:B---3--:R-:W-:-:S03]  /*cb80*/  @!P1 LEA R6, P2, R2, R6, 0x2 ;  /* 0x0000000602069211 */ /* 0x008fc600078410ff */
[----:B------:R-:W-:-:S05]  /*cb90*/  @!P1 IMAD.IADD R0, R3, 0x1, R11 ;  /* 0x0000000103009824 */ /* 0x000fca00078e020b */
[----:B------:R-:W-:Y:S01]  /*cba0*/  @!P1 LEA.HI.X R7, R2, R7, R0, 0x2, P2 ;  /* 0x0000000702079211 */ /* 0x000fe200010f1400 */
[----:B------:R-:W-:Y:S02]  /*cbb0*/  IMAD.MOV.U32 R0, RZ, RZ, RZ ;  /* 0x000000ffff007224 */ /* 0x000fe400078e00ff */
[----:B------:R-:W-:-:S04]  /*cbc0*/  IMAD.MOV.U32 R33, RZ, RZ, 0x40 ;  /* 0x00000040ff217424 */ /* 0x000fc800078e00ff */
[----:B------:R0:W5:Y:S01]  /*cbd0*/  @!P0 LDG.E R0, desc[UR54][R4.64] ;  /* 0x0000003604008981 */ /* 0x000162000c1e1900 */
[----:B------:R-:W-:-:S04]  /*cbe0*/  LOP3.LUT P0, RZ, R31, 0x4, RZ, 0xc0, !PT ;  /* 0x000000041fff7812 */ /* 0x000fc8000780c0ff */
[----:B------:R-:W-:Y:S01]  /*cbf0*/  SEL R2, R33, 0xffffffc0, !P0 ;  /* 0xffffffc021027807 */ /* 0x000fe20004000000 */
[----:B0-----:R-:W-:-:S04]  /*cc00*/  IMAD.MOV.U32 R5, RZ, RZ, RZ ;  /* 0x000000ffff057224 */ /* 0x001fc800078e00ff */
[----:B------:R0:W-:Y:S01]  /*cc10*/  STL [R1+0x8], R2 ;  /* 0x0000080201007387 */ /* 0x0001e20000100800 */
[----:B------:R-:W-:-:S03]  /*cc20*/  IADD3 R10, -R12, RZ, RZ ;  /* 0x000000ff0c0a7210 */ /* 0x000fc60007ffe1ff */
[----:B------:R1:W5:Y:S02]  /*cc30*/  @!P1 LDG.E R5, desc[UR54][R6.64] ;  /* 0x0000003606059981 */ /* 0x000364000c1e1900 */
[----:B------:R-:W-:Y:S01]  /*cc40*/  IMAD R4, R20, R10, R9 ;  /* 0x0000000a14047224 */ /* 0x000fe200078e0209 */
[----:B------:R-:W-:Y:S01]  /*cc50*/  SHF.L.U32 R9, R31, 0x2, RZ ;  /* 0x000000021f097819 */ /* 0x000fe200000006ff */
[----:B------:R-:W-:Y:S01]  /*cc60*/  ULOP3.LUT UR4, UR39, 0x2, URZ, 0xfc, !UPT ;  /* 0x0000000227047892 */ /* 0x000fe2000f8efc3f */
[----:B------:R-:W-:Y:S01]  /*cc70*/  ISETP.GT.U32.AND P0, PT, R15, 0x9f, PT ;  /* 0x0000009f0f00780c */ /* 0x000fe20003f04070 */
[----:B0-----:R-:W-:Y:S01]  /*cc80*/  IMAD.MOV R2, RZ, RZ, -R14 ;  /* 0x000000ffff027224 */ /* 0x001fe200078e0a0e */
[----:B------:R-:W-:Y:S01]  /*cc90*/  LOP3.LUT R16, R16, 0xffffffdf, RZ, 0xc0, !PT ;  /* 0xffffffdf10107812 */ /* 0x000fe200078ec0ff */
[----:B------:R-:W-:Y:S01]  /*cca0*/  IMAD.U32 R32, RZ, RZ, UR40 ;  /* 0x00000028ff207e24 */ /* 0x000fe2000f8e00ff */
[C---:B------:R-:W-:Y:S01]  /*ccb0*/  LOP3.LUT R12, R31.reuse, 0x10, RZ, 0xc0, !PT ;  /* 0x000000101f0c7812 */ /* 0x040fe200078ec0ff */
[----:B------:R-:W-:Y:S01]  /*ccc0*/  IMAD.U32 R11, RZ, RZ, UR46 ;  /* 0x0000002eff0b7e24 */ /* 0x000fe2000f8e00ff */
[----:B-1----:R-:W-:Y:S01]  /*ccd0*/  SHF.R.U32.HI R7, RZ, 0x5, R18 ;  /* 0x00000005ff077819 */ /* 0x002fe20000011612 */
[----:B------:R-:W-:Y:S01]  /*cce0*/  IMAD R6, R20, R2, R13 ;  /* 0x0000000214067224 */ /* 0x000fe200078e020d */
[----:B------:R-:W-:Y:S01]  /*ccf0*/  SHF.R.S32.HI R32, RZ, 0x1f, R32 ;  /* 0x0000001fff207819 */ /* 0x000fe20000011420 */
[----:B------:R-:W-:-:S02]  /*cd00*/  IMAD.SHL.U32 R2, R31, 0x80, RZ ;  /* 0x000000801f027824 */ /* 0x000fc400078e00ff */
[----:B------:R-:W-:Y:S02]  /*cd10*/  IMAD.SHL.U32 R36, R7, 0x200, RZ ;  /* 0x0000020007247824 */ /* 0x000fe400078e00ff */
[----:B------:R-:W-:Y:S01]  /*cd20*/  @P0 LOP3.LUT R16, R16, 0x20, RZ, 0xfc, !PT ;  /* 0x0000002010100812 */ /* 0x000fe200078efcff */
[----:B------:R-:W-:Y:S01]  /*cd30*/  VIADD R11, R11, 0xffffffff ;  /* 0xffffffff0b0b7836 */ /* 0x000fe20000000000 */
[----:B------:R-:W-:Y:S02]  /*cd40*/  LOP3.LUT R10, R2, 0x380, RZ, 0xc0, !PT ;  /* 0x00000380020a7812 */ /* 0x000fe400078ec0ff */
[----:B------:R-:W-:-:S03]  /*cd50*/  LOP3.LUT R16, R16, 0xffffffbf, RZ, 0xc0, !PT ;  /* 0xffffffbf10107812 */ /* 0x000fc600078ec0ff */
[----:B------:R-:W-:-:S05]  /*cd60*/  IMAD R10, R7, 0x10, R10 ;  /* 0x00000010070a7824 */ /* 0x000fca00078e020a */
[----:B------:R-:W-:Y:S01]  /*cd70*/  LOP3.LUT R3, R10, 0x70, R19, 0x78, !PT ;  /* 0x000000700a037812 */ /* 0x000fe200078e7813 */
[----:B------:R-:W-:-:S03]  /*cd80*/  IMAD.U32 R10, RZ, RZ, UR4 ;  /* 0x00000004ff0a7e24 */ /* 0x000fc6000f8e00ff */
[----:B------:R-:W-:Y:S02]  /*cd90*/  LOP3.LUT R3, R3, 0xc00, R2, 0xf8, !PT ;  /* 0x00000c0003037812 */ /* 0x000fe400078ef802 */
[----:B------:R-:W-:Y:S02]  /*cda0*/  LOP3.LUT R2, R8, 0x80, RZ, 0xc0, !PT ;  /* 0x0000008008027812 */ /* 0x000fe400078ec0ff */
[----:B------:R-:W-:Y:S01]  /*cdb0*/  ISETP.NE.AND P0, PT, R10, 0x3, PT ;  /* 0x000000030a00780c */ /* 0x000fe20003f05270 */
[----:B------:R0:W-:Y:S01]  /*cdc0*/  STL [R1+0x4], R3 ;  /* 0x0000040301007387 */ /* 0x0001e20000100800 */
[----:B------:R-:W-:-:S04]  /*cdd0*/  LOP3.LUT R2, R2, 0x10, R31, 0xf8, !PT ;  /* 0x0000001002027812 */ /* 0x000fc800078ef81f */
[----:B------:R-:W-:Y:S02]  /*cde0*/  LOP3.LUT R2, R2, 0x10, R9, 0x78, !PT ;  /* 0x0000001002027812 */ /* 0x000fe400078e7809 */
[----:B0-----:R-:W-:-:S05]  /*cdf0*/  LOP3.LUT R3, R36, 0x60, R8, 0xf8, !PT ;  /* 0x0000006024037812 */ /* 0x001fca00078ef808 */
[----:B------:R-:W-:Y:S02]  /*ce00*/  @P0 LOP3.LUT R16, R16, 0x40, RZ, 0xfc, !PT ;  /* 0x0000004010100812 */ /* 0x000fe400078efcff */
[----:B------:R-:W-:-:S04]  /*ce10*/  LOP3.LUT R3, R3, 0x100, R8, 0xf8, !PT ;  /* 0x0000010003037812 */ /* 0x000fc800078ef808 */
[----:B------:R-:W-:-:S05]  /*ce20*/  LOP3.LUT R2, R3, R2, RZ, 0xfc, !PT ;  /* 0x0000000203027212 */ /* 0x000fca00078efcff */
[----:B------:R0:W-:Y:S01]  /*ce30*/  STL [R1], R2 ;  /* 0x0000000201007387 */ /* 0x0001e20000100800 */
[----:B------:R-:W-:Y:S05]  /*ce40*/  @!P0 BRA `(.L_x_47) ;  /* 0x0000000000048947 */ /* 0x000fea0003800000 */
[----:B------:R-:W-:Y:S01]  /*ce50*/  BPT.TRAP 0x1 ;  /* 0x000000040000795c */ /* 0x000fe20000300000 */
.L_x_47:
[----:B0-----:R-:W-:Y:S02]  /*ce60*/  MOV R2, 0x1 ;  /* 0x0000000100027802 */ /* 0x001fe40000000f00 */
[----:B------:R-:W-:Y:S02]  /*ce70*/  SHF.R.S32.HI R21, RZ, 0x1f, R6 ;  /* 0x0000001fff157819 */ /* 0x000fe40000011406 */
[----:B------:R-:W-:-:S04]  /*ce80*/  SHF.L.U32 R3, R2, 0x1f, RZ ;  /* 0x0000001f02037819 */ /* 0x000fc800000006ff */
[----:B------:R-:W0:Y:S02]  /*ce90*/  SYNCS.PHASECHK.TRANS64.TRYWAIT P0, [UR42+0x29880], R3 ;  /* 0x02988003ff0075a7 */ /* 0x000e24000800016a */
[----:B0-----:R-:W-:Y:S05]  /*cea0*/  @!P0 BRA `(.L_x_48) ;  /* 0x0000003800a08947 */ /* 0x001fea0003800000 */
.L_x_101:
[----:B------:R-:W-:Y:S01]  /*ceb0*/  ULDC.64 UR4, c[0x0][0x328] ;  /* 0x0000ca0000047ab9 */ /* 0x000fe20000000a00 */
[----:B------:R-:W-:Y:S01]  /*cec0*/  IMAD.SHL.U32 R13, R31, 0x10, RZ ;  /* 0x000000101f0d7824 */ /* 0x000fe200078e00ff */
[----:B------:R-:W-:Y:S01]  /*ced0*/  LOP3.LUT R8, R8, 0x380, RZ, 0xc0, !PT ;  /* 0x0000038008087812 */ /* 0x000fe200078ec0ff */
[----:B------:R-:W-:Y:S01]  /*cee0*/  IMAD R10, R21, UR4, RZ ;  /* 0x00000004150a7c24 */ /* 0x000fe2000f8e02ff */
[----:B-----5:R-:W-:Y:S01]  /*cef0*/  SHF.R.S32.HI R22, RZ, 0x1f, R5 ;  /* 0x0000001fff167819 */ /* 0x020fe20000011405 */
[----:B0-----:R-:W-:Y:S01]  /*cf00*/  IMAD.WIDE.U32 R2, R6, UR4, RZ ;  /* 0x0000000406027c25 */ /* 0x001fe2000f8e00ff */
[----:B------:R-:W-:Y:S01]  /*cf10*/  LOP3.LUT R8, R8, 0x30, R13, 0xf8, !PT ;  /* 0x0000003008087812 */ /* 0x000fe200078ef80d */
[----:B------:R-:W-:Y:S01]  /*cf20*/  ULDC.64 UR6, c[0x0][0x338] ;  /* 0x0000ce0000067ab9 */ /* 0x000fe20000000a00 */
[----:B------:R-:W-:Y:S01]  /*cf30*/  SHF.R.S32.HI R23, RZ, 0x1f, R4 ;  /* 0x0000001fff177819 */ /* 0x000fe20000011404 */
[----:B------:R-:W-:Y:S01]  /*cf40*/  IMAD R10, R6, UR5, R10 ;  /* 0x00000005060a7c24 */ /* 0x000fe2000f8e020a */
[----:B------:R-:W-:Y:S01]  /*cf50*/  LOP3.LUT R8, R8, 0x70, R9, 0x78, !PT ;  /* 0x0000007008087812 */ /* 0x000fe200078e7809 */
[----:B------:R-:W-:Y:S01]  /*cf60*/  IMAD R9, R22, UR6, RZ ;  /* 0x0000000616097c24 */ /* 0x000fe2000f8e02ff */
[----:B------:R-:W-:Y:S01]  /*cf70*/  SHF.R.S32.HI R24, RZ, 0x1f, R0 ;  /* 0x0000001fff187819 */ /* 0x000fe20000011400 */
[----:B------:R-:W-:Y:S01]  /*cf80*/  IMAD.IADD R3, R3, 0x1, R10 ;  /* 0x0000000103037824 */ /* 0x000fe200078e020a */
[----:B------:R-:W-:Y:S01]  /*cf90*/  ISETP.NE.AND P1, PT, R12, RZ, PT ;  /* 0x000000ff0c00720c */ /* 0x000fe20003f25270 */
[C---:B------:R-:W-:Y:S01]  /*cfa0*/  IMAD R9, R5.reuse, UR7, R9 ;  /* 0x0000000705097c24 */ /* 0x040fe2000f8e0209 */
[----:B------:R-:W-:Y:S01]  /*cfb0*/  SHF.R.U32.HI R31, RZ, 0x2, R31 ;  /* 0x00000002ff1f7819 */ /* 0x000fe2000001161f */
[----:B------:R-:W-:Y:S01]  /*cfc0*/  IMAD.WIDE.U32 R2, R5, UR6, R2 ;  /* 0x0000000605027c25 */ /* 0x000fe2000f8e0002 */
[----:B------:R-:W-:-:S03]  /*cfd0*/  SEL R33, R33, 0xffffffc0, !P1 ;  /* 0xffffffc021217807 */ /* 0x000fc60004800000 */
[----:B------:R-:W-:Y:S02]  /*cfe0*/  IMAD R10, R23, UR4, RZ ;  /* 0x00000004170a7c24 */ /* 0x000fe4000f8e02ff */
[----:B------:R-:W-:Y:S01]  /*cff0*/  IMAD R7, R7, 0x400, R8 ;  /* 0x0000040007077824 */ /* 0x000fe200078e0208 */
[----:B------:R-:W-:Y:S01]  /*d000*/  MOV R8, R2 ;  /* 0x0000000200087202 */ /* 0x000fe20000000f00 */
[----:B------:R-:W-:Y:S02]  /*d010*/  IMAD.IADD R9, R3, 0x1, R9 ;  /* 0x0000000103097824 */ /* 0x000fe400078e0209 */
[C---:B------:R-:W-:Y:S02]  /*d020*/  IMAD R10, R4.reuse, UR5, R10 ;  /* 0x00000005040a7c24 */ /* 0x040fe4000f8e020a */
[----:B------:R-:W-:Y:S01]  /*d030*/  IMAD.WIDE.U32 R2, R4, UR4, RZ ;  /* 0x0000000404027c25 */ /* 0x000fe2000f8e00ff */
[----:B------:R-:W-:-:S03]  /*d040*/  ULDC.64 UR4, c[0x0][0x330] ;  /* 0x0000cc0000047ab9 */ /* 0x000fc60000000a00 */
[----:B------:R-:W-:Y:S02]  /*d050*/  IMAD.IADD R3, R3, 0x1, R10 ;  /* 0x0000000103037824 */ /* 0x000fe400078e020a */
[----:B------:R-:W-:Y:S02]  /*d060*/  IMAD R10, R24, UR6, RZ ;  /* 0x00000006180a7c24 */ /* 0x000fe4000f8e02ff */
[----:B------:R-:W-:Y:S01]  /*d070*/  IMAD.WIDE.U32 R2, R0, UR6, R2 ;  /* 0x0000000600027c25 */ /* 0x000fe2000f8e0002 */
[----:B------:R-:W-:-:S03]  /*d080*/  R2UR UR6, R32 ;  /* 0x00000000200672ca */ /* 0x000fc600000e0000 */
[----:B------:R-:W-:-:S04]  /*d090*/  IMAD R10, R0, UR7, R10 ;  /* 0x00000007000a7c24 */ /* 0x000fc8000f8e020a */
[----:B------:R-:W-:Y:S02]  /*d0a0*/  IMAD.IADD R3, R3, 0x1, R10 ;  /* 0x0000000103037824 */ /* 0x000fe400078e020a */
[----:B------:R-:W-:-:S04]  /*d0b0*/  IMAD.U32 R10, RZ, RZ, UR4 ;  /* 0x00000004ff0a7e24 */ /* 0x000fc8000f8e00ff */
[----:B------:R-:W-:Y:S01]  /*d0c0*/  UIMAD UR4, UR6, UR4, URZ ;  /* 0x00000004060472a4 */ /* 0x000fe2000f8e023f */
[----:B------:R-:W-:Y:S02]  /*d0d0*/  IMAD.WIDE.U32 R8, R10, UR40, R8 ;  /* 0x000000280a087c25 */ /* 0x000fe4000f8e0008 */
[----:B------:R-:W-:Y:S01]  /*d0e0*/  ULDC.64 UR6, c[0x0][0x318] ;  /* 0x0000c60000067ab9 */ /* 0x000fe20000000a00 */
[----:B------:R-:W-:Y:S01]  /*d0f0*/  UIMAD UR4, UR40, UR5, UR4 ;  /* 0x00000005280472a4 */ /* 0x000fe2000f8e0204 */
[----:B------:R-:W-:Y:S01]  /*d100*/  IMAD.U32 R19, RZ, RZ, UR7 ;  /* 0x00000007ff137e24 */ /* 0x000fe2000f8e00ff */
[----:B------:R-:W-:Y:S01]  /*d110*/  IADD3 R18, P0, R8, UR6, RZ ;  /* 0x0000000608127c10 */ /* 0x000fe2000ff1e0ff */
[----:B------:R-:W-:-:S03]  /*d120*/  IMAD.WIDE.U32 R2, R10, UR40, R2 ;  /* 0x000000280a027c25 */ /* 0x000fc6000f8e0002 */
[----:B------:R-:W-:Y:S02]  /*d130*/  IADD3.X R10, R19, UR4, R9, P0, !PT ;  /* 0x00000004130a7c10 */ /* 0x000fe400087fe409 */
[----:B------:R-:W-:Y:S02]  /*d140*/  MOV R9, 0xffffff60 ;  /* 0xffffff6000097802 */ /* 0x000fe40000000f00 */
[----:B------:R-:W-:-:S03]  /*d150*/  IADD3 R20, P0, R2, UR6, RZ ;  /* 0x0000000602147c10 */ /* 0x000fc6000ff1e0ff */
[----:B------:R-:W-:Y:S01]  /*d160*/  IMAD R9, R11, R9, UR36 ;  /* 0x000000240b097e24 */ /* 0x000fe2000f8e0209 */
[----:B------:R-:W-:Y:S01]  /*d170*/  IADD3.X R19, R19, UR4, R3, P0, !PT ;  /* 0x0000000413137c10 */ /* 0x000fe200087fe403 */
[----:B------:R-:W-:Y:S02]  /*d180*/  UMOV UR4, 0xffffffff ;  /* 0xffffffff00047882 */ /* 0x000fe40000000000 */
[----:B------:R-:W-:-:S05]  /*d190*/  IMAD.IADD R9, R9, 0x1, -R28 ;  /* 0x0000000109097824 */ /* 0x000fca00078e0a1c */
[----:B------:R-:W-:Y:S01]  /*d1a0*/  ISETP.GE.AND P4, PT, R9, 0x1, PT ;  /* 0x000000010900780c */ /* 0x000fe20003f86270 */
[----:B------:R-:W-:-:S12]  /*d1b0*/  BRA.DIV UR4, `(.L_x_49) ;  /* 0x0000003604fc7947 */ /* 0x000fd8000b800000 */
[----:B------:R-:W0:Y:S01]  /*d1c0*/  SHFL.IDX PT, R2, R18, RZ, 0x1c1f ;  /* 0x001c1fff12027589 */ /* 0x000e2200000e0000 */
[C---:B------:R-:W-:Y:S01]  /*d1d0*/  LOP3.LUT P5, RZ, R16.reuse, 0x2, RZ, 0xc0, !PT ;  /* 0x0000000210ff7812 */ /* 0x040fe200078ac0ff */
[----:B------:R-:W-:Y:S01]  /*d1e0*/  VIADD R8, R7, UR42 ;  /* 0x0000002a07087c36 */ /* 0x000fe20008000000 */
[----:B------:R-:W-:Y:S01]  /*d1f0*/  LOP3.LUT P6, RZ, R16, 0x1, RZ, 0xc0, !PT ;  /* 0x0000000110ff7812 */ /* 0x000fe200078cc0ff */
[----:B------:R-:W1:Y:S01]  /*d200*/  SHFL.IDX PT, R3, R10, RZ, 0x1c1f ;  /* 0x001c1fff0a037589 */ /* 0x000e6200000e0000 */
[----:B------:R-:W-:Y:S01]  /*d210*/  ISETP.GE.AND P3, PT, R9, 0x21, PT ;  /* 0x000000210900780c */ /* 0x000fe20003f66270 */
[----:B------:R-:W-:Y:S01]  /*d220*/  IMAD.IADD R7, R33, 0x1, R8 ;  /* 0x0000000121077824 */ /* 0x000fe200078e0208 */
[C---:B------:R-:W-:Y:S01]  /*d230*/  ISETP.GE.AND P2, PT, R9.reuse, 0x41, PT ;  /* 0x000000410900780c */ /* 0x040fe20003f46270 */
[----:B------:R-:W-:Y:S01]  /*d240*/  SHFL.IDX PT, R19, R19, RZ, 0x1c1f ;  /* 0x001c1fff13137589 */ /* 0x000fe200000e0000 */
[----:B------:R-:W-:Y:S01]  /*d250*/  VIADD R34, R8, 0xa400 ;  /* 0x0000a40008227836 */ /* 0x000fe20000000000 */
[----:B------:R-:W-:-:S02]  /*d260*/  ISETP.GE.AND P1, PT, R9, 0x61, PT ;  /* 0x000000610900780c */ /* 0x000fc40003f26270 */
[----:B0-----:R-:W-:-:S05]  /*d270*/  IADD3 R2, P0, R35, R2, RZ ;  /* 0x0000000223027210 */ /* 0x001fca0007f1e0ff */
[----:B-1----:R-:W-:Y:S01]  /*d280*/  IMAD.X R3, RZ, RZ, R3, P0 ;  /* 0x000000ffff037224 */ /* 0x002fe200000e0603 */
[----:B------:R-:W-:-:S13]  /*d290*/  ISETP.LT.OR P0, PT, R9, 0x1, P5 ;  /* 0x000000010900780c */ /* 0x000fda0002f01670 */
[----:B------:R-:W-:Y:S01]  /*d2a0*/  LDGSTS.E.BYPASS.LTC128B.128 [R8+0xa400], desc[UR54][R2.64], !P0 ;  /* 0x0a40000002087fae */ /* 0x000fe2000c101d76 */
[----:B------:R-:W-:-:S13]  /*d2b0*/  ISETP.LT.OR P0, PT, R9, 0x1, P6 ;  /* 0x000000010900780c */ /* 0x000fda0003701670 */
[----:B------:R0:W-:Y:S04]  /*d2c0*/  LDGSTS.E.BYPASS.LTC128B.128 [R7+0xa400], desc[UR54][R2.64+0x40], !P0 ;  /* 0x0a40004002077fae */ /* 0x0001e8000c101d76 */
[----:B0-----:R-:W0:Y:S04]  /*d2d0*/  SHFL.IDX PT, R2, R18, 0x1, 0x1c1f ;  /* 0x003c1f0012027f89 */ /* 0x001e2800000e0000 */
[----:B------:R-:W1:Y:S01]  /*d2e0*/  SHFL.IDX PT, R3, R10, 0x1, 0x1c1f ;  /* 0x003c1f000a037f89 */ /* 0x000e6200000e0000 */
[----:B0-----:R-:W-:-:S04]  /*d2f0*/  IADD3 R2, P0, R35, R2, RZ ;  /* 0x0000000223027210 */ /* 0x001fc80007f1e0ff */
[----:B-1----:R-:W-:Y:S02]  /*d300*/  IADD3.X R3, RZ, R3, RZ, P0, !PT ;  /* 0x00000003ff037210 */ /* 0x002fe400007fe4ff */
[----:B------:R-:W-:-:S13]  /*d310*/  ISETP.LT.OR P0, PT, R9, 0x21, P5 ;  /* 0x000000210900780c */ /* 0x000fda0002f01670 */
[----:B------:R-:W-:Y:S01]  /*d320*/  LDGSTS.E.BYPASS.LTC128B.128 [R8+0xb400], desc[UR54][R2.64], !P0 ;  /* 0x0b40000002087fae */ /* 0x000fe2000c101d76 */
[----:B------:R-:W-:-:S13]  /*d330*/  ISETP.LT.OR P0, PT, R9, 0x21, P6 ;  /* 0x000000210900780c */ /* 0x000fda0003701670 */
[----:B------:R0:W-:Y:S04]  /*d340*/  LDGSTS.E.BYPASS.LTC128B.128 [R7+0xb400], desc[UR54][R2.64+0x40], !P0 ;  /* 0x0b40004002077fae */ /* 0x0001e8000c101d76 */
[----:B0-----:R-:W0:Y:S04]  /*d350*/  SHFL.IDX PT, R2, R18, 0x2, 0x1c1f ;  /* 0x005c1f0012027f89 */ /* 0x001e2800000e0000 */
[----:B------:R-:W1:Y:S04]  /*d360*/  SHFL.IDX PT, R3, R10, 0x2, 0x1c1f ;  /* 0x005c1f000a037f89 */ /* 0x000e6800000e0000 */
[----:B------:R-:W-:Y:S01]  /*d370*/  SHFL.IDX PT, R10, R10, 0x3, 0x1c1f ;  /* 0x007c1f000a0a7f89 */ /* 0x000fe200000e0000 */
[----:B0-----:R-:W-:-:S05]  /*d380*/  IADD3 R2, P0, R35, R2, RZ ;  /* 0x0000000223027210 */ /* 0x001fca0007f1e0ff */
[----:B-1----:R-:W-:Y:S01]  /*d390*/  IMAD.X R3, RZ, RZ, R3, P0 ;  /* 0x000000ffff037224 */ /* 0x002fe200000e0603 */
[----:B------:R-:W-:-:S13]  /*d3a0*/  ISETP.LT.OR P0, PT, R9, 0x41, P5 ;  /* 0x000000410900780c */ /* 0x000fda0002f01670 */
[----:B------:R-:W-:Y:S01]  /*d3b0*/  LDGSTS.E.BYPASS.LTC128B.128 [R8+0xc400], desc[UR54][R2.64], !P0 ;  /* 0x0c40000002087fae */ /* 0x000fe2000c101d76 */
[----:B------:R-:W-:-:S13]  /*d3c0*/  ISETP.LT.OR P0, PT, R9, 0x41, P6 ;  /* 0x000000410900780c */ /* 0x000fda0003701670 */
[----:B------:R0:W-:Y:S04]  /*d3d0*/  LDGSTS.E.BYPASS.LTC128B.128 [R7+0xc400], desc[UR54][R2.64+0x40], !P0 ;  /* 0x0c40004002077fae */ /* 0x0001e8000c101d76 */
[----:B0-----:R-:W0:Y:S02]  /*d3e0*/  SHFL.IDX PT, R2, R18, 0x3, 0x1c1f ;  /* 0x007c1f0012027f89 */ /* 0x001e2400000e0000 */
[----:B0-----:R-:W-:-:S05]  /*d3f0*/  IADD3 R2, P0, R35, R2, RZ ;  /* 0x0000000223027210 */ /* 0x001fca0007f1e0ff */
[----:B------:R-:W-:Y:S01]  /*d400*/  IMAD.X R3, RZ, RZ, R10, P0 ;  /* 0x000000ffff037224 */ /* 0x000fe200000e060a */
[C---:B------:R-:W-:Y:S02]  /*d410*/  ISETP.LT.OR P0, PT, R9.reuse, 0x61, P5 ;  /* 0x000000610900780c */ /* 0x040fe40002f01670 */
[----:B------:R-:W-:-:S11]  /*d420*/  ISETP.GE.AND P5, PT, R9, 0x81, PT ;  /* 0x000000810900780c */ /* 0x000fd60003fa6270 */
[----:B------:R-:W-:Y:S01]  /*d430*/  LDGSTS.E.BYPASS.LTC128B.128 [R8+0xd400], desc[UR54][R2.64], !P0 ;  /* 0x0d40000002087fae */ /* 0x000fe2000c101d76 */
[----:B------:R-:W-:-:S13]  /*d440*/  ISETP.LT.OR P0, PT, R9, 0x61, P6 ;  /* 0x000000610900780c */ /* 0x000fda0003701670 */
[----:B------:R0:W-:Y:S04]  /*d450*/  LDGSTS.E.BYPASS.LTC128B.128 [R7+0xd400], desc[UR54][R2.64+0x40], !P0 ;  /* 0x0d40004002077fae */ /* 0x0001e8000c101d76 */
[----:B0-----:R0:W1:Y:S02]  /*d460*/  SHFL.IDX PT, R2, R20, RZ, 0x1c1f ;  /* 0x001c1fff14027589 */ /* 0x00106400000e0000 */
.L_x_113:
[----:B-1----:R-:W-:Y:S02]  /*d470*/  IADD3 R2, P0, R35, R2, RZ ;  /* 0x0000000223027210 */ /* 0x002fe40007f1e0ff */
[----:B------:R-:W-:-:S03]  /*d480*/  LOP3.LUT P6, RZ, R16, 0x1, RZ, 0xc0, !PT ;  /* 0x0000000110ff7812 */ /* 0x000fc600078cc0ff */
[----:B------:R-:W-:Y:S01]  /*d490*/  IMAD.X R3, RZ, RZ, R19, P0 ;  /* 0x000000ffff037224 */ /* 0x000fe200000e0613 */
[----:B------:R-:W-:-:S04]  /*d4a0*/  LOP3.LUT P0, RZ, R16, 0x2, RZ, 0xc0, !PT ;  /* 0x0000000210ff7812 */ /* 0x000fc8000780c0ff */
[----:B------:R-:W-:-:S13]  /*d4b0*/  ISETP.LT.OR P0, PT, R9, 0x81, P0 ;  /* 0x000000810900780c */ /* 0x000fda0000701670 */
[----:B------:R-:W-:Y:S01]  /*d4c0*/  @!PT LDS RZ, [RZ] ;  /* 0x00000000fffff984 */ /* 0x000fe20000000800 */
[----:B------:R-:W-:Y:S01]  /*d4d0*/  @!PT LDS RZ, [RZ] ;  /* 0x00000000fffff984 */ /* 0x000fe20000000800 */
[----:B------:R-:W-:Y:S01]  /*d4e0*/  @!PT LDS RZ, [RZ] ;  /* 0x00000000fffff984 */ /* 0x000fe20000000800 */
[----:B------:R1:W-:Y:S01]  /*d4f0*/  LDGSTS.E.BYPASS.LTC128B.128 [R8+0xe400], desc[UR54][R2.64], !P0 ;  /* 0x0e40000002087fae */ /* 0x0003e2000c101d76 */
[----:B------:R-:W-:-:S13]  /*d500*/  ISETP.LT.OR P0, PT, R9, 0x81, P6 ;  /* 0x000000810900780c */ /* 0x000fda0003701670 */
[----:B------:R1:W-:Y:S01]  /*d510*/  LDGSTS.E.BYPASS.LTC128B.128 [R7+0xe400], desc[UR54][R2.64+0x40], !P0 ;  /* 0x0e40004002077fae */ /* 0x0003e2000c101d76 */
[----:B------:R-:W-:Y:S01]  /*d520*/  NOP ;  /* 0x0000000000007918 */ /* 0x000fe20000000000 */
[----:B------:R-:W-:Y:S02]  /*d530*/  SYNCS.ARRIVE.TRANS64.RED.A0T1 RZ, [UR42+0x29870], RZ ;  /* 0x029870ffffff79a7 */ /* 0x000fe4000820042a */
[----:B------:R-:W-:Y:S01]  /*d540*/  ARRIVES.LDGSTSBAR.64.TRANSCNT [UR42+0x29870] ;  /* 0x02987000ff0079b0 */ /* 0x000fe20008000aaa */
[----:B------:R-:W-:Y:S01]  /*d550*/  NOP ;  /* 0x0000000000007918 */ /* 0x000fe20000000000 */
[----:B------:R-:W-:-:S06]  /*d560*/  ULOP3.LUT UR4, UR39, 0x2, URZ, 0xfc, !UPT ;  /* 0x0000000227047892 */ /* 0x000fcc000f8efc3f */
[----:B------:R-:W-:-:S04]  /*d570*/  MOV R10, UR4 ;  /* 0x00000004000a7c02 */ /* 0x000fc80008000f00 */
[----:B------:R-:W-:-:S13]  /*d580*/  ISETP.NE.AND P6, PT, R10, 0x3, PT ;  /* 0x000000030a00780c */ /* 0x000fda0003fc5270 */
[----:B-1----:R-:W-:Y:S05]  /*d590*/  @!P6 BRA `(.L_x_50) ;  /* 0x000000000004e947 */ /* 0x002fea0003800000 */
[----:B------:R-:W-:Y:S01]  /*d5a0*/  BPT.TRAP 0x1 ;  /* 0x000000040000795c */ /* 0x000fe20000300000 */
.L_x_50:
[----:B------:R-:W-:Y:S01]  /*d5b0*/  SYNCS.ARRIVE.TRANS64.A1T0 RZ, [UR42+0x29870], RZ ;  /* 0x029870ffffff79a7 */ /* 0x000fe2000810002a */
[----:B------:R-:W-:Y:S05]  /*d5c0*/  @!P6 BRA `(.L_x_51) ;  /* 0x000000000004e947 */ /* 0x000fea0003800000 */
[----:B------:R-:W-:Y:S01]  /*d5d0*/  BPT.TRAP 0x1 ;  /* 0x000000040000795c */ /* 0x000fe20000300000 */
.L_x_51:
[----:B------:R-:W-:-:S05]  /*d5e0*/  IMAD.MOV.U32 R2, RZ, RZ, 0x1 ;  /* 0x00000001ff027424 */ /* 0x000fca00078e00ff */
[----:B------:R-:W-:-:S04]  /*d5f0*/  SHF.L.U32 R2, R2, 0x1f, RZ ;  /* 0x0000001f02027819 */ /* 0x000fc800000006ff */
[----:B------:R-:W1:Y:S02]  /*d600*/  SYNCS.PHASECHK.TRANS64.TRYWAIT P0, [UR42+0x29840], R2 ;  /* 0x02984002ff0075a7 */ /* 0x000e64000800016a */
[----:B-1----:R-:W-:Y:S05]  /*d610*/  @!P0 BRA `(.L_x_52) ;  /* 0x0000003800ac8947 */ /* 0x002fea0003800000 */
.L_x_114:
[----:B------:R-:W-:Y:S01]  /*d620*/  ULDC.64 UR8, c[0x0][0x300] ;  /* 0x0000c00000087ab9 */ /* 0x000fe20000000a00 */
[----:B------:R-:W-:Y:S01]  /*d630*/  ULDC.64 UR10, c[0x0][0x310] ;  /* 0x0000c400000a7ab9 */ /* 0x000fe20000000a00 */
[----:B------:R-:W-:Y:S01]  /*d640*/  IMAD R21, R21, UR8, RZ ;  /* 0x0000000815157c24 */ /* 0x000fe2000f8e02ff */
[----:B------:R-:W-:Y:S01]  /*d650*/  R2UR UR6, R32 ;  /* 0x00000000200672ca */ /* 0x000fe200000e0000 */
[C---:B-1----:R-:W-:Y:S01]  /*d660*/  IMAD.WIDE.U32 R2, R6.reuse, UR8, RZ ;  /* 0x0000000806027c25 */ /* 0x042fe2000f8e00ff */
[----:B------:R-:W-:Y:S01]  /*d670*/  ULDC.64 UR4, c[0x0][0x308] ;  /* 0x0000c20000047ab9 */ /* 0x000fe20000000a00 */
[----:B------:R-:W1:Y:S02]  /*d680*/  S2R R10, SR_TID.X ;  /* 0x00000000000a7919 */ /* 0x000e640000002100 */
[----:B------:R-:W-:Y:S02]  /*d690*/  IMAD R21, R6, UR9, R21 ;  /* 0x0000000906157c24 */ /* 0x000fe4000f8e0215 */
[----:B------:R-:W-:Y:S01]  /*d6a0*/  IMAD R22, R22, UR10, RZ ;  /* 0x0000000a16167c24 */ /* 0x000fe2000f8e02ff */
[----:B------:R-:W2:Y:S01]  /*d6b0*/  S2R R11, SR_TID.X ;  /* 0x00000000000b7919 */ /* 0x000ea20000002100 */
[----:B------:R-:W-:-:S02]  /*d6c0*/  IMAD.IADD R3, R3, 0x1, R21 ;  /* 0x0000000103037824 */ /* 0x000fc400078e0215 */
[C---:B------:R-:W-:Y:S02]  /*d6d0*/  IMAD R7, R5.reuse, UR11, R22 ;  /* 0x0000000b05077c24 */ /* 0x040fe4000f8e0216 */
[----:B------:R-:W-:-:S04]  /*d6e0*/  IMAD.WIDE.U32 R2, R5, UR10, R2 ;  /* 0x0000000a05027c25 */ /* 0x000fc8000f8e0002 */
[----:B------:R-:W-:Y:S02]  /*d6f0*/  IMAD.IADD R3, R3, 0x1, R7 ;  /* 0x0000000103037824 */ /* 0x000fe400078e0207 */
[----:B------:R-:W-:Y:S01]  /*d700*/  IMAD.U32 R8, RZ, RZ, UR4 ;  /* 0x00000004ff087e24 */ /* 0x000fe2000f8e00ff */
[----:B------:R-:W-:Y:S01]  /*d710*/  UIMAD UR4, UR6, UR4, URZ ;  /* 0x00000004060472a4 */ /* 0x000fe2000f8e023f */
[----:B------:R-:W-:Y:S02]  /*d720*/  IMAD R23, R23, UR8, RZ ;  /* 0x0000000817177c24 */ /* 0x000fe4000f8e02ff */
[----:B------:R-:W-:Y:S01]  /*d730*/  IMAD.WIDE.U32 R2, R8, UR40, R2 ;  /* 0x0000002808027c25 */ /* 0x000fe2000f8e0002 */
[----:B------:R-:W-:Y:S01]  /*d740*/  ULDC.64 UR6, c[0x0][0x2e8] ;  /* 0x0000ba0000067ab9 */ /* 0x000fe20000000a00 */
[----:B------:R-:W-:Y:S01]  /*d750*/  UIMAD UR4, UR40, UR5, UR4 ;  /* 0x00000005280472a4 */ /* 0x000fe2000f8e0204 */
[----:B------:R-:W-:Y:S01]  /*d760*/  MOV R7, UR7 ;  /* 0x0000000700077c02 */ /* 0x000fe20008000f00 */
[----:B------:R-:W-:Y:S01]  /*d770*/  IMAD R23, R4, UR9, R23 ;  /* 0x0000000904177c24 */ /* 0x000fe2000f8e0217 */
[----:B------:R-:W-:Y:S01]  /*d780*/  IADD3 R5, P0, R2, UR6, RZ ;  /* 0x0000000602057c10 */ /* 0x000fe2000ff1e0ff */
[----:B------:R-:W-:-:S02]  /*d790*/  IMAD R9, R24, UR10, RZ ;  /* 0x0000000a18097c24 */ /* 0x000fc4000f8e02ff */
[----:B------:R-:W-:Y:S01]  /*d7a0*/  IMAD.SHL.U32 R31, R31, 0x40, RZ ;  /* 0x000000401f1f7824 */ /* 0x000fe200078e00ff */
[----:B------:R-:W-:Y:S01]  /*d7b0*/  IADD3.X R6, R7, UR4, R3, P0, !PT ;  /* 0x0000000407067c10 */ /* 0x000fe200087fe403 */
[----:B------:R-:W-:Y:S01]  /*d7c0*/  IMAD.WIDE.U32 R2, R4, UR8, RZ ;  /* 0x0000000804027c25 */ /* 0x000fe2000f8e00ff */
[----:B-1----:R-:W-:-:S03]  /*d7d0*/  SHF.R.U32.HI R10, RZ, 0x3, R10 ;  /* 0x00000003ff0a7819 */ /* 0x002fc6000001160a */
[----:B------:R-:W-:Y:S01]  /*d7e0*/  IMAD.IADD R3, R3, 0x1, R23 ;  /* 0x0000000103037824 */ /* 0x000fe200078e0217 */
[----:B------:R-:W-:Y:S01]  /*d7f0*/  LOP3.LUT R31, R31, 0x40, RZ, 0xc0, !PT ;  /* 0x000000401f1f7812 */ /* 0x000fe200078ec0ff */
[C---:B------:R-:W-:Y:S02]  /*d800*/  IMAD R9, R0.reuse, UR11, R9 ;  /* 0x0000000b00097c24 */ /* 0x040fe4000f8e0209 */
[----:B------:R-:W-:-:S04]  /*d810*/  IMAD.WIDE.U32 R2, R0, UR10, R2 ;  /* 0x0000000a00027c25 */ /* 0x000fc8000f8e0002 */
[----:B------:R-:W-:Y:S02]  /*d820*/  IMAD.IADD R3, R3, 0x1, R9 ;  /* 0x0000000103037824 */ /* 0x000fe400078e0209 */
[----:B--2---:R-:W-:Y:S02]  /*d830*/  IMAD.SHL.U32 R11, R11, 0x10, RZ ;  /* 0x000000100b0b7824 */ /* 0x004fe400078e00ff */
[----:B------:R-:W-:-:S03]  /*d840*/  IMAD.WIDE.U32 R2, R8, UR40, R2 ;  /* 0x0000002808027c25 */ /* 0x000fc6000f8e0002 */
[----:B------:R-:W-:Y:S01]  /*d850*/  IADD3 R0, P0, R2, UR6, RZ ;  /* 0x0000000602007c10 */ /* 0x000fe2000ff1e0ff */
[----:B------:R-:W-:-:S03]  /*d860*/  IMAD.SHL.U32 R2, R10, 0x80, RZ ;  /* 0x000000800a027824 */ /* 0x000fc600078e00ff */
[----:B------:R-:W-:Y:S01]  /*d870*/  IADD3.X R7, R7, UR4, R3, P0, !PT ;  /* 0x0000000407077c10 */ /* 0x000fe200087fe403 */
[----:B------:R-:W-:Y:S01]  /*d880*/  UMOV UR4, 0xffffffff ;  /* 0xffffffff00047882 */ /* 0x000fe20000000000 */
[----:B------:R-:W-:Y:S02]  /*d890*/  LOP3.LUT R2, R2, 0x180, RZ, 0xc0, !PT ;  /* 0x0000018002027812 */ /* 0x000fe400078ec0ff */
[----:B------:R-:W-:Y:S02]  /*d8a0*/  SHF.L.U32 R3, R10, 0x4, RZ ;  /* 0x000000040a037819 */ /* 0x000fe400000006ff */
[----:B------:R-:W-:-:S04]  /*d8b0*/  LOP3.LUT R2, R2, 0x30, R11, 0xf8, !PT ;  /* 0x0000003002027812 */ /* 0x000fc800078ef80b */
[----:B------:R-:W-:-:S04]  /*d8c0*/  LOP3.LUT R2, R2, 0x30, R3, 0x78, !PT ;  /* 0x0000003002027812 */ /* 0x000fc800078e7803 */
[----:B------:R-:W-:Y:S01]  /*d8d0*/  IADD3 R36, R2, R36, R31 ;  /* 0x0000002402247210 */ /* 0x000fe20007ffe01f */
[----:B------:R-:W-:Y:S06]  /*d8e0*/  BRA.DIV UR4, `(.L_x_53) ;  /* 0x0000003a04187947 */ /* 0x000fec000b800000 */
[----:B------:R-:W1:Y:S01]  /*d8f0*/  SHFL.IDX PT, R14, R5, RZ, 0x1c1f ;  /* 0x001c1fff050e7589 */ /* 0x000e6200000e0000 */
[----:B------:R-:W-:Y:S01]  /*d900*/  P2R R4, PR, RZ, 0x20 ;  /* 0x00000020ff047803 */ /* 0x000fe20000000000 */
[----:B------:R-:W-:Y:S01]  /*d910*/  @P4 VIADD R9, R36, UR42 ;  /* 0x0000002a24094c36 */ /* 0x000fe20008000000 */
[C---:B------:R-:W-:Y:S01]  /*d920*/  LOP3.LUT P5, RZ, R16.reuse, 0x8, RZ, 0xc0, !PT ;  /* 0x0000000810ff7812 */ /* 0x040fe200078ac0ff */
[----:B------:R-:W2:Y:S01]  /*d930*/  SHFL.IDX PT, R2, R6, RZ, 0x1c1f ;  /* 0x001c1fff06027589 */ /* 0x000ea200000e0000 */
[----:B------:R-:W-:Y:S01]  /*d940*/  LOP3.LUT P6, RZ, R16, 0x4, RZ, 0xc0, !PT ;  /* 0x0000000410ff7812 */ /* 0x000fe200078cc0ff */
[----:B------:R-:W-:Y:S02]  /*d950*/  @P3 VIADD R21, R36, UR42 ;  /* 0x0000002a24153c36 */ /* 0x000fe40008000000 */
[----:B------:R-:W-:Y:S04]  /*d960*/  SHFL.IDX PT, R8, R6, 0x1, 0x1c1f ;  /* 0x003c1f0006087f89 */ /* 0x000fe800000e0000 */
[----:B------:R-:W-:Y:S01]  /*d970*/  SHFL.IDX PT, R7, R7, RZ, 0x1c1f ;  /* 0x001c1fff07077589 */ /* 0x000fe200000e0000 */
[----:B-1----:R-:W-:-:S05]  /*d980*/  @P4 IADD3 R14, P0, R35, R14, RZ ;  /* 0x0000000e230e4210 */ /* 0x002fca0007f1e0ff */
[----:B--2---:R-:W-:Y:S01]  /*d990*/  @P4 IMAD.X R3, RZ, RZ, R2, P0 ;  /* 0x000000ffff034224 */ /* 0x004fe200000e0602 */
[C---:B------:R-:W-:Y:S01]  /*d9a0*/  LOP3.LUT P0, RZ, R16.reuse, 0x10, RZ, 0xc0, !PT ;  /* 0x0000001010ff7812 */ /* 0x040fe2000780c0ff */
[----:B------:R-:W-:Y:S02]  /*d9b0*/  @P4 IMAD.MOV.U32 R2, RZ, RZ, R14 ;  /* 0x000000ffff024224 */ /* 0x000fe400078e000e */
[----:B------:R-:W1:Y:S10]  /*d9c0*/  SHFL.IDX PT, R14, R5, 0x1, 0x1c1f ;  /* 0x003c1f00050e7f89 */ /* 0x000e7400000e0000 */
[----:B------:R-:W-:Y:S04]  /*d9d0*/  @P4 LDGSTS.E.BYPASS.LTC128B.128 [R9+0x1a400], desc[UR54][R2.64], !P0 ;  /* 0x1a40000002094fae */ /* 0x000fe8000c101d76 */
[----:B------:R-:W-:Y:S04]  /*d9e0*/  @P4 LDGSTS.E.BYPASS.LTC128B.128 [R9+0x1cc00], desc[UR54][R2.64+0x40], !P5 ;  /* 0x1cc0004002094fae */ /* 0x000fe8000e901d76 */
[----:B------:R2:W-:Y:S01]  /*d9f0*/  @P4 LDGSTS.E.BYPASS.LTC128B.128 [R9+0x1f400], desc[UR54][R2.64+0x80], !P6 ;  /* 0x1f40008002094fae */ /* 0x0005e2000f101d76 */
[----:B------:R-:W-:-:S02]  /*da00*/  LOP3.LUT P4, RZ, R16, 0x10, RZ, 0xc0, !PT ;  /* 0x0000001010ff7812 */ /* 0x000fc4000788c0ff */
[----:B-1----:R-:W-:-:S04]  /*da10*/  @P3 IADD3 R14, P0, R35, R14, RZ ;  /* 0x0000000e230e3210 */ /* 0x002fc80007f1e0ff */
[----:B------:R-:W-:Y:S01]  /*da20*/  @P3 IADD3.X R19, RZ, R8, RZ, P0, !PT ;  /* 0x00000008ff133210 */ /* 0x000fe200007fe4ff */
[----:B--2---:R-:W-:Y:S01]  /*da30*/  @P3 IMAD.MOV.U32 R2, RZ, RZ, R14 ;  /* 0x000000ffff023224 */ /* 0x004fe200078e000e */
[----:B------:R-:W-:Y:S03]  /*da40*/  SHFL.IDX PT, R8, R6, 0x2, 0x1c1f ;  /* 0x005c1f0006087f89 */ /* 0x000fe600000e0000 */
[----:B------:R-:W-:Y:S01]  /*da50*/  @P3 IMAD.MOV.U32 R3, RZ, RZ, R19 ;  /* 0x000000ffff033224 */ /* 0x000fe200078e0013 */
[C---:B------:R-:W-:Y:S01]  /*da60*/  @P2 IADD3 R19, R36.reuse, UR42, RZ ;  /* 0x0000002a24132c10 */ /* 0x040fe2000fffe0ff */
[----:B------:R-:W1:Y:S04]  /*da70*/  SHFL.IDX PT, R14, R5, 0x2, 0x1c1f ;  /* 0x005c1f00050e7f89 */ /* 0x000e6800000e0000 */
[----:B------:R-:W-:Y:S04]  /*da80*/  @P3 LDGSTS.E.BYPASS.LTC128B.128 [R21+0x1ac00], desc[UR54][R2.64], !P4 ;  /* 0x1ac0000002153fae */ /* 0x000fe8000e101d76 */
[----:B------:R-:W-:Y:S04]  /*da90*/  @P3 LDGSTS.E.BYPASS.LTC128B.128 [R21+0x1d400], desc[UR54][R2.64+0x40], !P5 ;  /* 0x1d40004002153fae */ /* 0x000fe8000e901d76 */
[----:B------:R2:W-:Y:S01]  /*daa0*/  @P3 LDGSTS.E.BYPASS.LTC128B.128 [R21+0x1fc00], desc[UR54][R2.64+0x80], !P6 ;  /* 0x1fc0008002153fae */ /* 0x0005e2000f101d76 */
[----:B-1----:R-:W-:Y:S01]  /*dab0*/  @P2 IADD3 R14, P0, R35, R14, RZ ;  /* 0x0000000e230e2210 */ /* 0x002fe20007f1e0ff */
[----:B--2---:R-:W-:-:S04]  /*dac0*/  @P1 VIADD R21, R36, UR42 ;  /* 0x0000002a24151c36 */ /* 0x004fc80008000000 */
[----:B------:R-:W-:Y:S02]  /*dad0*/  @P2 IMAD.MOV.U32 R2, RZ, RZ, R14 ;  /* 0x000000ffff022224 */ /* 0x000fe400078e000e */
[----:B------:R-:W1:Y:S01]  /*dae0*/  SHFL.IDX PT, R14, R5, 0x3, 0x1c1f ;  /* 0x007c1f00050e7f89 */ /* 0x000e6200000e0000 */
[----:B------:R-:W-:-:S03]  /*daf0*/  @P2 IMAD.X R9, RZ, RZ, R8, P0 ;  /* 0x000000ffff092224 */ /* 0x000fc600000e0608 */
[----:B------:R-:W2:Y:S01]  /*db00*/  SHFL.IDX PT, R8, R6, 0x3, 0x1c1f ;  /* 0x007c1f0006087f89 */ /* 0x000ea200000e0000 */
[----:B------:R-:W-:-:S05]  /*db10*/  @P2 IMAD.MOV.U32 R3, RZ, RZ, R9 ;  /* 0x000000ffff032224 */ /* 0x000fca00078e0009 */
[----:B------:R-:W-:Y:S04]  /*db20*/  @P2 LDGSTS.E.BYPASS.LTC128B.128 [R19+0x1b400], desc[UR54][R2.64], !P4 ;  /* 0x1b40000002132fae */ /* 0x000fe8000e101d76 */
[----:B------:R-:W-:Y:S04]  /*db30*/  @P2 LDGSTS.E.BYPASS.LTC128B.128 [R19+0x1dc00], desc[UR54][R2.64+0x40], !P5 ;  /* 0x1dc0004002132fae */ /* 0x000fe8000e901d76 */
[----:B------:R3:W-:Y:S01]  /*db40*/  @P2 LDGSTS.E.BYPASS.LTC128B.128 [R19+0x20400], desc[UR54][R2.64+0x80], !P6 ;  /* 0x2040008002132fae */ /* 0x0007e2000f101d76 */
[----:B-1----:R-:W-:-:S05]  /*db50*/  @P1 IADD3 R14, P0, R35, R14, RZ ;  /* 0x0000000e230e1210 */ /* 0x002fca0007f1e0ff */
[----:B--2---:R-:W-:Y:S01]  /*db60*/  @P1 IMAD.X R9, RZ, RZ, R8, P0 ;  /* 0x000000ffff091224 */ /* 0x004fe200000e0608 */
[----:B---3--:R-:W-:Y:S02]  /*db70*/  @P1 MOV R2, R14 ;  /* 0x0000000e00021202 */ /* 0x008fe40000000f00 */
[----:B------:R1:W2:Y:S01]  /*db80*/  SHFL.IDX PT, R14, R0, RZ, 0x1c1f ;  /* 0x001c1fff000e7589 */ /* 0x0002a200000e0000 */
[----:B------:R-:W-:-:S05]  /*db90*/  @P1 IMAD.MOV.U32 R3, RZ, RZ, R9 ;  /* 0x000000ffff031224 */ /* 0x000fca00078e0009 */
[----:B------:R1:W-:Y:S04]  /*dba0*/  @P1 LDGSTS.E.BYPASS.LTC128B.128 [R21+0x1bc00], desc[UR54][R2.64], !P4 ;  /* 0x1bc0000002151fae */ /* 0x0003e8000e101d76 */
[----:B------:R1:W-:Y:S01]  /*dbb0*/  @P1 LDGSTS.E.BYPASS.LTC128B.128 [R21+0x1e400], desc[UR54][R2.64+0x40], !P5 ;  /* 0x1e40004002151fae */ /* 0x0003e2000e901d76 */
[----:B------:R-:W-:-:S03]  /*dbc0*/  ISETP.NE.AND P5, PT, R4, RZ, PT ;  /* 0x000000ff0400720c */ /* 0x000fc60003fa5270 */
[----:B------:R1:W-:Y:S10]  /*dbd0*/  @P1 LDGSTS.E.BYPASS.LTC128B.128 [R21+0x20c00], desc[UR54][R2.64+0x80], !P6 ;  /* 0x20c0008002151fae */ /* 0x0003f4000f101d76 */
.L_x_126:
[----:B------:R-:W-:Y:S04]  /*dbe0*/  BSSY B0, `(.L_x_54) ;  /* 0x000000e000007945 */ /* 0x000fe80003800000 */
[----:B------:R-:W-:Y:S05]  /*dbf0*/  @!P5 BRA `(.L_x_55) ;  /* 0x000000000030d947 */ /* 0x000fea0003800000 */
[----:B------:R-:W-:Y:S01]  /*dc00*/  LOP3.LUT P3, RZ, R16, 0x10, RZ, 0xc0, !PT ;  /* 0x0000001010ff7812 */ /* 0x000fe2000786c0ff */
[----:B------:R-:W-:Y:S01]  /*dc10*/  VIADD R5, R36, UR42 ;  /* 0x0000002a24057c36 */ /* 0x000fe20008000000 */
[C---:B------:R-:W-:Y:S02]  /*dc20*/  LOP3.LUT P2, RZ, R16.reuse, 0x8, RZ, 0xc0, !PT ;  /* 0x0000000810ff7812 */ /* 0x040fe4000784c0ff */
[----:B------:R-:W-:Y:S02]  /*dc30*/  LOP3.LUT P1, RZ, R16, 0x4, RZ, 0xc0, !PT ;  /* 0x0000000410ff7812 */ /* 0x000fe4000782c0ff */
[----:B-12---:R-:W-:-:S05]  /*dc40*/  IADD3 R2, P0, R35, R14, RZ ;  /* 0x0000000e23027210 */ /* 0x006fca0007f1e0ff */
[----:B------:R-:W-:-:S05]  /*dc50*/  IMAD.X R3, RZ, RZ, R7, P0 ;  /* 0x000000ffff037224 */ /* 0x000fca00000e0607 */
[----:B------:R-:W-:Y:S01]  /*dc60*/  @!PT LDS RZ, [RZ] ;  /* 0x00000000fffff984 */ /* 0x000fe20000000800 */
[----:B------:R-:W-:Y:S01]  /*dc70*/  @!PT LDS RZ, [RZ] ;  /* 0x00000000fffff984 */ /* 0x000fe20000000800 */
[----:B------:R-:W-:Y:S01]  /*dc80*/  @!PT LDS RZ, [RZ] ;  /* 0x00000000fffff984 */ /* 0x000fe20000000800 */
[----:B------:R3:W-:Y:S04]  /*dc90*/  LDGSTS.E.BYPASS.LTC128B.128 [R5+0x1c400], desc[UR54][R2.64], !P3 ;  /* 0x1c40000002057fae */ /* 0x0007e8000d901d76 */
[----:B------:R3:W-:Y:S04]  /*dca0*/  LDGSTS.E.BYPASS.LTC128B.128 [R5+0x1ec00], desc[UR54][R2.64+0x40], !P2 ;  /* 0x1ec0004002057fae */ /* 0x0007e8000d101d76 */
[----:B------:R3:W-:Y:S02]  /*dcb0*/  LDGSTS.E.BYPASS.LTC128B.128 [R5+0x21400], desc[UR54][R2.64+0x80], !P1 ;  /* 0x2140008002057fae */ /* 0x0007e4000c901d76 */
.L_x_55:
[----:B------:R-:W-:Y:S05]  /*dcc0*/  BSYNC B0 ;  /* 0x0000000000007941 */ /* 0x000fea0003800000 */
.L_x_54:
[----:B------:R-:W-:Y:S01]  /*dcd0*/  NOP ;  /* 0x0000000000007918 */ /* 0x000fe20000000000 */
[----:B------:R-:W-:Y:S01]  /*dce0*/  SYNCS.ARRIVE.TRANS64.RED.A0T1 RZ, [UR42+0x29830], RZ ;  /* 0x029830ffffff79a7 */ /* 0x000fe2000820042a */
[----:B------:R-:W-:Y:S01]  /*dcf0*/  ARRIVES.LDGSTSBAR.64.TRANSCNT [UR42+0x29830] ;  /* 0x02983000ff0079b0 */ /* 0x000fe20008000aaa */
[----:B------:R-:W-:Y:S01]  /*dd00*/  NOP ;  /* 0x0000000000007918 */ /* 0x000fe20000000000 */
[----:B------:R-:W-:-:S06]  /*dd10*/  ULOP3.LUT UR4, UR39, 0x2, URZ, 0xfc, !UPT ;  /* 0x0000000227047892 */ /* 0x000fcc000f8efc3f */
[----:B-1-3--:R-:W-:-:S05]  /*dd20*/  IMAD.U32 R2, RZ, RZ, UR4 ;  /* 0x00000004ff027e24 */ /* 0x00afca000f8e00ff */
[----:B------:R-:W-:-:S13]  /*dd30*/  ISETP.NE.AND P0, PT, R2, 0x3, PT ;  /* 0x000000030200780c */ /* 0x000fda0003f05270 */
[----:B------:R-:W-:Y:S05]  /*dd40*/  @!P0 BRA `(.L_x_56) ;  /* 0x0000000000048947 */ /* 0x000fea0003800000 */
[----:B------:R-:W-:Y:S01]  /*dd50*/  BPT.TRAP 0x1 ;  /* 0x000000040000795c */ /* 0x000fe20000300000 */
.L_x_56:
[----:B------:R-:W-:Y:S01]  /*dd60*/  SYNCS.ARRIVE.TRANS64.A1T0 RZ, [UR42+0x29830], RZ ;  /* 0x029830ffffff79a7 */ /* 0x000fe2000810002a */
[----:B------:R-:W-:Y:S05]  /*dd70*/  WARPSYNC.ALL ;  /* 0x0000000000007948 */ /* 0x000fea0003800000 */
[----:B------:R-:W1:Y:S01]  /*dd80*/  S2R R19, SR_CTAID.Z ;  /* 0x0000000000137919 */ /* 0x000e620000002700 */
[----:B------:R-:W-:Y:S01]  /*dd90*/  UIADD3 UR5, UR42, 0x14400, URZ ;  /* 0x000144002a057890 */ /* 0x000fe2000fffe03f */
[----:B------:R-:W-:Y:S01]  /*dda0*/  R2UR UR4, R32 ;  /* 0x00000000200472ca */ /* 0x000fe200000e0000 */
[----:B------:R-:W-:Y:S02]  /*ddb0*/  ULDC.64 UR6, c[0x0][0x2d8] ;  /* 0x0000b60000067ab9 */ /* 0x000fe40000000a00 */
[----:B------:R-:W-:-:S02]  /*ddc0*/  ULOP3.LUT UP0, URZ, UR5, 0x1bf, URZ, 0xc0, !UPT ;  /* 0x000001bf053f7892 */ /* 0x000fc4000f80c03f */
[----:B------:R-:W-:Y:S01]  /*ddd0*/  UIMAD.WIDE.U32 UR36, UR40, UR6, URZ ;  /* 0x00000006282472a5 */ /* 0x000fe2000f8e003f */
[----:B------:R-:W-:Y:S03]  /*dde0*/  BAR.SYNC.DEFER_BLOCKING 0x8, 0x180 ;  /* 0x0206000000007b1d */ /* 0x000fe60000010000 */
[----:B------:R-:W-:-:S04]  /*ddf0*/  PLOP3.LUT P0, PT, PT, PT, UP0, 0x80, 0x0 ;  /* 0x000000000000781c */ /* 0x000fc80003f0f008 */
[----:B------:R-:W-:-:S04]  /*de00*/  UIMAD UR4, UR4, UR6, URZ ;  /* 0x00000006040472a4 */ /* 0x000fc8000f8e023f */
[----:B------:R-:W-:-:S04]  /*de10*/  UIMAD UR4, UR40, UR7, UR4 ;  /* 0x00000007280472a4 */ /* 0x000fc8000f8e0204 */
[----:B------:R-:W-:Y:S01]  /*de20*/  UIADD3 UR43, UR37, UR4, URZ ;  /* 0x00000004252b7290 */ /* 0x000fe2000fffe03f */
[----:B-1----:R-:W-:Y:S01]  /*de30*/  SHF.R.S32.HI R18, RZ, 0x1f, R19 ;  /* 0x0000001fff127819 */ /* 0x002fe20000011413 */
[----:B------:R-:W-:Y:S10]  /*de40*/  @!P0 BRA `(.L_x_57) ;  /* 0x0000000000408947 */ /* 0x000ff40003800000 */
[----:B------:R-:W-:Y:S01]  /*de50*/  MOV R2, 0x0 ;  /* 0x0000000000027802 */ /* 0x000fe20000000f00 */
[----:B------:R-:W-:Y:S01]  /*de60*/  ULDC.64 UR6, c[0x4][0xc8] ;  /* 0x0100320000067ab9 */ /* 0x000fe20000000a00 */
[----:B------:R-:W-:Y:S01]  /*de70*/  ULDC.64 UR8, c[0x4][0xd0] ;  /* 0x0100340000087ab9 */ /* 0x000fe20000000a00 */
[----:B------:R-:W-:Y:S01]  /*de80*/  ULDC.64 UR4, c[0x4][0x28] ;  /* 0x01000a0000047ab9 */ /* 0x000fe20000000a00 */
[----:B------:R-:W-:Y:S01]  /*de90*/  MOV R4, UR6 ;  /* 0x0000000600047c02 */ /* 0x000fe20008000f00 */
[----:B------:R-:W-:Y:S01]  /*dea0*/  IMAD.U32 R5, RZ, RZ, UR7 ;  /* 0x00000007ff057e24 */ /* 0x000fe2000f8e00ff */
[----:B------:R-:W1:Y:S01]  /*deb0*/  LDC.64 R2, c[0x4][R2] ;  /* 0x0100000002027b82 */ /* 0x000e620000000a00 */
[----:B------:R-:W-:Y:S01]  /*dec0*/  IMAD.U32 R6, RZ, RZ, UR8 ;  /* 0x00000008ff067e24 */ /* 0x000fe2000f8e00ff */
[----:B------:R-:W-:Y:S01]  /*ded0*/  MOV R11, UR5 ;  /* 0x00000005000b7c02 */ /* 0x000fe20008000f00 */
[----:B------:R-:W-:Y:S02]  /*dee0*/  IMAD.U32 R7, RZ, RZ, UR9 ;  /* 0x00000009ff077e24 */ /* 0x000fe4000f8e00ff */
[----:B------:R-:W-:-:S02]  /*def0*/  IMAD.U32 R10, RZ, RZ, UR4 ;  /* 0x00000004ff0a7e24 */ /* 0x000fc4000f8e00ff */
[----:B------:R-:W-:Y:S02]  /*df00*/  IMAD.MOV.U32 R8, RZ, RZ, 0x70 ;  /* 0x00000070ff087424 */ /* 0x000fe400078e00ff */
[----:B------:R-:W-:Y:S02]  /*df10*/  IMAD.MOV.U32 R12, RZ, RZ, 0x1 ;  /* 0x00000001ff0c7424 */ /* 0x000fe400078e00ff */
[----:B------:R-:W-:-:S07]  /*df20*/  IMAD.MOV.U32 R13, RZ, RZ, RZ ;  /* 0x000000ffff0d7224 */ /* 0x000fce00078e00ff */
[----:B0-----:R-:W-:-:S07]  /*df30*/  LEPC R20, `(.L_x_57) ;  /* 0x000000001014794e */ /* 0x001fce0000000000 */
[----:B-12---:R-:W-:Y:S05]  /*df40*/  CALL.ABS.NOINC R2 ;  /* 0x0000000002007343 */ /* 0x006fea0003c00000 */
.L_x_57:
[----:B------:R-:W1:Y:S01]  /*df50*/  LDC R0, c[0x0][0x448] ;  /* 0x00011200ff007b82 */ /* 0x000e620000000800 */
[----:B------:R-:W-:Y:S01]  /*df60*/  IMAD R7, R29, 0x80, R26 ;  /* 0x000000801d077824 */ /* 0x000fe200078e021a */
[----:B------:R-:W-:Y:S01]  /*df70*/  ULDC.64 UR4, c[0x0][0x2e0] ;  /* 0x0000b80000047ab9 */ /* 0x000fe20000000a00 */
[----:B------:R-:W-:Y:S02]  /*df80*/  IMAD.U32 R4, RZ, RZ, UR36 ;  /* 0x00000024ff047e24 */ /* 0x000fe4000f8e00ff */
[----:B------:R-:W-:Y:S01]  /*df90*/  IMAD R18, R18, UR4, RZ ;  /* 0x0000000412127c24 */ /* 0x000fe2000f8e02ff */
[----:B------:R-:W-:Y:S01]  /*dfa0*/  MOV R9, R7 ;  /* 0x0000000700097202 */ /* 0x000fe20000000f00 */
[----:B------:R-:W-:Y:S02]  /*dfb0*/  IMAD.U32 R5, RZ, RZ, UR37 ;  /* 0x00000025ff057e24 */ /* 0x000fe4000f8e00ff */
[----:B------:R-:W-:Y:S01]  /*dfc0*/  IMAD R5, R19, UR5, R18 ;  /* 0x0000000513057c24 */ /* 0x000fe2000f8e0212 */
[----:B-1----:R-:W-:-:S13]  /*dfd0*/  ISETP.NE.AND P0, PT, R0, 0x1, PT ;  /* 0x000000010000780c */ /* 0x002fda0003f05270 */
[----:B------:R-:W1:Y:S08]  /*dfe0*/  @P0 LDC R2, c[0x0][0x44c] ;  /* 0x00011300ff020b82 */ /* 0x000e700000000800 */
[----:B------:R-:W3:Y:S01]  /*dff0*/  @P0 LDC R3, c[0x0][0x450] ;  /* 0x00011400ff030b82 */ /* 0x000ee20000000800 */
[----:B-1----:R-:W-:-:S05]  /*e000*/  @P0 IMAD.HI.U32 R2, R7, R2, RZ ;  /* 0x0000000207020227 */ /* 0x002fca00078e00ff */
[----:B---3--:R-:W-:Y:S01]  /*e010*/  @P0 SHF.R.U32.HI R9, RZ, R3, R2 ;  /* 0x00000003ff090219 */ /* 0x008fe20000011602 */
[----:B------:R-:W-:Y:S02]  /*e020*/  IMAD.U32 R3, RZ, RZ, UR43 ;  /* 0x0000002bff037e24 */ /* 0x000fe4000f8e00ff */
[----:B------:R-:W-:Y:S01]  /*e030*/  IMAD.MOV.U32 R2, RZ, RZ, R4 ;  /* 0x000000ffff027224 */ /* 0x000fe200078e0004 */
[----:B------:R-:W-:-:S03]  /*e040*/  SHF.R.S32.HI R4, RZ, 0x1f, R9 ;  /* 0x0000001fff047819 */ /* 0x000fc60000011409 */
[----:B------:R-:W-:Y:S01]  /*e050*/  IMAD.WIDE.U32 R2, R19, UR4, R2 ;  /* 0x0000000413027c25 */ /* 0x000fe2000f8e0002 */
[----:B------:R-:W-:-:S03]  /*e060*/  ULDC.64 UR4, c[0x0][0x2d0] ;  /* 0x0000b40000047ab9 */ /* 0x000fc60000000a00 */
[----:B------:R-:W-:Y:S01]  /*e070*/  IMAD R4, R4, UR4, RZ ;  /* 0x0000000404047c24 */ /* 0x000fe2000f8e02ff */
[----:B------:R-:W-:-:S03]  /*e080*/  IADD3 R3, R3, R5, RZ ;  /* 0x0000000503037210 */ /* 0x000fc60007ffe0ff */
[C---:B------:R-:W-:Y:S02]  /*e090*/  IMAD R5, R9.reuse, UR5, R4 ;  /* 0x0000000509057c24 */ /* 0x040fe4000f8e0204 */
[----:B------:R-:W-:Y:S02]  /*e0a0*/  IMAD.MOV R4, RZ, RZ, -R9 ;  /* 0x000000ffff047224 */ /* 0x000fe400078e0a09 */
[----:B------:R-:W-:Y:S01]  /*e0b0*/  IMAD.WIDE.U32 R2, R9, UR4, R2 ;  /* 0x0000000409027c25 */ /* 0x000fe2000f8e0002 */
[----:B------:R-:W-:-:S03]  /*e0c0*/  ULDC.64 UR4, c[0x0][0x2c8] ;  /* 0x0000b20000047ab9 */ /* 0x000fc60000000a00 */
[----:B------:R-:W-:Y:S02]  /*e0d0*/  IMAD R7, R0, R4, R7 ;  /* 0x0000000400077224 */ /* 0x000fe400078e0207 */
[----:B------:R-:W-:-:S03]  /*e0e0*/  IMAD.IADD R3, R3, 0x1, R5 ;  /* 0x0000000103037824 */ /* 0x000fc600078e0205 */
[----:B------:R-:W-:Y:S01]  /*e0f0*/  SHF.R.S32.HI R4, RZ, 0x1f, R7 ;  /* 0x0000001fff047819 */ /* 0x000fe20000011407 */
[----:B------:R-:W-:-:S04]  /*e100*/  IMAD.WIDE.U32 R2, R7, UR4, R2 ;  /* 0x0000000407027c25 */ /* 0x000fc8000f8e0002 */
[----:B------:R-:W-:-:S04]  /*e110*/  IMAD R4, R4, UR4, RZ ;  /* 0x0000000404047c24 */ /* 0x000fc8000f8e02ff */
[----:B------:R-:W-:Y:S01]  /*e120*/  IMAD R5, R7, UR5, R4 ;  /* 0x0000000507057c24 */ /* 0x000fe2000f8e0204 */
[----:B------:R-:W-:Y:S02]  /*e130*/  ULDC.64 UR4, c[0x0][0x280] ;  /* 0x0000a00000047ab9 */ /* 0x000fe40000000a00 */
[----:B------:R-:W-:Y:S01]  /*e140*/  IADD3 R4, P0, R2, UR4, RZ ;  /* 0x0000000402047c10 */ /* 0x000fe2000ff1e0ff */
[----:B------:R-:W-:Y:S02]  /*e150*/  ULDC UR4, c[0x0][0x2b8] ;  /* 0x0000ae0000047ab9 */ /* 0x000fe40000000800 */
[----:B------:R-:W-:Y:S02]  /*e160*/  ISETP.GE.AND P2, PT, R25, UR4, PT ;  /* 0x0000000419007c0c */ /* 0x000fe4000bf46270 */
[----:B------:R-:W-:Y:S01]  /*e170*/  IADD3.X R5, R3, UR5, R5, P0, !PT ;  /* 0x0000000503057c10 */ /* 0x000fe200087fe405 */
[----:B------:R-:W-:Y:S01]  /*e180*/  UMOV UR5, 0xffffffff ;  /* 0xffffffff00057882 */ /* 0x000fe20000000000 */
[----:B------:R-:W-:-:S02]  /*e190*/  ISETP.GE.AND P1, PT, R27, UR4, PT ;  /* 0x000000041b007c0c */ /* 0x000fc4000bf26270 */
[----:B------:R-:W-:Y:S01]  /*e1a0*/  ISETP.GE.AND P3, PT, R35, UR4, PT ;  /* 0x0000000423007c0c */ /* 0x000fe2000bf66270 */
[----:B------:R-:W-:-:S12]  /*e1b0*/  BRA.DIV UR5, `(.L_x_58) ;  /* 0x0000003605b07947 */ /* 0x000fd8000b800000 */
[----:B--2---:R-:W1:Y:S01]  /*e1c0*/  SHFL.IDX PT, R14, R4, RZ, 0x1c1f ;  /* 0x001c1fff040e7589 */ /* 0x004e6200000e0000 */
[----:B------:R-:W-:Y:S01]  /*e1d0*/  ULDC UR4, c[0x0][0x288] ;  /* 0x0000a20000047ab9 */ /* 0x000fe20000000800 */
[----:B------:R-:W-:Y:S02]  /*e1e0*/  IMAD R29, R29, 0x80, R28 ;  /* 0x000000801d1d7824 */ /* 0x000fe400078e021c */
[----:B------:R-:W2:Y:S01]  /*e1f0*/  SHFL.IDX PT, R2, R5, RZ, 0x1c1f ;  /* 0x001c1fff05027589 */ /* 0x000ea200000e0000 */
[----:B------:R-:W-:Y:S02]  /*e200*/  IMAD R0, R0, UR4, RZ ;  /* 0x0000000400007c24 */ /* 0x000fe4000f8e02ff */
[C---:B------:R-:W-:Y:S01]  /*e210*/  VIADD R7, R29.reuse, 0x20 ;  /* 0x000000201d077836 */ /* 0x040fe20000000000 */
[----:B------:R-:W-:Y:S02]  /*e220*/  SHFL.IDX PT, R6, R5, 0x1, 0x1c1f ;  /* 0x003c1f0005067f89 */ /* 0x000fe400000e0000 */
[----:B------:R-:W-:-:S13]  /*e230*/  ISETP.GE.AND P0, PT, R29, R0, PT ;  /* 0x000000001d00720c */ /* 0x000fda0003f06270 */
[----:B------:R-:W-:Y:S02]  /*e240*/  @!P0 IADD3 R9, R36, UR42, RZ ;  /* 0x0000002a24098c10 */ /* 0x000fe4000fffe0ff */
[----:B-1----:R-:W-:-:S05]  /*e250*/  @!P0 IADD3 R14, P4, R35, R14, RZ ;  /* 0x0000000e230e8210 */ /* 0x002fca0007f9e0ff */
[----:B--2---:R-:W-:Y:S02]  /*e260*/  @!P0 IMAD.X R3, RZ, RZ, R2, P4 ;  /* 0x000000ffff038224 */ /* 0x004fe400020e0602 */
[----:B------:R-:W-:Y:S02]  /*e270*/  @!P0 IMAD.MOV.U32 R2, RZ, RZ, R14 ;  /* 0x000000ffff028224 */ /* 0x000fe400078e000e */
[----:B------:R-:W1:Y:S04]  /*e280*/  SHFL.IDX PT, R14, R4, 0x1, 0x1c1f ;  /* 0x003c1f00040e7f89 */ /* 0x000e6800000e0000 */
[----:B------:R-:W-:Y:S04]  /*e290*/  @!P0 LDGSTS.E.BYPASS.LTC128B.128 [R9+0x14400], desc[UR54][R2.64], !P3 ;  /* 0x1440000002098fae */ /* 0x000fe8000d901d76 */
[----:B------:R-:W-:Y:S04]  /*e2a0*/  @!P0 LDGSTS.E.BYPASS.LTC128B.128 [R9+0x16400], desc[UR54][R2.64+0x40], !P2 ;  /* 0x1640004002098fae */ /* 0x000fe8000d101d76 */
[----:B------:R2:W-:Y:S01]  /*e2b0*/  @!P0 LDGSTS.E.BYPASS.LTC128B.128 [R9+0x18400], desc[UR54][R2.64+0x80], !P1 ;  /* 0x1840008002098fae */ /* 0x0005e2000c901d76 */
[----:B------:R-:W-:-:S13]  /*e2c0*/  ISETP.GE.AND P0, PT, R7, R0, PT ;  /* 0x000000000700720c */ /* 0x000fda0003f06270 */
[----:B-1----:R-:W-:Y:S01]  /*e2d0*/  @!P0 IADD3 R14, P4, R35, R14, RZ ;  /* 0x0000000e230e8210 */ /* 0x002fe20007f9e0ff */
[----:B------:R-:W-:-:S03]  /*e2e0*/  @!P0 VIADD R19, R36, UR42 ;  /* 0x0000002a24138c36 */ /* 0x000fc60008000000 */
[----:B--2---:R-:W-:Y:S01]  /*e2f0*/  @!P0 MOV R2, R14 ;  /* 0x0000000e00028202 */ /* 0x004fe20000000f00 */
[----:B------:R-:W-:Y:S01]  /*e300*/  @!P0 IMAD.X R7, RZ, RZ, R6, P4 ;  /* 0x000000ffff078224 */ /* 0x000fe200020e0606 */
[----:B------:R-:W1:Y:S03]  /*e310*/  SHFL.IDX PT, R14, R4, 0x2, 0x1c1f ;  /* 0x005c1f00040e7f89 */ /* 0x000e6600000e0000 */
[----:B------:R-:W-:Y:S01]  /*e320*/  @!P0 IMAD.MOV.U32 R3, RZ, RZ, R7 ;  /* 0x000000ffff038224 */ /* 0x000fe200078e0007 */
[----:B------:R-:W2:Y:S01]  /*e330*/  SHFL.IDX PT, R6, R5, 0x2, 0x1c1f ;  /* 0x005c1f0005067f89 */ /* 0x000ea200000e0000 */
[----:B------:R-:W-:-:S03]  /*e340*/  VIADD R7, R29, 0x40 ;  /* 0x000000401d077836 */ /* 0x000fc60000000000 */
[----:B------:R-:W-:Y:S04]  /*e350*/  @!P0 LDGSTS.E.BYPASS.LTC128B.128 [R19+0x14c00], desc[UR54][R2.64], !P3 ;  /* 0x14c0000002138fae */ /* 0x000fe8000d901d76 */
[----:B------:R-:W-:Y:S04]  /*e360*/  @!P0 LDGSTS.E.BYPASS.LTC128B.128 [R19+0x16c00], desc[UR54][R2.64+0x40], !P2 ;  /* 0x16c0004002138fae */ /* 0x000fe8000d101d76 */
[----:B------:R3:W-:Y:S01]  /*e370*/  @!P0 LDGSTS.E.BYPASS.LTC128B.128 [R19+0x18c00], desc[UR54][R2.64+0x80], !P1 ;  /* 0x18c0008002138fae */ /* 0x0007e2000c901d76 */
[----:B------:R-:W-:-:S13]  /*e380*/  ISETP.GE.AND P0, PT, R7, R0, PT ;  /* 0x000000000700720c */ /* 0x000fda0003f06270 */
[----:B-1----:R-:W-:Y:S01]  /*e390*/  @!P0 IADD3 R14, P4, R35, R14, RZ ;  /* 0x0000000e230e8210 */ /* 0x002fe20007f9e0ff */
[----:B------:R-:W-:-:S03]  /*e3a0*/  @!P0 VIADD R9, R36, UR42 ;  /* 0x0000002a24098c36 */ /* 0x000fc60008000000 */
[----:B---3--:R-:W-:Y:S01]  /*e3b0*/  @!P0 MOV R2, R14 ;  /* 0x0000000e00028202 */ /* 0x008fe20000000f00 */
[----:B--2---:R-:W-:Y:S01]  /*e3c0*/  @!P0 IMAD.X R7, RZ, RZ, R6, P4 ;  /* 0x000000ffff078224 */ /* 0x004fe200020e0606 */
[----:B------:R1:W2:Y:S03]  /*e3d0*/  SHFL.IDX PT, R14, R4, 0x3, 0x1c1f ;  /* 0x007c1f00040e7f89 */ /* 0x0002a600000e0000 */
[----:B------:R-:W-:Y:S01]  /*e3e0*/  @!P0 IMAD.MOV.U32 R3, RZ, RZ, R7 ;  /* 0x000000ffff038224 */ /* 0x000fe200078e0007 */
[----:B------:R1:W3:Y:S04]  /*e3f0*/  SHFL.IDX PT, R6, R5, 0x3, 0x1c1f ;  /* 0x007c1f0005067f89 */ /* 0x0002e800000e0000 */
[----:B------:R1:W-:Y:S04]  /*e400*/  @!P0 LDGSTS.E.BYPASS.LTC128B.128 [R9+0x15400], desc[UR54][R2.64], !P3 ;  /* 0x1540000002098fae */ /* 0x0003e8000d901d76 */
[----:B------:R1:W-:Y:S04]  /*e410*/  @!P0 LDGSTS.E.BYPASS.LTC128B.128 [R9+0x17400], desc[UR54][R2.64+0x40], !P2 ;  /* 0x1740004002098fae */ /* 0x0003e8000d101d76 */
[----:B------:R1:W-:Y:S02]  /*e420*/  @!P0 LDGSTS.E.BYPASS.LTC128B.128 [R9+0x19400], desc[UR54][R2.64+0x80], !P1 ;  /* 0x1940008002098fae */ /* 0x0003e4000c901d76 */
.L_x_135:
[----:B------:R-:W-:Y:S01]  /*e430*/  VIADD R29, R29, 0x60 ;  /* 0x000000601d1d7836 */ /* 0x000fe20000000000 */
[----:B------:R-:W-:Y:S04]  /*e440*/  BSSY B0, `(.L_x_59) ;  /* 0x000000c000007945 */ /* 0x000fe80003800000 */
[----:B------:R-:W-:-:S13]  /*e450*/  ISETP.GE.AND P0, PT, R29, R0, PT ;  /* 0x000000001d00720c */ /* 0x000fda0003f06270 */
[----:B------:R-:W-:Y:S05]  /*e460*/  @P0 BRA `(.L_x_60) ;  /* 0x0000000000240947 */ /* 0x000fea0003800000 */
[----:B-12---:R-:W-:Y:S01]  /*e470*/  IADD3 R2, P0, R35, R14, RZ ;  /* 0x0000000e23027210 */ /* 0x006fe20007f1e0ff */
[----:B------:R-:W-:-:S04]  /*e480*/  VIADD R5, R36, UR42 ;  /* 0x0000002a24057c36 */ /* 0x000fc80008000000 */
[----:B---3--:R-:W-:-:S05]  /*e490*/  IMAD.X R3, RZ, RZ, R6, P0 ;  /* 0x000000ffff037224 */ /* 0x008fca00000e0606 */
[----:B------:R-:W-:Y:S01]  /*e4a0*/  @!PT LDS RZ, [RZ] ;  /* 0x00000000fffff984 */ /* 0x000fe20000000800 */
[----:B------:R-:W-:Y:S01]  /*e4b0*/  @!PT LDS RZ, [RZ] ;  /* 0x00000000fffff984 */ /* 0x000fe20000000800 */
[----:B------:R-:W-:Y:S01]  /*e4c0*/  @!PT LDS RZ, [RZ] ;  /* 0x00000000fffff984 */ /* 0x000fe20000000800 */
[----:B------:R4:W-:Y:S04]  /*e4d0*/  LDGSTS.E.BYPASS.LTC128B.128 [R5+0x15c00], desc[UR54][R2.64], !P3 ;  /* 0x15c0000002057fae */ /* 0x0009e8000d901d76 */
[----:B------:R4:W-:Y:S04]  /*e4e0*/  LDGSTS.E.BYPASS.LTC128B.128 [R5+0x17c00], desc[UR54][R2.64+0x40], !P2 ;  /* 0x17c0004002057fae */ /* 0x0009e8000d101d76 */
[----:B------:R4:W-:Y:S02]  /*e4f0*/  LDGSTS.E.BYPASS.LTC128B.128 [R5+0x19c00], desc[UR54][R2.64+0x80], !P1 ;  /* 0x19c0008002057fae */ /* 0x0009e4000c901d76 */
.L_x_60:
[----:B------:R-:W-:Y:S05]  /*e500*/  BSYNC B0 ;  /* 0x0000000000007941 */ /* 0x000fea0003800000 */
.L_x_59:
[----:B------:R-:W-:Y:S01]  /*e510*/  NOP ;  /* 0x0000000000007918 */ /* 0x000fe20000000000 */
[----:B------:R-:W-:Y:S01]  /*e520*/  SYNCS.ARRIVE.TRANS64.RED.A0T1 RZ, [UR42+0x29800], RZ ;  /* 0x029800ffffff79a7 */ /* 0x000fe2000820042a */
[----:B------:R-:W-:Y:S01]  /*e530*/  MOV R0, 0x1 ;  /* 0x0000000100007802 */ /* 0x000fe20000000f00 */
[----:B------:R-:W-:Y:S03]  /*e540*/  ARRIVES.LDGSTSBAR.64.TRANSCNT [UR42+0x29800] ;  /* 0x02980000ff0079b0 */ /* 0x000fe60008000aaa */
[----:B------:R-:W-:Y:S01]  /*e550*/  SHF.L.U32 R0, R0, 0x1f, RZ ;  /* 0x0000001f00007819 */ /* 0x000fe200000006ff */
[----:B------:R-:W-:Y:S01]  /*e560*/  NOP ;  /* 0x0000000000007918 */ /* 0x000fe20000000000 */
[----:B------:R-:W-:Y:S02]  /*e570*/  SYNCS.ARRIVE.TRANS64.A1T0 RZ, [UR42+0x29800], RZ ;  /* 0x029800ffffff79a7 */ /* 0x000fe4000810002a */
[----:B------:R-:W5:Y:S02]  /*e580*/  SYNCS.PHASECHK.TRANS64.TRYWAIT P0, [UR42+0x29820], R0 ;  /* 0x02982000ff0075a7 */ /* 0x000f64000800016a */
[----:B-----5:R-:W-:Y:S05]  /*e590*/  @!P0 BRA `(.L_x_61) ;  /* 0x0000003800048947 */ /* 0x020fea0003800000 */
.L_x_136:
[----:B------:R-:W-:Y:S01]  /*e5a0*/  UIADD3 UR4, UR46, -0x2, URZ ;  /* 0xfffffffe2e047890 */ /* 0x000fe2000fffe03f */
[----:B------:R-:W-:-:S03]  /*e5b0*/  IMAD.MOV.U32 R29, RZ, RZ, 0x1 ;  /* 0x00000001ff1d7424 */ /* 0x000fc600078e00ff */
[----:B------:R-:W-:-:S06]  /*e5c0*/  UISETP.GE.AND UP0, UPT, UR4, UR45, UPT ;  /* 0x0000002d0400728c */ /* 0x000fcc000bf06270 */
[----:B------:R-:W-:-:S13]  /*e5d0*/  PLOP3.LUT P0, PT, PT, PT, UP0, 0x40, 0x0 ;  /* 0x000000000000781c */ /* 0x000fda0003f0e808 */
[----:B------:R-:W-:Y:S05]  /*e5e0*/  @P0 BRA `(.L_x_62) ;  /* 0x0000001400900947 */ /* 0x000fea0003800000 */
[----:B-1--4-:R-:W1:Y:S01]  /*e5f0*/  S2R R2, SR_TID.X ;  /* 0x0000000000027919 */ /* 0x012e620000002100 */
[----:B------:R-:W-:Y:S01]  /*e600*/  UIADD3 UR4, UR44, 0x1, URZ ;  /* 0x000000012c047890 */ /* 0x000fe2000fffe03f */
[----:B------:R-:W-:Y:S01]  /*e610*/  LOP3.LUT R3, RZ, UR41, RZ, 0x33, !PT ;  /* 0x00000029ff037c12 */ /* 0x000fe2000f8e33ff */
[----:B0-----:R-:W-:Y:S02]  /*e620*/  IMAD.MOV.U32 R20, RZ, RZ, 0x1 ;  /* 0x00000001ff147424 */ /* 0x001fe400078e00ff */
[----:B------:R-:W-:-:S06]  /*e630*/  UIMAD UR4, UR4, UR38, URZ ;  /* 0x00000026040472a4 */ /* 0x000fcc000f8e023f */
[----:B------:R-:W-:-:S04]  /*e640*/  LOP3.LUT R0, RZ, UR4, RZ, 0x33, !PT ;  /* 0x00000004ff007c12 */ /* 0x000fc8000f8e33ff */
[----:B------:R-:W-:-:S04]  /*e650*/  VIMNMX R3, R0, R3, !PT ;  /* 0x0000000300037248 */ /* 0x000fc80007fe0100 */
[----:B------:R-:W-:Y:S01]  /*e660*/  IADD3 R31, -R3, -0x2, RZ ;  /* 0xfffffffe031f7810 */ /* 0x000fe20007ffe1ff */
[----:B-1----:R-:W-:-:S05]  /*e670*/  IMAD.SHL.U32 R2, R2, 0x20, RZ ;  /* 0x0000002002027824 */ /* 0x002fca00078e00ff */
[----:B------:R-:W-:-:S04]  /*e680*/  LOP3.LUT R2, R2, 0x60, RZ, 0xc0, !PT ;  /* 0x0000006002027812 */ /* 0x000fc800078ec0ff */
[----:B------:R-:W-:-:S05]  /*e690*/  IADD3 R17, R2, R17, R28 ;  /* 0x0000001102117210 */ /* 0x000fca0007ffe01c */
[----:B------:R-:W-:Y:S01]  /*e6a0*/  VIADD R2, R17, 0xfffffe20 ;  /* 0xfffffe2011027836 */ /* 0x000fe20000000000 */
[----:B------:R-:W-:-:S03]  /*e6b0*/  MOV R17, RZ ;  /* 0x000000ff00117202 */ /* 0x000fc60000000f00 */
[----:B------:R-:W-:-:S07]  /*e6c0*/  IMAD R0, R3, -0xa0, R2 ;  /* 0xffffff6003007824 */ /* 0x000fce00078e0202 */
.L_x_77:
[----:B0-----:R-:W0:Y:S01]  /*e6d0*/  LDC R2, c[0x0][0x430] ;  /* 0x00010c00ff027b82 */ /* 0x001e220000000800 */
[----:B------:R-:W4:Y:S01]  /*e6e0*/  LDL R4, [R1+0xc] ;  /* 0x00000c0001047983 */ /* 0x000f220000100800 */
[----:B------:R-:W-:Y:S01]  /*e6f0*/  IMAD.MOV.U32 R5, RZ, RZ, R0 ;  /* 0x000000ffff057224 */ /* 0x000fe200078e0000 */
[----:B------:R-:W-:Y:S01]  /*e700*/  ULDC.64 UR4, c[0x0][0x428] ;  /* 0x00010a0000047ab9 */ /* 0x000fe20000000a00 */
[----:B------:R-:W-:Y:S01]  /*e710*/  ULDC.64 UR6, c[0x0][0x418] ;  /* 0x0001060000067ab9 */ /* 0x000fe20000000a00 */
[----:B------:R-:W-:Y:S02]  /*e720*/  IMAD R9, R37, UR4, RZ ;  /* 0x0000000425097c24 */ /* 0x000fe4000f8e02ff */
[----:B------:R-:W-:Y:S02]  /*e730*/  VIADD R11, R0, 0x80 ;  /* 0x00000080000b7836 */ /* 0x000fe40000000000 */
[----:B------:R-:W-:Y:S02]  /*e740*/  IMAD R9, R30, UR5, R9 ;  /* 0x000000051e097c24 */ /* 0x000fe4000f8e0209 */
[----:B------:R-:W-:Y:S01]  /*e750*/  VIADD R18, R17, 0x1 ;  /* 0x0000000111127836 */ /* 0x000fe20000000000 */
[----:B0-----:R-:W-:-:S13]  /*e760*/  ISETP.NE.AND P2, PT, R2, 0x1, PT ;  /* 0x000000010200780c */ /* 0x001fda0003f45270 */
[----:B------:R-:W0:Y:S08]  /*e770*/  @P2 LDC R3, c[0x0][0x434] ;  /* 0x00010d00ff032b82 */ /* 0x000e300000000800 */
[----:B------:R-:W1:Y:S01]  /*e780*/  @P2 LDC R7, c[0x0][0x438] ;  /* 0x00010e00ff072b82 */ /* 0x000e620000000800 */
[----:B0-----:R-:W-:-:S05]  /*e790*/  @P2 IMAD.HI.U32 R2, R0, R3, RZ ;  /* 0x0000000300022227 */ /* 0x001fca00078e00ff */
[----:B-1----:R-:W-:-:S04]  /*e7a0*/  @P2 SHF.R.U32.HI R5, RZ, R7, R2 ;  /* 0x00000007ff052219 */ /* 0x002fc80000011602 */
[--C-:B------:R-:W-:Y:S01]  /*e7b0*/  SHF.R.S32.HI R3, RZ, 0x1f, R5.reuse ;  /* 0x0000001fff037819 */ /* 0x100fe20000011405 */
[----:B------:R-:W-:-:S04]  /*e7c0*/  IMAD.MOV.U32 R2, RZ, RZ, R5 ;  /* 0x000000ffff027224 */ /* 0x000fc800078e0005 */
[----:B------:R-:W-:-:S04]  /*e7d0*/  IMAD.WIDE.U32 R2, R30, UR4, R2 ;  /* 0x000000041e027c25 */ /* 0x000fc8000f8e0002 */
[----:B------:R-:W-:Y:S01]  /*e7e0*/  IMAD.IADD R3, R9, 0x1, R3 ;  /* 0x0000000109037824 */ /* 0x000fe200078e0203 */
[----:B---3--:R-:W-:-:S04]  /*e7f0*/  LEA R6, P0, R2, UR6, 0x2 ;  /* 0x0000000602067c11 */ /* 0x008fc8000f8010ff */
[----:B------:R-:W-:Y:S02]  /*e800*/  LEA.HI.X R7, R2, UR7, R3, 0x2, P0 ;  /* 0x0000000702077c11 */ /* 0x000fe400080f1403 */
[----:B------:R-:W0:Y:S03]  /*e810*/  @P2 LDC R2, c[0x0][0x434] ;  /* 0x00010d00ff022b82 */ /* 0x000e260000000800 */
[----:B------:R-:W3:Y:S05]  /*e820*/  LDG.E R6, desc[UR54][R6.64] ;  /* 0x0000003606067981 */ /* 0x000eea000c1e1900 */
[----:B------:R-:W1:Y:S01]  /*e830*/  @P2 LDC R3, c[0x0][0x438] ;  /* 0x00010e00ff032b82 */ /* 0x000e620000000800 */
[----:B0-----:R-:W-:-:S05]  /*e840*/  @P2 IMAD.HI.U32 R2, R11, R2, RZ ;  /* 0x000000020b022227 */ /* 0x001fca00078e00ff */
[----:B-1----:R-:W-:Y:S01]  /*e850*/  @P2 SHF.R.U32.HI R11, RZ, R3, R2 ;  /* 0x00000003ff0b2219 */ /* 0x002fe20000011602 */
[----:B------:R-:W-:-:S06]  /*e860*/  ULOP3.LUT UR8, UR39, 0x2, URZ, 0xfc, !UPT ;  /* 0x0000000227087892 */ /* 0x000fcc000f8efc3f */
[----:B------:R-:W-:Y:S01]  /*e870*/  IMAD.U32 R10, RZ, RZ, UR8 ;  /* 0x00000008ff0a7e24 */ /* 0x000fe2000f8e00ff */
[----:B------:R-:W-:-:S04]  /*e880*/  IADD3 R31, R31, -0x1, RZ ;  /* 0xffffffff1f1f7810 */ /* 0x000fc80007ffe0ff */
[----:B------:R-:W-:Y:S02]  /*e890*/  ISETP.GT.AND P2, PT, R31, UR45, PT ;  /* 0x0000002d1f007c0c */ /* 0x000fe4000bf44270 */
[----:B----4-:R-:W-:-:S13]  /*e8a0*/  ISETP.GT.U32.AND P1, PT, R4, 0x9f, PT ;  /* 0x0000009f0400780c */ /* 0x010fda0003f24070 */
[----:B------:R-:W-:Y:S02]  /*e8b0*/  @!P1 SHF.R.S32.HI R3, RZ, 0x1f, R11 ;  /* 0x0000001fff039819 */ /* 0x000fe4000001140b */
[----:B------:R-:W-:-:S05]  /*e8c0*/  @!P1 MOV R2, R11 ;  /* 0x0000000b00029202 */ /* 0x000fca0000000f00 */
[----:B------:R-:W-:-:S04]  /*e8d0*/  @!P1 IMAD.WIDE.U32 R2, R30, UR4, R2 ;  /* 0x000000041e029c25 */ /* 0x000fc8000f8e0002 */
[----:B------:R-:W-:Y:S01]  /*e8e0*/  @!P1 IMAD.IADD R9, R9, 0x1, R3 ;  /* 0x0000000109099824 */ /* 0x000fe200078e0203 */
[----:B------:R-:W-:Y:S01]  /*e8f0*/  @!P1 LEA R8, P0, R2, UR6, 0x2 ;  /* 0x0000000602089c11 */ /* 0x000fe2000f8010ff */
[----:B------:R-:W-:-:S03]  /*e900*/  IMAD.MOV.U32 R4, RZ, RZ, RZ ;  /* 0x000000ffff047224 */ /* 0x000fc600078e00ff */
[----:B------:R-:W-:Y:S02]  /*e910*/  @!P1 LEA.HI.X R9, R2, UR7, R9, 0x2, P0 ;  /* 0x0000000702099c11 */ /* 0x000fe400080f1409 */
[----:B------:R-:W-:-:S03]  /*e920*/  ISETP.NE.AND P0, PT, R18, 0x2, PT ;  /* 0x000000021200780c */ /* 0x000fc60003f05270 */
[----:B------:R0:W5:Y:S01]  /*e930*/  @!P1 LDG.E R4, desc[UR54][R8.64] ;  /* 0x0000003608049981 */ /* 0x000162000c1e1900 */
[----:B------:R-:W-:Y:S02]  /*e940*/  ISETP.NE.AND P1, PT, R10, 0x3, PT ;  /* 0x000000030a00780c */ /* 0x000fe40003f25270 */
[----:B------:R-:W-:Y:S02]  /*e950*/  SEL R29, RZ, 0x1, P0 ;  /* 0x00000001ff1d7807 */ /* 0x000fe40000000000 */
[----:B------:R-:W-:Y:S02]  /*e960*/  SEL R18, R18, RZ, P0 ;  /* 0x000000ff12127207 */ /* 0x000fe40000000000 */
[----:B------:R-:W-:Y:S02]  /*e970*/  LOP3.LUT R29, R20, R29, RZ, 0x3c, !PT ;  /* 0x0000001d141d7212 */ /* 0x000fe400078e3cff */
[----:B---3--:R-:W-:-:S05]  /*e980*/  SHF.R.S32.HI R24, RZ, 0x1f, R6 ;  /* 0x0000001fff187819 */ /* 0x008fca0000011406 */
[----:B0-----:R-:W-:Y:S05]  /*e990*/  @!P1 BRA `(.L_x_63) ;  /* 0x0000000000049947 */ /* 0x001fea0003800000 */
[----:B------:R-:W-:Y:S01]  /*e9a0*/  BPT.TRAP 0x1 ;  /* 0x000000040000795c */ /* 0x000fe20000300000 */
.L_x_63:
[----:B------:R-:W-:Y:S02]  /*e9b0*/  LEA R10, R18, UR42, 0x3 ;  /* 0x0000002a120a7c11 */ /* 0x000fe4000f8e18ff */
[----:B------:R-:W-:-:S04]  /*e9c0*/  SHF.L.U32 R26, R29, 0x1f, RZ ;  /* 0x0000001f1d1a7819 */ /* 0x000fc800000006ff */
[----:B------:R-:W0:Y:S02]  /*e9d0*/  SYNCS.PHASECHK.TRANS64.TRYWAIT P0, [R10+URZ+0x29880], R26 ;  /* 0x0298801a0a0075a7 */ /* 0x000e24000800017f */
[----:B0-----:R-:W-:Y:S05]  /*e9e0*/  @!P0 BRA `(.L_x_64) ;  /* 0x0000003400088947 */ /* 0x001fea0003800000 */
.L_x_137:
[----:B------:R-:W-:Y:S01]  /*e9f0*/  ULDC UR4, c[0x0][0x430] ;  /* 0x00010c0000047ab9 */ /* 0x000fe20000000800 */
[----:B------:R-:W-:Y:S01]  /*ea00*/  ULDC.64 UR6, c[0x0][0x328] ;  /* 0x0000ca0000067ab9 */ /* 0x000fe20000000a00 */
[----:B------:R-:W-:Y:S01]  /*ea10*/  UIADD3 UR4, -UR4, URZ, URZ ;  /* 0x0000003f04047290 */ /* 0x000fe2000fffe13f */
[----:B-----5:R-:W-:Y:S02]  /*ea20*/  SHF.R.S32.HI R27, RZ, 0x1f, R4 ;  /* 0x0000001fff1b7819 */ /* 0x020fe40000011404 */
[C---:B------:R-:W-:Y:S02]  /*ea30*/  LOP3.LUT P3, RZ, R16.reuse, 0x2, RZ, 0xc0, !PT ;  /* 0x0000000210ff7812 */ /* 0x040fe4000786c0ff */
[----:B------:R-:W-:Y:S01]  /*ea40*/  LOP3.LUT P1, RZ, R16, 0x1, RZ, 0xc0, !PT ;  /* 0x0000000110ff7812 */ /* 0x000fe2000782c0ff */
[--C-:B------:R-:W-:Y:S02]  /*ea50*/  IMAD R7, R5, UR4, R0.reuse ;  /* 0x0000000405077c24 */ /* 0x100fe4000f8e0200 */
[----:B------:R-:W-:Y:S01]  /*ea60*/  IMAD R5, R11, UR4, R0 ;  /* 0x000000040b057c24 */ /* 0x000fe2000f8e0200 */
[----:B------:R-:W-:-:S02]  /*ea70*/  ULDC.64 UR4, c[0x0][0x338] ;  /* 0x0000ce0000047ab9 */ /* 0x000fc40000000a00 */
[----:B------:R-:W-:Y:S01]  /*ea80*/  SHF.R.S32.HI R19, RZ, 0x1f, R7 ;  /* 0x0000001fff137819 */ /* 0x000fe20000011407 */
[----:B------:R-:W-:Y:S02]  /*ea90*/  VIADD R5, R5, 0x80 ;  /* 0x0000008005057836 */ /* 0x000fe40000000000 */
[----:B------:R-:W-:Y:S02]  /*eaa0*/  IMAD R11, R24, UR4, RZ ;  /* 0x00000004180b7c24 */ /* 0x000fe4000f8e02ff */
[----:B------:R-:W-:Y:S01]  /*eab0*/  IMAD R2, R19, UR6, RZ ;  /* 0x0000000613027c24 */ /* 0x000fe2000f8e02ff */
[----:B------:R-:W-:Y:S01]  /*eac0*/  SHF.R.S32.HI R28, RZ, 0x1f, R5 ;  /* 0x0000001fff1c7819 */ /* 0x000fe20000011405 */
[----:B------:R-:W-:Y:S02]  /*ead0*/  IMAD R11, R6, UR5, R11 ;  /* 0x00000005060b7c24 */ /* 0x000fe4000f8e020b */
[C---:B------:R-:W-:Y:S02]  /*eae0*/  IMAD R9, R7.reuse, UR7, R2 ;  /* 0x0000000707097c24 */ /* 0x040fe4000f8e0202 */
[----:B------:R-:W-:-:S04]  /*eaf0*/  IMAD.WIDE.U32 R2, R7, UR6, RZ ;  /* 0x0000000607027c25 */ /* 0x000fc8000f8e00ff */
[----:B------:R-:W-:Y:S02]  /*eb00*/  IMAD.IADD R3, R3, 0x1, R9 ;  /* 0x0000000103037824 */ /* 0x000fe400078e0209 */
[----:B------:R-:W-:Y:S02]  /*eb10*/  IMAD R12, R28, UR6, RZ ;  /* 0x000000061c0c7c24 */ /* 0x000fe4000f8e02ff */
[----:B------:R-:W-:-:S04]  /*eb20*/  IMAD.WIDE.U32 R8, R6, UR4, R2 ;  /* 0x0000000406087c25 */ /* 0x000fc8000f8e0002 */
[C---:B------:R-:W-:Y:S02]  /*eb30*/  IMAD R12, R5.reuse, UR7, R12 ;  /* 0x00000007050c7c24 */ /* 0x040fe4000f8e020c */
[----:B------:R-:W-:Y:S01]  /*eb40*/  IMAD.WIDE.U32 R2, R5, UR6, RZ ;  /* 0x0000000605027c25 */ /* 0x000fe2000f8e00ff */
[----:B------:R-:W-:-:S03]  /*eb50*/  R2UR UR6, R32 ;  /* 0x00000000200672ca */ /* 0x000fc600000e0000 */
[----:B------:R-:W-:Y:S02]  /*eb60*/  IMAD.IADD R9, R9, 0x1, R11 ;  /* 0x0000000109097824 */ /* 0x000fe400078e020b */
[----:B------:R-:W-:Y:S02]  /*eb70*/  IMAD.IADD R3, R3, 0x1, R12 ;  /* 0x0000000103037824 */ /* 0x000fe400078e020c */
[----:B------:R-:W-:Y:S02]  /*eb80*/  IMAD R11, R27, UR4, RZ ;  /* 0x000000041b0b7c24 */ /* 0x000fe4000f8e02ff */
[----:B------:R-:W-:-:S04]  /*eb90*/  IMAD.WIDE.U32 R2, R4, UR4, R2 ;  /* 0x0000000404027c25 */ /* 0x000fc8000f8e0002 */
[----:B------:R-:W-:Y:S01]  /*eba0*/  IMAD R11, R4, UR5, R11 ;  /* 0x00000005040b7c24 */ /* 0x000fe2000f8e020b */
[----:B------:R-:W-:-:S04]  /*ebb0*/  ULDC.64 UR4, c[0x0][0x330] ;  /* 0x0000cc0000047ab9 */ /* 0x000fc80000000a00 */
[----:B------:R-:W-:Y:S01]  /*ebc0*/  IADD3 R3, R3, R11, RZ ;  /* 0x0000000b03037210 */ /* 0x000fe20007ffe0ff */
[----:B------:R-:W-:Y:S01]  /*ebd0*/  IMAD.U32 R11, RZ, RZ, UR4 ;  /* 0x00000004ff0b7e24 */ /* 0x000fe2000f8e00ff */
[----:B------:R-:W-:-:S03]  /*ebe0*/  UIMAD UR4, UR6, UR4, URZ ;  /* 0x00000004060472a4 */ /* 0x000fc6000f8e023f */
[C---:B------:R-:W-:Y:S01]  /*ebf0*/  IMAD.WIDE.U32 R8, R11.reuse, UR40, R8 ;  /* 0x000000280b087c25 */ /* 0x040fe2000f8e0008 */
[----:B------:R-:W-:Y:S01]  /*ec00*/  ULDC.64 UR6, c[0x0][0x318] ;  /* 0x0000c60000067ab9 */ /* 0x000fe20000000a00 */
[----:B------:R-:W-:Y:S02]  /*ec10*/  UIMAD UR4, UR40, UR5, UR4 ;  /* 0x00000005280472a4 */ /* 0x000fe4000f8e0204 */
[----:B------:R-:W-:Y:S01]  /*ec20*/  IMAD.U32 R23, RZ, RZ, UR7 ;  /* 0x00000007ff177e24 */ /* 0x000fe2000f8e00ff */
[----:B------:R-:W-:Y:S01]  /*ec30*/  IADD3 R22, P0, R8, UR6, RZ ;  /* 0x0000000608167c10 */ /* 0x000fe2000ff1e0ff */
[----:B------:R-:W-:-:S03]  /*ec40*/  IMAD.WIDE.U32 R2, R11, UR40, R2 ;  /* 0x000000280b027c25 */ /* 0x000fc6000f8e0002 */
[----:B------:R-:W-:Y:S02]  /*ec50*/  IADD3.X R25, R23, UR4, R9, P0, !PT ;  /* 0x0000000417197c10 */ /* 0x000fe400087fe409 */
[----:B------:R-:W-:-:S04]  /*ec60*/  IADD3 R8, P0, R2, UR6, RZ ;  /* 0x0000000602087c10 */ /* 0x000fc8000ff1e0ff */
[----:B------:R-:W-:Y:S01]  /*ec70*/  IADD3.X R23, R23, UR4, R3, P0, !PT ;  /* 0x0000000417177c10 */ /* 0x000fe200087fe403 */
[----:B------:R-:W-:-:S03]  /*ec80*/  UMOV UR4, 0xffffffff ;  /* 0xffffffff00047882 */ /* 0x000fc60000000000 */
[----:B------:R-:W-:Y:S05]  /*ec90*/  BRA.DIV UR4, `(.L_x_65) ;  /* 0x0000003204707947 */ /* 0x000fea000b800000 */
[----:B------:R-:W1:Y:S01]  /*eca0*/  SHFL.IDX PT, R2, R22, RZ, 0x1c1f ;  /* 0x001c1fff16027589 */ /* 0x000e6200000e0000 */
[----:B------:R-:W-:-:S03]  /*ecb0*/  IMAD R9, R18, 0x5000, R34 ;  /* 0x0000500012097824 */ /* 0x000fc600078e0222 */
[----:B------:R-:W3:Y:S01]  /*ecc0*/  SHFL.IDX PT, R3, R25, RZ, 0x1c1f ;  /* 0x001c1fff19037589 */ /* 0x000ee200000e0000 */
[----:B------:R-:W-:-:S03]  /*ecd0*/  IMAD.IADD R21, R33, 0x1, R9 ;  /* 0x0000000121157824 */ /* 0x000fc600078e0209 */
[----:B------:R-:W-:Y:S04]  /*ece0*/  SHFL.IDX PT, R23, R23, RZ, 0x1c1f ;  /* 0x001c1fff17177589 */ /* 0x000fe800000e0000 */
[----:B--2---:R-:W-:Y:S01]  /*ecf0*/  SHFL.IDX PT, R14, R8, RZ, 0x1c1f ;  /* 0x001c1fff080e7589 */ /* 0x004fe200000e0000 */
[----:B-1----:R-:W-:-:S05]  /*ed00*/  IADD3 R2, P0, R35, R2, RZ ;  /* 0x0000000223027210 */ /* 0x002fca0007f1e0ff */
[----:B---3--:R-:W-:-:S05]  /*ed10*/  IMAD.X R3, RZ, RZ, R3, P0 ;  /* 0x000000ffff037224 */ /* 0x008fca00000e0603 */
[----:B------:R-:W-:Y:S04]  /*ed20*/  LDGSTS.E.BYPASS.LTC128B.128 [R9], desc[UR54][R2.64], !P3 ;  /* 0x0000000002097fae */ /* 0x000fe8000d901d76 */
[----:B------:R1:W-:Y:S04]  /*ed30*/  LDGSTS.E.BYPASS.LTC128B.128 [R21], desc[UR54][R2.64+0x40], !P1 ;  /* 0x0000004002157fae */ /* 0x0003e8000c901d76 */
[----:B-1----:R-:W1:Y:S04]  /*ed40*/  SHFL.IDX PT, R2, R22, 0x1, 0x1c1f ;  /* 0x003c1f0016027f89 */ /* 0x002e6800000e0000 */
[----:B------:R-:W2:Y:S01]  /*ed50*/  SHFL.IDX PT, R3, R25, 0x1, 0x1c1f ;  /* 0x003c1f0019037f89 */ /* 0x000ea200000e0000 */
[----:B-1----:R-:W-:-:S04]  /*ed60*/  IADD3 R2, P0, R35, R2, RZ ;  /* 0x0000000223027210 */ /* 0x002fc80007f1e0ff */
[----:B--2---:R-:W-:-:S05]  /*ed70*/  IADD3.X R3, RZ, R3, RZ, P0, !PT ;  /* 0x00000003ff037210 */ /* 0x004fca00007fe4ff */
[----:B------:R-:W-:Y:S04]  /*ed80*/  LDGSTS.E.BYPASS.LTC128B.128 [R9+0x1000], desc[UR54][R2.64], !P3 ;  /* 0x0100000002097fae */ /* 0x000fe8000d901d76 */
[----:B------:R1:W-:Y:S04]  /*ed90*/  LDGSTS.E.BYPASS.LTC128B.128 [R21+0x1000], desc[UR54][R2.64+0x40], !P1 ;  /* 0x0100004002157fae */ /* 0x0003e8000c901d76 */
[----:B-1----:R-:W1:Y:S04]  /*eda0*/  SHFL.IDX PT, R2, R22, 0x2, 0x1c1f ;  /* 0x005c1f0016027f89 */ /* 0x002e6800000e0000 */
[----:B------:R-:W2:Y:S04]  /*edb0*/  SHFL.IDX PT, R3, R25, 0x2, 0x1c1f ;  /* 0x005c1f0019037f89 */ /* 0x000ea800000e0000 */
[----:B------:R-:W-:Y:S01]  /*edc0*/  SHFL.IDX PT, R25, R25, 0x3, 0x1c1f ;  /* 0x007c1f0019197f89 */ /* 0x000fe200000e0000 */
[----:B-1----:R-:W-:-:S05]  /*edd0*/  IADD3 R2, P0, R35, R2, RZ ;  /* 0x0000000223027210 */ /* 0x002fca0007f1e0ff */
[----:B--2---:R-:W-:-:S05]  /*ede0*/  IMAD.X R3, RZ, RZ, R3, P0 ;  /* 0x000000ffff037224 */ /* 0x004fca00000e0603 */
[----:B------:R-:W-:Y:S04]  /*edf0*/  LDGSTS.E.BYPASS.LTC128B.128 [R9+0x2000], desc[UR54][R2.64], !P3 ;  /* 0x0200000002097fae */ /* 0x000fe8000d901d76 */
[----:B------:R1:W-:Y:S04]  /*ee00*/  LDGSTS.E.BYPASS.LTC128B.128 [R21+0x2000], desc[UR54][R2.64+0x40], !P1 ;  /* 0x0200004002157fae */ /* 0x0003e8000c901d76 */
[----:B-1----:R-:W1:Y:S02]  /*ee10*/  SHFL.IDX PT, R2, R22, 0x3, 0x1c1f ;  /* 0x007c1f0016027f89 */ /* 0x002e6400000e0000 */
[----:B-1----:R-:W-:-:S05]  /*ee20*/  IADD3 R2, P0, R35, R2, RZ ;  /* 0x0000000223027210 */ /* 0x002fca0007f1e0ff */
[----:B------:R-:W-:-:S05]  /*ee30*/  IMAD.X R3, RZ, RZ, R25, P0 ;  /* 0x000000ffff037224 */ /* 0x000fca00000e0619 */
[----:B------:R1:W-:Y:S04]  /*ee40*/  LDGSTS.E.BYPASS.LTC128B.128 [R9+0x3000], desc[UR54][R2.64], !P3 ;  /* 0x0300000002097fae */ /* 0x0003e8000d901d76 */
[----:B------:R1:W-:Y:S02]  /*ee50*/  LDGSTS.E.BYPASS.LTC128B.128 [R21+0x3000], desc[UR54][R2.64+0x40], !P1 ;  /* 0x0300004002157fae */ /* 0x0003e4000c901d76 */
.L_x_149:
[----:B-1----:R-:W-:Y:S02]  /*ee60*/  IADD3 R2, P0, R35, R14, RZ ;  /* 0x0000000e23027210 */ /* 0x002fe40007f1e0ff */
[----:B------:R-:W-:-:S03]  /*ee70*/  R2UR UR4, R10 ;  /* 0x000000000a0472ca */ /* 0x000fc600000e0000 */
[----:B------:R-:W-:-:S05]  /*ee80*/  IMAD.X R3, RZ, RZ, R23, P0 ;  /* 0x000000ffff037224 */ /* 0x000fca00000e0617 */
[----:B------:R-:W-:Y:S01]  /*ee90*/  @!PT LDS RZ, [RZ] ;  /* 0x00000000fffff984 */ /* 0x000fe20000000800 */
[----:B------:R-:W-:Y:S01]  /*eea0*/  @!PT LDS RZ, [RZ] ;  /* 0x00000000fffff984 */ /* 0x000fe20000000800 */
[----:B------:R-:W-:Y:S01]  /*eeb0*/  @!PT LDS RZ, [RZ] ;  /* 0x00000000fffff984 */ /* 0x000fe20000000800 */
[----:B------:R1:W-:Y:S04]  /*eec0*/  LDGSTS.E.BYPASS.LTC128B.128 [R9+0x4000], desc[UR54][R2.64], !P3 ;  /* 0x0400000002097fae */ /* 0x0003e8000d901d76 */
[----:B------:R1:W-:Y:S01]  /*eed0*/  LDGSTS.E.BYPASS.LTC128B.128 [R21+0x4000], desc[UR54][R2.64+0x40], !P1 ;  /* 0x0400004002157fae */ /* 0x0003e2000c901d76 */
[----:B------:R-:W-:Y:S01]  /*eee0*/  NOP ;  /* 0x0000000000007918 */ /* 0x000fe20000000000 */
[----:B------:R-:W-:Y:S02]  /*eef0*/  SYNCS.ARRIVE.TRANS64.RED.A0T1 RZ, [UR4+0x29870], RZ ;  /* 0x029870ffffff79a7 */ /* 0x000fe40008200404 */
[----:B------:R-:W-:Y:S01]  /*ef00*/  ARRIVES.LDGSTSBAR.64.TRANSCNT [UR4+0x29870] ;  /* 0x02987000ff0079b0 */ /* 0x000fe20008000a84 */
[----:B------:R-:W-:Y:S01]  /*ef10*/  NOP ;  /* 0x0000000000007918 */ /* 0x000fe20000000000 */
[----:B------:R-:W-:-:S06]  /*ef20*/  ULOP3.LUT UR5, UR39, 0x2, URZ, 0xfc, !UPT ;  /* 0x0000000227057892 */ /* 0x000fcc000f8efc3f */
[----:B------:R-:W-:-:S05]  /*ef30*/  IMAD.U32 R11, RZ, RZ, UR5 ;  /* 0x00000005ff0b7e24 */ /* 0x000fca000f8e00ff */
[----:B------:R-:W-:-:S13]  /*ef40*/  ISETP.NE.AND P1, PT, R11, 0x3, PT ;  /* 0x000000030b00780c */ /* 0x000fda0003f25270 */
[----:B-1----:R-:W-:Y:S05]  /*ef50*/  @!P1 BRA `(.L_x_66) ;  /* 0x0000000000049947 */ /* 0x002fea0003800000 */
[----:B------:R-:W-:Y:S01]  /*ef60*/  BPT.TRAP 0x1 ;  /* 0x000000040000795c */ /* 0x000fe20000300000 */
.L_x_66:
[----:B------:R1:W-:Y:S01]  /*ef70*/  SYNCS.ARRIVE.TRANS64.A1T0 RZ, [R10+URZ+0x29870], RZ ;  /* 0x029870ff0aff79a7 */ /* 0x0003e2000810003f */
[----:B------:R-:W-:Y:S05]  /*ef80*/  @!P1 BRA `(.L_x_67) ;  /* 0x0000000000049947 */ /* 0x000fea0003800000 */
[----:B------:R-:W-:Y:S01]  /*ef90*/  BPT.TRAP 0x1 ;  /* 0x000000040000795c */ /* 0x000fe20000300000 */
.L_x_67:
[----:B------:R-:W2:Y:S02]  /*efa0*/  SYNCS.PHASECHK.TRANS64.TRYWAIT P0, [R10+URZ+0x29840], R26 ;  /* 0x0298401a0a0075a7 */ /* 0x000ea4000800017f */
[----:B--2---:R-:W-:Y:S05]  /*efb0*/  @!P0 BRA `(.L_x_68) ;  /* 0x0000003400188947 */ /* 0x004fea0003800000 */
.L_x_150:
[----:B------:R-:W-:Y:S01]  /*efc0*/  ULDC.64 UR8, c[0x0][0x300] ;  /* 0x0000c00000087ab9 */ /* 0x000fe20000000a00 */
[----:B------:R-:W-:Y:S01]  /*efd0*/  ULDC.64 UR10, c[0x0][0x310] ;  /* 0x0000c400000a7ab9 */ /* 0x000fe20000000a00 */
[----:B------:R-:W-:Y:S01]  /*efe0*/  IMAD R2, R19, UR8, RZ ;  /* 0x0000000813027c24 */ /* 0x000fe2000f8e02ff */
[----:B------:R-:W-:Y:S01]  /*eff0*/  R2UR UR6, R32 ;  /* 0x00000000200672ca */ /* 0x000fe200000e0000 */
[----:B------:R-:W-:Y:S01]  /*f000*/  ULDC.64 UR4, c[0x0][0x308] ;  /* 0x0000c20000047ab9 */ /* 0x000fe20000000a00 */
[----:B------:R-:W-:Y:S01]  /*f010*/  IMAD R28, R28, UR8, RZ ;  /* 0x000000081c1c7c24 */ /* 0x000fe2000f8e02ff */
[C---:B------:R-:W-:Y:S01]  /*f020*/  LOP3.LUT P4, RZ, R16.reuse, 0x10, RZ, 0xc0, !PT ;  /* 0x0000001010ff7812 */ /* 0x040fe2000788c0ff */
[C---:B------:R-:W-:Y:S01]  /*f030*/  IMAD R9, R7.reuse, UR9, R2 ;  /* 0x0000000907097c24 */ /* 0x040fe2000f8e0202 */
[C---:B------:R-:W-:Y:S01]  /*f040*/  LOP3.LUT P3, RZ, R16.reuse, 0x8, RZ, 0xc0, !PT ;  /* 0x0000000810ff7812 */ /* 0x040fe2000786c0ff */
[----:B------:R-:W-:Y:S01]  /*f050*/  IMAD.WIDE.U32 R2, R7, UR8, RZ ;  /* 0x0000000807027c25 */ /* 0x000fe2000f8e00ff */
[----:B------:R-:W-:-:S03]  /*f060*/  LOP3.LUT P1, RZ, R16, 0x4, RZ, 0xc0, !PT ;  /* 0x0000000410ff7812 */ /* 0x000fc6000782c0ff */
[----:B------:R-:W-:Y:S01]  /*f070*/  IMAD R7, R24, UR10, RZ ;  /* 0x0000000a18077c24 */ /* 0x000fe2000f8e02ff */
[----:B------:R-:W-:Y:S01]  /*f080*/  IADD3 R3, R3, R9, RZ ;  /* 0x0000000903037210 */ /* 0x000fe20007ffe0ff */
[----:B------:R-:W-:Y:S02]  /*f090*/  IMAD R27, R27, UR10, RZ ;  /* 0x0000000a1b1b7c24 */ /* 0x000fe4000f8e02ff */
[C---:B------:R-:W-:Y:S02]  /*f0a0*/  IMAD R7, R6.reuse, UR11, R7 ;  /* 0x0000000b06077c24 */ /* 0x040fe4000f8e0207 */
[----:B------:R-:W-:-:S04]  /*f0b0*/  IMAD.WIDE.U32 R2, R6, UR10, R2 ;  /* 0x0000000a06027c25 */ /* 0x000fc8000f8e0002 */
[----:B------:R-:W-:Y:S02]  /*f0c0*/  IMAD.IADD R3, R3, 0x1, R7 ;  /* 0x0000000103037824 */ /* 0x000fe400078e0207 */
[----:B------:R-:W-:Y:S01]  /*f0d0*/  IMAD.U32 R6, RZ, RZ, UR4 ;  /* 0x00000004ff067e24 */ /* 0x000fe2000f8e00ff */
[----:B------:R-:W-:Y:S01]  /*f0e0*/  UIMAD UR4, UR6, UR4, URZ ;  /* 0x00000004060472a4 */ /* 0x000fe2000f8e023f */
[----:B------:R-:W-:Y:S02]  /*f0f0*/  IMAD R7, R5, UR9, R28 ;  /* 0x0000000905077c24 */ /* 0x000fe4000f8e021c */
[----:B------:R-:W-:Y:S01]  /*f100*/  IMAD.WIDE.U32 R2, R6, UR40, R2 ;  /* 0x0000002806027c25 */ /* 0x000fe2000f8e0002 */
[----:B------:R-:W-:Y:S01]  /*f110*/  ULDC.64 UR6, c[0x0][0x2e8] ;  /* 0x0000ba0000067ab9 */ /* 0x000fe20000000a00 */
[----:B------:R-:W-:Y:S02]  /*f120*/  UIMAD UR4, UR40, UR5, UR4 ;  /* 0x00000005280472a4 */ /* 0x000fe4000f8e0204 */
[----:B------:R-:W-:Y:S01]  /*f130*/  IMAD.U32 R24, RZ, RZ, UR7 ;  /* 0x00000007ff187e24 */ /* 0x000fe2000f8e00ff */
[----:B------:R-:W-:Y:S01]  /*f140*/  IADD3 R19, P0, R2, UR6, RZ ;  /* 0x0000000602137c10 */ /* 0x000fe2000ff1e0ff */
[----:B------:R-:W-:-:S02]  /*f150*/  IMAD R27, R4, UR11, R27 ;  /* 0x0000000b041b7c24 */ /* 0x000fc4000f8e021b */
[----:B------:R-:W-:Y:S01]  /*f160*/  IMAD R23, R18, 0x7800, R36 ;  /* 0x0000780012177824 */ /* 0x000fe200078e0224 */
[----:B------:R-:W-:Y:S01]  /*f170*/  IADD3.X R21, R24, UR4, R3, P0, !PT ;  /* 0x0000000418157c10 */ /* 0x000fe200087fe403 */
[----:B------:R-:W-:-:S04]  /*f180*/  IMAD.WIDE.U32 R2, R5, UR8, RZ ;  /* 0x0000000805027c25 */ /* 0x000fc8000f8e00ff */
[----:B------:R-:W-:Y:S02]  /*f190*/  IMAD.IADD R3, R3, 0x1, R7 ;  /* 0x0000000103037824 */ /* 0x000fe400078e0207 */
[----:B------:R-:W-:-:S05]  /*f1a0*/  IMAD.WIDE.U32 R2, R4, UR10, R2 ;  /* 0x0000000a04027c25 */ /* 0x000fca000f8e0002 */
[----:B------:R-:W-:-:S03]  /*f1b0*/  IADD3 R3, R3, R27, RZ ;  /* 0x0000001b03037210 */ /* 0x000fc60007ffe0ff */
[----:B------:R-:W-:-:S03]  /*f1c0*/  IMAD.WIDE.U32 R2, R6, UR40, R2 ;  /* 0x0000002806027c25 */ /* 0x000fc6000f8e0002 */
[----:B------:R-:W-:-:S04]  /*f1d0*/  IADD3 R22, P0, R2, UR6, RZ ;  /* 0x0000000602167c10 */ /* 0x000fc8000ff1e0ff */
[----:B------:R-:W-:Y:S01]  /*f1e0*/  IADD3.X R24, R24, UR4, R3, P0, !PT ;  /* 0x0000000418187c10 */ /* 0x000fe200087fe403 */
[----:B------:R-:W-:-:S03]  /*f1f0*/  UMOV UR4, 0xffffffff ;  /* 0xffffffff00047882 */ /* 0x000fc60000000000 */
[----:B------:R-:W-:Y:S05]  /*f200*/  BRA.DIV UR4, `(.L_x_69) ;  /* 0x0000003204987947 */ /* 0x000fea000b800000 */
[----:B------:R-:W3:Y:S01]  /*f210*/  SHFL.IDX PT, R14, R19, RZ, 0x1c1f ;  /* 0x001c1fff130e7589 */ /* 0x000ee200000e0000 */
[----:B------:R-:W-:-:S03]  /*f220*/  IADD3 R23, R23, UR42, RZ ;  /* 0x0000002a17177c10 */ /* 0x000fc6000fffe0ff */
[----:B------:R-:W4:Y:S04]  /*f230*/  SHFL.IDX PT, R3, R21, RZ, 0x1c1f ;  /* 0x001c1fff15037589 */ /* 0x000f2800000e0000 */
[----:B------:R-:W-:Y:S01]  /*f240*/  SHFL.IDX PT, R24, R24, RZ, 0x1c1f ;  /* 0x001c1fff18187589 */ /* 0x000fe200000e0000 */
[----:B---3--:R-:W-:-:S03]  /*f250*/  IADD3 R8, P0, R35, R14, RZ ;  /* 0x0000000e23087210 */ /* 0x008fc60007f1e0ff */
[----:B------:R-:W3:Y:S02]  /*f260*/  SHFL.IDX PT, R14, R19, 0x1, 0x1c1f ;  /* 0x003c1f00130e7f89 */ /* 0x000ee400000e0000 */
[----:B----4-:R-:W-:Y:S02]  /*f270*/  IMAD.X R9, RZ, RZ, R3, P0 ;  /* 0x000000ffff097224 */ /* 0x010fe400000e0603 */
[----:B------:R-:W4:Y:S04]  /*f280*/  SHFL.IDX PT, R3, R21, 0x1, 0x1c1f ;  /* 0x003c1f0015037f89 */ /* 0x000f2800000e0000 */
[----:B------:R0:W-:Y:S04]  /*f290*/  LDGSTS.E.BYPASS.LTC128B.128 [R23+0x1a400], desc[UR54][R8.64], !P4 ;  /* 0x1a40000008177fae */ /* 0x0001e8000e101d76 */
[----:B------:R0:W-:Y:S04]  /*f2a0*/  LDGSTS.E.BYPASS.LTC128B.128 [R23+0x1cc00], desc[UR54][R8.64+0x40], !P3 ;  /* 0x1cc0004008177fae */ /* 0x0001e8000d901d76 */
[----:B------:R0:W-:Y:S01]  /*f2b0*/  LDGSTS.E.BYPASS.LTC128B.128 [R23+0x1f400], desc[UR54][R8.64+0x80], !P1 ;  /* 0x1f40008008177fae */ /* 0x0001e2000c901d76 */
[----:B---3--:R-:W-:-:S03]  /*f2c0*/  IADD3 R6, P0, R35, R14, RZ ;  /* 0x0000000e23067210 */ /* 0x008fc60007f1e0ff */
[----:B------:R-:W3:Y:S02]  /*f2d0*/  SHFL.IDX PT, R14, R19, 0x2, 0x1c1f ;  /* 0x005c1f00130e7f89 */ /* 0x000ee400000e0000 */
[----:B----4-:R-:W-:Y:S02]  /*f2e0*/  IMAD.X R7, RZ, RZ, R3, P0 ;  /* 0x000000ffff077224 */ /* 0x010fe400000e0603 */
[----:B------:R-:W4:Y:S04]  /*f2f0*/  SHFL.IDX PT, R3, R21, 0x2, 0x1c1f ;  /* 0x005c1f0015037f89 */ /* 0x000f2800000e0000 */
[----:B------:R-:W-:Y:S04]  /*f300*/  SHFL.IDX PT, R21, R21, 0x3, 0x1c1f ;  /* 0x007c1f0015157f89 */ /* 0x000fe800000e0000 */
[----:B------:R0:W-:Y:S04]  /*f310*/  LDGSTS.E.BYPASS.LTC128B.128 [R23+0x1ac00], desc[UR54][R6.64], !P4 ;  /* 0x1ac0000006177fae */ /* 0x0001e8000e101d76 */
[----:B------:R0:W-:Y:S04]  /*f320*/  LDGSTS.E.BYPASS.LTC128B.128 [R23+0x1d400], desc[UR54][R6.64+0x40], !P3 ;  /* 0x1d40004006177fae */ /* 0x0001e8000d901d76 */
[----:B------:R0:W-:Y:S01]  /*f330*/  LDGSTS.E.BYPASS.LTC128B.128 [R23+0x1fc00], desc[UR54][R6.64+0x80], !P1 ;  /* 0x1fc0008006177fae */ /* 0x0001e2000c901d76 */
[----:B---3--:R-:W-:-:S03]  /*f340*/  IADD3 R4, P0, R35, R14, RZ ;  /* 0x0000000e23047210 */ /* 0x008fc60007f1e0ff */
[----:B------:R-:W3:Y:S02]  /*f350*/  SHFL.IDX PT, R14, R19, 0x3, 0x1c1f ;  /* 0x007c1f00130e7f89 */ /* 0x000ee400000e0000 */
[----:B----4-:R-:W-:-:S05]  /*f360*/  IMAD.X R5, RZ, RZ, R3, P0 ;  /* 0x000000ffff057224 */ /* 0x010fca00000e0603 */
[----:B------:R0:W-:Y:S04]  /*f370*/  LDGSTS.E.BYPASS.LTC128B.128 [R23+0x1b400], desc[UR54][R4.64], !P4 ;  /* 0x1b40000004177fae */ /* 0x0001e8000e101d76 */
[----:B------:R0:W-:Y:S04]  /*f380*/  LDGSTS.E.BYPASS.LTC128B.128 [R23+0x1dc00], desc[UR54][R4.64+0x40], !P3 ;  /* 0x1dc0004004177fae */ /* 0x0001e8000d901d76 */
[----:B------:R0:W-:Y:S01]  /*f390*/  LDGSTS.E.BYPASS.LTC128B.128 [R23+0x20400], desc[UR54][R4.64+0x80], !P1 ;  /* 0x2040008004177fae */ /* 0x0001e2000c901d76 */
[----:B---3--:R-:W-:-:S03]  /*f3a0*/  IADD3 R2, P0, R35, R14, RZ ;  /* 0x0000000e23027210 */ /* 0x008fc60007f1e0ff */
[----:B------:R0:W3:Y:S02]  /*f3b0*/  SHFL.IDX PT, R14, R22, RZ, 0x1c1f ;  /* 0x001c1fff160e7589 */ /* 0x0000e400000e0000 */
[----:B------:R-:W-:-:S05]  /*f3c0*/  IMAD.X R3, RZ, RZ, R21, P0 ;  /* 0x000000ffff037224 */ /* 0x000fca00000e0615 */
[----:B------:R0:W-:Y:S04]  /*f3d0*/  LDGSTS.E.BYPASS.LTC128B.128 [R23+0x1bc00], desc[UR54][R2.64], !P4 ;  /* 0x1bc0000002177fae */ /* 0x0001e8000e101d76 */
[----:B------:R0:W-:Y:S04]  /*f3e0*/  LDGSTS.E.BYPASS.LTC128B.128 [R23+0x1e400], desc[UR54][R2.64+0x40], !P3 ;  /* 0x1e40004002177fae */ /* 0x0001e8000d901d76 */
[----:B------:R0:W-:Y:S02]  /*f3f0*/  LDGSTS.E.BYPASS.LTC128B.128 [R23+0x20c00], desc[UR54][R2.64+0x80], !P1 ;  /* 0x20c0008002177fae */ /* 0x0001e4000c901d76 */
.L_x_162:
[----:B0--3--:R-:W-:Y:S02]  /*f400*/  IADD3 R2, P0, R35, R14, RZ ;  /* 0x0000000e23027210 */ /* 0x009fe40007f1e0ff */
[----:B------:R-:W-:-:S03]  /*f410*/  R2UR UR4, R10 ;  /* 0x000000000a0472ca */ /* 0x000fc600000e0000 */
[----:B------:R-:W-:-:S05]  /*f420*/  IMAD.X R3, RZ, RZ, R24, P0 ;  /* 0x000000ffff037224 */ /* 0x000fca00000e0618 */
[----:B------:R-:W-:Y:S01]  /*f430*/  @!PT LDS RZ, [RZ] ;  /* 0x00000000fffff984 */ /* 0x000fe20000000800 */
[----:B------:R-:W-:Y:S01]  /*f440*/  @!PT LDS RZ, [RZ] ;  /* 0x00000000fffff984 */ /* 0x000fe20000000800 */
[----:B------:R-:W-:Y:S01]  /*f450*/  @!PT LDS RZ, [RZ] ;  /* 0x00000000fffff984 */ /* 0x000fe20000000800 */
[----:B------:R0:W-:Y:S04]  /*f460*/  LDGSTS.E.BYPASS.LTC128B.128 [R23+0x1c400], desc[UR54][R2.64], !P4 ;  /* 0x1c40000002177fae */ /* 0x0001e8000e101d76 */
        /* <DEDUP_REMOVED lines=9> */
[----:B0-----:R-:W-:Y:S05]  /*f500*/  @!P1 BRA `(.L_x_70) ;  /* 0x0000000000049947 */ /* 0x001fea0003800000 */
[----:B------:R-:W-:Y:S01]  /*f510*/  BPT.TRAP 0x1 ;  /* 0x000000040000795c */ /* 0x000fe20000300000 */
.L_x_70:
[----:B------:R-:W-:Y:S01]  /*f520*/  IMAD.U32 R2, RZ, RZ, UR39 ;  /* 0x00000027ff027e24 */ /* 0x000fe2000f8e00ff */
[----:B------:R0:W-:Y:S04]  /*f530*/  SYNCS.ARRIVE.TRANS64.A1T0 RZ, [R10+URZ+0x29830], RZ ;  /* 0x029830ff0aff79a7 */ /* 0x0001e8000810003f */
[----:B------:R-:W-:-:S04]  /*f540*/  LOP3.LUT R2, R2, 0x1, RZ, 0xfc, !PT ;  /* 0x0000000102027812 */ /* 0x000fc800078efcff */
[----:B------:R-:W-:-:S13]  /*f550*/  ISETP.NE.AND P1, PT, R2, 0x3, PT ;  /* 0x000000030200780c */ /* 0x000fda0003f25270 */
[----:B0-----:R-:W-:Y:S05]  /*f560*/  @!P1 BRA `(.L_x_71) ;  /* 0x0000000000049947 */ /* 0x001fea0003800000 */
[----:B------:R-:W-:Y:S01]  /*f570*/  BPT.TRAP 0x1 ;  /* 0x000000040000795c */ /* 0x000fe20000300000 */
.L_x_71:
[----:B------:R-:W-:Y:S02]  /*f580*/  LOP3.LUT R2, R20, 0x1, RZ, 0x3c, !PT ;  /* 0x0000000114027812 */ /* 0x000fe400078e3cff */
[----:B------:R-:W-:Y:S02]  /*f590*/  LEA R19, R17, UR42, 0x3 ;  /* 0x0000002a11137c11 */ /* 0x000fe4000f8e18ff */
[----:B------:R-:W-:-:S04]  /*f5a0*/  SHF.L.U32 R2, R2, 0x1f, RZ ;  /* 0x0000001f02027819 */ /* 0x000fc800000006ff */
[----:B------:R-:W0:Y:S02]  /*f5b0*/  SYNCS.PHASECHK.TRANS64.TRYWAIT P0, [R19+URZ+0x29870], R2 ;  /* 0x02987002130075a7 */ /* 0x000e24000800017f */
[----:B0-----:R-:W-:Y:S05]  /*f5c0*/  @!P0 BRA `(.L_x_72) ;  /* 0x0000003400148947 */ /* 0x001fea0003800000 */
.L_x_163:
[----:B------:R-:W-:-:S06]  /*f5d0*/  ULOP3.LUT UR4, UR39, 0x2, URZ, 0xfc, !UPT ;  /* 0x0000000227047892 */ /* 0x000fcc000f8efc3f */
[----:B------:R-:W-:-:S05]  /*f5e0*/  IMAD.U32 R3, RZ, RZ, UR4 ;  /* 0x00000004ff037e24 */ /* 0x000fca000f8e00ff */
[----:B------:R-:W-:-:S13]  /*f5f0*/  ISETP.NE.AND P0, PT, R3, 0x3, PT ;  /* 0x000000030300780c */ /* 0x000fda0003f05270 */
[----:B------:R-:W-:Y:S05]  /*f600*/  @!P0 BRA `(.L_x_73) ;  /* 0x0000000000048947 */ /* 0x000fea0003800000 */
[----:B------:R-:W-:Y:S01]  /*f610*/  BPT.TRAP 0x1 ;  /* 0x000000040000795c */ /* 0x000fe20000300000 */
.L_x_73:
[----:B0-----:R-:W-:Y:S01]  /*f620*/  SHF.L.U32 R2, R20, 0x1f, RZ ;  /* 0x0000001f14027819 */ /* 0x001fe200000006ff */
[----:B-12---:R-:W-:-:S03]  /*f630*/  IMAD R10, R17, 0x5000, RZ ;  /* 0x00005000110a7824 */ /* 0x006fc600078e02ff */
[----:B------:R-:W0:Y:S02]  /*f640*/  SYNCS.PHASECHK.TRANS64.TRYWAIT P0, [R19+URZ+0x29860], R2 ;  /* 0x02986002130075a7 */ /* 0x000e24000800017f */
[----:B0-----:R-:W-:Y:S05]  /*f650*/  @!P0 BRA `(.L_x_74) ;  /* 0x0000003400048947 */ /* 0x001fea0003800000 */
.L_x_164:
[----:B------:R-:W2:Y:S04]  /*f660*/  LDL R3, [R1+0x4] ;  /* 0x0000040001037983 */ /* 0x000ea80000100800 */
[----:B------:R-:W3:Y:S04]  /*f670*/  LDL R4, [R1+0x8] ;  /* 0x0000080001047983 */ /* 0x000ee80000100800 */
[----:B------:R-:W4:Y:S01]  /*f680*/  LDL R11, [R1] ;  /* 0x00000000010b7983 */ /* 0x000f220000100800 */
[----:B------:R-:W-:Y:S05]  /*f690*/  WARPSYNC.ALL ;  /* 0x0000000000007948 */ /* 0x000fea0003800000 */
[----:B------:R-:W-:-:S06]  /*f6a0*/  ULOP3.LUT UR4, UR39, 0x2, URZ, 0xfc, !UPT ;  /* 0x0000000227047892 */ /* 0x000fcc000f8efc3f */
[----:B------:R-:W-:-:S05]  /*f6b0*/  IMAD.U32 R28, RZ, RZ, UR4 ;  /* 0x00000004ff1c7e24 */ /* 0x000fca000f8e00ff */
[----:B------:R-:W-:Y:S02]  /*f6c0*/  ISETP.NE.AND P0, PT, R28, 0x3, PT ;  /* 0x000000031c00780c */ /* 0x000fe40003f05270 */
[----:B--2---:R-:W-:-:S04]  /*f6d0*/  LOP3.LUT R3, R10, R3, RZ, 0xfc, !PT ;  /* 0x000000030a037212 */ /* 0x004fc800078efcff */
[----:B0-----:R-:W-:Y:S01]  /*f6e0*/  IADD3 R2, R3, UR42, RZ ;  /* 0x0000002a03027c10 */ /* 0x001fe2000fffe0ff */
[----:B------:R-:W0:Y:S01]  /*f6f0*/  LDSM.16.MT88.4 R12, [R3+UR42+0xa400] ;  /* 0x00a4002a030c783b */ /* 0x000e220008004200 */
[----:B----4-:R-:W-:-:S03]  /*f700*/  LOP3.LUT R17, R10, R11, RZ, 0xfc, !PT ;  /* 0x0000000b0a117212 */ /* 0x010fc600078efcff */
[----:B---3--:R-:W-:Y:S02]  /*f710*/  IMAD.IADD R2, R4, 0x1, R2 ;  /* 0x0000000104027824 */ /* 0x008fe400078e0202 */
[----:B------:R-:W-:-:S03]  /*f720*/  VIADD R17, R17, UR42 ;  /* 0x0000002a11117c36 */ /* 0x000fc60008000000 */
[----:B------:R-:W1:Y:S01]  /*f730*/  LDSM.16.MT88.4 R4, [R2+0xa400] ;  /* 0x00a400000204783b */ /* 0x000e620000004200 */
[C-C-:B0-----:R-:W-:Y:S02]  /*f740*/  PRMT R8, R12.reuse, 0x6420, R13.reuse ;  /* 0x000064200c087816 */ /* 0x141fe4000000000d */
[----:B------:R-:W-:Y:S02]  /*f750*/  PRMT R9, R12, 0x7531, R13 ;  /* 0x000075310c097816 */ /* 0x000fe4000000000d */
[C-C-:B------:R-:W-:Y:S02]  /*f760*/  PRMT R10, R14.reuse, 0x6420, R15.reuse ;  /* 0x000064200e0a7816 */ /* 0x140fe4000000000f */
[----:B------:R-:W-:Y:S02]  /*f770*/  PRMT R11, R14, 0x7531, R15 ;  /* 0x000075310e0b7816 */ /* 0x000fe4000000000f */
[C-C-:B-1----:R-:W-:Y:S02]  /*f780*/  PRMT R20, R4.reuse, 0x6420, R5.reuse ;  /* 0x0000642004147816 */ /* 0x142fe40000000005 */
[----:B------:R-:W-:Y:S01]  /*f790*/  PRMT R21, R4, 0x7531, R5 ;  /* 0x0000753104157816 */ /* 0x000fe20000000005 */
[----:B------:R-:W-:Y:S01]  /*f7a0*/  STSM.16.M88.4 [R17+0x400], R8 ;  /* 0x0004000811007844 */ /* 0x000fe20000000200 */
[----:B------:R-:W-:-:S02]  /*f7b0*/  PRMT R22, R6, 0x6420, R7 ;  /* 0x0000642006167816 */ /* 0x000fc40000000007 */
[----:B------:R-:W-:-:S05]  /*f7c0*/  PRMT R23, R6, 0x7531, R7 ;  /* 0x0000753106177816 */ /* 0x000fca0000000007 */
[----:B------:R-:W-:Y:S04]  /*f7d0*/  STSM.16.M88.4 [R17+0xc00], R20 ;  /* 0x000c001411007844 */ /* 0x000fe80000000200 */
[----:B------:R-:W0:Y:S04]  /*f7e0*/  LDSM.16.MT88.4 R4, [R3+UR42+0xb400] ;  /* 0x00b4002a0304783b */ /* 0x000e280008004200 */
[----:B------:R-:W1:Y:S01]  /*f7f0*/  LDSM.16.MT88.4 R8, [R2+0xb400] ;  /* 0x00b400000208783b */ /* 0x000e620000004200 */
[C-C-:B0-----:R-:W-:Y:S02]  /*f800*/  PRMT R12, R4.reuse, 0x6420, R5.reuse ;  /* 0x00006420040c7816 */ /* 0x141fe40000000005 */
[----:B------:R-:W-:-:S02]  /*f810*/  PRMT R13, R4, 0x7531, R5 ;  /* 0x00007531040d7816 */ /* 0x000fc40000000005 */
[C-C-:B------:R-:W-:Y:S02]  /*f820*/  PRMT R14, R6.reuse, 0x6420, R7.reuse ;  /* 0x00006420060e7816 */ /* 0x140fe40000000007 */
[----:B------:R-:W-:Y:S02]  /*f830*/  PRMT R15, R6, 0x7531, R7 ;  /* 0x00007531060f7816 */ /* 0x000fe40000000007 */
[C-C-:B-1----:R-:W-:Y:S02]  /*f840*/  PRMT R24, R8.reuse, 0x6420, R9.reuse ;  /* 0x0000642008187816 */ /* 0x142fe40000000009 */
[----:B------:R-:W-:Y:S01]  /*f850*/  PRMT R25, R8, 0x7531, R9 ;  /* 0x0000753108197816 */ /* 0x000fe20000000009 */
[----:B------:R-:W-:Y:S01]  /*f860*/  STSM.16.M88.4 [R17+0x1400], R12 ;  /* 0x0014000c11007844 */ /* 0x000fe20000000200 */
[C-C-:B------:R-:W-:Y:S02]  /*f870*/  PRMT R26, R10.reuse, 0x6420, R11.reuse ;  /* 0x000064200a1a7816 */ /* 0x140fe4000000000b */
        /* <DEDUP_REMOVED lines=34> */
[----:B------:R0:W-:Y:S01]  /*faa0*/  STSM.16.M88.4 [R17+0x4400], R12 ;  /* 0x0044000c11007844 */ /* 0x0001e20000000200 */
[C-C-:B------:R-:W-:Y:S02]  /*fab0*/  PRMT R6, R10.reuse, 0x6420, R11.reuse ;  /* 0x000064200a067816 */ /* 0x140fe4000000000b */
[----:B------:R-:W-:-:S05]  /*fac0*/  PRMT R7, R10, 0x7531, R11 ;  /* 0x000075310a077816 */ /* 0x000fca000000000b */
[----:B------:R0:W-:Y:S01]  /*fad0*/  STSM.16.M88.4 [R17+0x4c00], R4 ;  /* 0x004c000411007844 */ /* 0x0001e20000000200 */
[----:B------:R-:W-:Y:S01]  /*fae0*/  @!PT LDS RZ, [RZ] ;  /* 0x00000000fffff984 */ /* 0x000fe20000000800 */
[----:B------:R-:W-:Y:S01]  /*faf0*/  @!PT LDS RZ, [RZ] ;  /* 0x00000000fffff984 */ /* 0x000fe20000000800 */
[----:B------:R-:W-:Y:S01]  /*fb00*/  @!PT LDS RZ, [RZ] ;  /* 0x00000000fffff984 */ /* 0x000fe20000000800 */
[----:B------:R-:W-:Y:S01]  /*fb10*/  @!PT LDS RZ, [RZ] ;  /* 0x00000000fffff984 */ /* 0x000fe20000000800 */
[----:B------:R1:W-:Y:S06]  /*fb20*/  MEMBAR.ALL.CTA ;  /* 0x0000000000007992 */ /* 0x0003ec0000008000 */
[----:B-1----:R-:W1:Y:S01]  /*fb30*/  FENCE.VIEW.ASYNC.S ;  /* 0x00000000000073c6 */ /* 0x002e620000000000 */
[----:B------:R-:W-:Y:S05]  /*fb40*/  @!P0 BRA `(.L_x_75) ;  /* 0x0000000000048947 */ /* 0x000fea0003800000 */
[----:B------:R-:W-:Y:S01]  /*fb50*/  BPT.TRAP 0x1 ;  /* 0x000000040000795c */ /* 0x000fe20000300000 */
.L_x_75:
[----:B-1----:R1:W-:Y:S01]  /*fb60*/  SYNCS.ARRIVE.TRANS64.A1T0 RZ, [R19+URZ+0x29850], RZ ;  /* 0x029850ff13ff79a7 */ /* 0x0023e2000810003f */
[----:B------:R-:W-:Y:S06]  /*fb70*/  BAR.SYNC.DEFER_BLOCKING 0x2, 0x80 ;  /* 0x0082000000007b1d */ /* 0x000fec0000010000 */
[----:B------:R-:W-:Y:S05]  /*fb80*/  @!P1 BRA `(.L_x_76) ;  /* 0x0000000000049947 */ /* 0x000fea0003800000 */
[----:B------:R-:W-:Y:S01]  /*fb90*/  BPT.TRAP 0x1 ;  /* 0x000000040000795c */ /* 0x000fe20000300000 */
.L_x_76:
[----:B------:R-:W2:Y:S01]  /*fba0*/  S2R R2, SR_CgaCtaId ;  /* 0x0000000000027919 */ /* 0x000ea20000008800 */
[----:B-1----:R-:W-:Y:S01]  /*fbb0*/  VIADD R19, R19, 0x29880 ;  /* 0x0002988013137836 */ /* 0x002fe20000000000 */
[----:B------:R-:W-:Y:S01]  /*fbc0*/  IADD3 R0, R0, -0xa0, RZ ;  /* 0xffffff6000007810 */ /* 0x000fe20007ffe0ff */
[----:B0-----:R-:W-:Y:S02]  /*fbd0*/  IMAD.MOV.U32 R17, RZ, RZ, R18 ;  /* 0x000000ffff117224 */ /* 0x001fe400078e0012 */
[----:B------:R-:W-:Y:S01]  /*fbe0*/  IMAD.MOV.U32 R20, RZ, RZ, R29 ;  /* 0x000000ffff147224 */ /* 0x000fe200078e001d */
[----:B--2---:R-:W-:-:S04]  /*fbf0*/  PRMT R19, R2, 0x654, R19 ;  /* 0x0000065402137816 */ /* 0x004fc80000000013 */
[----:B------:R0:W-:Y:S01]  /*fc00*/  SYNCS.ARRIVE.TRANS64.RED.A1T0 RZ, [R19+URZ], RZ ;  /* 0x000000ff13ff79a7 */ /* 0x0001e2000810043f */
[----:B------:R-:W-:Y:S05]  /*fc10*/  @P2 BRA `(.L_x_77) ;  /* 0xffffffe800ac2947 */ /* 0x000fea000383ffff */
[----:B------:R-:W-:Y:S05]  /*fc20*/  BRA `(.L_x_78) ;  /* 0x0000000000047947 */ /* 0x000fea0003800000 */
.L_x_62:
[----:B------:R-:W-:-:S07]  /*fc30*/  IMAD.MOV.U32 R18, RZ, RZ, RZ ;  /* 0x000000ffff127224 */ /* 0x000fce00078e00ff */
.L_x_78:
[----:B------:R-:W-:-:S06]  /*fc40*/  ULOP3.LUT UR4, UR39, 0x1, URZ, 0xfc, !UPT ;  /* 0x0000000127047892 */ /* 0x000fcc000f8efc3f */
[----:B-1----:R-:W-:-:S05]  /*fc50*/  IMAD.U32 R0, RZ, RZ, UR4 ;  /* 0x00000004ff007e24 */ /* 0x002fca000f8e00ff */
[----:B------:R-:W-:-:S13]  /*fc60*/  ISETP.NE.AND P1, PT, R0, 0x3, PT ;  /* 0x000000030000780c */ /* 0x000fda0003f25270 */
[----:B------:R-:W-:Y:S05]  /*fc70*/  @!P1 BRA `(.L_x_79) ;  /* 0x0000000000049947 */ /* 0x000fea0003800000 */
[----:B------:R-:W-:Y:S01]  /*fc80*/  BPT.TRAP 0x1 ;  /* 0x000000040000795c */ /* 0x000fe20000300000 */
.L_x_79:
[----:B----4-:R-:W-:Y:S01]  /*fc90*/  LOP3.LUT R3, R29, 0x1, RZ, 0x3c, !PT ;  /* 0x000000011d037812 */ /* 0x010fe200078e3cff */
[----:B------:R-:W-:Y:S01]  /*fca0*/  BSSY B0, `(.L_x_80) ;  /* 0x0000005000007945 */ /* 0x000fe20003800000 */
[----:B------:R-:W-:Y:S02]  /*fcb0*/  LEA R16, R18, UR42, 0x3 ;  /* 0x0000002a12107c11 */ /* 0x000fe4000f8e18ff */
[----:B------:R-:W-:-:S04]  /*fcc0*/  SHF.L.U32 R3, R3, 0x1f, RZ ;  /* 0x0000001f03037819 */ /* 0x000fc800000006ff */
[----:B------:R-:W1:Y:S02]  /*fcd0*/  SYNCS.PHASECHK.TRANS64.TRYWAIT P0, [R16+URZ+0x29870], R3 ;  /* 0x02987003100075a7 */ /* 0x000e64000800017f */
[----:B-1----:R-:W-:Y:S05]  /*fce0*/  @!P0 BRA `(.L_x_81) ;  /* 0x0000002c00748947 */ /* 0x002fea0003800000 */
.L_x_165:
[----:B------:R-:W-:Y:S05]  /*fcf0*/  BSYNC B0 ;  /* 0x0000000000007941 */ /* 0x000fea0003800000 */
.L_x_80:
[----:B------:R-:W-:-:S06]  /*fd00*/  ULOP3.LUT UR4, UR39, 0x2, URZ, 0xfc, !UPT ;  /* 0x0000000227047892 */ /* 0x000fcc000f8efc3f */
[----:B------:R-:W-:-:S04]  /*fd10*/  MOV R0, UR4 ;  /* 0x0000000400007c02 */ /* 0x000fc80008000f00 */
[----:B------:R-:W-:-:S13]  /*fd20*/  ISETP.NE.AND P0, PT, R0, 0x3, PT ;  /* 0x000000030000780c */ /* 0x000fda0003f05270 */
[----:B------:R-:W-:Y:S05]  /*fd30*/  @!P0 BRA `(.L_x_82) ;  /* 0x0000000000048947 */ /* 0x000fea0003800000 */
[----:B------:R-:W-:Y:S01]  /*fd40*/  BPT.TRAP 0x1 ;  /* 0x000000040000795c */ /* 0x000fe20000300000 */
.L_x_82:
[----:B------:R-:W4:Y:S04]  /*fd50*/  LDL.LU R0, [R1+0x4] ;  /* 0x0000040001007983 */ /* 0x000f280000300800 */
[----:B------:R-:W5:Y:S01]  /*fd60*/  LDL.LU R4, [R1+0x8] ;  /* 0x0000080001047983 */ /* 0x000f620000300800 */
[----:B------:R-:W-:Y:S01]  /*fd70*/  SHF.L.U32 R5, R29, 0x1f, RZ ;  /* 0x0000001f1d057819 */ /* 0x000fe200000006ff */
[----:B-1----:R-:W-:-:S03]  /*fd80*/  IMAD R3, R18, 0x5000, RZ ;  /* 0x0000500012037824 */ /* 0x002fc600078e02ff */
[----:B------:R-:W1:Y:S02]  /*fd90*/  SYNCS.PHASECHK.TRANS64.TRYWAIT P0, [R16+URZ+0x29860], R5 ;  /* 0x02986005100075a7 */ /* 0x000e64000800017f */
[----:B----4-:R-:W-:-:S05]  /*fda0*/  LOP3.LUT R0, R3, R0, RZ, 0xfc, !PT ;  /* 0x0000000003007212 */ /* 0x010fca00078efcff */
[----:B------:R-:W-:-:S04]  /*fdb0*/  VIADD R2, R0, UR42 ;  /* 0x0000002a00027c36 */ /* 0x000fc80008000000 */
[----:B-----5:R-:W-:Y:S01]  /*fdc0*/  IMAD.IADD R2, R4, 0x1, R2 ;  /* 0x0000000104027824 */ /* 0x020fe200078e0202 */
[----:B-1----:R-:W-:Y:S06]  /*fdd0*/  @!P0 BRA `(.L_x_83) ;  /* 0x0000002c004c8947 */ /* 0x002fec0003800000 */
.L_x_166:
[----:B------:R-:W4:Y:S01]  /*fde0*/  LDL.LU R12, [R1] ;  /* 0x00000000010c7983 */ /* 0x000f220000300800 */
[----:B------:R-:W-:Y:S05]  /*fdf0*/  WARPSYNC.ALL ;  /* 0x0000000000007948 */ /* 0x000fea0003800000 */
[----:B------:R-:W5:Y:S01]  /*fe00*/  LDSM.16.MT88.4 R8, [R0+UR42+0xa400] ;  /* 0x00a4002a0008783b */ /* 0x000f620008004200 */
[----:B------:R-:W-:-:S03]  /*fe10*/  ULOP3.LUT UR4, UR39, 0x2, URZ, 0xfc, !UPT ;  /* 0x0000000227047892 */ /* 0x000fc6000f8efc3f */
[----:B-1-3--:R-:W1:Y:S03]  /*fe20*/  LDSM.16.MT88.4 R4, [R2+0xa400] ;  /* 0x00a400000204783b */ /* 0x00ae660000004200 */
[----:B------:R-:W-:-:S05]  /*fe30*/  IMAD.U32 R17, RZ, RZ, UR4 ;  /* 0x00000004ff117e24 */ /* 0x000fca000f8e00ff */
[----:B------:R-:W-:Y:S02]  /*fe40*/  ISETP.NE.AND P0, PT, R17, 0x3, PT ;  /* 0x000000031100780c */ /* 0x000fe40003f05270 */
[----:B-----5:R-:W-:Y:S02]  /*fe50*/  PRMT R13, R8, 0x7531, R9 ;  /* 0x00007531080d7816 */ /* 0x020fe40000000009 */
[C-C-:B--2---:R-:W-:Y:S02]  /*fe60*/  PRMT R14, R10.reuse, 0x6420, R11.reuse ;  /* 0x000064200a0e7816 */ /* 0x144fe4000000000b */
[----:B------:R-:W-:Y:S02]  /*fe70*/  PRMT R15, R10, 0x7531, R11 ;  /* 0x000075310a0f7816 */ /* 0x000fe4000000000b */
[C-C-:B-1----:R-:W-:Y:S02]  /*fe80*/  PRMT R10, R6.reuse, 0x6420, R7.reuse ;  /* 0x00006420060a7816 */ /* 0x142fe40000000007 */
[----:B------:R-:W-:-:S02]  /*fe90*/  PRMT R11, R6, 0x7531, R7 ;  /* 0x00007531060b7816 */ /* 0x000fc40000000007 */
[----:B----4-:R-:W-:Y:S02]  /*fea0*/  LOP3.LUT R3, R3, R12, RZ, 0xfc, !PT ;  /* 0x0000000c03037212 */ /* 0x010fe400078efcff */
[----:B------:R-:W-:Y:S02]  /*feb0*/  PRMT R12, R8, 0x6420, R9 ;  /* 0x00006420080c7816 */ /* 0x000fe40000000009 */
[C-C-:B------:R-:W-:Y:S01]  /*fec0*/  PRMT R8, R4.reuse, 0x6420, R5.reuse ;  /* 0x0000642004087816 */ /* 0x140fe20000000005 */
[----:B------:R-:W-:Y:S01]  /*fed0*/  VIADD R3, R3, UR42 ;  /* 0x0000002a03037c36 */ /* 0x000fe20008000000 */
[----:B------:R-:W-:-:S04]  /*fee0*/  PRMT R9, R4, 0x7531, R5 ;  /* 0x0000753104097816 */ /* 0x000fc80000000005 */
[----:B------:R-:W-:Y:S04]  /*fef0*/  STSM.16.M88.4 [R3+0x400], R12 ;  /* 0x0004000c03007844 */ /* 0x000fe80000000200 */
[----:B------:R-:W-:Y:S04]  /*ff00*/  STSM.16.M88.4 [R3+0xc00], R8 ;  /* 0x000c000803007844 */ /* 0x000fe80000000200 */
[----:B------:R-:W1:Y:S04]  /*ff10*/  LDSM.16.MT88.4 R12, [R0+UR42+0xb400] ;  /* 0x00b4002a000c783b */ /* 0x000e680008004200 */
[----:B------:R-:W2:Y:S01]  /*ff20*/  LDSM.16.MT88.4 R8, [R2+0xb400] ;  /* 0x00b400000208783b */ /* 0x000ea20000004200 */
[----:B-1----:R-:W-:-:S02]  /*ff30*/  PRMT R4, R12, 0x6420, R13 ;  /* 0x000064200c047816 */ /* 0x002fc4000000000d */
[----:B------:R-:W-:Y:S02]  /*ff40*/  PRMT R5, R12, 0x7531, R13 ;  /* 0x000075310c057816 */ /* 0x000fe4000000000d */
[C-C-:B------:R-:W-:Y:S02]  /*ff50*/  PRMT R6, R14.reuse, 0x6420, R15.reuse ;  /* 0x000064200e067816 */ /* 0x140fe4000000000f */
[----:B------:R-:W-:Y:S02]  /*ff60*/  PRMT R7, R14, 0x7531, R15 ;  /* 0x000075310e077816 */ /* 0x000fe4000000000f */
[C-C-:B--2---:R-:W-:Y:S02]  /*ff70*/  PRMT R12, R8.reuse, 0x6420, R9.reuse ;  /* 0x00006420080c7816 */ /* 0x144fe40000000009 */
[----:B------:R-:W-:Y:S01]  /*ff80*/  PRMT R13, R8, 0x7531, R9 ;  /* 0x00007531080d7816 */ /* 0x000fe20000000009 */
[----:B------:R-:W-:Y:S01]  /*ff90*/  STSM.16.M88.4 [R3+0x1400], R4 ;  /* 0x0014000403007844 */ /* 0x000fe20000000200 */
[----:B------:R-:W-:-:S02]  /*ffa0*/  PRMT R14, R10, 0x6420, R11 ;  /* 0x000064200a0e7816 */ /* 0x000fc4000000000b */
[----:B------:R-:W-:-:S05]  /*ffb0*/  PRMT R15, R10, 0x7531, R11 ;  /* 0x000075310a0f7816 */ /* 0x000fca000000000b */
[----:B------:R-:W-:Y:S04]  /*ffc0*/  STSM.16.M88.4 [R3+0x1c00], R12 ;  /* 0x001c000c03007844 */ /* 0x000fe80000000200 */
[----:B------:R-:W1:Y:S04]  /*ffd0*/  LDSM.16.MT88.4 R12, [R0+UR42+0xc400] ;  /* 0x00c4002a000c783b */ /* 0x000e680008004200 */
[----:B------:R-:W2:Y:S01]  /*ffe0*/  LDSM.16.MT88.4 R8, [R2+0xc400] ;  /* 0x00c400000208783b */ /* 0x000ea20000004200 */
[C-C-:B-1----:R-:W-:Y:S02]  /*fff0*/  PRMT R4, R12.reuse, 0x6420, R13.reuse ;  /* 0x000064200c047816 */ /* 0x142fe4000000000d */
[----:B------:R-:W-:-:S02]  /*10000*/  PRMT R5, R12, 0x7531, R13 ;  /* 0x000075310c057816 */ /* 0x000fc4000000000d */
[C-C-:B------:R-:W-:Y:S02]  /*10010*/  PRMT R6, R14.reuse, 0x6420, R15.reuse ;  /* 0x000064200e067816 */ /* 0x140fe4000000000f */
[----:B------:R-:W-:Y:S02]  /*10020*/  PRMT R7, R14, 0x7531, R15 ;  /* 0x000075310e077816 */ /* 0x000fe4000000000f */
[C-C-:B--2---:R-:W-:Y:S02]  /*10030*/  PRMT R12, R8.reuse, 0x6420, R9.reuse ;  /* 0x00006420080c7816 */ /* 0x144fe40000000009 */
[----:B------:R-:W-:Y:S01]  /*10040*/  PRMT R13, R8, 0x7531, R9 ;  /* 0x00007531080d7816 */ /* 0x000fe20000000009 */
[----:B------:R-:W-:Y:S01]  /*10050*/  STSM.16.M88.4 [R3+0x2400], R4 ;  /* 0x0024000403007844 */ /* 0x000fe20000000200 */
[C-C-:B------:R-:W-:Y:S02]  /*10060*/  PRMT R14, R10.reuse, 0x6420, R11.reuse ;  /* 0x000064200a0e7816 */ /* 0x140fe4000000000b */
        /* <DEDUP_REMOVED lines=31> */
[----:B--2---:R-:W2:Y:S01]  /*10260*/  FENCE.VIEW.ASYNC.S ;  /* 0x00000000000073c6 */ /* 0x004ea20000000000 */
[----:B------:R-:W-:Y:S05]  /*10270*/  @!P0 BRA `(.L_x_84) ;  /* 0x0000000000048947 */ /* 0x000fea0003800000 */
[----:B------:R-:W-:Y:S01]  /*10280*/  BPT.TRAP 0x1 ;  /* 0x000000040000795c */ /* 0x000fe20000300000 */
.L_x_84:
[----:B--2---:R2:W-:Y:S01]  /*10290*/  SYNCS.ARRIVE.TRANS64.A1T0 RZ, [R16+URZ+0x29850], RZ ;  /* 0x029850ff10ff79a7 */ /* 0x0045e2000810003f */
[----:B------:R-:W-:Y:S06]  /*102a0*/  BAR.SYNC.DEFER_BLOCKING 0x2, 0x80 ;  /* 0x0082000000007b1d */ /* 0x000fec0000010000 */
[----:B------:R-:W-:Y:S05]  /*102b0*/  @!P1 BRA `(.L_x_85) ;  /* 0x0000000000049947 */ /* 0x000fea0003800000 */
[----:B------:R-:W-:Y:S01]  /*102c0*/  BPT.TRAP 0x1 ;  /* 0x000000040000795c */ /* 0x000fe20000300000 */
.L_x_85:
[----:B------:R-:W3:Y:S01]  /*102d0*/  S2R R0, SR_CgaCtaId ;  /* 0x0000000000007919 */ /* 0x000ee20000008800 */
[----:B--2---:R-:W-:Y:S01]  /*102e0*/  IADD3 R16, R16, 0x29880, RZ ;  /* 0x0002988010107810 */ /* 0x004fe20007ffe0ff */
[----:B------:R-:W-:Y:S02]  /*102f0*/  VIADD R2, R18, 0x1 ;  /* 0x0000000112027836 */ /* 0x000fe40000000000 */
[----:B-1----:R-:W-:-:S03]  /*10300*/  IMAD.MOV.U32 R3, RZ, RZ, RZ ;  /* 0x000000ffff037224 */ /* 0x002fc600078e00ff */
[----:B------:R-:W-:-:S04]  /*10310*/  ISETP.NE.AND P0, PT, R2, 0x2, PT ;  /* 0x000000020200780c */ /* 0x000fc80003f05270 */
[----:B------:R-:W-:Y:S02]  /*10320*/  SEL R2, R2, RZ, P0 ;  /* 0x000000ff02027207 */ /* 0x000fe40000000000 */
[----:B---3--:R-:W-:Y:S02]  /*10330*/  PRMT R16, R0, 0x654, R16 ;  /* 0x0000065400107816 */ /* 0x008fe40000000010 */
[----:B------:R-:W-:Y:S02]  /*10340*/  SEL R0, RZ, 0x1, P0 ;  /* 0x00000001ff007807 */ /* 0x000fe40000000000 */
[----:B------:R1:W-:Y:S02]  /*10350*/  SYNCS.ARRIVE.TRANS64.RED.A1T0 RZ, [R16+URZ], RZ ;  /* 0x000000ff10ff79a7 */ /* 0x0003e4000810043f */
[----:B------:R-:W-:-:S07]  /*10360*/  LOP3.LUT R0, R29, R0, RZ, 0x3c, !PT ;  /* 0x000000001d007212 */ /* 0x000fce00078e3cff */
.L_x_40:
[----:B------:R-:W2:Y:S01]  /*10370*/  S2R R5, SR_CgaCtaId ;  /* 0x0000000000057919 */ /* 0x000ea20000008800 */
[----:B------:R-:W-:Y:S02]  /*10380*/  MOV R4, 0x400 ;  /* 0x0000040000047802 */ /* 0x000fe40000000f00 */
[----:B------:R-:W-:Y:S02]  /*10390*/  SHF.L.U32 R3, R3, 0x1f, RZ ;  /* 0x0000001f03037819 */ /* 0x000fe400000006ff */
[----:B--2---:R-:W-:-:S04]  /*103a0*/  LEA R6, R5, R4, 0x18 ;  /* 0x0000000405067211 */ /* 0x004fc800078ec0ff */
[----:B------:R-:W2:Y:S02]  /*103b0*/  SYNCS.PHASECHK.TRANS64.TRYWAIT P0, [R6+URZ+0x29820], R3 ;  /* 0x02982003060075a7 */ /* 0x000ea4000800017f */
[----:B--2---:R-:W-:Y:S05]  /*103c0*/  @!P0 BRA `(.L_x_86) ;  /* 0x0000002400e48947 */ /* 0x004fea0003800000 */
.L_x_167:
[----:B------:R-:W3:Y:S02]  /*103d0*/  S2R R4, SR_TID.X ;  /* 0x0000000000047919 */ /* 0x000ee40000002100 */
[----:B---3--:R-:W-:-:S04]  /*103e0*/  SHF.R.U32.HI R4, RZ, 0x5, R4 ;  /* 0x00000005ff047819 */ /* 0x008fc80000011604 */
[----:B------:R-:W-:-:S05]  /*103f0*/  LOP3.LUT R4, R4, 0x3, RZ, 0xc0, !PT ;  /* 0x0000000304047812 */ /* 0x000fca00078ec0ff */
[----:B--2---:R-:W2:Y:S02]  /*10400*/  SHFL.IDX PT, R3, R4, RZ, 0x1f ;  /* 0x00001fff04037589 */ /* 0x004ea400000e0000 */
[----:B--2---:R-:W-:-:S13]  /*10410*/  ISETP.NE.AND P0, PT, R3, RZ, PT ;  /* 0x000000ff0300720c */ /* 0x004fda0003f05270 */
[----:B------:R-:W-:Y:S05]  /*10420*/  @P0 BRA `(.L_x_8) ;  /* 0x0000000000a00947 */ /* 0x000fea0003800000 */
[----:B------:R-:W-:-:S13]  /*10430*/  ELECT P0, URZ, PT ;  /* 0x00000000003f782f */ /* 0x000fda0003800000 */
[----:B------:R-:W-:Y:S05]  /*10440*/  @!P0 BRA `(.L_x_8) ;  /* 0x0000000000988947 */ /* 0x000fea0003800000 */
[----:B------:R-:W-:-:S06]  /*10450*/  ULOP3.LUT UR4, UR39, 0x2, URZ, 0xfc, !UPT ;  /* 0x0000000227047892 */ /* 0x000fcc000f8efc3f */
[----:B------:R-:W-:-:S05]  /*10460*/  IMAD.U32 R3, RZ, RZ, UR4 ;  /* 0x00000004ff037e24 */ /* 0x000fca000f8e00ff */
[----:B------:R-:W-:-:S13]  /*10470*/  ISETP.NE.AND P0, PT, R3, 0x3, PT ;  /* 0x000000030300780c */ /* 0x000fda0003f05270 */
[----:B------:R-:W-:Y:S05]  /*10480*/  @!P0 BRA `(.L_x_87) ;  /* 0x0000000000048947 */ /* 0x000fea0003800000 */
[----:B------:R-:W-:Y:S01]  /*10490*/  BPT.TRAP 0x1 ;  /* 0x000000040000795c */ /* 0x000fe20000300000 */
.L_x_87:
[----:B------:R-:W-:Y:S01]  /*104a0*/  IMAD R5, R2, 0x8, R6 ;  /* 0x0000000802057824 */ /* 0x000fe200078e0206 */
[----:B------:R-:W-:Y:S02]  /*104b0*/  SHF.L.U32 R4, R0, 0x1f, RZ ;  /* 0x0000001f00047819 */ /* 0x000fe400000006ff */
[----:B------:R-:W-:Y:S02]  /*104c0*/  IADD3 R2, R2, 0x1, RZ ;  /* 0x0000000102027810 */ /* 0x000fe40007ffe0ff */
[----:B------:R-:W2:Y:S02]  /*104d0*/  SYNCS.PHASECHK.TRANS64.TRYWAIT P1, [R5+URZ+0x29840], R4 ;  /* 0x02984004050075a7 */ /* 0x000ea4000802017f */
[----:B------:R-:W-:-:S04]  /*104e0*/  ISETP.NE.AND P2, PT, R2, 0x2, PT ;  /* 0x000000020200780c */ /* 0x000fc80003f45270 */
[----:B------:R-:W-:Y:S01]  /*104f0*/  SEL R3, RZ, 0x1, P2 ;  /* 0x00000001ff037807 */ /* 0x000fe20001000000 */
[----:B--2---:R-:W-:Y:S08]  /*10500*/  @!P1 BRA `(.L_x_88) ;  /* 0x0000002400a89947 */ /* 0x004ff00003800000 */
.L_x_168:
[----:B------:R-:W-:Y:S02]  /*10510*/  SEL R2, R2, RZ, P2 ;  /* 0x000000ff02027207 */ /* 0x000fe40001000000 */
[----:B------:R-:W-:Y:S01]  /*10520*/  LOP3.LUT R0, R0, R3, RZ, 0x3c, !PT ;  /* 0x0000000300007212 */ /* 0x000fe200078e3cff */
[----:B------:R-:W-:Y:S06]  /*10530*/  @!P0 BRA `(.L_x_89) ;  /* 0x0000000000048947 */ /* 0x000fec0003800000 */
[----:B------:R-:W-:Y:S01]  /*10540*/  BPT.TRAP 0x1 ;  /* 0x000000040000795c */ /* 0x000fe20000300000 */
.L_x_89:
[----:B------:R-:W-:Y:S01]  /*10550*/  IMAD R3, R2, 0x8, R6 ;  /* 0x0000000802037824 */ /* 0x000fe200078e0206 */
[----:B------:R-:W-:-:S04]  /*10560*/  SHF.L.U32 R0, R0, 0x1f, RZ ;  /* 0x0000001f00007819 */ /* 0x000fc800000006ff */
[----:B------:R-:W3:Y:S02]  /*10570*/  SYNCS.PHASECHK.TRANS64.TRYWAIT P1, [R3+URZ+0x29840], R0 ;  /* 0x02984000030075a7 */ /* 0x000ee4000802017f */
[----:B---3--:R-:W-:Y:S05]  /*10580*/  @!P1 BRA `(.L_x_90) ;  /* 0x00000024009c9947 */ /* 0x008fea0003800000 */
.L_x_169:
[----:B------:R-:W-:Y:S05]  /*10590*/  @!P0 BRA `(.L_x_91) ;  /* 0x0000000000048947 */ /* 0x000fea0003800000 */
[----:B------:R-:W-:Y:S01]  /*105a0*/  BPT.TRAP 0x1 ;  /* 0x000000040000795c */ /* 0x000fe20000300000 */
.L_x_91:
[----:B------:R-:W4:Y:S02]  /*105b0*/  SYNCS.PHASECHK.TRANS64.TRYWAIT P1, [R5+URZ+0x29860], R4 ;  /* 0x02986004050075a7 */ /* 0x000f24000802017f */
[----:B----4-:R-:W-:Y:S05]  /*105c0*/  @!P1 BRA `(.L_x_92) ;  /* 0x0000002400a09947 */ /* 0x010fea0003800000 */
.L_x_170:
[----:B------:R-:W-:Y:S05]  /*105d0*/  @!P0 BRA `(.L_x_93) ;  /* 0x0000000000048947 */ /* 0x000fea0003800000 */
[----:B------:R-:W-:Y:S01]  /*105e0*/  BPT.TRAP 0x1 ;  /* 0x000000040000795c */ /* 0x000fe20000300000 */
.L_x_93:
[----:B------:R-:W0:Y:S02]  /*105f0*/  SYNCS.PHASECHK.TRANS64.TRYWAIT P1, [R3+URZ+0x29860], R0 ;  /* 0x02986000030075a7 */ /* 0x000e24000802017f */
[----:B0-----:R-:W-:Y:S05]  /*10600*/  @!P1 BRA `(.L_x_94) ;  /* 0x0000002400a49947 */ /* 0x001fea0003800000 */
.L_x_171:
[----:B------:R-:W-:Y:S05]  /*10610*/  @!P0 BRA `(.L_x_95) ;  /* 0x0000000000048947 */ /* 0x000fea0003800000 */
[----:B------:R-:W-:Y:S01]  /*10620*/  BPT.TRAP 0x1 ;  /* 0x000000040000795c */ /* 0x000fe20000300000 */
.L_x_95:
[----:B------:R-:W0:Y:S02]  /*10630*/  SYNCS.PHASECHK.TRANS64.TRYWAIT P1, [R5+URZ+0x29880], R4 ;  /* 0x02988004050075a7 */ /* 0x000e24000802017f */
[----:B0-----:R-:W-:Y:S05]  /*10640*/  @!P1 BRA `(.L_x_96) ;  /* 0x0000002400a89947 */ /* 0x001fea0003800000 */
.L_x_172:
[----:B------:R-:W-:Y:S05]  /*10650*/  @!P0 BRA `(.L_x_97) ;  /* 0x0000000000048947 */ /* 0x000fea0003800000 */
[----:B------:R-:W-:Y:S01]  /*10660*/  BPT.TRAP 0x1 ;  /* 0x000000040000795c */ /* 0x000fe20000300000 */
.L_x_97:
[----:B------:R0:W0:Y:S02]  /*10670*/  SYNCS.PHASECHK.TRANS64.TRYWAIT P0, [R3+URZ+0x29880], R0 ;  /* 0x02988000030075a7 */ /* 0x000024000800017f */
[----:B0-----:R-:W-:Y:S05]  /*10680*/  @!P0 NANOSLEEP.SYNCS 0x989680 ;  /* 0x009896800000895d */ /* 0x001fea0003900000 */
[----:B------:R-:W0:Y:S02]  /*10690*/  @!P0 SYNCS.PHASECHK.TRANS64 P0, [R3+URZ+0x29880], R0 ;  /* 0x02988000030085a7 */ /* 0x000e24000800007f */
[----:B0-----:R-:W-:Y:S05]  /*106a0*/  @!P0 BRA `(.L_x_97) ;  /* 0xfffffffc00f08947 */ /* 0x001fea000383ffff */
.L_x_8:
[----:B------:R-:W-:Y:S05]  /*106b0*/  BSYNC B6 ;  /* 0x0000000000067941 */ /* 0x000fea0003800000 */
.L_x_5:
[----:B------:R-:W-:Y:S05]  /*106c0*/  EXIT ;  /* 0x000000000000794d */ /* 0x000fea0003800000 */
.L_x_12:
[----:B0-----:R-:W-:-:S04]  /*106d0*/  IMAD.U32 R3, RZ, RZ, UR36 ;  /* 0x00000024ff037e24 */ /* 0x001fc8000f8e00ff */
[----:B------:R0:W1:Y:S03]  /*106e0*/  SYNCS.PHASECHK.TRANS64.TRYWAIT P0, [R3+URZ+0x29800], R8 ;  /* 0x02980008030075a7 */ /* 0x000066000800017f */
[----:B-1----:R-:W-:Y:S05]  /*106f0*/  @!P0 NANOSLEEP.SYNCS 0x989680 ;  /* 0x009896800000895d */ /* 0x002fea0003900000 */
[----:B------:R-:W1:Y:S02]  /*10700*/  @!P0 SYNCS.PHASECHK.TRANS64 P0, [R3+URZ+0x29800], R8 ;  /* 0x02980008030085a7 */ /* 0x000e64000800007f */
[----:B-1----:R-:W-:Y:S05]  /*10710*/  @!P0 BRA `(.L_x_12) ;  /* 0xfffffffc00ec8947 */ /* 0x002fea000383ffff */
[----:B------:R-:W-:Y:S05]  /*10720*/  BRA `(.L_x_98) ;  /* 0xffffff0c00a07947 */ /* 0x000fea000383ffff */
.L_x_16:
[----:B-1----:R-:W-:-:S04]  /*10730*/  IMAD.U32 R5, RZ, RZ, UR36 ;  /* 0x00000024ff057e24 */ /* 0x002fc8000f8e00ff */
[----:B------:R1:W2:Y:S03]  /*10740*/  SYNCS.PHASECHK.TRANS64.TRYWAIT P1, [R5+URZ+0x29830], R8 ;  /* 0x02983008050075a7 */ /* 0x0002a6000802017f */
[----:B--2---:R-:W-:Y:S05]  /*10750*/  @!P1 NANOSLEEP.SYNCS 0x989680 ;  /* 0x009896800000995d */ /* 0x004fea0003900000 */
[----:B------:R-:W2:Y:S02]  /*10760*/  @!P1 SYNCS.PHASECHK.TRANS64 P1, [R5+URZ+0x29830], R8 ;  /* 0x02983008050095a7 */ /* 0x000ea4000802007f */
[----:B--2---:R-:W-:Y:S05]  /*10770*/  @!P1 BRA `(.L_x_16) ;  /* 0xfffffffc00ec9947 */ /* 0x004fea000383ffff */
[----:B------:R-:W-:Y:S05]  /*10780*/  BRA `(.L_x_15) ;  /* 0xffffff0c00bc7947 */ /* 0x000fea000383ffff */
.L_x_22:
[----:B-1----:R-:W-:-:S04]  /*10790*/  IMAD.U32 R8, RZ, RZ, UR4 ;  /* 0x00000004ff087e24 */ /* 0x002fc8000f8e00ff */
[----:B------:R1:W2:Y:S03]  /*107a0*/  SYNCS.PHASECHK.TRANS64.TRYWAIT P1, [R8+URZ+0x29830], R3 ;  /* 0x02983003080075a7 */ /* 0x0002a6000802017f */
[----:B--2---:R-:W-:Y:S05]  /*107b0*/  @!P1 NANOSLEEP.SYNCS 0x989680 ;  /* 0x009896800000995d */ /* 0x004fea0003900000 */
[----:B------:R-:W2:Y:S02]  /*107c0*/  @!P1 SYNCS.PHASECHK.TRANS64 P1, [R8+URZ+0x29830], R3 ;  /* 0x02983003080095a7 */ /* 0x000ea4000802007f */
[----:B--2---:R-:W-:Y:S05]  /*107d0*/  @!P1 BRA `(.L_x_22) ;  /* 0xfffffffc00ec9947 */ /* 0x004fea000383ffff */
[----:B------:R-:W-:Y:S05]  /*107e0*/  BRA `(.L_x_19) ;  /* 0xffffff4c00547947 */ /* 0x000fea000383ffff */
.L_x_26:
[----:B-1----:R-:W-:-:S04]  /*107f0*/  MOV R9, UR4 ;  /* 0x0000000400097c02 */ /* 0x002fc80008000f00 */
[----:B------:R1:W2:Y:S03]  /*10800*/  SYNCS.PHASECHK.TRANS64.TRYWAIT P1, [R9+URZ+0x29850], R8 ;  /* 0x02985008090075a7 */ /* 0x0002a6000802017f */
[----:B--2---:R-:W-:Y:S05]  /*10810*/  @!P1 NANOSLEEP.SYNCS 0x989680 ;  /* 0x009896800000995d */ /* 0x004fea0003900000 */
[----:B------:R-:W2:Y:S02]  /*10820*/  @!P1 SYNCS.PHASECHK.TRANS64 P1, [R9+URZ+0x29850], R8 ;  /* 0x02985008090095a7 */ /* 0x000ea4000802007f */
[----:B--2---:R-:W-:Y:S05]  /*10830*/  @!P1 BRA `(.L_x_26) ;  /* 0xfffffffc00ec9947 */ /* 0x004fea000383ffff */
[----:B------:R-:W-:Y:S05]  /*10840*/  BRA `(.L_x_23) ;  /* 0xffffff5800807947 */ /* 0x000fea000383ffff */
.L_x_33:
[----:B-1----:R-:W-:-:S04]  /*10850*/  IMAD.U32 R5, RZ, RZ, UR9 ;  /* 0x00000009ff057e24 */ /* 0x002fc8000f8e00ff */
[----:B------:R1:W2:Y:S03]  /*10860*/  SYNCS.PHASECHK.TRANS64.TRYWAIT P1, [R5+URZ+0x29850], R0 ;  /* 0x02985000050075a7 */ /* 0x0002a6000802017f */
[----:B--2---:R-:W-:Y:S05]  /*10870*/  @!P1 NANOSLEEP.SYNCS 0x989680 ;  /* 0x009896800000995d */ /* 0x004fea0003900000 */
[----:B------:R-:W2:Y:S02]  /*10880*/  @!P1 SYNCS.PHASECHK.TRANS64 P1, [R5+URZ+0x29850], R0 ;  /* 0x02985000050095a7 */ /* 0x000ea4000802007f */
[----:B--2---:R-:W-:Y:S05]  /*10890*/  @!P1 BRA `(.L_x_33) ;  /* 0xfffffffc00ec9947 */ /* 0x004fea000383ffff */
[----:B------:R-:W-:Y:S05]  /*108a0*/  BRA `(.L_x_32) ;  /* 0xffffff8000e47947 */ /* 0x000fea000383ffff */
.L_x_46:
[----:B------:R-:W-:Y:S01]  /*108b0*/  IMAD.MOV.U32 R13, RZ, RZ, R22 ;  /* 0x000000ffff0d7224 */ /* 0x000fe200078e0016 */
[----:B------:R-:W-:Y:S01]  /*108c0*/  MOV R15, 0xffffffff ;  /* 0xffffffff000f7802 */ /* 0x000fe20000000f00 */
[----:B------:R-:W-:Y:S02]  /*108d0*/  IMAD.MOV.U32 R12, RZ, RZ, RZ ;  /* 0x000000ffff0c7224 */ /* 0x000fe400078e00ff */
[----:B------:R-:W-:-:S07]  /*108e0*/  IMAD.MOV.U32 R11, RZ, RZ, 0x1f ;  /* 0x0000001fff0b7424 */ /* 0x000fce00078e00ff */
[----:B-----5:R-:W-:Y:S05]  /*108f0*/  WARPSYNC.COLLECTIVE R15, `(.L_x_99) ;  /* 0x000000000f087348 */ /* 0x020fea0003c00000 */
[----:B------:R0:W1:Y:S02]  /*10900*/  SHFL.IDX P6, R14, R13, R12, R11 ;  /* 0x0000000c0d0e7389 */ /* 0x00006400000c000b */
[----:B01---5:R-:W-:Y:S01]  /*10910*/  ENDCOLLECTIVE ;  /* 0x000000000000791b */ /* 0x023fe20003800000 */
.L_x_99:
[----:B------:R-:W-:Y:S05]  /*10920*/  BRA `(.L_x_100) ;  /* 0xffffffbc00f87947 */ /* 0x000fea000383ffff */
.L_x_48:
[----:B0-----:R-:W-:Y:S02]  /*10930*/  IMAD.MOV.U32 R3, RZ, RZ, 0x1 ;  /* 0x00000001ff037424 */ /* 0x001fe400078e00ff */
[----:B------:R-:W-:-:S03]  /*10940*/  IMAD.U32 R2, RZ, RZ, UR42 ;  /* 0x0000002aff027e24 */ /* 0x000fc6000f8e00ff */
[----:B------:R-:W-:-:S04]  /*10950*/  SHF.L.U32 R3, R3, 0x1f, RZ ;  /* 0x0000001f03037819 */ /* 0x000fc800000006ff */
[----:B------:R0:W1:Y:S03]  /*10960*/  SYNCS.PHASECHK.TRANS64.TRYWAIT P0, [R2+URZ+0x29880], R3 ;  /* 0x02988003020075a7 */ /* 0x000066000800017f */
[----:B-1----:R-:W-:Y:S05]  /*10970*/  @!P0 NANOSLEEP.SYNCS 0x989680 ;  /* 0x009896800000895d */ /* 0x002fea0003900000 */
[----:B------:R-:W1:Y:S02]  /*10980*/  @!P0 SYNCS.PHASECHK.TRANS64 P0, [R2+URZ+0x29880], R3 ;  /* 0x02988003020085a7 */ /* 0x000e64000800007f */
[----:B-1----:R-:W-:Y:S05]  /*10990*/  @!P0 BRA `(.L_x_48) ;  /* 0xfffffffc00e48947 */ /* 0x002fea000383ffff */
[----:B------:R-:W-:Y:S05]  /*109a0*/  BRA `(.L_x_101) ;  /* 0xffffffc400407947 */ /* 0x000fea000383ffff */
.L_x_49:
[----:B------:R-:W-:Y:S01]  /*109b0*/  BSSY B0, `(.L_x_102) ;  /* 0x0000008000007945 */ /* 0x000fe20003800000 */
[----:B------:R-:W-:Y:S01]  /*109c0*/  IMAD.MOV.U32 R13, RZ, RZ, R10 ;  /* 0x000000ffff0d7224 */ /* 0x000fe200078e000a */
[----:B------:R-:W-:Y:S01]  /*109d0*/  MOV R11, 0x1c1f ;  /* 0x00001c1f000b7802 */ /* 0x000fe20000000f00 */
[----:B------:R-:W-:Y:S02]  /*109e0*/  IMAD.MOV.U32 R12, RZ, RZ, RZ ;  /* 0x000000ffff0c7224 */ /* 0x000fe400078e00ff */
[----:B------:R-:W-:-:S07]  /*109f0*/  IMAD.MOV.U32 R15, RZ, RZ, -0x1 ;  /* 0xffffffffff0f7424 */ /* 0x000fce00078e00ff */
[----:B------:R-:W-:Y:S05]  /*10a00*/  WARPSYNC.COLLECTIVE R15, `(.L_x_103) ;  /* 0x000000000f087348 */ /* 0x000fea0003c00000 */
[----:B------:R0:W1:Y:S02]  /*10a10*/  SHFL.IDX P6, R14, R13, R12, R11 ;  /* 0x0000000c0d0e7389 */ /* 0x00006400000c000b */
[----:B01----:R-:W-:Y:S01]  /*10a20*/  ENDCOLLECTIVE ;  /* 0x000000000000791b */ /* 0x003fe20003800000 */
.L_x_103:
[----:B------:R-:W-:Y:S05]  /*10a30*/  BSYNC B0 ;  /* 0x0000000000007941 */ /* 0x000fea0003800000 */
.L_x_102:
[----:B------:R-:W-:Y:S01]  /*10a40*/  IMAD.MOV.U32 R13, RZ, RZ, R18 ;  /* 0x000000ffff0d7224 */ /* 0x000fe200078e0012 */
[----:B------:R-:W-:Y:S01]  /*10a50*/  MOV R11, 0x1c1f ;  /* 0x00001c1f000b7802 */ /* 0x000fe20000000f00 */
[----:B------:R-:W-:Y:S01]  /*10a60*/  IMAD.MOV.U32 R12, RZ, RZ, RZ ;  /* 0x000000ffff0c7224 */ /* 0x000fe200078e00ff */
[C---:B------:R-:W-:Y:S01]  /*10a70*/  LOP3.LUT P3, RZ, R16.reuse, 0x2, RZ, 0xc0, !PT ;  /* 0x0000000210ff7812 */ /* 0x040fe2000786c0ff */
[----:B------:R-:W-:Y:S01]  /*10a80*/  IMAD.MOV.U32 R15, RZ, RZ, -0x1 ;  /* 0xffffffffff0f7424 */ /* 0x000fe200078e00ff */
[----:B------:R-:W-:Y:S01]  /*10a90*/  LOP3.LUT P2, RZ, R16, 0x1, RZ, 0xc0, !PT ;  /* 0x0000000110ff7812 */ /* 0x000fe2000784c0ff */
[----:B------:R-:W-:Y:S01]  /*10aa0*/  IMAD.MOV.U32 R3, RZ, RZ, R14 ;  /* 0x000000ffff037224 */ /* 0x000fe200078e000e */
[----:B------:R-:W-:Y:S01]  /*10ab0*/  ISETP.GE.AND P1, PT, R9, 0x61, PT ;  /* 0x000000610900780c */ /* 0x000fe20003f26270 */
[----:B------:R-:W-:-:S12]  /*10ac0*/  VIADD R8, R7, UR42 ;  /* 0x0000002a07087c36 */ /* 0x000fd80008000000 */
[----:B------:R-:W-:Y:S05]  /*10ad0*/  WARPSYNC.COLLECTIVE R15, `(.L_x_104) ;  /* 0x000000000f087348 */ /* 0x000fea0003c00000 */
[----:B------:R0:W1:Y:S02]  /*10ae0*/  SHFL.IDX P6, R14, R13, R12, R11 ;  /* 0x0000000c0d0e7389 */ /* 0x00006400000c000b */
[----:B01----:R-:W-:Y:S01]  /*10af0*/  ENDCOLLECTIVE ;  /* 0x000000000000791b */ /* 0x003fe20003800000 */
.L_x_104:
[----:B------:R-:W-:Y:S01]  /*10b00*/  ISETP.GE.AND P5, PT, R9, 0x81, PT ;  /* 0x000000810900780c */ /* 0x000fe20003fa6270 */
[----:B------:R-:W-:Y:S01]  /*10b10*/  VIADD R34, R8, 0xa400 ;  /* 0x0000a40008227836 */ /* 0x000fe20000000000 */
[----:B------:R-:W-:Y:S01]  /*10b20*/  IADD3 R7, R33, R8, RZ ;  /* 0x0000000821077210 */ /* 0x000fe20007ffe0ff */
[----:B------:R-:W-:Y:S02]  /*10b30*/  IMAD.MOV.U32 R13, RZ, RZ, R10 ;  /* 0x000000ffff0d7224 */ /* 0x000fe400078e000a */
[----:B------:R-:W-:Y:S02]  /*10b40*/  IMAD.MOV.U32 R12, RZ, RZ, 0x1 ;  /* 0x00000001ff0c7424 */ /* 0x000fe400078e00ff */
[----:B------:R-:W-:-:S07]  /*10b50*/  IMAD.MOV.U32 R2, RZ, RZ, R14 ;  /* 0x000000ffff027224 */ /* 0x000fce00078e000e */
[----:B------:R-:W-:Y:S05]  /*10b60*/  WARPSYNC.COLLECTIVE R15, `(.L_x_105) ;  /* 0x000000000f087348 */ /* 0x000fea0003c00000 */
[----:B------:R0:W1:Y:S02]  /*10b70*/  SHFL.IDX P6, R14, R13, R12, R11 ;  /* 0x0000000c0d0e7389 */ /* 0x00006400000c000b */
[----:B01----:R-:W-:Y:S01]  /*10b80*/  ENDCOLLECTIVE ;  /* 0x000000000000791b */ /* 0x003fe20003800000 */
.L_x_105:
[----:B------:R-:W-:-:S05]  /*10b90*/  IADD3 R2, P0, R35, R2, RZ ;  /* 0x0000000223027210 */ /* 0x000fca0007f1e0ff */
[----:B------:R-:W-:Y:S01]  /*10ba0*/  IMAD.X R3, RZ, RZ, R3, P0 ;  /* 0x000000ffff037224 */ /* 0x000fe200000e0603 */
[----:B------:R-:W-:Y:S01]  /*10bb0*/  ISETP.LT.OR P0, PT, R9, 0x1, P3 ;  /* 0x000000010900780c */ /* 0x000fe20001f01670 */
[----:B------:R-:W-:-:S12]  /*10bc0*/  IMAD.MOV.U32 R13, RZ, RZ, R18 ;  /* 0x000000ffff0d7224 */ /* 0x000fd800078e0012 */
[----:B------:R-:W-:Y:S01]  /*10bd0*/  @!PT LDS RZ, [RZ] ;  /* 0x00000000fffff984 */ /* 0x000fe20000000800 */
[----:B------:R-:W-:Y:S01]  /*10be0*/  @!PT LDS RZ, [RZ] ;  /* 0x00000000fffff984 */ /* 0x000fe20000000800 */
[----:B------:R-:W-:Y:S01]  /*10bf0*/  @!PT LDS RZ, [RZ] ;  /* 0x00000000fffff984 */ /* 0x000fe20000000800 */
[----:B------:R-:W-:Y:S01]  /*10c00*/  LDGSTS.E.BYPASS.LTC128B.128 [R8+0xa400], desc[UR54][R2.64], !P0 ;  /* 0x0a40000002087fae */ /* 0x000fe2000c101d76 */
[----:B------:R-:W-:-:S13]  /*10c10*/  ISETP.LT.OR P0, PT, R9, 0x1, P2 ;  /* 0x000000010900780c */ /* 0x000fda0001701670 */
[----:B------:R0:W-:Y:S02]  /*10c20*/  LDGSTS.E.BYPASS.LTC128B.128 [R7+0xa400], desc[UR54][R2.64+0x40], !P0 ;  /* 0x0a40004002077fae */ /* 0x0001e4000c101d76 */
[----:B0-----:R-:W-:-:S07]  /*10c30*/  IMAD.MOV.U32 R3, RZ, RZ, R14 ;  /* 0x000000ffff037224 */ /* 0x001fce00078e000e */
[----:B------:R-:W-:Y:S05]  /*10c40*/  WARPSYNC.COLLECTIVE R15, `(.L_x_106) ;  /* 0x000000000f087348 */ /* 0x000fea0003c00000 */
[----:B------:R0:W1:Y:S02]  /*10c50*/  SHFL.IDX P6, R14, R13, R12, R11 ;  /* 0x0000000c0d0e7389 */ /* 0x00006400000c000b */
[----:B01----:R-:W-:Y:S01]  /*10c60*/  ENDCOLLECTIVE ;  /* 0x000000000000791b */ /* 0x003fe20003800000 */
.L_x_106:
[----:B------:R-:W-:Y:S02]  /*10c70*/  IMAD.MOV.U32 R13, RZ, RZ, R10 ;  /* 0x000000ffff0d7224 */ /* 0x000fe400078e000a */
[----:B------:R-:W-:Y:S01]  /*10c80*/  IMAD.MOV.U32 R12, RZ, RZ, 0x2 ;  /* 0x00000002ff0c7424 */ /* 0x000fe200078e00ff */
[----:B------:R-:W-:-:S07]  /*10c90*/  MOV R2, R14 ;  /* 0x0000000e00027202 */ /* 0x000fce0000000f00 */
[----:B------:R-:W-:Y:S05]  /*10ca0*/  WARPSYNC.COLLECTIVE R15, `(.L_x_107) ;  /* 0x000000000f087348 */ /* 0x000fea0003c00000 */
[----:B------:R0:W1:Y:S02]  /*10cb0*/  SHFL.IDX P6, R14, R13, R12, R11 ;  /* 0x0000000c0d0e7389 */ /* 0x00006400000c000b */
[----:B01----:R-:W-:Y:S01]  /*10cc0*/  ENDCOLLECTIVE ;  /* 0x000000000000791b */ /* 0x003fe20003800000 */
.L_x_107:
[----:B------:R-:W-:-:S05]  /*10cd0*/  IADD3 R2, P0, R35, R2, RZ ;  /* 0x0000000223027210 */ /* 0x000fca0007f1e0ff */
[----:B------:R-:W-:Y:S01]  /*10ce0*/  IMAD.X R3, RZ, RZ, R3, P0 ;  /* 0x000000ffff037224 */ /* 0x000fe200000e0603 */
[----:B------:R-:W-:Y:S02]  /*10cf0*/  ISETP.LT.OR P0, PT, R9, 0x21, P3 ;  /* 0x000000210900780c */ /* 0x000fe40001f01670 */
[----:B------:R-:W-:-:S11]  /*10d00*/  MOV R13, R18 ;  /* 0x00000012000d7202 */ /* 0x000fd60000000f00 */
        /* <DEDUP_REMOVED lines=10> */
.L_x_108:
[----:B------:R-:W-:Y:S02]  /*10db0*/  IMAD.MOV.U32 R13, RZ, RZ, R10 ;  /* 0x000000ffff0d7224 */ /* 0x000fe400078e000a */
[----:B------:R-:W-:Y:S02]  /*10dc0*/  IMAD.MOV.U32 R12, RZ, RZ, 0x3 ;  /* 0x00000003ff0c7424 */ /* 0x000fe400078e00ff */
[----:B------:R-:W-:-:S07]  /*10dd0*/  IMAD.MOV.U32 R2, RZ, RZ, R14 ;  /* 0x000000ffff027224 */ /* 0x000fce00078e000e */
[----:B------:R-:W-:Y:S05]  /*10de0*/  WARPSYNC.COLLECTIVE R15, `(.L_x_109) ;  /* 0x000000000f087348 */ /* 0x000fea0003c00000 */
[----:B------:R0:W1:Y:S02]  /*10df0*/  SHFL.IDX P6, R14, R13, R12, R11 ;  /* 0x0000000c0d0e7389 */ /* 0x00006400000c000b */
[----:B01----:R-:W-:Y:S01]  /*10e00*/  ENDCOLLECTIVE ;  /* 0x000000000000791b */ /* 0x003fe20003800000 */
.L_x_109:
[----:B------:R-:W-:-:S05]  /*10e10*/  IADD3 R2, P0, R35, R2, RZ ;  /* 0x0000000223027210 */ /* 0x000fca0007f1e0ff */
[----:B------:R-:W-:Y:S01]  /*10e20*/  IMAD.X R3, RZ, RZ, R3, P0 ;  /* 0x000000ffff037224 */ /* 0x000fe200000e0603 */
[----:B------:R-:W-:Y:S01]  /*10e30*/  ISETP.LT.OR P0, PT, R9, 0x41, P3 ;  /* 0x000000410900780c */ /* 0x000fe20001f01670 */
[----:B------:R-:W-:-:S12]  /*10e40*/  IMAD.MOV.U32 R13, RZ, RZ, R18 ;  /* 0x000000ffff0d7224 */ /* 0x000fd800078e0012 */
[----:B------:R-:W-:Y:S01]  /*10e50*/  @!PT LDS RZ, [RZ] ;  /* 0x00000000fffff984 */ /* 0x000fe20000000800 */
[----:B------:R-:W-:Y:S01]  /*10e60*/  @!PT LDS RZ, [RZ] ;  /* 0x00000000fffff984 */ /* 0x000fe20000000800 */
[----:B------:R-:W-:Y:S01]  /*10e70*/  @!PT LDS RZ, [RZ] ;  /* 0x00000000fffff984 */ /* 0x000fe20000000800 */
[----:B------:R0:W-:Y:S01]  /*10e80*/  LDGSTS.E.BYPASS.LTC128B.128 [R8+0xc400], desc[UR54][R2.64], !P0 ;  /* 0x0c40000002087fae */ /* 0x0001e2000c101d76 */
[----:B------:R-:W-:Y:S02]  /*10e90*/  ISETP.LT.OR P0, PT, R9, 0x41, P2 ;  /* 0x000000410900780c */ /* 0x000fe40001701670 */
[----:B------:R-:W-:-:S11]  /*10ea0*/  MOV R10, R14 ;  /* 0x0000000e000a7202 */ /* 0x000fd60000000f00 */
[----:B0-----:R-:W-:Y:S05]  /*10eb0*/  WARPSYNC.COLLECTIVE R15, `(.L_x_110) ;  /* 0x000000000f087348 */ /* 0x001fea0003c00000 */
[----:B------:R1:W2:Y:S02]  /*10ec0*/  SHFL.IDX P6, R14, R13, R12, R11 ;  /* 0x0000000c0d0e7389 */ /* 0x0002a400000c000b */
[----:B012---:R-:W-:Y:S01]  /*10ed0*/  ENDCOLLECTIVE ;  /* 0x000000000000791b */ /* 0x007fe20003800000 */
.L_x_110:
[----:B------:R-:W-:Y:S01]  /*10ee0*/  @!PT LDS RZ, [RZ] ;  /* 0x00000000fffff984 */ /* 0x000fe20000000800 */
[----:B------:R-:W-:Y:S01]  /*10ef0*/  @!PT LDS RZ, [RZ] ;  /* 0x00000000fffff984 */ /* 0x000fe20000000800 */
[----:B------:R-:W-:Y:S01]  /*10f00*/  @!PT LDS RZ, [RZ] ;  /* 0x00000000fffff984 */ /* 0x000fe20000000800 */
[----:B------:R0:W-:Y:S01]  /*10f10*/  LDGSTS.E.BYPASS.LTC128B.128 [R7+0xc400], desc[UR54][R2.64+0x40], !P0 ;  /* 0x0c40004002077fae */ /* 0x0001e2000c101d76 */
[----:B------:R-:W-:Y:S01]  /*10f20*/  IMAD.MOV.U32 R13, RZ, RZ, R19 ;  /* 0x000000ffff0d7224 */ /* 0x000fe200078e0013 */
[----:B------:R-:W-:Y:S01]  /*10f30*/  MOV R12, RZ ;  /* 0x000000ff000c7202 */ /* 0x000fe20000000f00 */
[----:B0-----:R-:W-:-:S07]  /*10f40*/  IMAD.MOV.U32 R2, RZ, RZ, R14 ;  /* 0x000000ffff027224 */ /* 0x001fce00078e000e */
[----:B------:R-:W-:Y:S05]  /*10f50*/  WARPSYNC.COLLECTIVE R15, `(.L_x_111) ;  /* 0x000000000f087348 */ /* 0x000fea0003c00000 */
[----:B------:R0:W1:Y:S02]  /*10f60*/  SHFL.IDX P6, R14, R13, R12, R11 ;  /* 0x0000000c0d0e7389 */ /* 0x00006400000c000b */
[----:B01----:R-:W-:Y:S01]  /*10f70*/  ENDCOLLECTIVE ;  /* 0x000000000000791b */ /* 0x003fe20003800000 */
.L_x_111:
[----:B------:R-:W-:-:S05]  /*10f80*/  IADD3 R2, P0, R35, R2, RZ ;  /* 0x0000000223027210 */ /* 0x000fca0007f1e0ff */
[----:B------:R-:W-:Y:S01]  /*10f90*/  IMAD.X R3, RZ, RZ, R10, P0 ;  /* 0x000000ffff037224 */ /* 0x000fe200000e060a */
[C---:B------:R-:W-:Y:S02]  /*10fa0*/  ISETP.LT.OR P0, PT, R9.reuse, 0x61, P3 ;  /* 0x000000610900780c */ /* 0x040fe40001f01670 */
[----:B------:R-:W-:Y:S01]  /*10fb0*/  ISETP.GE.AND P3, PT, R9, 0x21, PT ;  /* 0x000000210900780c */ /* 0x000fe20003f66270 */
[----:B------:R-:W-:-:S10]  /*10fc0*/  IMAD.MOV.U32 R13, RZ, RZ, R20 ;  /* 0x000000ffff0d7224 */ /* 0x000fd400078e0014 */
[----:B------:R-:W-:Y:S01]  /*10fd0*/  @!PT LDS RZ, [RZ] ;  /* 0x00000000fffff984 */ /* 0x000fe20000000800 */
[----:B------:R-:W-:Y:S01]  /*10fe0*/  @!PT LDS RZ, [RZ] ;  /* 0x00000000fffff984 */ /* 0x000fe20000000800 */
[----:B------:R-:W-:Y:S01]  /*10ff0*/  @!PT LDS RZ, [RZ] ;  /* 0x00000000fffff984 */ /* 0x000fe20000000800 */
[----:B------:R0:W-:Y:S01]  /*11000*/  LDGSTS.E.BYPASS.LTC128B.128 [R8+0xd400], desc[UR54][R2.64], !P0 ;  /* 0x0d40000002087fae */ /* 0x0001e2000c101d76 */
[C---:B------:R-:W-:Y:S01]  /*11010*/  ISETP.LT.OR P0, PT, R9.reuse, 0x61, P2 ;  /* 0x000000610900780c */ /* 0x040fe20001701670 */
[----:B------:R-:W-:Y:S01]  /*11020*/  IMAD.MOV.U32 R19, RZ, RZ, R14 ;  /* 0x000000ffff137224 */ /* 0x000fe200078e000e */
[----:B------:R-:W-:-:S13]  /*11030*/  ISETP.GE.AND P2, PT, R9, 0x41, PT ;  /* 0x000000410900780c */ /* 0x000fda0003f46270 */
[----:B0-----:R-:W-:Y:S05]  /*11040*/  WARPSYNC.COLLECTIVE R15, `(.L_x_112) ;  /* 0x000000000f087348 */ /* 0x001fea0003c00000 */
[----:B------:R1:W2:Y:S02]  /*11050*/  SHFL.IDX P6, R14, R13, R12, R11 ;  /* 0x0000000c0d0e7389 */ /* 0x0002a400000c000b */
[----:B012---:R-:W-:Y:S01]  /*11060*/  ENDCOLLECTIVE ;  /* 0x000000000000791b */ /* 0x007fe20003800000 */
.L_x_112:
[----:B------:R-:W-:Y:S01]  /*11070*/  @!PT LDS RZ, [RZ] ;  /* 0x00000000fffff984 */ /* 0x000fe20000000800 */
[----:B------:R-:W-:Y:S01]  /*11080*/  @!PT LDS RZ, [RZ] ;  /* 0x00000000fffff984 */ /* 0x000fe20000000800 */
[----:B------:R-:W-:Y:S01]  /*11090*/  @!PT LDS RZ, [RZ] ;  /* 0x00000000fffff984 */ /* 0x000fe20000000800 */
[----:B------:R0:W-:Y:S02]  /*110a0*/  LDGSTS.E.BYPASS.LTC128B.128 [R7+0xd400], desc[UR54][R2.64+0x40], !P0 ;  /* 0x0d40004002077fae */ /* 0x0001e4000c101d76 */
[----:B0-----:R-:W-:Y:S01]  /*110b0*/  IMAD.MOV.U32 R2, RZ, RZ, R14 ;  /* 0x000000ffff027224 */ /* 0x001fe200078e000e */
[----:B------:R-:W-:Y:S06]  /*110c0*/  BRA `(.L_x_113) ;  /* 0xffffffc000e87947 */ /* 0x000fec000383ffff */
.L_x_52:
[----:B-1----:R-:W-:Y:S01]  /*110d0*/  MOV R3, 0x1 ;  /* 0x0000000100037802 */ /* 0x002fe20000000f00 */
[----:B------:R-:W-:-:S03]  /*110e0*/  IMAD.U32 R2, RZ, RZ, UR42 ;  /* 0x0000002aff027e24 */ /* 0x000fc6000f8e00ff */
[----:B------:R-:W-:-:S04]  /*110f0*/  SHF.L.U32 R3, R3, 0x1f, RZ ;  /* 0x0000001f03037819 */ /* 0x000fc800000006ff */
[----:B------:R1:W2:Y:S03]  /*11100*/  SYNCS.PHASECHK.TRANS64.TRYWAIT P0, [R2+URZ+0x29840], R3 ;  /* 0x02984003020075a7 */ /* 0x0002a6000800017f */
[----:B--2---:R-:W-:Y:S05]  /*11110*/  @!P0 NANOSLEEP.SYNCS 0x989680 ;  /* 0x009896800000895d */ /* 0x004fea0003900000 */
[----:B------:R-:W2:Y:S02]  /*11120*/  @!P0 SYNCS.PHASECHK.TRANS64 P0, [R2+URZ+0x29840], R3 ;  /* 0x02984003020085a7 */ /* 0x000ea4000800007f */
[----:B--2---:R-:W-:Y:S05]  /*11130*/  @!P0 BRA `(.L_x_52) ;  /* 0xfffffffc00e48947 */ /* 0x004fea000383ffff */
[----:B------:R-:W-:Y:S05]  /*11140*/  BRA `(.L_x_114) ;  /* 0xffffffc400347947 */ /* 0x000fea000383ffff */
.L_x_53:
[----:B------:R-:W-:Y:S01]  /*11150*/  BSSY B0, `(.L_x_115) ;  /* 0x0000008000007945 */ /* 0x000fe20003800000 */
[----:B------:R-:W-:Y:S01]  /*11160*/  IMAD.MOV.U32 R13, RZ, RZ, R6 ;  /* 0x000000ffff0d7224 */ /* 0x000fe200078e0006 */
[----:B------:R-:W-:Y:S01]  /*11170*/  MOV R15, 0xffffffff ;  /* 0xffffffff000f7802 */ /* 0x000fe20000000f00 */
[----:B------:R-:W-:Y:S02]  /*11180*/  IMAD.MOV.U32 R12, RZ, RZ, RZ ;  /* 0x000000ffff0c7224 */ /* 0x000fe400078e00ff */
[----:B------:R-:W-:-:S07]  /*11190*/  IMAD.MOV.U32 R11, RZ, RZ, 0x1c1f ;  /* 0x00001c1fff0b7424 */ /* 0x000fce00078e00ff */
[----:B0-----:R-:W-:Y:S05]  /*111a0*/  WARPSYNC.COLLECTIVE R15, `(.L_x_116) ;  /* 0x000000000f087348 */ /* 0x001fea0003c00000 */
[----:B------:R1:W2:Y:S02]  /*111b0*/  SHFL.IDX P6, R14, R13, R12, R11 ;  /* 0x0000000c0d0e7389 */ /* 0x0002a400000c000b */
[----:B012---:R-:W-:Y:S01]  /*111c0*/  ENDCOLLECTIVE ;  /* 0x000000000000791b */ /* 0x007fe20003800000 */
.L_x_116:
[----:B------:R-:W-:Y:S05]  /*111d0*/  BSYNC B0 ;  /* 0x0000000000007941 */ /* 0x000fea0003800000 */
.L_x_115:
[----:B------:R-:W-:Y:S01]  /*111e0*/  IMAD.MOV.U32 R13, RZ, RZ, R5 ;  /* 0x000000ffff0d7224 */ /* 0x000fe200078e0005 */
[----:B------:R-:W-:Y:S01]  /*111f0*/  MOV R15, 0xffffffff ;  /* 0xffffffff000f7802 */ /* 0x000fe20000000f00 */
[----:B------:R-:W-:Y:S01]  /*11200*/  IMAD.MOV.U32 R12, RZ, RZ, RZ ;  /* 0x000000ffff0c7224 */ /* 0x000fe200078e00ff */
[----:B------:R-:W-:Y:S01]  /*11210*/  P2R R4, PR, RZ, 0x20 ;  /* 0x00000020ff047803 */ /* 0x000fe20000000000 */
[----:B------:R-:W-:Y:S01]  /*11220*/  IMAD.MOV.U32 R11, RZ, RZ, 0x1c1f ;  /* 0x00001c1fff0b7424 */ /* 0x000fe200078e00ff */
[----:B------:R-:W-:Y:S01]  /*11230*/  LOP3.LUT P5, RZ, R16, 0x4, RZ, 0xc0, !PT ;  /* 0x0000000410ff7812 */ /* 0x000fe200078ac0ff */
[----:B------:R-:W-:Y:S02]  /*11240*/  IMAD.MOV.U32 R2, RZ, RZ, R14 ;  /* 0x000000ffff027224 */ /* 0x000fe400078e000e */
[----:B------:R-:W-:-:S10]  /*11250*/  @P4 VIADD R9, R36, UR42 ;  /* 0x0000002a24094c36 */ /* 0x000fd40008000000 */
[----:B------:R-:W-:Y:S05]  /*11260*/  WARPSYNC.COLLECTIVE R15, `(.L_x_117) ;  /* 0x000000000f087348 */ /* 0x000fea0003c00000 */
[----:B------:R0:W1:Y:S02]  /*11270*/  SHFL.IDX P6, R14, R13, R12, R11 ;  /* 0x0000000c0d0e7389 */ /* 0x00006400000c000b */
[----:B01----:R-:W-:Y:S01]  /*11280*/  ENDCOLLECTIVE ;  /* 0x000000000000791b */ /* 0x003fe20003800000 */
.L_x_117:
[----:B------:R-:W-:Y:S02]  /*11290*/  @P3 VIADD R21, R36, UR42 ;  /* 0x0000002a24153c36 */ /* 0x000fe40008000000 */
[----:B------:R-:W-:Y:S01]  /*112a0*/  IMAD.MOV.U32 R13, RZ, RZ, R6 ;  /* 0x000000ffff0d7224 */ /* 0x000fe200078e0006 */
[----:B------:R-:W-:Y:S02]  /*112b0*/  MOV R12, 0x1 ;  /* 0x00000001000c7802 */ /* 0x000fe40000000f00 */
[----:B------:R-:W-:Y:S02]  /*112c0*/  @P4 IADD3 R14, P0, R35, R14, RZ ;  /* 0x0000000e230e4210 */ /* 0x000fe40007f1e0ff */
[----:B------:R-:W-:-:S03]  /*112d0*/  LOP3.LUT P6, RZ, R16, 0x8, RZ, 0xc0, !PT ;  /* 0x0000000810ff7812 */ /* 0x000fc600078cc0ff */
[----:B------:R-:W-:Y:S01]  /*112e0*/  @P4 IMAD.X R3, RZ, RZ, R2, P0 ;  /* 0x000000ffff034224 */ /* 0x000fe200000e0602 */
[----:B------:R-:W-:Y:S01]  /*112f0*/  LOP3.LUT P0, RZ, R16, 0x10, RZ, 0xc0, !PT ;  /* 0x0000001010ff7812 */ /* 0x000fe2000780c0ff */
[----:B------:R-:W-:-:S12]  /*11300*/  @P4 IMAD.MOV.U32 R2, RZ, RZ, R14 ;  /* 0x000000ffff024224 */ /* 0x000fd800078e000e */
[----:B------:R-:W-:Y:S01]  /*11310*/  @!PT LDS RZ, [RZ] ;  /* 0x00000000fffff984 */ /* 0x000fe20000000800 */
[----:B------:R-:W-:Y:S01]  /*11320*/  @!PT LDS RZ, [RZ] ;  /* 0x00000000fffff984 */ /* 0x000fe20000000800 */
[----:B------:R-:W-:Y:S01]  /*11330*/  @!PT LDS RZ, [RZ] ;  /* 0x00000000fffff984 */ /* 0x000fe20000000800 */
[----:B------:R0:W-:Y:S04]  /*11340*/  @P4 LDGSTS.E.BYPASS.LTC128B.128 [R9+0x1a400], desc[UR54][R2.64], !P0 ;  /* 0x1a40000002094fae */ /* 0x0001e8000c101d76 */
[----:B------:R0:W-:Y:S02]  /*11350*/  @P4 LDGSTS.E.BYPASS.LTC128B.128 [R9+0x1cc00], desc[UR54][R2.64+0x40], !P6 ;  /* 0x1cc0004002094fae */ /* 0x0001e4000f101d76 */
[----:B0-----:R-:W-:Y:S05]  /*11360*/  WARPSYNC.COLLECTIVE R15, `(.L_x_118) ;  /* 0x000000000f087348 */ /* 0x001fea0003c00000 */
[----:B------:R1:W2:Y:S02]  /*11370*/  SHFL.IDX P6, R14, R13, R12, R11 ;  /* 0x0000000c0d0e7389 */ /* 0x0002a400000c000b */
[----:B012---:R-:W-:Y:S01]  /*11380*/  ENDCOLLECTIVE ;  /* 0x000000000000791b */ /* 0x007fe20003800000 */
.L_x_118:
[----:B------:R-:W-:Y:S01]  /*11390*/  @!PT LDS RZ, [RZ] ;  /* 0x00000000fffff984 */ /* 0x000fe20000000800 */
[----:B------:R-:W-:Y:S01]  /*113a0*/  @!PT LDS RZ, [RZ] ;  /* 0x00000000fffff984 */ /* 0x000fe20000000800 */
[----:B------:R-:W-:Y:S01]  /*113b0*/  @!PT LDS RZ, [RZ] ;  /* 0x00000000fffff984 */ /* 0x000fe20000000800 */
[----:B------:R0:W-:Y:S01]  /*113c0*/  @P4 LDGSTS.E.BYPASS.LTC128B.128 [R9+0x1f400], desc[UR54][R2.64+0x80], !P5 ;  /* 0x1f40008002094fae */ /* 0x0001e2000e901d76 */
[----:B------:R-:W-:Y:S01]  /*113d0*/  LOP3.LUT P4, RZ, R16, 0x8, RZ, 0xc0, !PT ;  /* 0x0000000810ff7812 */ /* 0x000fe2000788c0ff */
[----:B------:R-:W-:Y:S02]  /*113e0*/  IMAD.MOV.U32 R13, RZ, RZ, R5 ;  /* 0x000000ffff0d7224 */ /* 0x000fe400078e0005 */
[----:B------:R-:W-:-:S10]  /*113f0*/  IMAD.MOV.U32 R8, RZ, RZ, R14 ;  /* 0x000000ffff087224 */ /* 0x000fd400078e000e */
[----:B0-----:R-:W-:Y:S05]  /*11400*/  WARPSYNC.COLLECTIVE R15, `(.L_x_119) ;  /* 0x000000000f087348 */ /* 0x001fea0003c00000 */
[----:B------:R1:W2:Y:S02]  /*11410*/  SHFL.IDX P6, R14, R13, R12, R11 ;  /* 0x0000000c0d0e7389 */ /* 0x0002a400000c000b */
[----:B012---:R-:W-:Y:S01]  /*11420*/  ENDCOLLECTIVE ;  /* 0x000000000000791b */ /* 0x007fe20003800000 */
.L_x_119:
[----:B------:R-:W-:Y:S02]  /*11430*/  IMAD.MOV.U32 R13, RZ, RZ, R6 ;  /* 0x000000ffff0d7224 */ /* 0x000fe400078e0006 */
[----:B------:R-:W-:Y:S01]  /*11440*/  IMAD.MOV.U32 R12, RZ, RZ, 0x2 ;  /* 0x00000002ff0c7424 */ /* 0x000fe200078e00ff */
[----:B------:R-:W-:Y:S02]  /*11450*/  @P3 IADD3 R14, P0, R35, R14, RZ ;  /* 0x0000000e230e3210 */ /* 0x000fe40007f1e0ff */
[----:B------:R-:W-:Y:S02]  /*11460*/  LOP3.LUT P6, RZ, R16, 0x10, RZ, 0xc0, !PT ;  /* 0x0000001010ff7812 */ /* 0x000fe400078cc0ff */
[----:B------:R-:W-:Y:S01]  /*11470*/  @P3 MOV R2, R14 ;  /* 0x0000000e00023202 */ /* 0x000fe20000000f00 */
[----:B------:R-:W-:-:S04]  /*11480*/  @P3 IMAD.X R19, RZ, RZ, R8, P0 ;  /* 0x000000ffff133224 */ /* 0x000fc800000e0608 */
[----:B------:R-:W-:Y:S02]  /*11490*/  @P3 IMAD.MOV.U32 R3, RZ, RZ, R19 ;  /* 0x000000ffff033224 */ /* 0x000fe400078e0013 */
[----:B------:R-:W-:-:S04]  /*114a0*/  @P2 VIADD R19, R36, UR42 ;  /* 0x0000002a24132c36 */ /* 0x000fc80008000000 */
[----:B------:R-:W-:Y:S01]  /*114b0*/  @!PT LDS RZ, [RZ] ;  /* 0x00000000fffff984 */ /* 0x000fe20000000800 */
[----:B------:R-:W-:Y:S01]  /*114c0*/  @!PT LDS RZ, [RZ] ;  /* 0x00000000fffff984 */ /* 0x000fe20000000800 */
[----:B------:R-:W-:Y:S01]  /*114d0*/  @!PT LDS RZ, [RZ] ;  /* 0x00000000fffff984 */ /* 0x000fe20000000800 */
[----:B------:R0:W-:Y:S03]  /*114e0*/  @P3 LDGSTS.E.BYPASS.LTC128B.128 [R21+0x1ac00], desc[UR54][R2.64], !P6 ;  /* 0x1ac0000002153fae */ /* 0x0001e6000f101d76 */
[----:B0-----:R-:W-:Y:S05]  /*114f0*/  WARPSYNC.COLLECTIVE R15, `(.L_x_120) ;  /* 0x000000000f087348 */ /* 0x001fea0003c00000 */
[----:B------:R1:W2:Y:S02]  /*11500*/  SHFL.IDX P6, R14, R13, R12, R11 ;  /* 0x0000000c0d0e7389 */ /* 0x0002a400000c000b */
[----:B012---:R-:W-:Y:S01]  /*11510*/  ENDCOLLECTIVE ;  /* 0x000000000000791b */ /* 0x007fe20003800000 */
.L_x_120:
[----:B------:R-:W-:Y:S01]  /*11520*/  @!PT LDS RZ, [RZ] ;  /* 0x00000000fffff984 */ /* 0x000fe20000000800 */
[----:B------:R-:W-:Y:S01]  /*11530*/  @!PT LDS RZ, [RZ] ;  /* 0x00000000fffff984 */ /* 0x000fe20000000800 */
[----:B------:R-:W-:Y:S01]  /*11540*/  @!PT LDS RZ, [RZ] ;  /* 0x00000000fffff984 */ /* 0x000fe20000000800 */
[----:B------:R-:W-:Y:S04]  /*11550*/  @P3 LDGSTS.E.BYPASS.LTC128B.128 [R21+0x1d400], desc[UR54][R2.64+0x40], !P4 ;  /* 0x1d40004002153fae */ /* 0x000fe8000e101d76 */
[----:B------:R0:W-:Y:S01]  /*11560*/  @P3 LDGSTS.E.BYPASS.LTC128B.128 [R21+0x1fc00], desc[UR54][R2.64+0x80], !P5 ;  /* 0x1fc0008002153fae */ /* 0x0001e2000e901d76 */
[----:B------:R-:W-:Y:S02]  /*11570*/  LOP3.LUT P3, RZ, R16, 0x10, RZ, 0xc0, !PT ;  /* 0x0000001010ff7812 */ /* 0x000fe4000786c0ff */
[----:B------:R-:W-:Y:S02]  /*11580*/  MOV R13, R5 ;  /* 0x00000005000d7202 */ /* 0x000fe40000000f00 */
[----:B0-----:R-:W-:Y:S01]  /*11590*/  @P1 IADD3 R21, R36, UR42, RZ ;  /* 0x0000002a24151c10 */ /* 0x001fe2000fffe0ff */
[----:B------:R-:W-:-:S08]  /*115a0*/  IMAD.MOV.U32 R8, RZ, RZ, R14 ;  /* 0x000000ffff087224 */ /* 0x000fd000078e000e */
[----:B------:R-:W-:Y:S05]  /*115b0*/  WARPSYNC.COLLECTIVE R15, `(.L_x_121) ;  /* 0x000000000f087348 */ /* 0x000fea0003c00000 */
[----:B------:R0:W1:Y:S02]  /*115c0*/  SHFL.IDX P6, R14, R13, R12, R11 ;  /* 0x0000000c0d0e7389 */ /* 0x00006400000c000b */
[----:B01----:R-:W-:Y:S01]  /*115d0*/  ENDCOLLECTIVE ;  /* 0x000000000000791b */ /* 0x003fe20003800000 */
.L_x_121:
[----:B------:R-:W-:Y:S01]  /*115e0*/  MOV R13, R6 ;  /* 0x00000006000d7202 */ /* 0x000fe20000000f00 */
[----:B------:R-:W-:Y:S01]  /*115f0*/  IMAD.MOV.U32 R12, RZ, RZ, 0x3 ;  /* 0x00000003ff0c7424 */ /* 0x000fe200078e00ff */
[----:B------:R-:W-:-:S05]  /*11600*/  @P2 IADD3 R14, P0, R35, R14, RZ ;  /* 0x0000000e230e2210 */ /* 0x000fca0007f1e0ff */
[----:B------:R-:W-:-:S08]  /*11610*/  @P2 IMAD.MOV.U32 R2, RZ, RZ, R14 ;  /* 0x000000ffff022224 */ /* 0x000fd000078e000e */
[----:B------:R-:W-:Y:S05]  /*11620*/  WARPSYNC.COLLECTIVE R15, `(.L_x_122) ;  /* 0x000000000f087348 */ /* 0x000fea0003c00000 */
[----:B------:R0:W1:Y:S02]  /*11630*/  SHFL.IDX P6, R14, R13, R12, R11 ;  /* 0x0000000c0d0e7389 */ /* 0x00006400000c000b */
[----:B01----:R-:W-:Y:S01]  /*11640*/  ENDCOLLECTIVE ;  /* 0x000000000000791b */ /* 0x003fe20003800000 */
.L_x_122:
[----:B------:R-:W-:-:S04]  /*11650*/  @P2 IMAD.X R9, RZ, RZ, R8, P0 ;  /* 0x000000ffff092224 */ /* 0x000fc800000e0608 */
[----:B------:R-:W-:-:S05]  /*11660*/  @P2 IMAD.MOV.U32 R3, RZ, RZ, R9 ;  /* 0x000000ffff032224 */ /* 0x000fca00078e0009 */
[----:B------:R-:W-:Y:S01]  /*11670*/  @!PT LDS RZ, [RZ] ;  /* 0x00000000fffff984 */ /* 0x000fe20000000800 */
[----:B------:R-:W-:Y:S01]  /*11680*/  @!PT LDS RZ, [RZ] ;  /* 0x00000000fffff984 */ /* 0x000fe20000000800 */
[----:B------:R-:W-:Y:S01]  /*11690*/  @!PT LDS RZ, [RZ] ;  /* 0x00000000fffff984 */ /* 0x000fe20000000800 */
[----:B------:R0:W-:Y:S01]  /*116a0*/  @P2 LDGSTS.E.BYPASS.LTC128B.128 [R19+0x1b400], desc[UR54][R2.64], !P3 ;  /* 0x1b40000002132fae */ /* 0x0001e2000d901d76 */
[----:B------:R-:W-:-:S03]  /*116b0*/  IMAD.MOV.U32 R13, RZ, RZ, R5 ;  /* 0x000000ffff0d7224 */ /* 0x000fc600078e0005 */
[----:B------:R0:W-:Y:S04]  /*116c0*/  @P2 LDGSTS.E.BYPASS.LTC128B.128 [R19+0x1dc00], desc[UR54][R2.64+0x40], !P4 ;  /* 0x1dc0004002132fae */ /* 0x0001e8000e101d76 */
[----:B------:R0:W-:Y:S01]  /*116d0*/  @P2 LDGSTS.E.BYPASS.LTC128B.128 [R19+0x20400], desc[UR54][R2.64+0x80], !P5 ;  /* 0x2040008002132fae */ /* 0x0001e2000e901d76 */
[----:B------:R-:W-:-:S07]  /*116e0*/  IMAD.MOV.U32 R8, RZ, RZ, R14 ;  /* 0x000000ffff087224 */ /* 0x000fce00078e000e */
[----:B0-----:R-:W-:Y:S05]  /*116f0*/  WARPSYNC.COLLECTIVE R15, `(.L_x_123) ;  /* 0x000000000f087348 */ /* 0x001fea0003c00000 */
[----:B------:R1:W2:Y:S02]  /*11700*/  SHFL.IDX P6, R14, R13, R12, R11 ;  /* 0x0000000c0d0e7389 */ /* 0x0002a400000c000b */
[----:B012---:R-:W-:Y:S01]  /*11710*/  ENDCOLLECTIVE ;  /* 0x000000000000791b */ /* 0x007fe20003800000 */
.L_x_123:
[----:B------:R-:W-:Y:S02]  /*11720*/  IMAD.MOV.U32 R13, RZ, RZ, R7 ;  /* 0x000000ffff0d7224 */ /* 0x000fe400078e0007 */
[----:B------:R-:W-:Y:S01]  /*11730*/  IMAD.MOV.U32 R12, RZ, RZ, RZ ;  /* 0x000000ffff0c7224 */ /* 0x000fe200078e00ff */
[----:B------:R-:W-:-:S05]  /*11740*/  @P1 IADD3 R14, P0, R35, R14, RZ ;  /* 0x0000000e230e1210 */ /* 0x000fca0007f1e0ff */
[----:B------:R-:W-:-:S08]  /*11750*/  @P1 IMAD.MOV.U32 R2, RZ, RZ, R14 ;  /* 0x000000ffff021224 */ /* 0x000fd000078e000e */
[----:B------:R-:W-:Y:S05]  /*11760*/  WARPSYNC.COLLECTIVE R15, `(.L_x_124) ;  /* 0x000000000f087348 */ /* 0x000fea0003c00000 */
[----:B------:R0:W1:Y:S02]  /*11770*/  SHFL.IDX P6, R14, R13, R12, R11 ;  /* 0x0000000c0d0e7389 */ /* 0x00006400000c000b */
[----:B01----:R-:W-:Y:S01]  /*11780*/  ENDCOLLECTIVE ;  /* 0x000000000000791b */ /* 0x003fe20003800000 */
.L_x_124:
        /* <DEDUP_REMOVED lines=9> */
[----:B------:R-:W-:Y:S02]  /*11820*/  ISETP.NE.AND P5, PT, R4, RZ, PT ;  /* 0x000000ff0400720c */ /* 0x000fe40003fa5270 */
[----:B------:R-:W-:-:S11]  /*11830*/  MOV R7, R14 ;  /* 0x0000000e00077202 */ /* 0x000fd60000000f00 */
[----:B0-----:R-:W-:Y:S05]  /*11840*/  WARPSYNC.COLLECTIVE R15, `(.L_x_125) ;  /* 0x000000000f087348 */ /* 0x001fea0003c00000 */
[----:B------:R1:W2:Y:S02]  /*11850*/  SHFL.IDX P6, R14, R13, R12, R11 ;  /* 0x0000000c0d0e7389 */ /* 0x0002a400000c000b */
[----:B012---:R-:W-:Y:S01]  /*11860*/  ENDCOLLECTIVE ;  /* 0x000000000000791b */ /* 0x007fe20003800000 */
.L_x_125:
[----:B------:R-:W-:Y:S05]  /*11870*/  BRA `(.L_x_126) ;  /* 0xffffffc000d87947 */ /* 0x000fea000383ffff */
.L_x_58:
[----:B------:R-:W-:Y:S01]  /*11880*/  IMAD.MOV.U32 R13, RZ, RZ, R5 ;  /* 0x000000ffff0d7224 */ /* 0x000fe200078e0005 */
[----:B------:R-:W-:Y:S01]  /*11890*/  MOV R15, 0xffffffff ;  /* 0xffffffff000f7802 */ /* 0x000fe20000000f00 */
[----:B------:R-:W-:Y:S02]  /*118a0*/  IMAD.MOV.U32 R12, RZ, RZ, RZ ;  /* 0x000000ffff0c7224 */ /* 0x000fe400078e00ff */
[----:B------:R-:W-:Y:S02]  /*118b0*/  IMAD.MOV.U32 R11, RZ, RZ, 0x1c1f ;  /* 0x00001c1fff0b7424 */ /* 0x000fe400078e00ff */
[----:B------:R-:W-:-:S07]  /*118c0*/  IMAD R29, R29, 0x80, R28 ;  /* 0x000000801d1d7824 */ /* 0x000fce00078e021c */
[----:B0-2---:R-:W-:Y:S05]  /*118d0*/  WARPSYNC.COLLECTIVE R15, `(.L_x_127) ;  /* 0x000000000f087348 */ /* 0x005fea0003c00000 */
[----:B--2---:R1:W2:Y:S02]  /*118e0*/  SHFL.IDX P6, R14, R13, R12, R11 ;  /* 0x0000000c0d0e7389 */ /* 0x0042a400000c000b */
[----:B012---:R-:W-:Y:S01]  /*118f0*/  ENDCOLLECTIVE ;  /* 0x000000000000791b */ /* 0x007fe20003800000 */
.L_x_127:
[----:B------:R-:W-:Y:S02]  /*11900*/  VIADD R7, R29, 0x20 ;  /* 0x000000201d077836 */ /* 0x000fe40000000000 */
[----:B------:R-:W-:Y:S02]  /*11910*/  IMAD.MOV.U32 R13, RZ, RZ, R4 ;  /* 0x000000ffff0d7224 */ /* 0x000fe400078e0004 */
[----:B------:R-:W-:-:S07]  /*11920*/  IMAD.MOV.U32 R2, RZ, RZ, R14 ;  /* 0x000000ffff027224 */ /* 0x000fce00078e000e */
[----:B------:R-:W-:Y:S05]  /*11930*/  WARPSYNC.COLLECTIVE R15, `(.L_x_128) ;  /* 0x000000000f087348 */ /* 0x000fea0003c00000 */
[----:B------:R0:W1:Y:S02]  /*11940*/  SHFL.IDX P6, R14, R13, R12, R11 ;  /* 0x0000000c0d0e7389 */ /* 0x00006400000c000b */
[----:B01----:R-:W-:Y:S01]  /*11950*/  ENDCOLLECTIVE ;  /* 0x000000000000791b */ /* 0x003fe20003800000 */
.L_x_128:
[----:B------:R-:W-:Y:S02]  /*11960*/  ULDC UR4, c[0x0][0x288] ;  /* 0x0000a20000047ab9 */ /* 0x000fe40000000800 */
[----:B------:R-:W-:-:S05]  /*11970*/  IMAD R0, R0, UR4, RZ ;  /* 0x0000000400007c24 */ /* 0x000fca000f8e02ff */
[----:B------:R-:W-:Y:S01]  /*11980*/  ISETP.GE.AND P0, PT, R29, R0, PT ;  /* 0x000000001d00720c */ /* 0x000fe20003f06270 */
[----:B------:R-:W-:Y:S02]  /*11990*/  IMAD.MOV.U32 R13, RZ, RZ, R5 ;  /* 0x000000ffff0d7224 */ /* 0x000fe400078e0005 */
[----:B------:R-:W-:-:S10]  /*119a0*/  IMAD.MOV.U32 R12, RZ, RZ, 0x1 ;  /* 0x00000001ff0c7424 */ /* 0x000fd400078e00ff */
[----:B------:R-:W-:Y:S02]  /*119b0*/  @!P0 IADD3 R9, R36, UR42, RZ ;  /* 0x0000002a24098c10 */ /* 0x000fe4000fffe0ff */
[----:B------:R-:W-:-:S05]  /*119c0*/  @!P0 IADD3 R14, P4, R35, R14, RZ ;  /* 0x0000000e230e8210 */ /* 0x000fca0007f9e0ff */
[----:B------:R-:W-:Y:S02]  /*119d0*/  @!P0 IMAD.X R3, RZ, RZ, R2, P4 ;  /* 0x000000ffff038224 */ /* 0x000fe400020e0602 */
[----:B------:R-:W-:-:S07]  /*119e0*/  @!P0 IMAD.MOV.U32 R2, RZ, RZ, R14 ;  /* 0x000000ffff028224 */ /* 0x000fce00078e000e */
[----:B------:R-:W-:Y:S05]  /*119f0*/  WARPSYNC.COLLECTIVE R15, `(.L_x_129) ;  /* 0x000000000f087348 */ /* 0x000fea0003c00000 */
[----:B------:R0:W1:Y:S02]  /*11a00*/  SHFL.IDX P6, R14, R13, R12, R11 ;  /* 0x0000000c0d0e7389 */ /* 0x00006400000c000b */
[----:B01----:R-:W-:Y:S01]  /*11a10*/  ENDCOLLECTIVE ;  /* 0x000000000000791b */ /* 0x003fe20003800000 */
.L_x_129:
[----:B------:R-:W-:Y:S01]  /*11a20*/  @!PT LDS RZ, [RZ] ;  /* 0x00000000fffff984 */ /* 0x000fe20000000800 */
[----:B------:R-:W-:Y:S01]  /*11a30*/  @!PT LDS RZ, [RZ] ;  /* 0x00000000fffff984 */ /* 0x000fe20000000800 */
[----:B------:R-:W-:Y:S01]  /*11a40*/  @!PT LDS RZ, [RZ] ;  /* 0x00000000fffff984 */ /* 0x000fe20000000800 */
[----:B------:R0:W-:Y:S04]  /*11a50*/  @!P0 LDGSTS.E.BYPASS.LTC128B.128 [R9+0x14400], desc[UR54][R2.64], !P3 ;  /* 0x1440000002098fae */ /* 0x0001e8000d901d76 */
[----:B------:R0:W-:Y:S04]  /*11a60*/  @!P0 LDGSTS.E.BYPASS.LTC128B.128 [R9+0x16400], desc[UR54][R2.64+0x40], !P2 ;  /* 0x1640004002098fae */ /* 0x0001e8000d101d76 */
[----:B------:R0:W-:Y:S01]  /*11a70*/  @!P0 LDGSTS.E.BYPASS.LTC128B.128 [R9+0x18400], desc[UR54][R2.64+0x80], !P1 ;  /* 0x1840008002098fae */ /* 0x0001e2000c901d76 */
[----:B------:R-:W-:Y:S01]  /*11a80*/  ISETP.GE.AND P0, PT, R7, R0, PT ;  /* 0x000000000700720c */ /* 0x000fe20003f06270 */
[----:B------:R-:W-:Y:S01]  /*11a90*/  IMAD.MOV.U32 R13, RZ, RZ, R4 ;  /* 0x000000ffff0d7224 */ /* 0x000fe200078e0004 */
[----:B------:R-:W-:-:S11]  /*11aa0*/  MOV R6, R14 ;  /* 0x0000000e00067202 */ /* 0x000fd60000000f00 */
[----:B0-----:R-:W-:Y:S05]  /*11ab0*/  WARPSYNC.COLLECTIVE R15, `(.L_x_130) ;  /* 0x000000000f087348 */ /* 0x001fea0003c00000 */
[----:B------:R1:W2:Y:S02]  /*11ac0*/  SHFL.IDX P6, R14, R13, R12, R11 ;  /* 0x0000000c0d0e7389 */ /* 0x0002a400000c000b */
[----:B012---:R-:W-:Y:S01]  /*11ad0*/  ENDCOLLECTIVE ;  /* 0x000000000000791b */ /* 0x007fe20003800000 */
.L_x_130:
[----:B------:R-:W-:Y:S02]  /*11ae0*/  @!P0 VIADD R19, R36, UR42 ;  /* 0x0000002a24138c36 */ /* 0x000fe40008000000 */
[----:B------:R-:W-:Y:S02]  /*11af0*/  IMAD.MOV.U32 R13, RZ, RZ, R5 ;  /* 0x000000ffff0d7224 */ /* 0x000fe400078e0005 */
[----:B------:R-:W-:Y:S01]  /*11b00*/  IMAD.MOV.U32 R12, RZ, RZ, 0x2 ;  /* 0x00000002ff0c7424 */ /* 0x000fe200078e00ff */
[----:B------:R-:W-:-:S05]  /*11b10*/  @!P0 IADD3 R14, P4, R35, R14, RZ ;  /* 0x0000000e230e8210 */ /* 0x000fca0007f9e0ff */
[----:B------:R-:W-:-:S08]  /*11b20*/  @!P0 IMAD.MOV.U32 R2, RZ, RZ, R14 ;  /* 0x000000ffff028224 */ /* 0x000fd000078e000e */
[----:B------:R-:W-:Y:S05]  /*11b30*/  WARPSYNC.COLLECTIVE R15, `(.L_x_131) ;  /* 0x000000000f087348 */ /* 0x000fea0003c00000 */
[----:B------:R0:W1:Y:S02]  /*11b40*/  SHFL.IDX P6, R14, R13, R12, R11 ;  /* 0x0000000c0d0e7389 */ /* 0x00006400000c000b */
[----:B01----:R-:W-:Y:S01]  /*11b50*/  ENDCOLLECTIVE ;  /* 0x000000000000791b */ /* 0x003fe20003800000 */
.L_x_131:
[----:B------:R-:W-:-:S05]  /*11b60*/  @!P0 IMAD.X R7, RZ, RZ, R6, P4 ;  /* 0x000000ffff078224 */ /* 0x000fca00020e0606 */
[----:B------:R-:W-:Y:S01]  /*11b70*/  @!P0 MOV R3, R7 ;  /* 0x0000000700038202 */ /* 0x000fe20000000f00 */
[----:B------:R-:W-:-:S04]  /*11b80*/  VIADD R7, R29, 0x40 ;  /* 0x000000401d077836 */ /* 0x000fc80000000000 */
[----:B------:R-:W-:Y:S01]  /*11b90*/  @!PT LDS RZ, [RZ] ;  /* 0x00000000fffff984 */ /* 0x000fe20000000800 */
[----:B------:R-:W-:Y:S01]  /*11ba0*/  @!PT LDS RZ, [RZ] ;  /* 0x00000000fffff984 */ /* 0x000fe20000000800 */
[----:B------:R-:W-:Y:S01]  /*11bb0*/  @!PT LDS RZ, [RZ] ;  /* 0x00000000fffff984 */ /* 0x000fe20000000800 */
[----:B------:R0:W-:Y:S01]  /*11bc0*/  @!P0 LDGSTS.E.BYPASS.LTC128B.128 [R19+0x14c00], desc[UR54][R2.64], !P3 ;  /* 0x14c0000002138fae */ /* 0x0001e2000d901d76 */
[----:B------:R-:W-:-:S03]  /*11bd0*/  MOV R13, R4 ;  /* 0x00000004000d7202 */ /* 0x000fc60000000f00 */
[----:B------:R0:W-:Y:S04]  /*11be0*/  @!P0 LDGSTS.E.BYPASS.LTC128B.128 [R19+0x16c00], desc[UR54][R2.64+0x40], !P2 ;  /* 0x16c0004002138fae */ /* 0x0001e8000d101d76 */
[----:B------:R0:W-:Y:S01]  /*11bf0*/  @!P0 LDGSTS.E.BYPASS.LTC128B.128 [R19+0x18c00], desc[UR54][R2.64+0x80], !P1 ;  /* 0x18c0008002138fae */ /* 0x0001e2000c901d76 */
[----:B------:R-:W-:Y:S01]  /*11c00*/  ISETP.GE.AND P0, PT, R7, R0, PT ;  /* 0x000000000700720c */ /* 0x000fe20003f06270 */
[----:B------:R-:W-:-:S12]  /*11c10*/  IMAD.MOV.U32 R6, RZ, RZ, R14 ;  /* 0x000000ffff067224 */ /* 0x000fd800078e000e */
[----:B0-----:R-:W-:Y:S05]  /*11c20*/  WARPSYNC.COLLECTIVE R15, `(.L_x_132) ;  /* 0x000000000f087348 */ /* 0x001fea0003c00000 */
[----:B------:R1:W2:Y:S02]  /*11c30*/  SHFL.IDX P6, R14, R13, R12, R11 ;  /* 0x0000000c0d0e7389 */ /* 0x0002a400000c000b */
[----:B012---:R-:W-:Y:S01]  /*11c40*/  ENDCOLLECTIVE ;  /* 0x000000000000791b */ /* 0x007fe20003800000 */
.L_x_132:
[----:B------:R-:W-:Y:S01]  /*11c50*/  @!P0 VIADD R9, R36, UR42 ;  /* 0x0000002a24098c36 */ /* 0x000fe20008000000 */
[----:B------:R-:W-:Y:S01]  /*11c60*/  MOV R13, R5 ;  /* 0x00000005000d7202 */ /* 0x000fe20000000f00 */
[----:B------:R-:W-:Y:S01]  /*11c70*/  IMAD.MOV.U32 R12, RZ, RZ, 0x3 ;  /* 0x00000003ff0c7424 */ /* 0x000fe200078e00ff */
[----:B------:R-:W-:-:S05]  /*11c80*/  @!P0 IADD3 R14, P4, R35, R14, RZ ;  /* 0x0000000e230e8210 */ /* 0x000fca0007f9e0ff */
[----:B------:R-:W-:-:S08]  /*11c90*/  @!P0 IMAD.MOV.U32 R2, RZ, RZ, R14 ;  /* 0x000000ffff028224 */ /* 0x000fd000078e000e */
[----:B------:R-:W-:Y:S05]  /*11ca0*/  WARPSYNC.COLLECTIVE R15, `(.L_x_133) ;  /* 0x000000000f087348 */ /* 0x000fea0003c00000 */
[----:B------:R0:W1:Y:S02]  /*11cb0*/  SHFL.IDX P6, R14, R13, R12, R11 ;  /* 0x0000000c0d0e7389 */ /* 0x00006400000c000b */
[----:B01----:R-:W-:Y:S01]  /*11cc0*/  ENDCOLLECTIVE ;  /* 0x000000000000791b */ /* 0x003fe20003800000 */
.L_x_133:
[----:B------:R-:W-:-:S04]  /*11cd0*/  @!P0 IMAD.X R7, RZ, RZ, R6, P4 ;  /* 0x000000ffff078224 */ /* 0x000fc800020e0606 */
[----:B------:R-:W-:-:S05]  /*11ce0*/  @!P0 IMAD.MOV.U32 R3, RZ, RZ, R7 ;  /* 0x000000ffff038224 */ /* 0x000fca00078e0007 */
[----:B------:R-:W-:Y:S01]  /*11cf0*/  @!PT LDS RZ, [RZ] ;  /* 0x00000000fffff984 */ /* 0x000fe20000000800 */
[----:B------:R-:W-:Y:S01]  /*11d00*/  @!PT LDS RZ, [RZ] ;  /* 0x00000000fffff984 */ /* 0x000fe20000000800 */
[----:B------:R-:W-:Y:S01]  /*11d10*/  @!PT LDS RZ, [RZ] ;  /* 0x00000000fffff984 */ /* 0x000fe20000000800 */
[----:B------:R0:W-:Y:S01]  /*11d20*/  @!P0 LDGSTS.E.BYPASS.LTC128B.128 [R9+0x15400], desc[UR54][R2.64], !P3 ;  /* 0x1540000002098fae */ /* 0x0001e2000d901d76 */
[----:B------:R-:W-:-:S03]  /*11d30*/  IMAD.MOV.U32 R13, RZ, RZ, R4 ;  /* 0x000000ffff0d7224 */ /* 0x000fc600078e0004 */
[----:B------:R0:W-:Y:S04]  /*11d40*/  @!P0 LDGSTS.E.BYPASS.LTC128B.128 [R9+0x17400], desc[UR54][R2.64+0x40], !P2 ;  /* 0x1740004002098fae */ /* 0x0001e8000d101d76 */
[----:B------:R0:W-:Y:S01]  /*11d50*/  @!P0 LDGSTS.E.BYPASS.LTC128B.128 [R9+0x19400], desc[UR54][R2.64+0x80], !P1 ;  /* 0x1940008002098fae */ /* 0x0001e2000c901d76 */
[----:B------:R-:W-:-:S07]  /*11d60*/  IMAD.MOV.U32 R6, RZ, RZ, R14 ;  /* 0x000000ffff067224 */ /* 0x000fce00078e000e */
[----:B0-----:R-:W-:Y:S05]  /*11d70*/  WARPSYNC.COLLECTIVE R15, `(.L_x_134) ;  /* 0x000000000f087348 */ /* 0x001fea0003c00000 */
[----:B------:R1:W2:Y:S02]  /*11d80*/  SHFL.IDX P6, R14, R13, R12, R11 ;  /* 0x0000000c0d0e7389 */ /* 0x0002a400000c000b */
[----:B012---:R-:W-:Y:S01]  /*11d90*/  ENDCOLLECTIVE ;  /* 0x000000000000791b */ /* 0x007fe20003800000 */
.L_x_134:
[----:B------:R-:W-:Y:S05]  /*11da0*/  BRA `(.L_x_135) ;  /* 0xffffffc400a07947 */ /* 0x000fea000383ffff */
.L_x_61:
[----:B-1--4-:R-:W-:-:S04]  /*11db0*/  IMAD.U32 R3, RZ, RZ, UR42 ;  /* 0x0000002aff037e24 */ /* 0x012fc8000f8e00ff */
[----:B------:R1:W4:Y:S03]  /*11dc0*/  SYNCS.PHASECHK.TRANS64.TRYWAIT P0, [R3+URZ+0x29820], R0 ;  /* 0x02982000030075a7 */ /* 0x000326000800017f */
[----:B----4-:R-:W-:Y:S05]  /*11dd0*/  @!P0 NANOSLEEP.SYNCS 0x989680 ;  /* 0x009896800000895d */ /* 0x010fea0003900000 */
[----:B------:R-:W4:Y:S02]  /*11de0*/  @!P0 SYNCS.PHASECHK.TRANS64 P0, [R3+URZ+0x29820], R0 ;  /* 0x02982000030085a7 */ /* 0x000f24000800007f */
[----:B----4-:R-:W-:Y:S05]  /*11df0*/  @!P0 BRA `(.L_x_61) ;  /* 0xfffffffc00ec8947 */ /* 0x010fea000383ffff */
[----:B------:R-:W-:Y:S05]  /*11e00*/  BRA `(.L_x_136) ;  /* 0xffffffc400e47947 */ /* 0x000fea000383ffff */
.L_x_64:
[----:B0-----:R0:W1:Y:S02]  /*11e10*/  SYNCS.PHASECHK.TRANS64.TRYWAIT P0, [R10+URZ+0x29880], R26 ;  /* 0x0298801a0a0075a7 */ /* 0x001064000800017f */
[----:B-1----:R-:W-:Y:S05]  /*11e20*/  @!P0 NANOSLEEP.SYNCS 0x989680 ;  /* 0x009896800000895d */ /* 0x002fea0003900000 */
[----:B------:R-:W1:Y:S02]  /*11e30*/  @!P0 SYNCS.PHASECHK.TRANS64 P0, [R10+URZ+0x29880], R26 ;  /* 0x0298801a0a0085a7 */ /* 0x000e64000800007f */
[----:B-1----:R-:W-:Y:S05]  /*11e40*/  @!P0 BRA `(.L_x_64) ;  /* 0xfffffffc00f08947 */ /* 0x002fea000383ffff */
[----:B------:R-:W-:Y:S05]  /*11e50*/  BRA `(.L_x_137) ;  /* 0xffffffc800e47947 */ /* 0x000fea000383ffff */
.L_x_65:
[----:B------:R-:W-:Y:S01]  /*11e60*/  BSSY B0, `(.L_x_138) ;  /* 0x0000008000007945 */ /* 0x000fe20003800000 */
[----:B------:R-:W-:Y:S01]  /*11e70*/  MOV R13, R25 ;  /* 0x00000019000d7202 */ /* 0x000fe20000000f00 */
[----:B------:R-:W-:Y:S02]  /*11e80*/  IMAD.MOV.U32 R12, RZ, RZ, RZ ;  /* 0x000000ffff0c7224 */ /* 0x000fe400078e00ff */
[----:B------:R-:W-:Y:S02]  /*11e90*/  IMAD.MOV.U32 R11, RZ, RZ, 0x1c1f ;  /* 0x00001c1fff0b7424 */ /* 0x000fe400078e00ff */
[----:B------:R-:W-:-:S07]  /*11ea0*/  IMAD.MOV.U32 R15, RZ, RZ, -0x1 ;  /* 0xffffffffff0f7424 */ /* 0x000fce00078e00ff */
[----:B0-2---:R-:W-:Y:S05]  /*11eb0*/  WARPSYNC.COLLECTIVE R15, `(.L_x_139) ;  /* 0x000000000f087348 */ /* 0x005fea0003c00000 */
[----:B--2---:R1:W2:Y:S02]  /*11ec0*/  SHFL.IDX P6, R14, R13, R12, R11 ;  /* 0x0000000c0d0e7389 */ /* 0x0042a400000c000b */
[----:B012---:R-:W-:Y:S01]  /*11ed0*/  ENDCOLLECTIVE ;  /* 0x000000000000791b */ /* 0x007fe20003800000 */
.L_x_139:
[----:B------:R-:W-:Y:S05]  /*11ee0*/  BSYNC B0 ;  /* 0x0000000000007941 */ /* 0x000fea0003800000 */
.L_x_138:
[----:B------:R-:W-:Y:S01]  /*11ef0*/  MOV R13, R22 ;  /* 0x00000016000d7202 */ /* 0x000fe20000000f00 */
[----:B------:R-:W-:Y:S02]  /*11f00*/  IMAD.MOV.U32 R12, RZ, RZ, RZ ;  /* 0x000000ffff0c7224 */ /* 0x000fe400078e00ff */
[----:B------:R-:W-:Y:S02]  /*11f10*/  IMAD.MOV.U32 R11, RZ, RZ, 0x1c1f ;  /* 0x00001c1fff0b7424 */ /* 0x000fe400078e00ff */
[----:B------:R-:W-:Y:S02]  /*11f20*/  IMAD.MOV.U32 R15, RZ, RZ, -0x1 ;  /* 0xffffffffff0f7424 */ /* 0x000fe400078e00ff */
[----:B------:R-:W-:Y:S02]  /*11f30*/  IMAD.MOV.U32 R3, RZ, RZ, R14 ;  /* 0x000000ffff037224 */ /* 0x000fe400078e000e */
[----:B------:R-:W-:-:S07]  /*11f40*/  IMAD R9, R18, 0x5000, R34 ;  /* 0x0000500012097824 */ /* 0x000fce00078e0222 */
[----:B------:R-:W-:Y:S05]  /*11f50*/  WARPSYNC.COLLECTIVE R15, `(.L_x_140) ;  /* 0x000000000f087348 */ /* 0x000fea0003c00000 */
[----:B------:R0:W1:Y:S02]  /*11f60*/  SHFL.IDX P6, R14, R13, R12, R11 ;  /* 0x0000000c0d0e7389 */ /* 0x00006400000c000b */
[----:B01----:R-:W-:Y:S01]  /*11f70*/  ENDCOLLECTIVE ;  /* 0x000000000000791b */ /* 0x003fe20003800000 */
.L_x_140:
[----:B------:R-:W-:Y:S02]  /*11f80*/  IMAD.IADD R21, R33, 0x1, R9 ;  /* 0x0000000121157824 */ /* 0x000fe400078e0209 */
[----:B------:R-:W-:Y:S02]  /*11f90*/  IMAD.MOV.U32 R13, RZ, RZ, R25 ;  /* 0x000000ffff0d7224 */ /* 0x000fe400078e0019 */
[----:B------:R-:W-:Y:S02]  /*11fa0*/  IMAD.MOV.U32 R12, RZ, RZ, 0x1 ;  /* 0x00000001ff0c7424 */ /* 0x000fe400078e00ff */
[----:B------:R-:W-:-:S07]  /*11fb0*/  IMAD.MOV.U32 R2, RZ, RZ, R14 ;  /* 0x000000ffff027224 */ /* 0x000fce00078e000e */
[----:B------:R-:W-:Y:S05]  /*11fc0*/  WARPSYNC.COLLECTIVE R15, `(.L_x_141) ;  /* 0x000000000f087348 */ /* 0x000fea0003c00000 */
[----:B------:R0:W1:Y:S02]  /*11fd0*/  SHFL.IDX P6, R14, R13, R12, R11 ;  /* 0x0000000c0d0e7389 */ /* 0x00006400000c000b */
[----:B01----:R-:W-:Y:S01]  /*11fe0*/  ENDCOLLECTIVE ;  /* 0x000000000000791b */ /* 0x003fe20003800000 */
.L_x_141:
[----:B------:R-:W-:-:S04]  /*11ff0*/  IADD3 R2, P0, R35, R2, RZ ;  /* 0x0000000223027210 */ /* 0x000fc80007f1e0ff */
[----:B------:R-:W-:-:S05]  /*12000*/  IADD3.X R3, RZ, R3, RZ, P0, !PT ;  /* 0x00000003ff037210 */ /* 0x000fca00007fe4ff */
[----:B------:R-:W-:Y:S01]  /*12010*/  @!PT LDS RZ, [RZ] ;  /* 0x00000000fffff984 */ /* 0x000fe20000000800 */
[----:B------:R-:W-:Y:S01]  /*12020*/  @!PT LDS RZ, [RZ] ;  /* 0x00000000fffff984 */ /* 0x000fe20000000800 */
[----:B------:R-:W-:Y:S01]  /*12030*/  @!PT LDS RZ, [RZ] ;  /* 0x00000000fffff984 */ /* 0x000fe20000000800 */
[----:B------:R-:W-:Y:S01]  /*12040*/  LDGSTS.E.BYPASS.LTC128B.128 [R9], desc[UR54][R2.64], !P3 ;  /* 0x0000000002097fae */ /* 0x000fe2000d901d76 */
[----:B------:R-:W-:-:S03]  /*12050*/  MOV R13, R22 ;  /* 0x00000016000d7202 */ /* 0x000fc60000000f00 */
[----:B------:R0:W-:Y:S02]  /*12060*/  LDGSTS.E.BYPASS.LTC128B.128 [R21], desc[UR54][R2.64+0x40], !P1 ;  /* 0x0000004002157fae */ /* 0x0001e4000c901d76 */
[----:B0-----:R-:W-:-:S07]  /*12070*/  IMAD.MOV.U32 R3, RZ, RZ, R14 ;  /* 0x000000ffff037224 */ /* 0x001fce00078e000e */
[----:B------:R-:W-:Y:S05]  /*12080*/  WARPSYNC.COLLECTIVE R15, `(.L_x_142) ;  /* 0x000000000f087348 */ /* 0x000fea0003c00000 */
[----:B------:R0:W1:Y:S02]  /*12090*/  SHFL.IDX P6, R14, R13, R12, R11 ;  /* 0x0000000c0d0e7389 */ /* 0x00006400000c000b */
[----:B01----:R-:W-:Y:S01]  /*120a0*/  ENDCOLLECTIVE ;  /* 0x000000000000791b */ /* 0x003fe20003800000 */
.L_x_142:
[----:B------:R-:W-:Y:S02]  /*120b0*/  IMAD.MOV.U32 R13, RZ, RZ, R25 ;  /* 0x000000ffff0d7224 */ /* 0x000fe400078e0019 */
[----:B------:R-:W-:Y:S02]  /*120c0*/  IMAD.MOV.U32 R12, RZ, RZ, 0x2 ;  /* 0x00000002ff0c7424 */ /* 0x000fe400078e00ff */
[----:B------:R-:W-:-:S07]  /*120d0*/  IMAD.MOV.U32 R2, RZ, RZ, R14 ;  /* 0x000000ffff027224 */ /* 0x000fce00078e000e */
[----:B------:R-:W-:Y:S05]  /*120e0*/  WARPSYNC.COLLECTIVE R15, `(.L_x_143) ;  /* 0x000000000f087348 */ /* 0x000fea0003c00000 */
[----:B------:R0:W1:Y:S02]  /*120f0*/  SHFL.IDX P6, R14, R13, R12, R11 ;  /* 0x0000000c0d0e7389 */ /* 0x00006400000c000b */
[----:B01----:R-:W-:Y:S01]  /*12100*/  ENDCOLLECTIVE ;  /* 0x000000000000791b */ /* 0x003fe20003800000 */
.L_x_143:
[----:B------:R-:W-:-:S05]  /*12110*/  IADD3 R2, P0, R35, R2, RZ ;  /* 0x0000000223027210 */ /* 0x000fca0007f1e0ff */
[----:B------:R-:W-:-:S05]  /*12120*/  IMAD.X R3, RZ, RZ, R3, P0 ;  /* 0x000000ffff037224 */ /* 0x000fca00000e0603 */
[----:B------:R-:W-:Y:S01]  /*12130*/  @!PT LDS RZ, [RZ] ;  /* 0x00000000fffff984 */ /* 0x000fe20000000800 */
[----:B------:R-:W-:Y:S01]  /*12140*/  @!PT LDS RZ, [RZ] ;  /* 0x00000000fffff984 */ /* 0x000fe20000000800 */
[----:B------:R-:W-:Y:S01]  /*12150*/  @!PT LDS RZ, [RZ] ;  /* 0x00000000fffff984 */ /* 0x000fe20000000800 */
[----:B------:R-:W-:Y:S01]  /*12160*/  LDGSTS.E.BYPASS.LTC128B.128 [R9+0x1000], desc[UR54][R2.64], !P3 ;  /* 0x0100000002097fae */ /* 0x000fe2000d901d76 */
[----:B------:R-:W-:-:S03]  /*12170*/  IMAD.MOV.U32 R13, RZ, RZ, R22 ;  /* 0x000000ffff0d7224 */ /* 0x000fc600078e0016 */
[----:B------:R0:W-:Y:S02]  /*12180*/  LDGSTS.E.BYPASS.LTC128B.128 [R21+0x1000], desc[UR54][R2.64+0x40], !P1 ;  /* 0x0100004002157fae */ /* 0x0001e4000c901d76 */
[----:B0-----:R-:W-:-:S07]  /*12190*/  MOV R3, R14 ;  /* 0x0000000e00037202 */ /* 0x001fce0000000f00 */
[----:B------:R-:W-:Y:S05]  /*121a0*/  WARPSYNC.COLLECTIVE R15, `(.L_x_144) ;  /* 0x000000000f087348 */ /* 0x000fea0003c00000 */
[----:B------:R0:W1:Y:S02]  /*121b0*/  SHFL.IDX P6, R14, R13, R12, R11 ;  /* 0x0000000c0d0e7389 */ /* 0x00006400000c000b */
[----:B01----:R-:W-:Y:S01]  /*121c0*/  ENDCOLLECTIVE ;  /* 0x000000000000791b */ /* 0x003fe20003800000 */
.L_x_144:
[----:B------:R-:W-:Y:S01]  /*121d0*/  IMAD.MOV.U32 R13, RZ, RZ, R25 ;  /* 0x000000ffff0d7224 */ /* 0x000fe200078e0019 */
[----:B------:R-:W-:Y:S01]  /*121e0*/  MOV R12, 0x3 ;  /* 0x00000003000c7802 */ /* 0x000fe20000000f00 */
[----:B------:R-:W-:-:S07]  /*121f0*/  IMAD.MOV.U32 R2, RZ, RZ, R14 ;  /* 0x000000ffff027224 */ /* 0x000fce00078e000e */
[----:B------:R-:W-:Y:S05]  /*12200*/  WARPSYNC.COLLECTIVE R15, `(.L_x_145) ;  /* 0x000000000f087348 */ /* 0x000fea0003c00000 */
[----:B------:R0:W1:Y:S02]  /*12210*/  SHFL.IDX P6, R14, R13, R12, R11 ;  /* 0x0000000c0d0e7389 */ /* 0x00006400000c000b */
[----:B01----:R-:W-:Y:S01]  /*12220*/  ENDCOLLECTIVE ;  /* 0x000000000000791b */ /* 0x003fe20003800000 */
.L_x_145:
[----:B------:R-:W-:-:S05]  /*12230*/  IADD3 R2, P0, R35, R2, RZ ;  /* 0x0000000223027210 */ /* 0x000fca0007f1e0ff */
[----:B------:R-:W-:-:S05]  /*12240*/  IMAD.X R3, RZ, RZ, R3, P0 ;  /* 0x000000ffff037224 */ /* 0x000fca00000e0603 */
[----:B------:R-:W-:Y:S01]  /*12250*/  @!PT LDS RZ, [RZ] ;  /* 0x00000000fffff984 */ /* 0x000fe20000000800 */
[----:B------:R-:W-:Y:S01]  /*12260*/  @!PT LDS RZ, [RZ] ;  /* 0x00000000fffff984 */ /* 0x000fe20000000800 */
[----:B------:R-:W-:Y:S01]  /*12270*/  @!PT LDS RZ, [RZ] ;  /* 0x00000000fffff984 */ /* 0x000fe20000000800 */
[----:B------:R0:W-:Y:S01]  /*12280*/  LDGSTS.E.BYPASS.LTC128B.128 [R9+0x2000], desc[UR54][R2.64], !P3 ;  /* 0x0200000002097fae */ /* 0x0001e2000d901d76 */
[----:B------:R-:W-:-:S03]  /*12290*/  IMAD.MOV.U32 R13, RZ, RZ, R22 ;  /* 0x000000ffff0d7224 */ /* 0x000fc600078e0016 */
[----:B------:R0:W-:Y:S01]  /*122a0*/  LDGSTS.E.BYPASS.LTC128B.128 [R21+0x2000], desc[UR54][R2.64+0x40], !P1 ;  /* 0x0200004002157fae */ /* 0x0001e2000c901d76 */
[----:B------:R-:W-:-:S07]  /*122b0*/  IMAD.MOV.U32 R25, RZ, RZ, R14 ;  /* 0x000000ffff197224 */ /* 0x000fce00078e000e */
[----:B0-----:R-:W-:Y:S05]  /*122c0*/  WARPSYNC.COLLECTIVE R15, `(.L_x_146) ;  /* 0x000000000f087348 */ /* 0x001fea0003c00000 */
[----:B------:R1:W2:Y:S02]  /*122d0*/  SHFL.IDX P6, R14, R13, R12, R11 ;  /* 0x0000000c0d0e7389 */ /* 0x0002a400000c000b */
[----:B012---:R-:W-:Y:S01]  /*122e0*/  ENDCOLLECTIVE ;  /* 0x000000000000791b */ /* 0x007fe20003800000 */
.L_x_146:
[----:B------:R-:W-:Y:S01]  /*122f0*/  MOV R13, R23 ;  /* 0x00000017000d7202 */ /* 0x000fe20000000f00 */
[----:B------:R-:W-:Y:S02]  /*12300*/  IMAD.MOV.U32 R12, RZ, RZ, RZ ;  /* 0x000000ffff0c7224 */ /* 0x000fe400078e00ff */
[----:B------:R-:W-:-:S07]  /*12310*/  IMAD.MOV.U32 R2, RZ, RZ, R14 ;  /* 0x000000ffff027224 */ /* 0x000fce00078e000e */
[----:B------:R-:W-:Y:S05]  /*12320*/  WARPSYNC.COLLECTIVE R15, `(.L_x_147) ;  /* 0x000000000f087348 */ /* 0x000fea0003c00000 */
[----:B------:R0:W1:Y:S02]  /*12330*/  SHFL.IDX P6, R14, R13, R12, R11 ;  /* 0x0000000c0d0e7389 */ /* 0x00006400000c000b */
[----:B01----:R-:W-:Y:S01]  /*12340*/  ENDCOLLECTIVE ;  /* 0x000000000000791b */ /* 0x003fe20003800000 */
.L_x_147:
        /* <DEDUP_REMOVED lines=12> */
.L_x_148:
[----:B------:R-:W-:Y:S05]  /*12410*/  BRA `(.L_x_149) ;  /* 0xffffffc800907947 */ /* 0x000fea000383ffff */
.L_x_68:
[----:B--2---:R2:W3:Y:S02]  /*12420*/  SYNCS.PHASECHK.TRANS64.TRYWAIT P0, [R10+URZ+0x29840], R26 ;  /* 0x0298401a0a0075a7 */ /* 0x0044e4000800017f */
[----:B---3--:R-:W-:Y:S05]  /*12430*/  @!P0 NANOSLEEP.SYNCS 0x989680 ;  /* 0x009896800000895d */ /* 0x008fea0003900000 */
[----:B------:R-:W3:Y:S02]  /*12440*/  @!P0 SYNCS.PHASECHK.TRANS64 P0, [R10+URZ+0x29840], R26 ;  /* 0x0298401a0a0085a7 */ /* 0x000ee4000800007f */
[----:B---3--:R-:W-:Y:S05]  /*12450*/  @!P0 BRA `(.L_x_68) ;  /* 0xfffffffc00f08947 */ /* 0x008fea000383ffff */
[----:B------:R-:W-:Y:S05]  /*12460*/  BRA `(.L_x_150) ;  /* 0xffffffc800d47947 */ /* 0x000fea000383ffff */
.L_x_69:
[----:B------:R-:W-:Y:S01]  /*12470*/  BSSY B0, `(.L_x_151) ;  /* 0x0000008000007945 */ /* 0x000fe20003800000 */
[----:B------:R-:W-:Y:S01]  /*12480*/  IMAD.MOV.U32 R13, RZ, RZ, R21 ;  /* 0x000000ffff0d7224 */ /* 0x000fe200078e0015 */
[----:B------:R-:W-:Y:S01]  /*12490*/  MOV R12, RZ ;  /* 0x000000ff000c7202 */ /* 0x000fe20000000f00 */
[----:B------:R-:W-:Y:S02]  /*124a0*/  IMAD.MOV.U32 R11, RZ, RZ, 0x1c1f ;  /* 0x00001c1fff0b7424 */ /* 0x000fe400078e00ff */
[----:B------:R-:W-:-:S07]  /*124b0*/  IMAD.MOV.U32 R15, RZ, RZ, -0x1 ;  /* 0xffffffffff0f7424 */ /* 0x000fce00078e00ff */
[----:B012---:R-:W-:Y:S05]  /*124c0*/  WARPSYNC.COLLECTIVE R15, `(.L_x_152) ;  /* 0x000000000f087348 */ /* 0x007fea0003c00000 */
[----:B------:R3:W4:Y:S02]  /*124d0*/  SHFL.IDX P6, R14, R13, R12, R11 ;  /* 0x0000000c0d0e7389 */ /* 0x00072400000c000b */
[----:B01234-:R-:W-:Y:S01]  /*124e0*/  ENDCOLLECTIVE ;  /* 0x000000000000791b */ /* 0x01ffe20003800000 */
.L_x_152:
[----:B------:R-:W-:Y:S05]  /*124f0*/  BSYNC B0 ;  /* 0x0000000000007941 */ /* 0x000fea0003800000 */
.L_x_151:
[----:B------:R-:W-:Y:S01]  /*12500*/  IMAD.MOV.U32 R13, RZ, RZ, R19 ;  /* 0x000000ffff0d7224 */ /* 0x000fe200078e0013 */
[----:B------:R-:W-:Y:S01]  /*12510*/  MOV R12, RZ ;  /* 0x000000ff000c7202 */ /* 0x000fe20000000f00 */
[----:B------:R-:W-:Y:S02]  /*12520*/  IMAD.MOV.U32 R11, RZ, RZ, 0x1c1f ;  /* 0x00001c1fff0b7424 */ /* 0x000fe400078e00ff */
[----:B------:R-:W-:Y:S02]  /*12530*/  IMAD.MOV.U32 R15, RZ, RZ, -0x1 ;  /* 0xffffffffff0f7424 */ /* 0x000fe400078e00ff */
[----:B------:R-:W-:Y:S02]  /*12540*/  IMAD.MOV.U32 R3, RZ, RZ, R14 ;  /* 0x000000ffff037224 */ /* 0x000fe400078e000e */
[----:B------:R-:W-:-:S07]  /*12550*/  VIADD R23, R23, UR42 ;  /* 0x0000002a17177c36 */ /* 0x000fce0008000000 */
[----:B------:R-:W-:Y:S05]  /*12560*/  WARPSYNC.COLLECTIVE R15, `(.L_x_153) ;  /* 0x000000000f087348 */ /* 0x000fea0003c00000 */
[----:B------:R0:W1:Y:S02]  /*12570*/  SHFL.IDX P6, R14, R13, R12, R11 ;  /* 0x0000000c0d0e7389 */ /* 0x00006400000c000b */
[----:B01----:R-:W-:Y:S01]  /*12580*/  ENDCOLLECTIVE ;  /* 0x000000000000791b */ /* 0x003fe20003800000 */
.L_x_153:
[----:B------:R-:W-:Y:S01]  /*12590*/  MOV R13, R21 ;  /* 0x00000015000d7202 */ /* 0x000fe20000000f00 */
[----:B------:R-:W-:Y:S01]  /*125a0*/  IMAD.MOV.U32 R12, RZ, RZ, 0x1 ;  /* 0x00000001ff0c7424 */ /* 0x000fe200078e00ff */
[----:B------:R-:W-:-:S13]  /*125b0*/  IADD3 R2, P0, R35, R14, RZ ;  /* 0x0000000e23027210 */ /* 0x000fda0007f1e0ff */
[----:B------:R-:W-:Y:S05]  /*125c0*/  WARPSYNC.COLLECTIVE R15, `(.L_x_154) ;  /* 0x000000000f087348 */ /* 0x000fea0003c00000 */
[----:B------:R0:W1:Y:S02]  /*125d0*/  SHFL.IDX P6, R14, R13, R12, R11 ;  /* 0x0000000c0d0e7389 */ /* 0x00006400000c000b */
[----:B01----:R-:W-:Y:S01]  /*125e0*/  ENDCOLLECTIVE ;  /* 0x000000000000791b */ /* 0x003fe20003800000 */
.L_x_154:
[----:B------:R-:W-:-:S05]  /*125f0*/  IMAD.X R3, RZ, RZ, R3, P0 ;  /* 0x000000ffff037224 */ /* 0x000fca00000e0603 */
[----:B------:R-:W-:Y:S01]  /*12600*/  @!PT LDS RZ, [RZ] ;  /* 0x00000000fffff984 */ /* 0x000fe20000000800 */
[----:B------:R-:W-:Y:S01]  /*12610*/  @!PT LDS RZ, [RZ] ;  /* 0x00000000fffff984 */ /* 0x000fe20000000800 */
[----:B------:R-:W-:Y:S01]  /*12620*/  @!PT LDS RZ, [RZ] ;  /* 0x00000000fffff984 */ /* 0x000fe20000000800 */
[----:B------:R-:W-:Y:S04]  /*12630*/  LDGSTS.E.BYPASS.LTC128B.128 [R23+0x1a400], desc[UR54][R2.64], !P4 ;  /* 0x1a40000002177fae */ /* 0x000fe8000e101d76 */
[----:B------:R-:W-:Y:S01]  /*12640*/  LDGSTS.E.BYPASS.LTC128B.128 [R23+0x1cc00], desc[UR54][R2.64+0x40], !P3 ;  /* 0x1cc0004002177fae */ /* 0x000fe2000d901d76 */
[----:B------:R-:W-:-:S03]  /*12650*/  IMAD.MOV.U32 R13, RZ, RZ, R19 ;  /* 0x000000ffff0d7224 */ /* 0x000fc600078e0013 */
[----:B------:R0:W-:Y:S02]  /*12660*/  LDGSTS.E.BYPASS.LTC128B.128 [R23+0x1f400], desc[UR54][R2.64+0x80], !P1 ;  /* 0x1f40008002177fae */ /* 0x0001e4000c901d76 */
[----:B0-----:R-:W-:-:S07]  /*12670*/  IMAD.MOV.U32 R3, RZ, RZ, R14 ;  /* 0x000000ffff037224 */ /* 0x001fce00078e000e */
[----:B------:R-:W-:Y:S05]  /*12680*/  WARPSYNC.COLLECTIVE R15, `(.L_x_155) ;  /* 0x000000000f087348 */ /* 0x000fea0003c00000 */
[----:B------:R0:W1:Y:S02]  /*12690*/  SHFL.IDX P6, R14, R13, R12, R11 ;  /* 0x0000000c0d0e7389 */ /* 0x00006400000c000b */
[----:B01----:R-:W-:Y:S01]  /*126a0*/  ENDCOLLECTIVE ;  /* 0x000000000000791b */ /* 0x003fe20003800000 */
.L_x_155:
[----:B------:R-:W-:Y:S01]  /*126b0*/  MOV R13, R21 ;  /* 0x00000015000d7202 */ /* 0x000fe20000000f00 */
[----:B------:R-:W-:Y:S01]  /*126c0*/  IMAD.MOV.U32 R12, RZ, RZ, 0x2 ;  /* 0x00000002ff0c7424 */ /* 0x000fe200078e00ff */
[----:B------:R-:W-:-:S13]  /*126d0*/  IADD3 R2, P0, R35, R14, RZ ;  /* 0x0000000e23027210 */ /* 0x000fda0007f1e0ff */
[----:B------:R-:W-:Y:S05]  /*126e0*/  WARPSYNC.COLLECTIVE R15, `(.L_x_156) ;  /* 0x000000000f087348 */ /* 0x000fea0003c00000 */
[----:B------:R0:W1:Y:S02]  /*126f0*/  SHFL.IDX P6, R14, R13, R12, R11 ;  /* 0x0000000c0d0e7389 */ /* 0x00006400000c000b */
[----:B01----:R-:W-:Y:S01]  /*12700*/  ENDCOLLECTIVE ;  /* 0x000000000000791b */ /* 0x003fe20003800000 */
.L_x_156:
        /* <DEDUP_REMOVED lines=12> */
.L_x_157:
[----:B------:R-:W-:Y:S01]  /*127d0*/  MOV R13, R21 ;  /* 0x00000015000d7202 */ /* 0x000fe20000000f00 */
[----:B------:R-:W-:Y:S01]  /*127e0*/  IMAD.MOV.U32 R12, RZ, RZ, 0x3 ;  /* 0x00000003ff0c7424 */ /* 0x000fe200078e00ff */
[----:B------:R-:W-:-:S13]  /*127f0*/  IADD3 R2, P0, R35, R14, RZ ;  /* 0x0000000e23027210 */ /* 0x000fda0007f1e0ff */
[----:B------:R-:W-:Y:S05]  /*12800*/  WARPSYNC.COLLECTIVE R15, `(.L_x_158) ;  /* 0x000000000f087348 */ /* 0x000fea0003c00000 */
[----:B------:R0:W1:Y:S02]  /*12810*/  SHFL.IDX P6, R14, R13, R12, R11 ;  /* 0x0000000c0d0e7389 */ /* 0x00006400000c000b */
[----:B01----:R-:W-:Y:S01]  /*12820*/  ENDCOLLECTIVE ;  /* 0x000000000000791b */ /* 0x003fe20003800000 */
.L_x_158:
[----:B------:R-:W-:-:S05]  /*12830*/  IMAD.X R3, RZ, RZ, R3, P0 ;  /* 0x000000ffff037224 */ /* 0x000fca00000e0603 */
[----:B------:R-:W-:Y:S01]  /*12840*/  @!PT LDS RZ, [RZ] ;  /* 0x00000000fffff984 */ /* 0x000fe20000000800 */
[----:B------:R-:W-:Y:S01]  /*12850*/  @!PT LDS RZ, [RZ] ;  /* 0x00000000fffff984 */ /* 0x000fe20000000800 */
[----:B------:R-:W-:Y:S01]  /*12860*/  @!PT LDS RZ, [RZ] ;  /* 0x00000000fffff984 */ /* 0x000fe20000000800 */
[----:B------:R0:W-:Y:S04]  /*12870*/  LDGSTS.E.BYPASS.LTC128B.128 [R23+0x1b400], desc[UR54][R2.64], !P4 ;  /* 0x1b40000002177fae */ /* 0x0001e8000e101d76 */
[----:B------:R0:W-:Y:S01]  /*12880*/  LDGSTS.E.BYPASS.LTC128B.128 [R23+0x1dc00], desc[UR54][R2.64+0x40], !P3 ;  /* 0x1dc0004002177fae */ /* 0x0001e2000d901d76 */
[----:B------:R-:W-:-:S03]  /*12890*/  IMAD.MOV.U32 R13, RZ, RZ, R19 ;  /* 0x000000ffff0d7224 */ /* 0x000fc600078e0013 */
[----:B------:R0:W-:Y:S01]  /*128a0*/  LDGSTS.E.BYPASS.LTC128B.128 [R23+0x20400], desc[UR54][R2.64+0x80], !P1 ;  /* 0x2040008002177fae */ /* 0x0001e2000c901d76 */
[----:B------:R-:W-:-:S07]  /*128b0*/  IMAD.MOV.U32 R21, RZ, RZ, R14 ;  /* 0x000000ffff157224 */ /* 0x000fce00078e000e */
[----:B0-----:R-:W-:Y:S05]  /*128c0*/  WARPSYNC.COLLECTIVE R15, `(.L_x_159) ;  /* 0x000000000f087348 */ /* 0x001fea0003c00000 */
[----:B------:R1:W2:Y:S02]  /*128d0*/  SHFL.IDX P6, R14, R13, R12, R11 ;  /* 0x0000000c0d0e7389 */ /* 0x0002a400000c000b */
[----:B012---:R-:W-:Y:S01]  /*128e0*/  ENDCOLLECTIVE ;  /* 0x000000000000791b */ /* 0x007fe20003800000 */
.L_x_159:
[----:B------:R-:W-:Y:S01]  /*128f0*/  MOV R13, R24 ;  /* 0x00000018000d7202 */ /* 0x000fe20000000f00 */
[----:B------:R-:W-:Y:S01]  /*12900*/  IMAD.MOV.U32 R12, RZ, RZ, RZ ;  /* 0x000000ffff0c7224 */ /* 0x000fe200078e00ff */
[----:B------:R-:W-:-:S13]  /*12910*/  IADD3 R2, P0, R35, R14, RZ ;  /* 0x0000000e23027210 */ /* 0x000fda0007f1e0ff */
[----:B------:R-:W-:Y:S05]  /*12920*/  WARPSYNC.COLLECTIVE R15, `(.L_x_160) ;  /* 0x000000000f087348 */ /* 0x000fea0003c00000 */
[----:B------:R0:W1:Y:S02]  /*12930*/  SHFL.IDX P6, R14, R13, R12, R11 ;  /* 0x0000000c0d0e7389 */ /* 0x00006400000c000b */
[----:B01----:R-:W-:Y:S01]  /*12940*/  ENDCOLLECTIVE ;  /* 0x000000000000791b */ /* 0x003fe20003800000 */
.L_x_160:
        /* <DEDUP_REMOVED lines=12> */
.L_x_161:
[----:B------:R-:W-:Y:S05]  /*12a10*/  BRA `(.L_x_162) ;  /* 0xffffffc800787947 */ /* 0x000fea000383ffff */
.L_x_72:
[----:B0-----:R0:W3:Y:S02]  /*12a20*/  SYNCS.PHASECHK.TRANS64.TRYWAIT P0, [R19+URZ+0x29870], R2 ;  /* 0x02987002130075a7 */ /* 0x0010e4000800017f */
[----:B---3--:R-:W-:Y:S05]  /*12a30*/  @!P0 NANOSLEEP.SYNCS 0x989680 ;  /* 0x009896800000895d */ /* 0x008fea0003900000 */
[----:B------:R-:W3:Y:S02]  /*12a40*/  @!P0 SYNCS.PHASECHK.TRANS64 P0, [R19+URZ+0x29870], R2 ;  /* 0x02987002130085a7 */ /* 0x000ee4000800007f */
[----:B---3--:R-:W-:Y:S05]  /*12a50*/  @!P0 BRA `(.L_x_72) ;  /* 0xfffffffc00f08947 */ /* 0x008fea000383ffff */
[----:B------:R-:W-:Y:S05]  /*12a60*/  BRA `(.L_x_163) ;  /* 0xffffffc800d87947 */ /* 0x000fea000383ffff */
.L_x_74:
[----:B0-----:R0:W1:Y:S02]  /*12a70*/  SYNCS.PHASECHK.TRANS64.TRYWAIT P0, [R19+URZ+0x29860], R2 ;  /* 0x02986002130075a7 */ /* 0x001064000800017f */
[----:B-1----:R-:W-:Y:S05]  /*12a80*/  @!P0 NANOSLEEP.SYNCS 0x989680 ;  /* 0x009896800000895d */ /* 0x002fea0003900000 */
[----:B------:R-:W1:Y:S02]  /*12a90*/  @!P0 SYNCS.PHASECHK.TRANS64 P0, [R19+URZ+0x29860], R2 ;  /* 0x02986002130085a7 */ /* 0x000e64000800007f */
[----:B-1----:R-:W-:Y:S05]  /*12aa0*/  @!P0 BRA `(.L_x_74) ;  /* 0xfffffffc00f08947 */ /* 0x002fea000383ffff */
[----:B------:R-:W-:Y:S05]  /*12ab0*/  BRA `(.L_x_164) ;  /* 0xffffffc800e87947 */ /* 0x000fea000383ffff */
.L_x_81:
[----:B-1----:R1:W4:Y:S02]  /*12ac0*/  SYNCS.PHASECHK.TRANS64.TRYWAIT P0, [R16+URZ+0x29870], R3 ;  /* 0x02987003100075a7 */ /* 0x002324000800017f */
[----:B----4-:R-:W-:Y:S05]  /*12ad0*/  @!P0 NANOSLEEP.SYNCS 0x989680 ;  /* 0x009896800000895d */ /* 0x010fea0003900000 */
[----:B------:R-:W4:Y:S02]  /*12ae0*/  @!P0 SYNCS.PHASECHK.TRANS64 P0, [R16+URZ+0x29870], R3 ;  /* 0x02987003100085a7 */ /* 0x000f24000800007f */
[----:B----4-:R-:W-:Y:S05]  /*12af0*/  @!P0 BRA `(.L_x_81) ;  /* 0xfffffffc00f08947 */ /* 0x010fea000383ffff */
[----:B------:R-:W-:Y:S05]  /*12b00*/  BRA `(.L_x_165) ;  /* 0xffffffd000787947 */ /* 0x000fea000383ffff */
.L_x_83:
[----:B-1----:R1:W4:Y:S02]  /*12b10*/  SYNCS.PHASECHK.TRANS64.TRYWAIT P0, [R16+URZ+0x29860], R5 ;  /* 0x02986005100075a7 */ /* 0x002324000800017f */
[----:B----4-:R-:W-:Y:S05]  /*12b20*/  @!P0 NANOSLEEP.SYNCS 0x989680 ;  /* 0x009896800000895d */ /* 0x010fea0003900000 */
[----:B------:R-:W4:Y:S02]  /*12b30*/  @!P0 SYNCS.PHASECHK.TRANS64 P0, [R16+URZ+0x29860], R5 ;  /* 0x02986005100085a7 */ /* 0x000f24000800007f */
[----:B----4-:R-:W-:Y:S05]  /*12b40*/  @!P0 BRA `(.L_x_83) ;  /* 0xfffffffc00f08947 */ /* 0x010fea000383ffff */
[----:B------:R-:W-:Y:S05]  /*12b50*/  BRA `(.L_x_166) ;  /* 0xffffffd000a07947 */ /* 0x000fea000383ffff */
.L_x_86:
[----:B--2---:R2:W3:Y:S02]  /*12b60*/  SYNCS.PHASECHK.TRANS64.TRYWAIT P0, [R6+URZ+0x29820], R3 ;  /* 0x02982003060075a7 */ /* 0x0044e4000800017f */
[----:B---3--:R-:W-:Y:S05]  /*12b70*/  @!P0 NANOSLEEP.SYNCS 0x989680 ;  /* 0x009896800000895d */ /* 0x008fea0003900000 */
[----:B------:R-:W3:Y:S02]  /*12b80*/  @!P0 SYNCS.PHASECHK.TRANS64 P0, [R6+URZ+0x29820], R3 ;  /* 0x02982003060085a7 */ /* 0x000ee4000800007f */
[----:B---3--:R-:W-:Y:S05]  /*12b90*/  @!P0 BRA `(.L_x_86) ;  /* 0xfffffffc00f08947 */ /* 0x008fea000383ffff */
[----:B------:R-:W-:Y:S05]  /*12ba0*/  BRA `(.L_x_167) ;  /* 0xffffffd800087947 */ /* 0x000fea000383ffff */
.L_x_88:
[----:B--2---:R2:W3:Y:S02]  /*12bb0*/  SYNCS.PHASECHK.TRANS64.TRYWAIT P1, [R5+URZ+0x29840], R4 ;  /* 0x02984004050075a7 */ /* 0x0044e4000802017f */
[----:B---3--:R-:W-:Y:S05]  /*12bc0*/  @!P1 NANOSLEEP.SYNCS 0x989680 ;  /* 0x009896800000995d */ /* 0x008fea0003900000 */
[----:B------:R-:W3:Y:S02]  /*12bd0*/  @!P1 SYNCS.PHASECHK.TRANS64 P1, [R5+URZ+0x29840], R4 ;  /* 0x02984004050095a7 */ /* 0x000ee4000802007f */
[----:B---3--:R-:W-:Y:S05]  /*12be0*/  @!P1 BRA `(.L_x_88) ;  /* 0xfffffffc00f09947 */ /* 0x008fea000383ffff */
[----:B------:R-:W-:Y:S05]  /*12bf0*/  BRA `(.L_x_168) ;  /* 0xffffffd800447947 */ /* 0x000fea000383ffff */
.L_x_90:
[----:B---3--:R3:W4:Y:S02]  /*12c00*/  SYNCS.PHASECHK.TRANS64.TRYWAIT P1, [R3+URZ+0x29840], R0 ;  /* 0x02984000030075a7 */ /* 0x008724000802017f */
[----:B----4-:R-:W-:Y:S05]  /*12c10*/  @!P1 NANOSLEEP.SYNCS 0x989680 ;  /* 0x009896800000995d */ /* 0x010fea0003900000 */
[----:B------:R-:W4:Y:S02]  /*12c20*/  @!P1 SYNCS.PHASECHK.TRANS64 P1, [R3+URZ+0x29840], R0 ;  /* 0x02984000030095a7 */ /* 0x000f24000802007f */
[----:B----4-:R-:W-:Y:S05]  /*12c30*/  @!P1 BRA `(.L_x_90) ;  /* 0xfffffffc00f09947 */ /* 0x010fea000383ffff */
[----:B------:R-:W-:Y:S05]  /*12c40*/  BRA `(.L_x_169) ;  /* 0xffffffd800507947 */ /* 0x000fea000383ffff */
.L_x_92:
[----:B----4-:R4:W0:Y:S02]  /*12c50*/  SYNCS.PHASECHK.TRANS64.TRYWAIT P1, [R5+URZ+0x29860], R4 ;  /* 0x02986004050075a7 */ /* 0x010824000802017f */
[----:B0-----:R-:W-:Y:S05]  /*12c60*/  @!P1 NANOSLEEP.SYNCS 0x989680 ;  /* 0x009896800000995d */ /* 0x001fea0003900000 */
[----:B------:R-:W0:Y:S02]  /*12c70*/  @!P1 SYNCS.PHASECHK.TRANS64 P1, [R5+URZ+0x29860], R4 ;  /* 0x02986004050095a7 */ /* 0x000e24000802007f */
[----:B0-----:R-:W-:Y:S05]  /*12c80*/  @!P1 BRA `(.L_x_92) ;  /* 0xfffffffc00f09947 */ /* 0x001fea000383ffff */
[----:B------:R-:W-:Y:S05]  /*12c90*/  BRA `(.L_x_170) ;  /* 0xffffffd8004c7947 */ /* 0x000fea000383ffff */
.L_x_94:
[----:B------:R0:W0:Y:S02]  /*12ca0*/  SYNCS.PHASECHK.TRANS64.TRYWAIT P1, [R3+URZ+0x29860], R0 ;  /* 0x02986000030075a7 */ /* 0x000024000802017f */
[----:B0-----:R-:W-:Y:S05]  /*12cb0*/  @!P1 NANOSLEEP.SYNCS 0x989680 ;  /* 0x009896800000995d */ /* 0x001fea0003900000 */
[----:B------:R-:W0:Y:S02]  /*12cc0*/  @!P1 SYNCS.PHASECHK.TRANS64 P1, [R3+URZ+0x29860], R0 ;  /* 0x02986000030095a7 */ /* 0x000e24000802007f */
[----:B0-----:R-:W-:Y:S05]  /*12cd0*/  @!P1 BRA `(.L_x_94) ;  /* 0xfffffffc00f09947 */ /* 0x001fea000383ffff */
[----:B------:R-:W-:Y:S05]  /*12ce0*/  BRA `(.L_x_171) ;  /* 0xffffffd800487947 */ /* 0x000fea000383ffff */
.L_x_96:
[----:B------:R0:W0:Y:S02]  /*12cf0*/  SYNCS.PHASECHK.TRANS64.TRYWAIT P1, [R5+URZ+0x29880], R4 ;  /* 0x02988004050075a7 */ /* 0x000024000802017f */
[----:B0-----:R-:W-:Y:S05]  /*12d00*/  @!P1 NANOSLEEP.SYNCS 0x989680 ;  /* 0x009896800000995d */ /* 0x001fea0003900000 */
[----:B------:R-:W0:Y:S02]  /*12d10*/  @!P1 SYNCS.PHASECHK.TRANS64 P1, [R5+URZ+0x29880], R4 ;  /* 0x02988004050095a7 */ /* 0x000e24000802007f */
[----:B0-----:R-:W-:Y:S05]  /*12d20*/  @!P1 BRA `(.L_x_96) ;  /* 0xfffffffc00f09947 */ /* 0x001fea000383ffff */
[----:B------:R-:W-:Y:S05]  /*12d30*/  BRA `(.L_x_172) ;  /* 0xffffffd800447947 */ /* 0x000fea000383ffff */
.L_x_173:
[----:B------:R-:W-:-:S00]  /*12d40*/  BRA `(.L_x_173) ;  /* 0xfffffffc00fc7947 */ /* 0x000fc0000383ffff */
[----:B------:R-:W-:-:S00]  /*12d50*/  NOP ;  /* 0x0000000000007918 */ /* 0x000fc00000000000 */
        /* <DEDUP_REMOVED lines=10> */
.L_x_3314:


//--------------------- .text._ZN7cutlass13device_kernelIN5flash11enable_sm90INS1_16FlashAttnFwdSm90INS1_25CollectiveMainloopFwdSm90ILi2EN4cute5tupleIJNS5_1CILi1EEES8_S8_EEENS6_IJNS7_ILi128EEENS7_ILi160EEENS7_ILi192EEEEEELi128ENS_12float_e4m3_tEfNS_4arch4Sm90ELb0ELb0ELb1ELb1ELb1ELb0ELb0ELb1ELb1ELb1ELb1ELb0EEENS1_21CollectiveEpilogueFwdINS6_IJSA_SA_SB_EEES9_NS_10bfloat16_tESG_Li256ELb1ELb1ELb1ELb1EEENS1_36VarlenDynamicPersistentTileSchedulerILi128ELi160ELi256ELi128ELb1ELb1ELb1ELb0ELb1ELb1EEEEEEEEEvNT_6ParamsE --------------------------
	.section	.text._ZN7cutlass13device_kernelIN5flash11enable_sm90INS1_16FlashAttnFwdSm90INS1_25CollectiveMainloopFwdSm90ILi2EN4cute5tupleIJNS5_1CILi1EEES8_S8_EEENS6_IJNS7_ILi128EEENS7_ILi160EEENS7_ILi192EEEEEELi128ENS_12float_e4m3_tEfNS_4arch4Sm90ELb0ELb0ELb1ELb1ELb1ELb0ELb0ELb1ELb1ELb1ELb1ELb0EEENS1_21CollectiveEpilogueFwdINS6_IJSA_SA_SB_EEES9_NS_10bfloat16_tESG_Li256ELb1ELb1ELb1ELb1EEENS1_36VarlenDynamicPersistentTileSchedulerILi128ELi160ELi256ELi128ELb1ELb1ELb1ELb0ELb1ELb1EEEEEEEEEvNT_6ParamsE,"ax",@progbits
	.align	128
.text._ZN7cutlass13device_kernelIN5flash11enable_sm90INS1_16FlashAttnFwdSm90INS1_25CollectiveMainloopFwdSm90ILi2EN4cute5tupleIJNS5_1CILi1EEES8_S8_EEENS6_IJNS7_ILi128EEENS7_ILi160EEENS7_ILi192EEEEEELi128ENS_12float_e4m3_tEfNS_4arch4Sm90ELb0ELb0ELb1ELb1ELb1ELb0ELb0ELb1ELb1ELb1ELb1ELb0EEENS1_21CollectiveEpilogueFwdINS6_IJSA_SA_SB_EEES9_NS_10bfloat16_tESG_Li256ELb1ELb1ELb1ELb1EEENS1_36VarlenDynamicPersistentTileSchedulerILi128ELi160ELi256ELi128ELb1ELb1ELb1ELb0ELb1ELb1EEEEEEEEEvNT_6ParamsE:
        .type           _ZN7cutlass13device_kernelIN5flash11enable_sm90INS1_16FlashAttnFwdSm90INS1_25CollectiveMainloopFwdSm90ILi2EN4cute5tupleIJNS5_1CILi1EEES8_S8_EEENS6_IJNS7_ILi128EEENS7_ILi160EEENS7_ILi192EEEEEELi128ENS_12float_e4m3_tEfNS_4arch4Sm90ELb0ELb0ELb1ELb1ELb1ELb0ELb0ELb1ELb1ELb1ELb1ELb0EEENS1_21CollectiveEpilogueFwdINS6_IJSA_SA_SB_EEES9_NS_10bfloat16_tESG_Li256ELb1ELb1ELb1ELb1EEENS1_36VarlenDynamicPersistentTileSchedulerILi128ELi160ELi256ELi128ELb1ELb1ELb1ELb0ELb1ELb1EEEEEEEEEvNT_6ParamsE,@function
        .size           _ZN7cutlass13device_kernelIN5flash11enable_sm90INS1_16FlashAttnFwdSm90INS1_25CollectiveMainloopFwdSm90ILi2EN4cute5tupleIJNS5_1CILi1EEES8_S8_EEENS6_IJNS7_ILi128EEENS7_ILi160EEENS7_ILi192EEEEEELi128ENS_12float_e4m3_tEfNS_4arch4Sm90ELb0ELb0ELb1ELb1ELb1ELb0ELb0ELb1ELb1ELb1ELb1ELb0EEENS1_21CollectiveEpilogueFwdINS6_IJSA_SA_SB_EEES9_NS_10bfloat16_tESG_Li256ELb1ELb1ELb1ELb1EEENS1_36VarlenDynamicPersistentTileSchedulerILi128ELi160ELi256ELi128ELb1ELb1ELb1ELb0ELb1ELb1EEEEEEEEEvNT_6ParamsE,(.L_x_3315 - _ZN7cutlass13device_kernelIN5flash11enable_sm90INS1_16FlashAttnFwdSm90INS1_25CollectiveMainloopFwdSm90ILi2EN4cute5tupleIJNS5_1CILi1EEES8_S8_EEENS6_IJNS7_ILi128EEENS7_ILi160EEENS7_ILi192EEEEEELi128ENS_12float_e4m3_tEfNS_4arch4Sm90ELb0ELb0ELb1ELb1ELb1ELb0ELb0ELb1ELb1ELb1ELb1ELb0EEENS1_21CollectiveEpilogueFwdINS6_IJSA_SA_SB_EEES9_NS_10bfloat16_tESG_Li256ELb1ELb1ELb1ELb1EEENS1_36VarlenDynamicPersistentTileSchedulerILi128ELi160ELi256ELi128ELb1ELb1ELb1ELb0ELb1ELb1EEEEEEEEEvNT_6ParamsE)
        .other          _ZN7cutlass13device_kernelIN5flash11enable_sm90INS1_16FlashAttnFwdSm90INS1_25CollectiveMainloopFwdSm90ILi2EN4cute5tupleIJNS5_1CILi1EEES8_S8_EEENS6_IJNS7_ILi128EEENS7_ILi160EEENS7_ILi192EEEEEELi128ENS_12float_e4m3_tEfNS_4arch4Sm90ELb0ELb0ELb1ELb1ELb1ELb0ELb0ELb1ELb1ELb1ELb1ELb0EEENS1_21CollectiveEpilogueFwdINS6_IJSA_SA_SB_EEES9_NS_10bfloat16_tESG_Li256ELb1ELb1ELb1ELb1EEENS1_36VarlenDynamicPersistentTileSchedulerILi128ELi160ELi256ELi128ELb1ELb1ELb1ELb0ELb1ELb1EEEEEEEEEvNT_6ParamsE,@"STO_CUDA_ENTRY STV_DEFAULT"
_ZN7cutlass13device_kernelIN5flash11enable_sm90INS1_16FlashAttnFwdSm90INS1_25CollectiveMainloopFwdSm90ILi2EN4cute5tupleIJNS5_1CILi1EEES8_S8_EEENS6_IJNS7_ILi128EEENS7_ILi160EEENS7_ILi192EEEEEELi128ENS_12float_e4m3_tEfNS_4arch4Sm90ELb0ELb0ELb1ELb1ELb1ELb0ELb0ELb1ELb1ELb1ELb1ELb0EEENS1_21CollectiveEpilogueFwdINS6_IJSA_SA_SB_EEES9_NS_10bfloat16_tESG_Li256ELb1ELb1ELb1ELb1EEENS1_36VarlenDynamicPersistentTileSchedulerILi128ELi160ELi256ELi128ELb1ELb1ELb1ELb0ELb1ELb1EEEEEEEEEvNT_6ParamsE:
[----:B------:R-:W0:Y:S02]  /*0000*/  LDC R1, c[0x0][0x28] ;  /* 0x00000a00ff017b82 */ /* 0x000e240000000800 */
[----:B0-----:R-:W-:Y:S01]  /*0010*/  VIADD R1, R1, 0xffffffd0 ;  /* 0xffffffd001017836 */ /* 0x001fe20000000000 */
[----:B------:R-:W0:Y:S01]  /*0020*/  S2R R3, SR_TID.X ;  /* 0x0000000000037919 */ /* 0x000e220000002100 */
[----:B------:R-:W-:Y:S01]  /*0030*/  ELECT P0, URZ, PT ;  /* 0x00000000003f782f */ /* 0x000fe20003800000 */
[----:B------:R-:W-:Y:S01]  /*0040*/  UMOV UR4, 0x80 ;  /* 0x0000008000047882 */ /* 0x000fe20000000000 */
[----:B------:R-:W-:Y:S01]  /*0050*/  UMOV UR7, 0x100 ;  /* 0x0000010000077882 */ /* 0x000fe20000000000 */
[--C-:B0-----:R-:W-:Y:S02]  /*0060*/  SHF.R.U32.HI R0, RZ, 0x5, R3.reuse ;  /* 0x00000005ff007819 */ /* 0x101fe40000011603 */
[----:B------:R-:W-:-:S03]  /*0070*/  SHF.R.U32.HI R3, RZ, 0x7, R3 ;  /* 0x00000007ff037819 */ /* 0x000fc60000011603 */
[----:B------:R-:W0:Y:S04]  /*0080*/  SHFL.IDX PT, R2, R0, RZ, 0x1f ;  /* 0x00001fff00027589 */ /* 0x000e2800000e0000 */
[----:B------:R1:W2:Y:S01]  /*0090*/  SHFL.IDX PT, R4, R3, RZ, 0x1f ;  /* 0x00001fff03047589 */ /* 0x0002a200000e0000 */
[C---:B0-----:R-:W-:Y:S02]  /*00a0*/  ISETP.NE.OR P0, PT, R2.reuse, RZ, !P0 ;  /* 0x000000ff0200720c */ /* 0x041fe40004705670 */
[----:B------:R-:W-:-:S11]  /*00b0*/  ISETP.NE.AND P1, PT, R2, RZ, PT ;  /* 0x000000ff0200720c */ /* 0x000fd60003f25270 */
[----:B------:R-:W-:Y:S01]  /*00c0*/  VOTEU.ALL UP0, P0 ;  /* 0x00000000003f7886 */ /* 0x000fe20000000000 */
[----:B------:R-:W-:-:S04]  /*00d0*/  VOTEU.ALL UP1, P0 ;  /* 0x00000000003f7886 */ /* 0x000fc80000020000 */
[----:B------:R-:W0:Y:S01]  /*00e0*/  @!UP0 S2UR UR8, SR_CgaCtaId ;  /* 0x00000000000889c3 */ /* 0x000e220000008800 */
[----:B------:R-:W-:Y:S01]  /*00f0*/  @!UP0 UMOV UR6, 0x400 ;  /* 0x0000040000068882 */ /* 0x000fe20000000000 */
[----:B------:R-:W-:-:S04]  /*0100*/  @!UP0 UIADD3 UR4, -UR4, 0x100000, URZ ;  /* 0x0010000004048890 */ /* 0x000fc8000fffe13f */
[----:B------:R-:W-:Y:S02]  /*0110*/  @!UP0 USHF.L.U32 UR5, UR4, 0xb, URZ ;  /* 0x0000000b04058899 */ /* 0x000fe4000800063f */
[----:B------:R-:W-:Y:S02]  /*0120*/  @!UP0 USHF.L.U32 UR4, UR4, 0x1, URZ ;  /* 0x0000000104048899 */ /* 0x000fe4000800063f */
[----:B0-----:R-:W-:Y:S02]  /*0130*/  @!UP0 ULEA UR8, UR8, UR6, 0x18 ;  /* 0x0000000608088291 */ /* 0x001fe4000f8ec03f */
[----:B------:R-:W-:-:S04]  /*0140*/  @!UP0 UIADD3 UR6, -UR7, 0x100000, URZ ;  /* 0x0010000007068890 */ /* 0x000fc8000fffe13f */
[----:B------:R-:W-:Y:S02]  /*0150*/  @!UP0 USHF.L.U32 UR7, UR6, 0xb, URZ ;  /* 0x0000000b06078899 */ /* 0x000fe4000800063f */
[----:B------:R-:W-:Y:S01]  /*0160*/  @!UP0 USHF.L.U32 UR6, UR6, 0x1, URZ ;  /* 0x0000000106068899 */ /* 0x000fe2000800063f */
[----:B------:R-:W-:-:S05]  /*0170*/  VOTEU.ALL UP0, P0 ;  /* 0x00000000003f7886 */ /* 0x000fca0000000000 */
[----:B------:R1:W0:Y:S06]  /*0180*/  @!UP0 SYNCS.EXCH.64 URZ, [UR8+0x29800], UR4 ;  /* 0x02980004083f85b2 */ /* 0x00022c0008000100 */
[----:B------:R1:W3:Y:S02]  /*0190*/  @!UP1 SYNCS.EXCH.64 URZ, [UR8+0x29820], UR6 ;  /* 0x02982006083f95b2 */ /* 0x0002e40008000100 */
[----:B-12---:R-:W-:Y:S05]  /*01a0*/  @P1 BRA `(.L_x_174) ;  /* 0x0000000000481947 */ /* 0x006fea0003800000 */
[----:B------:R-:W1:Y:S01]  /*01b0*/  S2UR UR5, SR_CgaCtaId ;  /* 0x00000000000579c3 */ /* 0x000e620000008800 */
[----:B------:R-:W-:Y:S01]  /*01c0*/  UMOV UR4, 0x400 ;  /* 0x0000040000047882 */ /* 0x000fe20000000000 */
[----:B------:R-:W-:Y:S01]  /*01d0*/  UMOV UR6, 0x80 ;  /* 0x0000008000067882 */ /* 0x000fe20000000000 */
[----:B------:R-:W-:Y:S01]  /*01e0*/  UMOV UR7, 0x100 ;  /* 0x0000010000077882 */ /* 0x000fe20000000000 */
[----:B------:R-:W-:Y:S01]  /*01f0*/  ELECT P0, URZ, PT ;  /* 0x00000000003f782f */ /* 0x000fe20003800000 */
[----:B-1----:R-:W-:Y:S02]  /*0200*/  ULEA UR8, UR5, UR4, 0x18 ;  /* 0x0000000405087291 */ /* 0x002fe4000f8ec03f */
[----:B------:R-:W-:-:S04]  /*0210*/  UIADD3 UR4, -UR6, 0x100000, URZ ;  /* 0x0010000006047890 */ /* 0x000fc8000fffe13f */
[----:B------:R-:W-:Y:S02]  /*0220*/  USHF.L.U32 UR5, UR4, 0xb, URZ ;  /* 0x0000000b04057899 */ /* 0x000fe4000800063f */
[----:B------:R-:W-:Y:S02]  /*0230*/  USHF.L.U32 UR4, UR4, 0x1, URZ ;  /* 0x0000000104047899 */ /* 0x000fe4000800063f */
[----:B------:R-:W-:-:S04]  /*0240*/  UIADD3 UR6, -UR7, 0x100000, URZ ;  /* 0x0010000007067890 */ /* 0x000fc8000fffe13f */
[----:B------:R-:W-:Y:S02]  /*0250*/  USHF.L.U32 UR7, UR6, 0xb, URZ ;  /* 0x0000000b06077899 */ /* 0x000fe4000800063f */
[----:B------:R-:W-:Y:S01]  /*0260*/  USHF.L.U32 UR6, UR6, 0x1, URZ ;  /* 0x0000000106067899 */ /* 0x000fe2000800063f */
[----:B------:R-:W1:Y:S03]  /*0270*/  FENCE.VIEW.ASYNC.S ;  /* 0x00000000000073c6 */ /* 0x000e660000000000 */
[----:B-1----:R1:W2:Y:S08]  /*0280*/  SYNCS.EXCH.64 URZ, [UR8+0x29830], UR4 ;  /* 0x02983004083f75b2 */ /* 0x0022b00008000100 */
[----:B------:R1:W4:Y:S01]  /*0290*/  SYNCS.EXCH.64 URZ, [UR8+0x29840], UR6 ;  /* 0x02984006083f75b2 */ /* 0x0003220008000100 */
[----:B------:R1:W0:Y:S01]  /*02a0*/  SYNCS.EXCH.64 URZ, [UR8+0x29838], UR4 ;  /* 0x02983804083f75b2 */ /* 0x0002220008000100 */
[----:B------:R1:W0:Y:S01]  /*02b0*/  SYNCS.EXCH.64 URZ, [UR8+0x29848], UR6 ;  /* 0x02984806083f75b2 */ /* 0x0002220008000100 */
[----:B------:R-:W-:Y:S01]  /*02c0*/  NOP ;  /* 0x0000000000007918 */ /* 0x000fe20000000000 */
.L_x_174:
[----:B------:R-:W5:Y:S01]  /*02d0*/  SHFL.IDX PT, R2, R0, RZ, 0x1f ;  /* 0x00001fff00027589 */ /* 0x000f6200000e0000 */
[----:B------:R-:W-:Y:S01]  /*02e0*/  NOP ;  /* 0x0000000000007918 */ /* 0x000fe20000000000 */
[----:B-----5:R-:W-:-:S13]  /*02f0*/  ISETP.NE.AND P0, PT, R2, RZ, PT ;  /* 0x000000ff0200720c */ /* 0x020fda0003f05270 */
[----:B------:R-:W-:Y:S05]  /*0300*/  @P0 BRA `(.L_x_175) ;  /* 0x0000000000480947 */ /* 0x000fea0003800000 */
[----:B-1----:R-:W1:Y:S01]  /*0310*/  S2UR UR5, SR_CgaCtaId ;  /* 0x00000000000579c3 */ /* 0x002e620000008800 */
        /* <DEDUP_REMOVED lines=12> */
[----:B-1----:R1:W0:Y:S08]  /*03e0*/  SYNCS.EXCH.64 URZ, [UR8+0x29850], UR4 ;  /* 0x02985004083f75b2 */ /* 0x0022300008000100 */
[----:B------:R1:W0:Y:S01]  /*03f0*/  SYNCS.EXCH.64 URZ, [UR8+0x29860], UR6 ;  /* 0x02986006083f75b2 */ /* 0x0002220008000100 */
[----:B------:R1:W0:Y:S01]  /*0400*/  SYNCS.EXCH.64 URZ, [UR8+0x29858], UR4 ;  /* 0x02985804083f75b2 */ /* 0x0002220008000100 */
[----:B------:R1:W0:Y:S01]  /*0410*/  SYNCS.EXCH.64 URZ, [UR8+0x29868], UR6 ;  /* 0x02986806083f75b2 */ /* 0x0002220008000100 */
[----:B------:R-:W-:Y:S01]  /*0420*/  NOP ;  /* 0x0000000000007918 */ /* 0x000fe20000000000 */
.L_x_175:
[----:B------:R-:W5:Y:S01]  /*0430*/  SHFL.IDX PT, R2, R0, RZ, 0x1f ;  /* 0x00001fff00027589 */ /* 0x000f6200000e0000 */
[----:B------:R-:W-:Y:S01]  /*0440*/  NOP ;  /* 0x0000000000007918 */ /* 0x000fe20000000000 */
[----:B-----5:R-:W-:-:S13]  /*0450*/  ISETP.NE.AND P0, PT, R2, RZ, PT ;  /* 0x000000ff0200720c */ /* 0x020fda0003f05270 */
[----:B------:R-:W-:Y:S05]  /*0460*/  @P0 BRA `(.L_x_176) ;  /* 0x0000000000380947 */ /* 0x000fea0003800000 */
[----:B-1----:R-:W1:Y:S01]  /*0470*/  S2UR UR5, SR_CgaCtaId ;  /* 0x00000000000579c3 */ /* 0x002e620000008800 */
[----:B------:R-:W-:Y:S01]  /*0480*/  UMOV UR4, 0x400 ;  /* 0x0000040000047882 */ /* 0x000fe20000000000 */
[----:B------:R-:W-:Y:S01]  /*0490*/  UMOV UR7, 0x80 ;  /* 0x0000008000077882 */ /* 0x000fe20000000000 */
[----:B------:R-:W-:Y:S01]  /*04a0*/  ELECT P0, URZ, PT ;  /* 0x00000000003f782f */ /* 0x000fe20003800000 */
[----:B-1----:R-:W-:Y:S02]  /*04b0*/  ULEA UR6, UR5, UR4, 0x18 ;  /* 0x0000000405067291 */ /* 0x002fe4000f8ec03f */
[----:B------:R-:W-:-:S04]  /*04c0*/  UIADD3 UR4, -UR7, 0x100000, URZ ;  /* 0x0010000007047890 */ /* 0x000fc8000fffe13f */
[----:B------:R-:W-:Y:S02]  /*04d0*/  USHF.L.U32 UR5, UR4, 0xb, URZ ;  /* 0x0000000b04057899 */ /* 0x000fe4000800063f */
[----:B------:R-:W-:Y:S01]  /*04e0*/  USHF.L.U32 UR4, UR4, 0x1, URZ ;  /* 0x0000000104047899 */ /* 0x000fe2000800063f */
[----:B------:R-:W1:Y:S11]  /*04f0*/  FENCE.VIEW.ASYNC.S ;  /* 0x00000000000073c6 */ /* 0x000e760000000000 */
[----:B-1----:R1:W0:Y:S01]  /*0500*/  SYNCS.EXCH.64 URZ, [UR6+0x29870], UR4 ;  /* 0x02987004063f75b2 */ /* 0x0022220008000100 */
[----:B------:R1:W0:Y:S01]  /*0510*/  SYNCS.EXCH.64 URZ, [UR6+0x29880], UR4 ;  /* 0x02988004063f75b2 */ /* 0x0002220008000100 */
[----:B------:R1:W0:Y:S01]  /*0520*/  SYNCS.EXCH.64 URZ, [UR6+0x29878], UR4 ;  /* 0x02987804063f75b2 */ /* 0x0002220008000100 */
[----:B------:R1:W0:Y:S01]  /*0530*/  SYNCS.EXCH.64 URZ, [UR6+0x29888], UR4 ;  /* 0x02988804063f75b2 */ /* 0x0002220008000100 */
[----:B------:R-:W-:Y:S01]  /*0540*/  NOP ;  /* 0x0000000000007918 */ /* 0x000fe20000000000 */
.L_x_176:
        /* <DEDUP_REMOVED lines=22> */
.L_x_177:
[----:B------:R-:W5:Y:S01]  /*06b0*/  SHFL.IDX PT, R3, R0, RZ, 0x1f ;  /* 0x00001fff00037589 */ /* 0x000f6200000e0000 */
[----:B------:R-:W-:Y:S01]  /*06c0*/  R2UR UR9, R4 ;  /* 0x00000000040972ca */ /* 0x000fe200000e0000 */
[----:B------:R-:W-:Y:S01]  /*06d0*/  NOP ;  /* 0x0000000000007918 */ /* 0x000fe20000000000 */
[----:B------:R-:W0:Y:S01]  /*06e0*/  S2R R2, SR_CgaCtaId ;  /* 0x0000000000027919 */ /* 0x000e220000008800 */
[----:B-----5:R-:W-:-:S13]  /*06f0*/  ISETP.NE.AND P0, PT, R3, RZ, PT ;  /* 0x000000ff0300720c */ /* 0x020fda0003f05270 */
[----:B0-----:R-:W-:Y:S05]  /*0700*/  @P0 BRA `(.L_x_178) ;  /* 0x0000000000480947 */ /* 0x001fea0003800000 */
[----:B-1----:R-:W0:Y:S01]  /*0710*/  S2UR UR5, SR_CgaCtaId ;  /* 0x00000000000579c3 */ /* 0x002e220000008800 */
        /* <DEDUP_REMOVED lines=13> */
[----:B------:R0:W0:Y:S01]  /*07f0*/  SYNCS.EXCH.64 URZ, [UR8+0x298c0], UR6 ;  /* 0x0298c006083f75b2 */ /* 0x0000220008000100 */
[----:B------:R0:W0:Y:S01]  /*0800*/  SYNCS.EXCH.64 URZ, [UR8+0x298b8], UR4 ;  /* 0x0298b804083f75b2 */ /* 0x0000220008000100 */
[----:B------:R0:W0:Y:S01]  /*0810*/  SYNCS.EXCH.64 URZ, [UR8+0x298c8], UR6 ;  /* 0x0298c806083f75b2 */ /* 0x0000220008000100 */
[----:B------:R-:W-:Y:S01]  /*0820*/  NOP ;  /* 0x0000000000007918 */ /* 0x000fe20000000000 */
.L_x_178:
[----:B------:R-:W-:Y:S01]  /*0830*/  UISETP.NE.AND UP0, UPT, UR9, URZ, UPT ;  /* 0x0000003f0900728c */ /* 0x000fe2000bf05270 */
[----:B------:R-:W-:Y:S01]  /*0840*/  NOP ;  /* 0x0000000000007918 */ /* 0x000fe20000000000 */
[----:B------:R-:W-:Y:S01]  /*0850*/  UMOV UR42, 0x1 ;  /* 0x00000001002a7882 */ /* 0x000fe20000000000 */
[----:B------:R-:W-:Y:S01]  /*0860*/  ULDC.64 UR50, c[0x0][0x208] ;  /* 0x0000820000327ab9 */ /* 0x000fe20000000a00 */
[----:B------:R-:W-:Y:S01]  /*0870*/  USEL UR42, UR42, 0x2, !UP0 ;  /* 0x000000022a2a7887 */ /* 0x000fe2000c000000 */
[----:B01234-:R-:W-:Y:S01]  /*0880*/  BAR.SYNC.DEFER_BLOCKING 0x0 ;  /* 0x0000000000007b1d */ /* 0x01ffe20000010000 */
[----:B------:R-:W-:-:S13]  /*0890*/  PLOP3.LUT P0, PT, PT, PT, UP0, 0x80, 0x0 ;  /* 0x000000000000781c */ /* 0x000fda0003f0f008 */
[----:B------:R-:W-:Y:S05]  /*08a0*/  @!P0 BRA `(.L_x_179) ;  /* 0x000000cc00cc8947 */ /* 0x000fea0003800000 */
.L_x_180:
[----:B------:R-:W-:-:S08]  /*08b0*/  NOP ;  /* 0x0000000000007918 */ /* 0x000fd00000000000 */
[----:B------:R-:W0:Y:S02]  /*08c0*/  USETMAXREG.TRY_ALLOC.CTAPOOL UP0, 0xe8 ;  /* 0x000000e8000079c8 */ /* 0x000e240008000600 */
[----:B0-----:R-:W-:-:S13]  /*08d0*/  PLOP3.LUT P0, PT, PT, PT, UP0, 0x80, 0x0 ;  /* 0x000000000000781c */ /* 0x001fda0003f0f008 */
[----:B------:R-:W-:Y:S05]  /*08e0*/  @!P0 BRA `(.L_x_180) ;  /* 0xfffffffc00f08947 */ /* 0x000fea000383ffff */
[----:B------:R-:W0:Y:S01]  /*08f0*/  S2R R2, SR_TID.X ;  /* 0x0000000000027919 */ /* 0x000e220000002100 */
[----:B------:R-:W1:Y:S01]  /*0900*/  S2UR UR5, SR_CgaCtaId ;  /* 0x00000000000579c3 */ /* 0x000e620000008800 */
[----:B------:R-:W-:-:S07]  /*0910*/  UMOV UR4, 0x400 ;  /* 0x0000040000047882 */ /* 0x000fce0000000000 */
[----:B------:R-:W-:Y:S06]  /*0920*/  BAR.ARV 0x8, 0x180 ;  /* 0x0206000000007b1d */ /* 0x000fec0000002000 */
[----:B-1----:R-:W-:Y:S01]  /*0930*/  ULEA UR4, UR5, UR4, 0x18 ;  /* 0x0000000405047291 */ /* 0x002fe2000f8ec03f */
[----:B0-----:R-:W-:-:S04]  /*0940*/  LOP3.LUT R0, R2, 0xffffff80, RZ, 0xc0, !PT ;  /* 0xffffff8002007812 */ /* 0x001fc800078ec0ff */
[----:B------:R-:W-:-:S13]  /*0950*/  ISETP.NE.AND P0, PT, R0, 0x80, PT ;  /* 0x000000800000780c */ /* 0x000fda0003f05270 */
[----:B------:R-:W-:Y:S08]  /*0960*/  @!P0 BAR.ARV 0x9, 0x100 ;  /* 0x0244000000008b1d */ /* 0x000ff00000002000 */
[----:B------:R-:W-:Y:S06]  /*0970*/  BAR.SYNC.DEFER_BLOCKING 0x5, 0x180 ;  /* 0x0146000000007b1d */ /* 0x000fec0000010000 */
[----:B------:R-:W0:Y:S01]  /*0980*/  LDS.128 R32, [UR4+0x298d0] ;  /* 0x0298d004ff207984 */ /* 0x000e220008000c00 */
[----:B------:R-:W-:Y:S01]  /*0990*/  ULDC UR4, c[0x0][0xc3c] ;  /* 0x00030f0000047ab9 */ /* 0x000fe20000000800 */
[----:B------:R-:W-:Y:S06]  /*09a0*/  BAR.ARV 0x4, 0x180 ;  /* 0x0106000000007b1d */ /* 0x000fec0000002000 */
[----:B0-----:R-:W-:-:S13]  /*09b0*/  ISETP.GE.AND P0, PT, R35, UR4, PT ;  /* 0x0000000423007c0c */ /* 0x001fda000bf06270 */
[----:B------:R-:W-:Y:S05]  /*09c0*/  @P0 EXIT ;  /* 0x000000000000094d */ /* 0x000fea0003800000 */
[----:B------:R-:W-:Y:S01]  /*09d0*/  VIADD R223, R2, 0xffffff80 ;  /* 0xffffff8002df7836 */ /* 0x000fe20000000000 */
[----:B------:R-:W-:Y:S01]  /*09e0*/  R2UR UR6, R33 ;  /* 0x00000000210672ca */ /* 0x000fe200000e0000 */
[----:B------:R-:W-:Y:S01]  /*09f0*/  ULOP3.LUT UR48, UR42, 0x1, URZ, 0xfc, !UPT ;  /* 0x000000012a307892 */ /* 0x000fe2000f8efc3f */
[----:B------:R-:W-:Y:S01]  /*0a00*/  R2UR UR5, R34 ;  /* 0x00000000220572ca */ /* 0x000fe200000e0000 */
[----:B------:R-:W-:Y:S01]  /*0a10*/  UMOV UR47, URZ ;  /* 0x0000003f002f7c82 */ /* 0x000fe20008000000 */
[----:B------:R-:W-:Y:S01]  /*0a20*/  SHF.R.S32.HI R0, RZ, 0x1f, R223 ;  /* 0x0000001fff007819 */ /* 0x000fe200000114df */
[----:B------:R-:W-:Y:S01]  /*0a30*/  UMOV UR46, URZ ;  /* 0x0000003f002e7c82 */ /* 0x000fe20008000000 */
[----:B------:R-:W-:Y:S02]  /*0a40*/  UMOV UR45, URZ ;  /* 0x0000003f002d7c82 */ /* 0x000fe40008000000 */
[CC--:B------:R-:W-:Y:S02]  /*0a50*/  LEA.HI R2, R0.reuse, R223.reuse, RZ, 0x7 ;  /* 0x000000df00027211 */ /* 0x0c0fe400078f38ff */
[----:B------:R-:W-:-:S02]  /*0a60*/  LEA.HI R3, R0, R223, RZ, 0x4 ;  /* 0x000000df00037211 */ /* 0x000fc400078f20ff */
[----:B------:R-:W-:Y:S02]  /*0a70*/  LOP3.LUT R4, R2, 0xffffff80, RZ, 0xc0, !PT ;  /* 0xffffff8002047812 */ /* 0x000fe400078ec0ff */
[----:B------:R-:W-:Y:S02]  /*0a80*/  SHF.R.S32.HI R6, RZ, 0x4, R3 ;  /* 0x00000004ff067819 */ /* 0x000fe40000011403 */
[----:B------:R-:W-:Y:S01]  /*0a90*/  SHF.R.S32.HI R217, RZ, 0x7, R2 ;  /* 0x00000007ffd97819 */ /* 0x000fe20000011402 */
[----:B------:R-:W-:Y:S01]  /*0aa0*/  IMAD.IADD R201, R223, 0x1, -R4 ;  /* 0x00000001dfc97824 */ /* 0x000fe200078e0a04 */
[----:B------:R-:W-:Y:S02]  /*0ab0*/  LEA.HI R4, R0, R223, RZ, 0x5 ;  /* 0x000000df00047211 */ /* 0x000fe400078f28ff */
[----:B------:R-:W-:Y:S02]  /*0ac0*/  LEA.HI R2, R2, R217, RZ, 0x1 ;  /* 0x000000d902027211 */ /* 0x000fe400078f08ff */
[----:B------:R-:W-:Y:S01]  /*0ad0*/  SHF.R.S32.HI R8, RZ, 0x1f, R201 ;  /* 0x0000001fff087819 */ /* 0x000fe200000114c9 */
[----:B------:R-:W-:Y:S01]  /*0ae0*/  IMAD.SHL.U32 R5, R4, 0x20, RZ ;  /* 0x0000002004057824 */ /* 0x000fe200078e00ff */
[----:B------:R-:W-:-:S02]  /*0af0*/  LOP3.LUT R4, R3, 0x3fffff0, RZ, 0xc0, !PT ;  /* 0x03fffff003047812 */ /* 0x000fc400078ec0ff */
[----:B------:R-:W-:Y:S02]  /*0b00*/  LEA.HI R3, R3, R6, RZ, 0x1 ;  /* 0x0000000603037211 */ /* 0x000fe400078f08ff */
[----:B------:R-:W-:Y:S01]  /*0b10*/  LOP3.LUT R5, R5, 0xfffffc00, RZ, 0xc0, !PT ;  /* 0xfffffc0005057812 */ /* 0x000fe200078ec0ff */
[----:B------:R-:W-:Y:S01]  /*0b20*/  IMAD.IADD R4, R223, 0x1, -R4 ;  /* 0x00000001df047824 */ /* 0x000fe200078e0a04 */
[----:B------:R-:W-:Y:S02]  /*0b30*/  LOP3.LUT R3, R3, 0x1ffffffe, RZ, 0xc0, !PT ;  /* 0x1ffffffe03037812 */ /* 0x000fe400078ec0ff */
[----:B------:R-:W-:Y:S01]  /*0b40*/  LEA.HI R7, R8, R201, RZ, 0x2 ;  /* 0x000000c908077211 */ /* 0x000fe200078f10ff */
[----:B------:R-:W-:Y:S01]  /*0b50*/  IMAD R4, R4, 0x40, R5 ;  /* 0x0000004004047824 */ /* 0x000fe200078e0205 */
[----:B------:R-:W-:Y:S01]  /*0b60*/  LEA.HI R5, R0, R223, RZ, 0x2 ;  /* 0x000000df00057211 */ /* 0x000fe200078f10ff */
[----:B------:R-:W-:Y:S01]  /*0b70*/  IMAD.IADD R3, R6, 0x1, -R3 ;  /* 0x0000000106037824 */ /* 0x000fe200078e0a03 */
[----:B------:R-:W-:-:S02]  /*0b80*/  SHF.R.S32.HI R9, RZ, 0x2, R7 ;  /* 0x00000002ff097819 */ /* 0x000fc40000011407 */
[----:B------:R-:W-:Y:S01]  /*0b90*/  LOP3.LUT R6, R5, 0xfffffffc, RZ, 0xc0, !PT ;  /* 0xfffffffc05067812 */ /* 0x000fe200078ec0ff */
[----:B------:R-:W-:Y:S01]  /*0ba0*/  IMAD R220, R3, 0x8, R4 ;  /* 0x0000000803dc7824 */ /* 0x000fe200078e0204 */
[----:B------:R-:W-:Y:S02]  /*0bb0*/  SHF.R.S32.HI R10, RZ, 0x1f, R7 ;  /* 0x0000001fff0a7819 */ /* 0x000fe40000011407 */
[----:B------:R-:W-:Y:S01]  /*0bc0*/  LEA.HI R0, R0, R223, RZ, 0x3 ;  /* 0x000000df00007211 */ /* 0x000fe200078f18ff */
[----:B------:R-:W-:Y:S01]  /*0bd0*/  IMAD.IADD R6, R223, 0x1, -R6 ;  /* 0x00000001df067824 */ /* 0x000fe200078e0a06 */
[----:B------:R-:W-:Y:S02]  /*0be0*/  LEA.HI R10, R10, R9, RZ, 0x3 ;  /* 0x000000090a0a7211 */ /* 0x000fe400078f18ff */
[----:B------:R-:W-:Y:S02]  /*0bf0*/  LOP3.LUT R4, R2, 0x3fffffe, RZ, 0xc0, !PT ;  /* 0x03fffffe02047812 */ /* 0x000fe400078ec0ff */
[----:B------:R-:W-:-:S02]  /*0c00*/  LEA.HI R3, R6, R6, RZ, 0x1 ;  /* 0x0000000606037211 */ /* 0x000fc400078f08ff */
[----:B------:R-:W-:Y:S01]  /*0c10*/  LOP3.LUT R2, R0, 0xfffffff8, RZ, 0xc0, !PT ;  /* 0xfffffff800027812 */ /* 0x000fe200078ec0ff */
[----:B------:R-:W-:Y:S01]  /*0c20*/  IMAD.IADD R4, R217, 0x1, -R4 ;  /* 0x00000001d9047824 */ /* 0x000fe200078e0a04 */
[----:B------:R-:W-:Y:S02]  /*0c30*/  LOP3.LUT R3, R3, 0x1ffffffe, RZ, 0xc0, !PT ;  /* 0x1ffffffe03037812 */ /* 0x000fe400078ec0ff */
[----:B------:R-:W-:Y:S01]  /*0c40*/  LOP3.LUT R10, R10, 0xfffffff8, RZ, 0xc0, !PT ;  /* 0xfffffff80a0a7812 */ /* 0x000fe200078ec0ff */
[----:B------:R-:W-:Y:S01]  /*0c50*/  IMAD.IADD R17, R223, 0x1, -R2 ;  /* 0x00000001df117824 */ /* 0x000fe200078e0a02 */
[----:B------:R-:W-:Y:S01]  /*0c60*/  LEA.HI R8, R8, R201, RZ, 0x5 ;  /* 0x000000c908087211 */ /* 0x000fe200078f28ff */
[----:B------:R-:W-:Y:S01]  /*0c70*/  IMAD.IADD R3, R6, 0x1, -R3 ;  /* 0x0000000106037824 */ /* 0x000fe200078e0a03 */
[----:B------:R-:W-:Y:S01]  /*0c80*/  LOP3.LUT R6, R7, 0x7ffffffc, RZ, 0xc0, !PT ;  /* 0x7ffffffc07067812 */ /* 0x000fe200078ec0ff */
[----:B------:R-:W-:Y:S01]  /*0c90*/  IMAD.IADD R9, R9, 0x1, -R10 ;  /* 0x0000000109097824 */ /* 0x000fe200078e0a0a */
[----:B------:R-:W-:Y:S01]  /*0ca0*/  SHF.R.S32.HI R8, RZ, 0x5, R8 ;  /* 0x00000005ff087819 */ /* 0x000fe20000011408 */
[----:B------:R-:W-:Y:S01]  /*0cb0*/  IMAD.SHL.U32 R2, R17, 0x8, RZ ;  /* 0x0000000811027824 */ /* 0x000fe200078e00ff */
[----:B------:R-:W-:Y:S01]  /*0cc0*/  SHF.R.S32.HI R200, RZ, 0x3, R0 ;  /* 0x00000003ffc87819 */ /* 0x000fe20000011400 */
[----:B------:R-:W-:-:S02]  /*0cd0*/  IMAD.IADD R6, R201, 0x1, -R6 ;  /* 0x00000001c9067824 */ /* 0x000fc400078e0a06 */
[----:B------:R-:W-:Y:S01]  /*0ce0*/  IMAD R9, R8, 0x10, R9 ;  /* 0x0000001008097824 */ /* 0x000fe200078e0209 */
[----:B------:R-:W-:Y:S01]  /*0cf0*/  SHF.R.S32.HI R222, RZ, 0x1f, R2 ;  /* 0x0000001fffde7819 */ /* 0x000fe20000011402 */
[----:B------:R-:W-:Y:S02]  /*0d00*/  IMAD.SHL.U32 R199, R6, 0x2, RZ ;  /* 0x0000000206c77824 */ /* 0x000fe400078e00ff */
[----:B------:R-:W-:Y:S02]  /*0d10*/  VIADD R16, R2, 0x40 ;  /* 0x0000004002107836 */ /* 0x000fe40000000000 */
[C---:B------:R-:W-:Y:S02]  /*0d20*/  VIADD R198, R199.reuse, 0x8 ;  /* 0x00000008c7c67836 */ /* 0x040fe40000000000 */
[C---:B------:R-:W-:Y:S01]  /*0d30*/  VIADD R197, R199.reuse, 0x10 ;  /* 0x00000010c7c57836 */ /* 0x040fe20000000000 */
[----:B------:R-:W-:Y:S01]  /*0d40*/  SHF.R.S32.HI R221, RZ, 0x1f, R16 ;  /* 0x0000001fffdd7819 */ /* 0x000fe20000011410 */
        /* <DEDUP_REMOVED lines=24> */
[----:B------:R-:W-:Y:S01]  /*0ed0*/  VIADD R18, R199, 0x78 ;  /* 0x00000078c7127836 */ /* 0x000fe20000000000 */
[----:B------:R-:W-:Y:S01]  /*0ee0*/  SHF.R.S32.HI R204, RZ, 0x1f, R22 ;  /* 0x0000001fffcc7819 */ /* 0x000fe20000011416 */
[----:B------:R-:W-:Y:S01]  /*0ef0*/  IMAD R218, R4, 0x40, R9 ;  /* 0x0000004004da7824 */ /* 0x000fe200078e0209 */
[----:B------:R-:W-:-:S02]  /*0f00*/  SHF.R.S32.HI R203, RZ, 0x1f, R19 ;  /* 0x0000001fffcb7819 */ /* 0x000fc40000011413 */
[----:B------:R-:W-:Y:S01]  /*0f10*/  SHF.R.S32.HI R202, RZ, 0x1f, R18 ;  /* 0x0000001fffca7819 */ /* 0x000fe20000011412 */
[----:B------:R-:W-:-:S07]  /*0f20*/  IMAD R219, R3, 0x8, R218 ;  /* 0x0000000803db7824 */ /* 0x000fce00078e02da */
.L_x_230:
[----:B012-4-:R-:W0:Y:S01]  /*0f30*/  LDC.64 R4, c[0x0][0xc88] ;  /* 0x00032200ff047b82 */ /* 0x017e220000000a00 */
[----:B------:R-:W-:Y:S01]  /*0f40*/  ULDC.64 UR8, c[0x0][0xa28] ;  /* 0x00028a0000087ab9 */ /* 0x000fe20000000a00 */
[----:B------:R-:W-:Y:S01]  /*0f50*/  ULDC.64 UR10, c[0x0][0xa20] ;  /* 0x00028800000a7ab9 */ /* 0x000fe20000000a00 */
[----:B------:R-:W-:Y:S01]  /*0f60*/  ULDC UR4, c[0x0][0x424] ;  /* 0x0001090000047ab9 */ /* 0x000fe20000000800 */
[----:B------:R-:W-:Y:S01]  /*0f70*/  ULDC UR7, c[0x0][0x2f0] ;  /* 0x0000bc0000077ab9 */ /* 0x000fe20000000800 */
[----:B0-----:R-:W-:-:S06]  /*0f80*/  IMAD.WIDE R4, R35, 0x4, R4 ;  /* 0x0000000423047825 */ /* 0x001fcc00078e0204 */
[----:B------:R-:W2:Y:S01]  /*0f90*/  LDG.E R4, desc[UR50][R4.64] ;  /* 0x0000003204047981 */ /* 0x000ea2000c1e1900 */
[----:B------:R-:W-:Y:S02]  /*0fa0*/  UISETP.NE.U32.AND UP0, UPT, UR8, URZ, UPT ;  /* 0x0000003f0800728c */ /* 0x000fe4000bf05070 */
[----:B------:R-:W-:Y:S02]  /*0fb0*/  UISETP.NE.U32.AND UP1, UPT, UR10, URZ, UPT ;  /* 0x0000003f0a00728c */ /* 0x000fe4000bf25070 */
[----:B------:R-:W-:Y:S02]  /*0fc0*/  UISETP.NE.AND.EX UP0, UPT, UR9, URZ, UPT, UP0 ;  /* 0x0000003f0900728c */ /* 0x000fe4000bf05300 */
[----:B------:R-:W-:-:S04]  /*0fd0*/  UISETP.NE.AND.EX UP1, UPT, UR11, URZ, UPT, UP1 ;  /* 0x0000003f0b00728c */ /* 0x000fc8000bf25310 */
[----:B------:R-:W-:Y:S02]  /*0fe0*/  PLOP3.LUT P0, PT, PT, PT, UP0, 0x80, 0x0 ;  /* 0x000000000000781c */ /* 0x000fe40003f0f008 */
[----:B------:R-:W-:Y:S02]  /*0ff0*/  PLOP3.LUT P1, PT, PT, PT, UP1, 0x80, 0x0 ;  /* 0x000000000000781c */ /* 0x000fe40003f2f018 */
[----:B--2---:R-:W-:-:S13]  /*1000*/  R2UR UR36, R4 ;  /* 0x00000000042472ca */ /* 0x004fda00000e0000 */
[----:B------:R-:W-:Y:S02]  /*1010*/  USHF.R.S32.HI UR37, URZ, 0x1f, UR36 ;  /* 0x0000001f3f257899 */ /* 0x000fe40008011424 */
[----:B------:R-:W-:-:S04]  /*1020*/  @UP0 ULEA UR8, UP2, UR36, UR8, 0x2 ;  /* 0x0000000824080291 */ /* 0x000fc8000f84103f */
[----:B------:R-:W-:Y:S02]  /*1030*/  @UP0 ULEA.HI.X UR9, UR36, UR9, UR37, 0x2, UP2 ;  /* 0x0000000924090291 */ /* 0x000fe400090f1425 */
[----:B------:R-:W-:Y:S01]  /*1040*/  @UP1 ULEA UR10, UP0, UR36, UR10, 0x2 ;  /* 0x0000000a240a1291 */ /* 0x000fe2000f80103f */
[----:B------:R-:W-:-:S03]  /*1050*/  IMAD.U32 R4, RZ, RZ, UR8 ;  /* 0x00000008ff047e24 */ /* 0x000fc6000f8e00ff */
[----:B------:R-:W-:Y:S01]  /*1060*/  @UP1 ULEA.HI.X UR11, UR36, UR11, UR37, 0x2, UP0 ;  /* 0x0000000b240b1291 */ /* 0x000fe200080f1425 */
[----:B------:R-:W-:Y:S01]  /*1070*/  IMAD.U32 R5, RZ, RZ, UR9 ;  /* 0x00000009ff057e24 */ /* 0x000fe2000f8e00ff */
[----:B------:R-:W-:Y:S01]  /*1080*/  ULDC.64 UR8, c[0x0][0x418] ;  /* 0x0001060000087ab9 */ /* 0x000fe20000000a00 */
[----:B------:R-:W-:-:S03]  /*1090*/  IMAD.U32 R6, RZ, RZ, UR10 ;  /* 0x0000000aff067e24 */ /* 0x000fc6000f8e00ff */
[----:B---3--:R-:W-:Y:S01]  /*10a0*/  IMAD.U32 R7, RZ, RZ, UR11 ;  /* 0x0000000bff077e24 */ /* 0x008fe2000f8e00ff */
[----:B------:R-:W2:Y:S04]  /*10b0*/  @P0 LDG.E R4, desc[UR50][R4.64] ;  /* 0x0000003204040981 */ /* 0x000ea8000c1e1900 */
[----:B------:R-:W3:Y:S01]  /*10c0*/  @P1 LDG.E R6, desc[UR50][R6.64] ;  /* 0x0000003206061981 */ /* 0x000ee2000c1e1900 */
[----:B------:R-:W-:Y:S01]  /*10d0*/  UISETP.NE.U32.AND UP0, UPT, UR8, URZ, UPT ;  /* 0x0000003f0800728c */ /* 0x000fe2000bf05070 */
[----:B------:R-:W-:Y:S01]  /*10e0*/  UMOV UR54, URZ ;  /* 0x0000003f00367c82 */ /* 0x000fe20008000000 */
[----:B------:R-:W-:Y:S02]  /*10f0*/  ULOP3.LUT UR8, UR5, 0xff000000, URZ, 0xc0, !UPT ;  /* 0xff00000005087892 */ /* 0x000fe4000f8ec03f */
[----:B------:R-:W-:Y:S01]  /*1100*/  UISETP.NE.AND.EX UP0, UPT, UR9, URZ, UPT, UP0 ;  /* 0x0000003f0900728c */ /* 0x000fe2000bf05300 */
[----:B------:R-:W-:-:S03]  /*1110*/  UMOV UR38, UR6 ;  /* 0x0000000600267c82 */ /* 0x000fc60008000000 */
[----:B------:R-:W-:-:S04]  /*1120*/  USEL UR4, UR4, 0x1, UP0 ;  /* 0x0000000104047887 */ /* 0x000fc80008000000 */
[----:B------:R-:W-:Y:S01]  /*1130*/  UIMAD UR4, UR4, UR7, URZ ;  /* 0x00000007040472a4 */ /* 0x000fe2000f8e023f */
[----:B--2---:R-:W-:-:S06]  /*1140*/  @P0 R2UR UR54, R4 ;  /* 0x00000000043602ca */ /* 0x004fcc00000e0000 */
[----:B---3--:R-:W-:Y:S01]  /*1150*/  @P1 R2UR UR4, R6 ;  /* 0x00000000060412ca */ /* 0x008fe200000e0000 */
[----:B-----5:R-:W-:-:S14]  /*1160*/  @P1 BRA `(.L_x_181) ;  /* 0x0000000000341947 */ /* 0x020fdc0003800000 */
[----:B------:R-:W-:Y:S02]  /*1170*/  ULDC.64 UR6, c[0x0][0xa08] ;  /* 0x0002820000067ab9 */ /* 0x000fe40000000a00 */
[----:B------:R-:W-:-:S04]  /*1180*/  ISETP.NE.U32.AND P0, PT, RZ, UR6, PT ;  /* 0x00000006ff007c0c */ /* 0x000fc8000bf05070 */
[----:B------:R-:W-:-:S13]  /*1190*/  ISETP.NE.AND.EX P0, PT, RZ, UR7, PT, P0 ;  /* 0x00000007ff007c0c */ /* 0x000fda000bf05300 */
[----:B------:R-:W-:Y:S05]  /*11a0*/  @!P0 BRA `(.L_x_181) ;  /* 0x0000000000248947 */ /* 0x000fea0003800000 */
[----:B------:R-:W-:Y:S02]  /*11b0*/  ULDC.64 UR6, c[0x0][0xa08] ;  /* 0x0002820000067ab9 */ /* 0x000fe40000000a00 */
[----:B------:R-:W-:-:S06]  /*11c0*/  UIMAD.WIDE UR6, UR36, 0x4, UR6 ;  /* 0x00000004240678a5 */ /* 0x000fcc000f8e0206 */
[----:B------:R-:W-:Y:S02]  /*11d0*/  IMAD.U32 R4, RZ, RZ, UR6 ;  /* 0x00000006ff047e24 */ /* 0x000fe4000f8e00ff */
[----:B------:R-:W-:-:S05]  /*11e0*/  IMAD.U32 R5, RZ, RZ, UR7 ;  /* 0x00000007ff057e24 */ /* 0x000fca000f8e00ff */
[----:B------:R-:W2:Y:S04]  /*11f0*/  LDG.E R3, desc[UR50][R4.64] ;  /* 0x0000003204037981 */ /* 0x000ea8000c1e1900 */
[----:B------:R-:W3:Y:S01]  /*1200*/  LDG.E R0, desc[UR50][R4.64+0x4] ;  /* 0x0000043204007981 */ /* 0x000ee2000c1e1900 */
[----:B--2---:R-:W-:Y:S02]  /*1210*/  R2UR UR4, R3 ;  /* 0x00000000030472ca */ /* 0x004fe400000e0000 */
[----:B---3--:R-:W-:-:S13]  /*1220*/  R2UR UR6, R0 ;  /* 0x00000000000672ca */ /* 0x008fda00000e0000 */
[----:B------:R-:W-:-:S12]  /*1230*/  UIADD3 UR4, -UR4, UR6, URZ ;  /* 0x0000000604047290 */ /* 0x000fd8000fffe13f */
.L_x_181:
[----:B------:R-:W-:Y:S02]  /*1240*/  UIADD3 UR54, -UR54, UR4, URZ ;  /* 0x0000000436367290 */ /* 0x000fe4000fffe13f */
[----:B------:R-:W-:Y:S02]  /*1250*/  ULOP3.LUT UR4, UR5, 0xff0000, URZ, 0xc0, !UPT ;  /* 0x00ff000005047892 */ /* 0x000fe4000f8ec03f */
[----:B------:R-:W-:Y:S02]  /*1260*/  UISETP.GE.AND UP0, UPT, UR54, 0x1, UPT ;  /* 0x000000013600788c */ /* 0x000fe4000bf06270 */
[----:B------:R-:W-:Y:S02]  /*1270*/  UIADD3 UR6, UR54, 0x9f, URZ ;  /* 0x0000009f36067890 */ /* 0x000fe4000fffe03f */
[----:B------:R-:W-:Y:S02]  /*1280*/  USHF.R.U32.HI UR8, URZ, 0x8, UR8 ;  /* 0x000000083f087899 */ /* 0x000fe40008011608 */
[----:B------:R-:W-:Y:S01]  /*1290*/  PLOP3.LUT P0, PT, PT, PT, UP0, 0x80, 0x0 ;  /* 0x000000000000781c */ /* 0x000fe20003f0f008 */
[----:B------:R-:W-:-:S02]  /*12a0*/  UIMAD.WIDE UR6, UR6, 0x66666667, URZ ;  /* 0x66666667060678a5 */ /* 0x000fc4000f8e023f */
[----:B------:R-:W-:Y:S02]  /*12b0*/  ULEA.HI UR8, UR4, UR8, URZ, 0x10 ;  /* 0x0000000804087291 */ /* 0x000fe4000f8f803f */
[----:B------:R-:W-:Y:S02]  /*12c0*/  USHF.R.U32.HI UR6, URZ, 0x1f, UR7 ;  /* 0x0000001f3f067899 */ /* 0x000fe40008011607 */
[----:B------:R-:W-:Y:S02]  /*12d0*/  ULOP3.LUT UR39, UR8, 0xff, URZ, 0xc0, !UPT ;  /* 0x000000ff08277892 */ /* 0x000fe4000f8ec03f */
[----:B------:R-:W-:Y:S01]  /*12e0*/  ULOP3.LUT UR40, UR5, 0xffff, URZ, 0xc0, !UPT ;  /* 0x0000ffff05287892 */ /* 0x000fe2000f8ec03f */
[----:B------:R-:W-:Y:S01]  /*12f0*/  UMOV UR4, URZ ;  /* 0x0000003f00047c82 */ /* 0x000fe20008000000 */
[----:B------:R-:W-:Y:S02]  /*1300*/  USHF.R.U32.HI UR44, URZ, 0x10, UR8 ;  /* 0x000000103f2c7899 */ /* 0x000fe40008011608 */
[----:B------:R-:W-:Y:S01]  /*1310*/  ULEA.HI.SX32 UR9, UR7, UR6, 0x1a ;  /* 0x0000000607097291 */ /* 0x000fe2000f8fd23f */
[----:B------:R-:W-:Y:S11]  /*1320*/  @!P0 BRA `(.L_x_182) ;  /* 0x0000000000908947 */ /* 0x000ff60003800000 */
[----:B------:R-:W-:Y:S01]  /*1330*/  UISETP.NE.AND UP0, UPT, UR44, URZ, UPT ;  /* 0x0000003f2c00728c */ /* 0x000fe2000bf05270 */
[----:B------:R-:W-:-:S03]  /*1340*/  ULDC UR4, c[0x0][0x9f0] ;  /* 0x00027c0000047ab9 */ /* 0x000fc60000000800 */
[----:B------:R-:W-:-:S03]  /*1350*/  USEL UR10, UR44, UR4, UP0 ;  /* 0x000000042c0a7287 */ /* 0x000fc60008000000 */
[----:B------:R-:W-:Y:S01]  /*1360*/  UMOV UR4, URZ ;  /* 0x0000003f00047c82 */ /* 0x000fe20008000000 */
[----:B------:R-:W-:Y:S02]  /*1370*/  UIADD3 UR6, UR9, -0x1, UR10 ;  /* 0xffffffff09067890 */ /* 0x000fe4000fffe00a */
[----:B------:R-:W-:-:S04]  /*1380*/  IMAD.U32 R4, RZ, RZ, UR10 ;  /* 0x0000000aff047e24 */ /* 0x000fc8000f8e00ff */
[----:B------:R-:W-:Y:S01]  /*1390*/  IMAD.U32 R5, RZ, RZ, UR6 ;  /* 0x00000006ff057e24 */ /* 0x000fe2000f8e00ff */
[-C--:B------:R-:W-:Y:S01]  /*13a0*/  IABS R0, R4.reuse ;  /* 0x0000000400007213 */ /* 0x080fe20000000000 */
[----:B------:R-:W-:Y:S01]  /*13b0*/  ULOP3.LUT UR6, UR6, UR10, URZ, 0x3c, !UPT ;  /* 0x0000000a06067292 */ /* 0x000fe2000f8e3c3f */
[----:B------:R-:W-:Y:S02]  /*13c0*/  IABS R6, R4 ;  /* 0x0000000400067213 */ /* 0x000fe40000000000 */
[----:B------:R-:W-:Y:S02]  /*13d0*/  R2UR UR11, R0 ;  /* 0x00000000000b72ca */ /* 0x000fe400000e0000 */
[----:B------:R-:W-:-:S05]  /*13e0*/  IABS R5, R5 ;  /* 0x0000000500057213 */ /* 0x000fca0000000000 */
[----:B------:R-:W-:-:S05]  /*13f0*/  IMAD.MOV.U32 R4, RZ, RZ, R5 ;  /* 0x000000ffff047224 */ /* 0x000fca00078e0005 */
[----:B------:R-:W-:Y:S01]  /*1400*/  R2UR UR8, R4 ;  /* 0x00000000040872ca */ /* 0x000fe200000e0000 */
        /* <DEDUP_REMOVED lines=22> */
.L_x_182:
[----:B------:R-:W-:Y:S01]  /*1570*/  UIMAD UR41, UR39, UR4, URZ ;  /* 0x00000004272972a4 */ /* 0x000fe2000f8e023f */
[----:B------:R-:W-:Y:S01]  /*1580*/  IMAD.U32 R0, RZ, RZ, UR9 ;  /* 0x00000009ff007e24 */ /* 0x000fe2000f8e00ff */
[----:B------:R-:W-:Y:S01]  /*1590*/  PLOP3.LUT P0, PT, PT, PT, PT, 0x80, 0x0 ;  /* 0x000000000000781c */ /* 0x000fe20003f0f070 */
[----:B------:R-:W-:Y:S01]  /*15a0*/  IMAD.U32 R3, RZ, RZ, UR4 ;  /* 0x00000004ff037e24 */ /* 0x000fe2000f8e00ff */
[----:B------:R-:W-:Y:S02]  /*15b0*/  CS2R R28, SRZ ;  /* 0x00000000001c7805 */ /* 0x000fe4000001ff00 */
[----:B------:R-:W-:Y:S02]  /*15c0*/  CS2R R6, SRZ ;  /* 0x0000000000067805 */ /* 0x000fe4000001ff00 */
[----:B------:R-:W-:Y:S02]  /*15d0*/  CS2R R48, SRZ ;  /* 0x0000000000307805 */ /* 0x000fe4000001ff00 */
[----:B------:R-:W-:-:S02]  /*15e0*/  CS2R R26, SRZ ;  /* 0x00000000001a7805 */ /* 0x000fc4000001ff00 */
[----:B------:R-:W-:Y:S01]  /*15f0*/  VIADDMNMX R0, R3, UR41, R0, PT ;  /* 0x0000002903007c46 */ /* 0x000fe2000b800100 */
[----:B------:R-:W-:Y:S01]  /*1600*/  IMAD.MOV.U32 R3, RZ, RZ, RZ ;  /* 0x000000ffff037224 */ /* 0x000fe200078e00ff */
[----:B------:R-:W-:Y:S01]  /*1610*/  CS2R R8, SRZ ;  /* 0x0000000000087805 */ /* 0x000fe2000001ff00 */
[----:B------:R-:W-:Y:S01]  /*1620*/  IMAD.MOV.U32 R25, RZ, RZ, RZ ;  /* 0x000000ffff197224 */ /* 0x000fe200078e00ff */
[----:B------:R-:W-:Y:S01]  /*1630*/  R2UR UR53, R0 ;  /* 0x00000000003572ca */ /* 0x000fe200000e0000 */
[----:B------:R-:W-:Y:S01]  /*1640*/  IMAD.MOV.U32 R0, RZ, RZ, RZ ;  /* 0x000000ffff007224 */ /* 0x000fe200078e00ff */
[----:B------:R-:W-:Y:S02]  /*1650*/  CS2R R10, SRZ ;  /* 0x00000000000a7805 */ /* 0x000fe4000001ff00 */
[----:B------:R-:W-:Y:S02]  /*1660*/  CS2R R12, SRZ ;  /* 0x00000000000c7805 */ /* 0x000fe4000001ff00 */
[----:B------:R-:W-:-:S02]  /*1670*/  CS2R R14, SRZ ;  /* 0x00000000000e7805 */ /* 0x000fc4000001ff00 */
        /* <DEDUP_REMOVED lines=8> */
[----:B------:R-:W-:Y:S01]  /*1700*/  UISETP.GT.AND UP0, UPT, UR53, UR41, UPT ;  /* 0x000000293500728c */ /* 0x000fe2000bf04270 */
[----:B------:R-:W-:Y:S01]  /*1710*/  CS2R R56, SRZ ;  /* 0x0000000000387805 */ /* 0x000fe2000001ff00 */
[----:B------:R-:W-:Y:S01]  /*1720*/  IMAD.MOV.U32 R64, RZ, RZ, RZ ;  /* 0x000000ffff407224 */ /* 0x000fe200078e00ff */
[----:B------:R-:W-:-:S02]  /*1730*/  CS2R R88, SRZ ;  /* 0x0000000000587805 */ /* 0x000fc4000001ff00 */
[----:B------:R-:W-:Y:S02]  /*1740*/  CS2R R62, SRZ ;  /* 0x00000000003e7805 */ /* 0x000fe4000001ff00 */
[----:B------:R-:W-:Y:S02]  /*1750*/  CS2R R58, SRZ ;  /* 0x00000000003a7805 */ /* 0x000fe4000001ff00 */
[----:B------:R-:W-:Y:S02]  /*1760*/  PLOP3.LUT P1, PT, PT, PT, UP0, 0x80, 0x0 ;  /* 0x000000000000781c */ /* 0x000fe40003f2f008 */
[----:B------:R-:W-:Y:S02]  /*1770*/  CS2R R90, SRZ ;  /* 0x00000000005a7805 */ /* 0x000fe4000001ff00 */
[----:B------:R-:W-:Y:S02]  /*1780*/  CS2R R68, SRZ ;  /* 0x0000000000447805 */ /* 0x000fe4000001ff00 */
[----:B------:R-:W-:-:S02]  /*1790*/  CS2R R70, SRZ ;  /* 0x0000000000467805 */ /* 0x000fc4000001ff00 */
[----:B------:R-:W-:Y:S01]  /*17a0*/  CS2R R66, SRZ ;  /* 0x0000000000427805 */ /* 0x000fe2000001ff00 */
[----:B------:R-:W-:Y:S01]  /*17b0*/  IMAD.MOV.U32 R60, RZ, RZ, RZ ;  /* 0x000000ffff3c7224 */ /* 0x000fe200078e00ff */
[----:B------:R-:W-:Y:S02]  /*17c0*/  CS2R R76, SRZ ;  /* 0x00000000004c7805 */ /* 0x000fe4000001ff00 */
[----:B------:R-:W-:Y:S02]  /*17d0*/  CS2R R72, SRZ ;  /* 0x0000000000487805 */ /* 0x000fe4000001ff00 */
[----:B------:R-:W-:Y:S02]  /*17e0*/  CS2R R78, SRZ ;  /* 0x00000000004e7805 */ /* 0x000fe4000001ff00 */
[----:B------:R-:W-:Y:S02]  /*17f0*/  CS2R R74, SRZ ;  /* 0x00000000004a7805 */ /* 0x000fe4000001ff00 */
[----:B------:R-:W-:-:S02]  /*1800*/  CS2R R84, SRZ ;  /* 0x0000000000547805 */ /* 0x000fc4000001ff00 */
[----:B------:R-:W-:Y:S02]  /*1810*/  CS2R R80, SRZ ;  /* 0x0000000000507805 */ /* 0x000fe4000001ff00 */
[----:B------:R-:W-:Y:S02]  /*1820*/  CS2R R86, SRZ ;  /* 0x0000000000567805 */ /* 0x000fe4000001ff00 */
[----:B------:R-:W-:Y:S01]  /*1830*/  CS2R R82, SRZ ;  /* 0x0000000000527805 */ /* 0x000fe2000001ff00 */
[----:B------:R-:W-:Y:S06]  /*1840*/  @!P1 BRA `(.L_x_183) ;  /* 0x0000008000fc9947 */ /* 0x000fec0003800000 */
[----:B------:R-:W0:Y:S01]  /*1850*/  SHFL.IDX PT, R0, R217, RZ, 0x1f ;  /* 0x00001fffd9007589 */ /* 0x000e2200000e0000 */
[----:B------:R-:W1:Y:S01]  /*1860*/  S2UR UR52, SR_CgaCtaId ;  /* 0x00000000003479c3 */ /* 0x000e620000008800 */
[----:B------:R-:W-:Y:S01]  /*1870*/  UMOV UR49, 0x400 ;  /* 0x0000040000317882 */ /* 0x000fe20000000000 */
[----:B0-----:R-:W-:Y:S01]  /*1880*/  R2UR UR43, R0 ;  /* 0x00000000002b72ca */ /* 0x001fe200000e0000 */
[----:B-1----:R-:W-:-:S04]  /*1890*/  ULEA UR49, UR52, UR49, 0x18 ;  /* 0x0000003134317291 */ /* 0x002fc8000f8ec03f */
[----:B------:R-:W-:-:S04]  /*18a0*/  UIADD3 UR5, UR49, 0x14400, URZ ;  /* 0x0001440031057890 */ /* 0x000fc8000fffe03f */
[----:B------:R-:W-:-:S04]  /*18b0*/  ULOP3.LUT UP0, URZ, UR5, 0x9f, URZ, 0xc0, !UPT ;  /* 0x0000009f053f7892 */ /* 0x000fc8000f80c03f */
[----:B------:R-:W-:Y:S02]  /*18c0*/  ULEA.HI UR4, UR43, UR43, URZ, 0x1 ;  /* 0x0000002b2b047291 */ /* 0x000fe4000f8f083f */
[----:B------:R-:W-:Y:S02]  /*18d0*/  PLOP3.LUT P0, PT, PT, PT, UP0, 0x80, 0x0 ;  /* 0x000000000000781c */ /* 0x000fe40003f0f008 */
        /* <DEDUP_REMOVED lines=13> */
[----:B------:R-:W-:Y:S02]  /*19b0*/  IMAD.U32 R10, RZ, RZ, UR6 ;  /* 0x00000006ff0a7e24 */ /* 0x000fe4000f8e00ff */
[----:B------:R-:W-:Y:S02]  /*19c0*/  IMAD.U32 R6, RZ, RZ, UR4 ;  /* 0x00000004ff067e24 */ /* 0x000fe4000f8e00ff */
[----:B------:R-:W-:-:S02]  /*19d0*/  IMAD.U32 R7, RZ, RZ, UR5 ;  /* 0x00000005ff077e24 */ /* 0x000fc4000f8e00ff */
[----:B------:R-:W-:Y:S02]  /*19e0*/  IMAD.U32 R11, RZ, RZ, UR7 ;  /* 0x00000007ff0b7e24 */ /* 0x000fe4000f8e00ff */
[----:B------:R-:W-:Y:S02]  /*19f0*/  IMAD.MOV.U32 R8, RZ, RZ, 0x70 ;  /* 0x00000070ff087424 */ /* 0x000fe400078e00ff */
[----:B------:R-:W-:Y:S02]  /*1a00*/  IMAD.MOV.U32 R12, RZ, RZ, 0x1 ;  /* 0x00000001ff0c7424 */ /* 0x000fe400078e00ff */
[----:B0-----:R-:W-:-:S07]  /*1a10*/  IMAD.MOV.U32 R13, RZ, RZ, RZ ;  /* 0x000000ffff0d7224 */ /* 0x001fce00078e00ff */
[----:B------:R-:W-:-:S07]  /*1a20*/  LEPC R20, `(.L_x_184) ;  /* 0x000000001014794e */ /* 0x000fce0000000000 */
[----:B-1----:R-:W-:Y:S05]  /*1a30*/  CALL.ABS.NOINC R14 ;  /* 0x000000000e007343 */ /* 0x002fea0003c00000 */
.L_x_184:
[----:B------:R-:W-:Y:S01]  /*1a40*/  ULDC.64 UR6, c[0x0][0x998] ;  /* 0x0002660000067ab9 */ /* 0x000fe20000000a00 */
[----:B------:R-:W-:Y:S01]  /*1a50*/  ULDC.64 UR4, c[0x0][0x990] ;  /* 0x0002640000047ab9 */ /* 0x000fe20000000a00 */
[----:B------:R-:W-:Y:S02]  /*1a60*/  ISETP.NE.U32.AND P1, PT, RZ, UR6, PT ;  /* 0x00000006ff007c0c */ /* 0x000fe4000bf25070 */
[----:B------:R-:W-:Y:S02]  /*1a70*/  ISETP.NE.U32.AND P0, PT, RZ, UR4, PT ;  /* 0x00000004ff007c0c */ /* 0x000fe4000bf05070 */
[----:B------:R-:W-:Y:S02]  /*1a80*/  ISETP.NE.AND.EX P1, PT, RZ, UR7, PT, P1 ;  /* 0x00000007ff007c0c */ /* 0x000fe4000bf25310 */
[----:B------:R-:W-:-:S11]  /*1a90*/  ISETP.NE.AND.EX P0, PT, RZ, UR5, PT, P0 ;  /* 0x00000005ff007c0c */ /* 0x000fd6000bf05300 */
[----:B------:R-:W0:Y:S08]  /*1aa0*/  @P1 LDC.64 R8, c[0x0][0x9b8] ;  /* 0x00026e00ff081b82 */ /* 0x000e300000000a00 */
[----:B------:R-:W1:Y:S08]  /*1ab0*/  @P0 LDC.64 R6, c[0x0][0x9a8] ;  /* 0x00026a00ff060b82 */ /* 0x000e700000000a00 */
[----:B------:R-:W2:Y:S08]  /*1ac0*/  @P1 LDC.64 R12, c[0x0][0x9c0] ;  /* 0x00027000ff0c1b82 */ /* 0x000eb00000000a00 */
[----:B------:R-:W3:Y:S01]  /*1ad0*/  @P0 LDC.64 R10, c[0x0][0x9b0] ;  /* 0x00026c00ff0a0b82 */ /* 0x000ee20000000a00 */
[----:B0-----:R-:W-:-:S04]  /*1ae0*/  @P1 IMAD R4, R8, UR37, RZ ;  /* 0x0000002508041c24 */ /* 0x001fc8000f8e02ff */
[----:B------:R-:W-:Y:S02]  /*1af0*/  @P1 IMAD R9, R9, UR36, R4 ;  /* 0x0000002409091c24 */ /* 0x000fe4000f8e0204 */
[C---:B-1----:R-:W-:Y:S02]  /*1b00*/  @P0 IMAD R0, R6.reuse, UR37, RZ ;  /* 0x0000002506000c24 */ /* 0x042fe4000f8e02ff */
[----:B------:R-:W-:-:S04]  /*1b10*/  @P0 IMAD.WIDE.U32 R4, R6, UR36, RZ ;  /* 0x0000002406040c25 */ /* 0x000fc8000f8e00ff */
[----:B------:R-:W-:Y:S02]  /*1b20*/  @P0 IMAD R3, R7, UR36, R0 ;  /* 0x0000002407030c24 */ /* 0x000fe4000f8e0200 */
[----:B------:R-:W-:-:S04]  /*1b30*/  @P1 IMAD.WIDE.U32 R6, R8, UR36, RZ ;  /* 0x0000002408061c25 */ /* 0x000fc8000f8e00ff */
[----:B------:R-:W-:Y:S02]  /*1b40*/  @P1 IMAD.IADD R7, R7, 0x1, R9 ;  /* 0x0000000107071824 */ /* 0x000fe400078e0209 */
[----:B------:R-:W-:Y:S02]  /*1b50*/  @P0 IMAD.IADD R5, R5, 0x1, R3 ;  /* 0x0000000105050824 */ /* 0x000fe400078e0203 */
[----:B--2---:R-:W-:-:S04]  /*1b60*/  @P1 IMAD.WIDE.U32 R8, R12, UR40, R6 ;  /* 0x000000280c081c25 */ /* 0x004fc8000f8e0006 */
[----:B---3--:R-:W-:Y:S01]  /*1b70*/  @P0 IMAD.WIDE.U32 R4, R10, UR40, R4 ;  /* 0x000000280a040c25 */ /* 0x008fe2000f8e0004 */
[----:B------:R-:W-:-:S03]  /*1b80*/  @P1 LEA R10, P3, R8, UR6, 0x2 ;  /* 0x00000006080a1c11 */ /* 0x000fc6000f8610ff */
[----:B------:R-:W-:Y:S01]  /*1b90*/  @P1 IMAD R3, R13, UR40, R9 ;  /* 0x000000280d031c24 */ /* 0x000fe2000f8e0209 */
[----:B------:R-:W-:Y:S01]  /*1ba0*/  @P0 LEA R6, P2, R4, UR4, 0x2 ;  /* 0x0000000404060c11 */ /* 0x000fe2000f8410ff */
[----:B------:R-:W-:Y:S02]  /*1bb0*/  @P0 IMAD R5, R11, UR40, R5 ;  /* 0x000000280b050c24 */ /* 0x000fe4000f8e0205 */
[----:B------:R-:W-:Y:S01]  /*1bc0*/  IMAD.MOV.U32 R0, RZ, RZ, 0x3f800000 ;  /* 0x3f800000ff007424 */ /* 0x000fe200078e00ff */
[----:B------:R-:W-:Y:S01]  /*1bd0*/  @P1 LEA.HI.X R11, R8, UR7, R3, 0x2, P3 ;  /* 0x00000007080b1c11 */ /* 0x000fe200098f1403 */
[----:B------:R-:W-:Y:S01]  /*1be0*/  IMAD.MOV.U32 R3, RZ, RZ, 0x3f800000 ;  /* 0x3f800000ff037424 */ /* 0x000fe200078e00ff */
[----:B------:R-:W-:-:S03]  /*1bf0*/  @P0 LEA.HI.X R7, R4, UR5, R5, 0x2, P2 ;  /* 0x0000000504070c11 */ /* 0x000fc600090f1405 */
[----:B------:R-:W2:Y:S04]  /*1c00*/  @P1 LDG.E R0, desc[UR50][R10.64] ;  /* 0x000000320a001981 */ /* 0x000ea8000c1e1900 */
[----:B------:R-:W2:Y:S01]  /*1c10*/  @P0 LDG.E R3, desc[UR50][R6.64] ;  /* 0x0000003206030981 */ /* 0x000ea2000c1e1900 */
[----:B------:R-:W-:-:S04]  /*1c20*/  ULEA.HI UR4, UR47, UR47, URZ, 0x1 ;  /* 0x0000002f2f047291 */ /* 0x000fc8000f8f083f */
[----:B------:R-:W-:-:S04]  /*1c30*/  ULOP3.LUT UR4, UR4, 0xfffffffe, URZ, 0xc0, !UPT ;  /* 0xfffffffe04047892 */ /* 0x000fc8000f8ec03f */
[----:B------:R-:W-:-:S06]  /*1c40*/  UIADD3 UR4, UR47, -UR4, URZ ;  /* 0x800000042f047290 */ /* 0x000fcc000fffe03f */
[----:B------:R-:W-:Y:S01]  /*1c50*/  IMAD.U32 R4, RZ, RZ, UR4 ;  /* 0x00000004ff047e24 */ /* 0x000fe2000f8e00ff */
[----:B------:R-:W-:-:S04]  /*1c60*/  ULDC UR4, c[0x0][0x9d8] ;  /* 0x0002760000047ab9 */ /* 0x000fc80000000800 */
[----:B------:R-:W-:-:S04]  /*1c70*/  SHF.L.U32 R4, R4, 0x1f, RZ ;  /* 0x0000001f04047819 */ /* 0x000fc800000006ff */
[----:B------:R-:W0:Y:S01]  /*1c80*/  SYNCS.PHASECHK.TRANS64.TRYWAIT P1, [UR49+0x29800], R4 ;  /* 0x02980004ff0075a7 */ /* 0x000e220008020171 */
[----:B------:R-:W-:-:S05]  /*1c90*/  IMAD.U32 R5, RZ, RZ, UR48 ;  /* 0x00000030ff057e24 */ /* 0x000fca000f8e00ff */
[----:B------:R-:W-:Y:S01]  /*1ca0*/  ISETP.NE.AND P0, PT, R5, 0x3, PT ;  /* 0x000000030500780c */ /* 0x000fe20003f05270 */
[----:B--2---:R-:W-:-:S04]  /*1cb0*/  FMUL.FTZ R0, R3, R0 ;  /* 0x0000000003007220 */ /* 0x004fc80000410000 */
[----:B------:R-:W-:Y:S01]  /*1cc0*/  FMUL.FTZ R0, R0, UR4 ;  /* 0x0000000400007c20 */ /* 0x000fe20008410000 */
[----:B0-----:R-:W-:Y:S07]  /*1cd0*/  @!P1 BRA `(.L_x_185) ;  /* 0x0000012800289947 */ /* 0x001fee0003800000 */
.L_x_331:
[----:B------:R-:W-:Y:S05]  /*1ce0*/  @!P0 BRA `(.L_x_186) ;  /* 0x0000000000048947 */ /* 0x000fea0003800000 */
[----:B------:R-:W-:Y:S01]  /*1cf0*/  BPT.TRAP 0x1 ;  /* 0x000000040000795c */ /* 0x000fe20000300000 */
.L_x_186:
[----:B0-----:R-:W-:Y:S02]  /*1d00*/  IMAD.U32 R3, RZ, RZ, UR45 ;  /* 0x0000002dff037e24 */ /* 0x001fe4000f8e00ff */
[----:B------:R-:W-:-:S03]  /*1d10*/  IMAD.U32 R4, RZ, RZ, UR46 ;  /* 0x0000002eff047e24 */ /* 0x000fc6000f8e00ff */
[----:B------:R-:W-:Y:S02]  /*1d20*/  LEA R3, R3, UR49, 0x3 ;  /* 0x0000003103037c11 */ /* 0x000fe4000f8e18ff */
[----:B------:R-:W-:-:S04]  /*1d30*/  SHF.L.U32 R4, R4, 0x1f, RZ ;  /* 0x0000001f04047819 */ /* 0x000fc800000006ff */
[----:B------:R0:W1:Y:S01]  /*1d40*/  SYNCS.PHASECHK.TRANS64.TRYWAIT P1, [R3+URZ+0x29830], R4 ;  /* 0x02983004030075a7 */ /* 0x000062000802017f */
[----:B------:R-:W-:Y:S05]  /*1d50*/  @!P0 BRA `(.L_x_187) ;  /* 0x0000000000048947 */ /* 0x000fea0003800000 */
[----:B------:R-:W-:Y:S01]  /*1d60*/  BPT.TRAP 0x1 ;  /* 0x000000040000795c */ /* 0x000fe20000300000 */
.L_x_187:
[----:B------:R-:W-:Y:S01]  /*1d70*/  IMAD.MOV.U32 R25, RZ, RZ, RZ ;  /* 0x000000ffff197224 */ /* 0x000fe200078e00ff */
[----:B-1----:R-:W-:Y:S06]  /*1d80*/  @P1 BRA `(.L_x_188) ;  /* 0x0000000000081947 */ /* 0x002fec0003800000 */
[----:B------:R-:W1:Y:S02]  /*1d90*/  SYNCS.PHASECHK.TRANS64.TRYWAIT P1, [R3+URZ+0x29830], R4 ;  /* 0x02983004030075a7 */ /* 0x000e64000802017f */
[----:B-1----:R-:W-:Y:S05]  /*1da0*/  @!P1 BRA `(.L_x_189) ;  /* 0x00000128000c9947 */ /* 0x002fea0003800000 */
.L_x_188:
[----:B------:R-:W-:Y:S05]  /*1db0*/  WARPSYNC.ALL ;  /* 0x0000000000007948 */ /* 0x000fea0003800000 */
[----:B------:R-:W-:Y:S01]  /*1dc0*/  UIADD3 UR49, UR49, 0x1a400, URZ ;  /* 0x0001a40031317890 */ /* 0x000fe2000fffe03f */
[----:B------:R-:W-:Y:S01]  /*1dd0*/  WARPGROUP.ARRIVE ;  /* 0x00000000000079c5 */ /* 0x000fe20000000000 */
[----:B------:R-:W-:Y:S02]  /*1de0*/  ULOP3.LUT UR28, UR55, 0x10000, URZ, 0xfc, !UPT ;  /* 0x00010000371c7892 */ /* 0x000fe4000f8efc3f */
[----:B------:R-:W-:Y:S01]  /*1df0*/  USHF.R.U32.HI UR49, URZ, 0x4, UR49 ;  /* 0x000000043f317899 */ /* 0x000fe20008011631 */
[----:B------:R-:W-:Y:S01]  /*1e00*/  UMOV UR25, 0x80000020 ;  /* 0x8000002000197882 */ /* 0x000fe20000000000 */
[----:B------:R-:W-:-:S02]  /*1e10*/  UMOV UR27, 0x80000020 ;  /* 0x80000020001b7882 */ /* 0x000fc40000000000 */
[----:B------:R-:W-:Y:S01]  /*1e20*/  ULOP3.LUT UR49, UR49, 0x3fff, URZ, 0xc0, !UPT ;  /* 0x00003fff31317892 */ /* 0x000fe2000f8ec03f */
[----:B------:R-:W-:Y:S01]  /*1e30*/  UMOV UR24, UR28 ;  /* 0x0000001c00187c82 */ /* 0x000fe20008000000 */
[----:B------:R-:W-:Y:S02]  /*1e40*/  UMOV UR5, UR25 ;  /* 0x0000001900057c82 */ /* 0x000fe40008000000 */
[----:B------:R-:W-:Y:S01]  /*1e50*/  ULOP3.LUT UR49, UR49, 0x10000, URZ, 0xfc, !UPT ;  /* 0x0001000031317892 */ /* 0x000fe2000f8efc3f */
[----:B------:R-:W-:Y:S01]  /*1e60*/  UMOV UR4, UR24 ;  /* 0x0000001800047c82 */ /* 0x000fe20008000000 */
[----:B------:R-:W-:Y:S02]  /*1e70*/  UMOV UR7, 0x80000020 ;  /* 0x8000002000077882 */ /* 0x000fe40000000000 */
[----:B------:R-:W-:Y:S01]  /*1e80*/  UIMAD UR30, UR45, 0x780, UR49 ;  /* 0x000007802d1e78a4 */ /* 0x000fe2000f8e0231 */
[----:B------:R-:W-:Y:S01]  /*1e90*/  UMOV UR11, 0x80000020 ;  /* 0x80000020000b7882 */ /* 0x000fe20000000000 */
[----:B------:R-:W-:-:S02]  /*1ea0*/  UMOV UR15, 0x80000020 ;  /* 0x80000020000f7882 */ /* 0x000fc40000000000 */
[----:B------:R-:W-:Y:S02]  /*1eb0*/  UIADD3 UR6, UR30, 0x80, URZ ;  /* 0x000000801e067890 */ /* 0x000fe4000fffe03f */
[----:B------:R-:W-:Y:S02]  /*1ec0*/  UIADD3 UR8, UR30, 0x100, URZ ;  /* 0x000001001e087890 */ /* 0x000fe4000fffe03f */
[----:B------:R-:W-:Y:S01]  /*1ed0*/  UMOV UR26, UR30 ;  /* 0x0000001e001a7c82 */ /* 0x000fe20008000000 */
[----:B------:R-:W-:Y:S01]  /*1ee0*/  UIADD3 UR9, UR30, 0x180, URZ ;  /* 0x000001801e097890 */ /* 0x000fe2000fffe03f */
[----:B------:R-:W-:Y:S01]  /*1ef0*/  QGMMA.64x32x32.F32.E4M3.E4M3 R92, gdesc[UR24], RZ, !UPT, gsb0 ;  /* 0x00600000185c79f3 */ /* 0x000fe2000c0008ff */
[----:B------:R-:W-:Y:S01]  /*1f00*/  UMOV UR26, UR6 ;  /* 0x00000006001a7c82 */ /* 0x000fe20008000000 */
[----:B------:R-:W-:Y:S01]  /*1f10*/  UMOV UR27, 0x80000020 ;  /* 0x80000020001b7882 */ /* 0x000fe20000000000 */
[----:B------:R-:W-:Y:S01]  /*1f20*/  UMOV UR6, UR8 ;  /* 0x0000000800067c82 */ /* 0x000fe20008000000 */
[----:B------:R-:W-:-:S02]  /*1f30*/  UIADD3 UR10, UR30, 0x200, URZ ;  /* 0x000002001e0a7890 */ /* 0x000fc4000fffe03f */
[----:B------:R-:W-:Y:S02]  /*1f40*/  UIADD3 UR12, UR30, 0x102, URZ ;  /* 0x000001021e0c7890 */ /* 0x000fe4000fffe03f */
[----:B------:R-:W-:Y:S02]  /*1f50*/  UIADD3 UR13, UR30, 0x182, URZ ;  /* 0x000001821e0d7890 */ /* 0x000fe4000fffe03f */
[----:B------:R-:W-:Y:S02]  /*1f60*/  UIADD3 UR14, UR30, 0x202, URZ ;  /* 0x000002021e0e7890 */ /* 0x000fe4000fffe03f */
[----:B------:R-:W-:Y:S01]  /*1f70*/  UIADD3 UR18, UR30, 0x382, URZ ;  /* 0x000003821e127890 */ /* 0x000fe2000fffe03f */
[----:B------:R-:W-:Y:S01]  /*1f80*/  UMOV UR19, 0x80000020 ;  /* 0x8000002000137882 */ /* 0x000fe20000000000 */
[----:B------:R-:W-:Y:S01]  /*1f90*/  UIADD3 UR22, UR30, 0x600, URZ ;  /* 0x000006001e167890 */ /* 0x000fe2000fffe03f */
[----:B------:R-:W-:Y:S01]  /*1fa0*/  UMOV UR23, 0x80000020 ;  /* 0x8000002000177882 */ /* 0x000fe20000000000 */
[----:B------:R-:W-:Y:S01]  /*1fb0*/  UMOV UR31, 0x80000020 ;  /* 0x80000020001f7882 */ /* 0x000fe20000000000 */
[----:B------:R-:W-:-:S02]  /*1fc0*/  WARPGROUP.DEPBAR.LE gsb0, 0x0 ;  /* 0x00008000000079c5 */ /* 0x000fc40000010000 */
[----:B------:R-:W-:-:S06]  /*1fd0*/  WARPGROUP.ARRIVE ;  /* 0x00000000000079c5 */ /* 0x000fcc0000000000 */
[----:B------:R-:W-:Y:S01]  /*1fe0*/  QGMMA.64x32x32.F32.E4M3.E4M3 R76, gdesc[UR24], RZ, !UPT, gsb0 ;  /* 0x00600000184c79f3 */ /* 0x000fe2000c0008ff */
[----:B------:R-:W-:Y:S01]  /*1ff0*/  UMOV UR26, UR9 ;  /* 0x00000009001a7c82 */ /* 0x000fe20008000000 */
[----:B------:R-:W-:Y:S01]  /*2000*/  UMOV UR27, 0x80000020 ;  /* 0x80000020001b7882 */ /* 0x000fe20000000000 */
[----:B------:R-:W-:Y:S02]  /*2010*/  WARPGROUP.DEPBAR.LE gsb0, 0x0 ;  /* 0x00008000000079c5 */ /* 0x000fe40000010000 */
[----:B------:R-:W-:-:S06]  /*2020*/  WARPGROUP.ARRIVE ;  /* 0x00000000000079c5 */ /* 0x000fcc0000000000 */
[----:B------:R-:W-:Y:S01]  /*2030*/  QGMMA.64x32x32.F32.E4M3.E4M3 R60, gdesc[UR4], RZ, !UPT, gsb0 ;  /* 0x00600000043c79f3 */ /* 0x000fe2000c0008ff */
[----:B------:R-:W-:Y:S02]  /*2040*/  UIADD3 UR4, UR28, 0x2, URZ ;  /* 0x000000021c047890 */ /* 0x000fe4000fffe03f */
[----:B------:R-:W-:Y:S01]  /*2050*/  UIADD3 UR6, UR30, 0x2, URZ ;  /* 0x000000021e067890 */ /* 0x000fe2000fffe03f */
[----:B------:R-:W-:Y:S01]  /*2060*/  UMOV UR5, 0x80000020 ;  /* 0x8000002000057882 */ /* 0x000fe20000000000 */
[----:B------:R-:W-:Y:S01]  /*2070*/  UMOV UR7, 0x80000020 ;  /* 0x8000002000077882 */ /* 0x000fe20000000000 */
[----:B------:R-:W-:Y:S02]  /*2080*/  UMOV UR9, UR5 ;  /* 0x0000000500097c82 */ /* 0x000fe40008000000 */
[----:B------:R-:W-:Y:S01]  /*2090*/  UMOV UR8, UR4 ;  /* 0x0000000400087c82 */ /* 0x000fe20008000000 */
[----:B------:R-:W-:Y:S02]  /*20a0*/  WARPGROUP.DEPBAR.LE gsb0, 0x0 ;  /* 0x00008000000079c5 */ /* 0x000fe40000010000 */
[----:B------:R-:W-:-:S06]  /*20b0*/  WARPGROUP.ARRIVE ;  /* 0x00000000000079c5 */ /* 0x000fcc0000000000 */
[----:B------:R-:W-:Y:S01]  /*20c0*/  QGMMA.64x32x32.F32.E4M3.E4M3 R44, gdesc[UR24], RZ, !UPT, gsb0 ;  /* 0x00600000182c79f3 */ /* 0x000fe2000c0008ff */
[----:B------:R-:W-:Y:S01]  /*20d0*/  UMOV UR26, UR10 ;  /* 0x0000000a001a7c82 */ /* 0x000fe20008000000 */
[----:B------:R-:W-:Y:S01]  /*20e0*/  UMOV UR27, 0x80000020 ;  /* 0x80000020001b7882 */ /* 0x000fe20000000000 */
[----:B------:R-:W-:Y:S01]  /*20f0*/  UIADD3 UR10, UR30, 0x82, URZ ;  /* 0x000000821e0a7890 */ /* 0x000fe2000fffe03f */
        /* <DEDUP_REMOVED lines=16> */
[----:B------:R-:W-:Y:S01]  /*2200*/  QGMMA.64x32x32.F32.E4M3.E4M3 R60, gdesc[UR8], R60, gsb0 ;  /* 0x00600000083c79f3 */ /* 0x000fe2000800083c */
        /* <DEDUP_REMOVED lines=15> */
[----:B------:R-:W-:Y:S02]  /*2300*/  UIADD3 UR6, UR30, 0x300, URZ ;  /* 0x000003001e067890 */ /* 0x000fe4000fffe03f */
        /* <DEDUP_REMOVED lines=97> */
[----:B------:R-:W-:-:S03]  /*2920*/  UIADD3 UR6, UR30, 0x702, URZ ;  /* 0x000007021e067890 */ /* 0x000fc6000fffe03f */
        /* <DEDUP_REMOVED lines=20> */
.L_x_190:
[C---:B------:R-:W-:Y:S01]  /*2a70*/  FMUL.FTZ R26, R0.reuse, R80 ;  /* 0x00000050001a7220 */ /* 0x040fe20000410000 */
        /* <DEDUP_REMOVED lines=11> */
[----:B------:R-:W-:Y:S01]  /*2b30*/  FMUL.FTZ R64, R0, R69 ;  /* 0x0000004500407220 */ /* 0x000fe20000410000 */
[----:B------:R-:W-:-:S02]  /*2b40*/  IMAD.U32 R34, RZ, RZ, UR54 ;  /* 0x00000036ff227e24 */ /* 0x000fc4000f8e00ff */
[C---:B------:R-:W-:Y:S01]  /*2b50*/  FMUL.FTZ R69, R0.reuse, R70 ;  /* 0x0000004600457220 */ /* 0x040fe20000410000 */
[----:B------:R-:W2:Y:S01]  /*2b60*/  MUFU.TANH R10, R10 ;  /* 0x0000000a000a7308 */ /* 0x000ea20000002400 */
[C---:B------:R-:W-:Y:S01]  /*2b70*/  FMUL.FTZ R70, R0.reuse, R71 ;  /* 0x0000004700467220 */ /* 0x040fe20000410000 */
[C---:B------:R-:W-:Y:S01]  /*2b80*/  FMUL.FTZ R71, R0.reuse, R75 ;  /* 0x0000004b00477220 */ /* 0x040fe20000410000 */
[C---:B------:R-:W-:Y:S01]  /*2b90*/  FMUL.FTZ R21, R0.reuse, R99 ;  /* 0x0000006300157220 */ /* 0x040fe20000410000 */
[C---:B------:R-:W-:Y:S01]  /*2ba0*/  FMUL.FTZ R75, R0.reuse, R51 ;  /* 0x00000033004b7220 */ /* 0x040fe20000410000 */
[----:B------:R-:W-:Y:S01]  /*2bb0*/  FMUL.FTZ R51, R0, R29 ;  /* 0x0000001d00337220 */ /* 0x000fe20000410000 */
[----:B------:R-:W-:Y:S01]  /*2bc0*/  IADD3 R34, R34, 0xa0, -R199 ;  /* 0x000000a022227810 */ /* 0x000fe20007ffe8c7 */
[----:B------:R-:W-:Y:S01]  /*2bd0*/  IMAD.U32 R29, RZ, RZ, UR53 ;  /* 0x00000035ff1d7e24 */ /* 0x000fe2000f8e00ff */
[----:B------:R-:W3:Y:S01]  /*2be0*/  MUFU.TANH R11, R11 ;  /* 0x0000000b000b7308 */ /* 0x000ee20000002400 */
[C---:B01----:R-:W-:Y:S01]  /*2bf0*/  FMUL.FTZ R4, R0.reuse, R92 ;  /* 0x0000005c00047220 */ /* 0x043fe20000410000 */
[C---:B------:R-:W-:Y:S01]  /*2c00*/  FMUL.FTZ R92, R0.reuse, R102 ;  /* 0x00000066005c7220 */ /* 0x040fe20000410000 */
[----:B------:R-:W-:Y:S01]  /*2c10*/  FMUL.FTZ R6, R0, R96 ;  /* 0x0000006000067220 */ /* 0x000fe20000410000 */
[----:B------:R-:W-:-:S02]  /*2c20*/  IMAD R34, R29, -0xa0, R34 ;  /* 0xffffff601d227824 */ /* 0x000fc400078e0222 */
[C---:B------:R-:W-:Y:S01]  /*2c30*/  FMUL.FTZ R96, R0.reuse, R79 ;  /* 0x0000004f00607220 */ /* 0x040fe20000410000 */
[C---:B------:R-:W-:Y:S01]  /*2c40*/  FMUL.FTZ R24, R0.reuse, R81 ;  /* 0x0000005100187220 */ /* 0x040fe20000410000 */
[C---:B------:R-:W-:Y:S01]  /*2c50*/  FMUL.FTZ R27, R0.reuse, R103 ;  /* 0x00000067001b7220 */ /* 0x040fe20000410000 */
[----:B------:R-:W0:Y:S01]  /*2c60*/  MUFU.TANH R20, R20 ;  /* 0x0000001400147308 */ /* 0x000e220000002400 */
[C---:B------:R-:W-:Y:S01]  /*2c70*/  FMUL.FTZ R81, R0.reuse, R82 ;  /* 0x0000005200517220 */ /* 0x040fe20000410000 */
        /* <DEDUP_REMOVED lines=8> */
[----:B------:R-:W-:Y:S01]  /*2d00*/  FMUL.FTZ R73, R0, R46 ;  /* 0x0000002e00497220 */ /* 0x000fe20000410000 */
[----:B------:R-:W-:Y:S01]  /*2d10*/  ISETP.GT.AND P4, PT, R34, RZ, PT ;  /* 0x000000ff2200720c */ /* 0x000fe20003f84270 */
[----:B------:R-:W-:Y:S01]  /*2d20*/  FMUL.FTZ R94, R0, R106 ;  /* 0x0000006a005e7220 */ /* 0x000fe20000410000 */
[----:B------:R-:W-:Y:S01]  /*2d30*/  ISETP.GT.AND P3, PT, R34, 0x1, PT ;  /* 0x000000012200780c */ /* 0x000fe20003f64270 */
[C---:B------:R-:W-:Y:S01]  /*2d40*/  FMUL.FTZ R95, R0.reuse, R78 ;  /* 0x0000004e005f7220 */ /* 0x040fe20000410000 */
[C---:B------:R-:W-:Y:S01]  /*2d50*/  FMUL.FTZ R65, R0.reuse, R68 ;  /* 0x0000004400417220 */ /* 0x040fe20000410000 */
[----:B------:R-:W4:Y:S01]  /*2d60*/  MUFU.TANH R92, R92 ;  /* 0x0000005c005c7308 */ /* 0x000f220000002400 */
[C---:B------:R-:W-:Y:S01]  /*2d70*/  FMUL.FTZ R46, R0.reuse, R48 ;  /* 0x00000030002e7220 */ /* 0x040fe20000410000 */
[C---:B------:R-:W-:Y:S01]  /*2d80*/  FMUL.FTZ R78, R0.reuse, R89 ;  /* 0x00000059004e7220 */ /* 0x040fe20000410000 */
[C---:B------:R-:W-:Y:S01]  /*2d90*/  FMUL.FTZ R68, R0.reuse, R44 ;  /* 0x0000002c00447220 */ /* 0x040fe20000410000 */
[C---:B------:R-:W-:Y:S01]  /*2da0*/  FMUL.FTZ R48, R0.reuse, R52 ;  /* 0x0000003400307220 */ /* 0x040fe20000410000 */
[C---:B------:R-:W-:Y:S01]  /*2db0*/  FMUL.FTZ R89, R0.reuse, R66 ;  /* 0x0000004200597220 */ /* 0x040fe20000410000 */
[C---:B------:R-:W-:Y:S01]  /*2dc0*/  FMUL.FTZ R44, R0.reuse, R45 ;  /* 0x0000002d002c7220 */ /* 0x040fe20000410000 */
[C---:B------:R-:W-:Y:S01]  /*2dd0*/  FMUL.FTZ R52, R0.reuse, R28 ;  /* 0x0000001c00347220 */ /* 0x040fe20000410000 */
[----:B------:R-:W5:Y:S01]  /*2de0*/  MUFU.TANH R4, R4 ;  /* 0x0000000400047308 */ /* 0x000f620000002400 */
[C---:B------:R-:W-:Y:S01]  /*2df0*/  FMUL.FTZ R66, R0.reuse, R72 ;  /* 0x0000004800427220 */ /* 0x040fe20000410000 */
[----:B------:R-:W-:Y:S01]  /*2e00*/  FMUL.FTZ R45, R0, R49 ;  /* 0x00000031002d7220 */ /* 0x000fe20000410000 */
[----:B------:R-:W-:Y:S01]  /*2e10*/  ISETP.GT.AND P2, PT, R34, 0x8, PT ;  /* 0x000000082200780c */ /* 0x000fe20003f44270 */
[----:B------:R-:W-:Y:S01]  /*2e20*/  FMUL.FTZ R93, R0, R107 ;  /* 0x0000006b005d7220 */ /* 0x000fe20000410000 */
[----:B--2---:R-:W-:Y:S01]  /*2e30*/  FSEL R28, R10, -INF , P4 ;  /* 0xff8000000a1c7808 */ /* 0x004fe20002000000 */
[C---:B------:R-:W-:Y:S01]  /*2e40*/  FMUL.FTZ R72, R0.reuse, R74 ;  /* 0x0000004a00487220 */ /* 0x040fe20000410000 */
[----:B---3--:R-:W-:Y:S01]  /*2e50*/  FSEL R29, R11, -INF , P3 ;  /* 0xff8000000b1d7808 */ /* 0x008fe20001800000 */
        /* <DEDUP_REMOVED lines=9> */
[----:B------:R-:W-:Y:S01]  /*2ef0*/  ISETP.GT.AND P1, PT, R34, 0x9, PT ;  /* 0x000000092200780c */ /* 0x000fe20003f24270 */
[----:B------:R-:W-:Y:S01]  /*2f00*/  FMUL.FTZ R54, R0, R55 ;  /* 0x0000003700367220 */ /* 0x000fe20000410000 */
[----:B0-----:R-:W-:Y:S01]  /*2f10*/  FSEL R30, R20, -INF , P2 ;  /* 0xff800000141e7808 */ /* 0x001fe20001000000 */
[----:B------:R-:W-:Y:S01]  /*2f20*/  FMUL.FTZ R55, R0, R59 ;  /* 0x0000003b00377220 */ /* 0x000fe20000410000 */
[----:B------:R-:W-:Y:S01]  /*2f30*/  FMNMX.FTZ R11, R28, R29, !PT ;  /* 0x0000001d1c0b7209 */ /* 0x000fe20007810000 */
[C---:B------:R-:W-:Y:S01]  /*2f40*/  FMUL.FTZ R59, R0.reuse, R31 ;  /* 0x0000001f003b7220 */ /* 0x040fe20000410000 */
[----:B------:R-:W-:Y:S01]  /*2f50*/  FMUL.FTZ R8, R0, R100 ;  /* 0x0000006400087220 */ /* 0x000fe20000410000 */
[----:B------:R-:W0:Y:S01]  /*2f60*/  MUFU.TANH R94, R94 ;  /* 0x0000005e005e7308 */ /* 0x000e220000002400 */
[----:B------:R-:W-:Y:S01]  /*2f70*/  ISETP.GT.AND P6, PT, R34, 0x10, PT ;  /* 0x000000102200780c */ /* 0x000fe20003fc4270 */
[C---:B------:R-:W-:Y:S01]  /*2f80*/  FMUL.FTZ R9, R0.reuse, R101 ;  /* 0x0000006500097220 */ /* 0x040fe20000410000 */
[----:B-1----:R-:W-:Y:S01]  /*2f90*/  FSEL R31, R21, -INF , P1 ;  /* 0xff800000151f7808 */ /* 0x002fe20000800000 */
[----:B------:R-:W-:Y:S01]  /*2fa0*/  FMUL.FTZ R13, R0, R104 ;  /* 0x00000068000d7220 */ /* 0x000fe20000410000 */
[----:B------:R-:W-:Y:S01]  /*2fb0*/  FMNMX.FTZ R10, R30, R11, !PT ;  /* 0x0000000b1e0a7209 */ /* 0x000fe20007810000 */
[----:B------:R-:W-:Y:S01]  /*2fc0*/  FMUL.FTZ R12, R0, R105 ;  /* 0x00000069000c7220 */ /* 0x000fe20000410000 */
[----:B------:R-:W-:Y:S01]  /*2fd0*/  ISETP.GT.AND P5, PT, R34, 0x11, PT ;  /* 0x000000112200780c */ /* 0x000fe20003fa4270 */
[----:B------:R-:W1:Y:S01]  /*2fe0*/  MUFU.TANH R6, R6 ;  /* 0x0000000600067308 */ /* 0x000e620000002400 */
[----:B----4-:R-:W-:Y:S01]  /*2ff0*/  FSEL R92, R92, -INF , P6 ;  /* 0xff8000005c5c7808 */ /* 0x010fe20003000000 */
[C---:B------:R-:W-:Y:S01]  /*3000*/  FMUL.FTZ R15, R0.reuse, R76 ;  /* 0x0000004c000f7220 */ /* 0x040fe20000410000 */
[----:B------:R-:W-:Y:S01]  /*3010*/  FMNMX.FTZ R11, R31, R10, !PT ;  /* 0x0000000a1f0b7209 */ /* 0x000fe20007810000 */
[----:B------:R-:W-:Y:S01]  /*3020*/  FMUL.FTZ R76, R0, R85 ;  /* 0x00000055004c7220 */ /* 0x000fe20000410000 */
[----:B-----5:R-:W-:Y:S01]  /*3030*/  FSEL R4, R4, -INF , P4 ;  /* 0xff80000004047808 */ /* 0x020fe20002000000 */
[----:B------:R-:W-:Y:S01]  /*3040*/  FMUL.FTZ R85, R0, R90 ;  /* 0x0000005a00557220 */ /* 0x000fe20000410000 */
[----:B------:R-:W-:Y:S01]  /*3050*/  ISETP.GT.AND P4, PT, R34, 0x18, PT ;  /* 0x000000182200780c */ /* 0x000fe20003f84270 */
[----:B------:R-:W4:Y:S01]  /*3060*/  MUFU.TANH R93, R93 ;  /* 0x0000005d005d7308 */ /* 0x000f220000002400 */
[----:B--2---:R-:W-:Y:S01]  /*3070*/  FSEL R27, R27, -INF , P5 ;  /* 0xff8000001b1b7808 */ /* 0x004fe20002800000 */
[----:B------:R-:W-:Y:S01]  /*3080*/  FMUL.FTZ R60, R0, R60 ;  /* 0x0000003c003c7220 */ /* 0x000fe20000410000 */
[----:B------:R-:W-:Y:S01]  /*3090*/  FMNMX.FTZ R10, R92, R11, !PT ;  /* 0x0000000b5c0a7209 */ /* 0x000fe20007810000 */
[C---:B------:R-:W-:Y:S01]  /*30a0*/  FMUL.FTZ R61, R0.reuse, R61 ;  /* 0x0000003d003d7220 */ /* 0x040fe20000410000 */
[----:B---3--:R-:W-:Y:S01]  /*30b0*/  FSEL R5, R5, -INF , P3 ;  /* 0xff80000005057808 */ /* 0x008fe20001800000 */
[----:B------:R-:W-:Y:S01]  /*30c0*/  FMUL.FTZ R97, R0, R39 ;  /* 0x0000002700617220 */ /* 0x000fe20000410000 */
[----:B------:R-:W-:Y:S01]  /*30d0*/  ISETP.GT.AND P3, PT, R34, 0x19, PT ;  /* 0x000000192200780c */ /* 0x000fe20003f64270 */
[----:B------:R-:W2:Y:S01]  /*30e0*/  MUFU.TANH R7, R7 ;  /* 0x0000000700077308 */ /* 0x000ea20000002400 */
[----:B0-----:R-:W-:Y:S01]  /*30f0*/  FSEL R94, R94, -INF , P4 ;  /* 0xff8000005e5e7808 */ /* 0x001fe20002000000 */
[C---:B------:R-:W-:Y:S01]  /*3100*/  FMUL.FTZ R90, R0.reuse, R50 ;  /* 0x00000032005a7220 */ /* 0x040fe20000410000 */
[----:B------:R-:W-:Y:S01]  /*3110*/  FMNMX.FTZ R11, R27, R10, !PT ;  /* 0x0000000a1b0b7209 */ /* 0x000fe20007810000 */
[----:B------:R-:W-:Y:S01]  /*3120*/  FMUL.FTZ R98, R0, R43 ;  /* 0x0000002b00627220 */ /* 0x000fe20000410000 */
[----:B-1----:R-:W-:Y:S01]  /*3130*/  FSEL R6, R6, -INF , P2 ;  /* 0xff80000006067808 */ /* 0x002fe20001000000 */
[----:B------:R-:W-:Y:S01]  /*3140*/  FMUL.FTZ R50, R0, R57 ;  /* 0x0000003900327220 */ /* 0x000fe20000410000 */
[----:B------:R-:W-:Y:S01]  /*3150*/  ISETP.GT.AND P2, PT, R34, 0x20, PT ;  /* 0x000000202200780c */ /* 0x000fe20003f44270 */
[----:B------:R-:W0:Y:S01]  /*3160*/  MUFU.TANH R95, R95 ;  /* 0x0000005f005f7308 */ /* 0x000e220000002400 */
[----:B----4-:R-:W-:Y:S01]  /*3170*/  FSEL R93, R93, -INF , P3 ;  /* 0xff8000005d5d7808 */ /* 0x010fe20001800000 */
[----:B------:R-:W-:Y:S01]  /*3180*/  FMUL.FTZ R35, R0, R35 ;  /* 0x0000002300237220 */ /* 0x000fe20000410000 */
[----:B------:R-:W-:Y:S01]  /*3190*/  FMNMX.FTZ R10, R94, R11, !PT ;  /* 0x0000000b5e0a7209 */ /* 0x000fe20007810000 */
[C---:B------:R-:W-:Y:S01]  /*31a0*/  FMUL.FTZ R38, R0.reuse, R38 ;  /* 0x0000002600267220 */ /* 0x040fe20000410000 */
[----:B------:R-:W-:Y:S01]  /*31b0*/  FMUL.FTZ R42, R0, R42 ;  /* 0x0000002a002a7220 */ /* 0x000fe20000410000 */
[----:B------:R-:W-:Y:S01]  /*31c0*/  ULDC UR6, c[0x0][0x988] ;  /* 0x0002620000067ab9 */ /* 0x000fe20000000800 */
[----:B------:R-:W-:Y:S01]  /*31d0*/  FMNMX.FTZ R10, R93, R10, !PT ;  /* 0x0000000a5d0a7209 */ /* 0x000fe20007810000 */
[----:B------:R-:W1:Y:S01]  /*31e0*/  MUFU.TANH R8, R8 ;  /* 0x0000000800087308 */ /* 0x000e620000002400 */
[----:B--2---:R-:W-:Y:S01]  /*31f0*/  FSEL R7, R7, -INF , P1 ;  /* 0xff80000007077808 */ /* 0x004fe20000800000 */
[----:B------:R-:W-:Y:S01]  /*3200*/  IMAD.U32 R113, RZ, RZ, UR6 ;  /* 0x00000006ff717e24 */ /* 0x000fe2000f8e00ff */
[----:B------:R-:W-:Y:S01]  /*3210*/  ISETP.GT.AND P1, PT, R34, 0x21, PT ;  /* 0x000000212200780c */ /* 0x000fe20003f24270 */
[C---:B------:R-:W-:Y:S01]  /*3220*/  FMUL.FTZ R32, R0.reuse, R32 ;  /* 0x0000002000207220 */ /* 0x040fe20000410000 */
[----:B------:R-:W-:Y:S01]  /*3230*/  P2R R108, PR, RZ, 0x1 ;  /* 0x00000001ff6c7803 */ /* 0x000fe20000000000 */
[C---:B------:R-:W-:Y:S01]  /*3240*/  FMUL.FTZ R37, R0.reuse, R37 ;  /* 0x0000002500257220 */ /* 0x040fe20000410000 */
[C---:B------:R-:W-:Y:S01]  /*3250*/  FMUL.FTZ R36, R0.reuse, R36 ;  /* 0x0000002400247220 */ /* 0x040fe20000410000 */
[----:B------:R-:W2:Y:S01]  /*3260*/  MUFU.TANH R96, R96 ;  /* 0x0000006000607308 */ /* 0x000ea20000002400 */
[----:B0-----:R-:W-:Y:S01]  /*3270*/  FSEL R95, R95, -INF , P2 ;  /* 0xff8000005f5f7808 */ /* 0x001fe20001000000 */
[C---:B------:R-:W-:Y:S01]  /*3280*/  FMUL.FTZ R41, R0.reuse, R41 ;  /* 0x0000002900297220 */ /* 0x040fe20000410000 */
[C---:B------:R-:W-:Y:S01]  /*3290*/  FMUL.FTZ R40, R0.reuse, R40 ;  /* 0x0000002800287220 */ /* 0x040fe20000410000 */
[----:B------:R-:W-:Y:S01]  /*32a0*/  FMUL.FTZ R33, R0, R33 ;  /* 0x0000002100217220 */ /* 0x000fe20000410000 */
[----:B------:R-:W-:Y:S01]  /*32b0*/  FMNMX.FTZ R11, R95, R10, !PT ;  /* 0x0000000a5f0b7209 */ /* 0x000fe20007810000 */
[----:B------:R-:W-:Y:S01]  /*32c0*/  UIADD3 UR54, UR53, -0x2, URZ ;  /* 0xfffffffe35367890 */ /* 0x000fe2000fffe03f */
[----:B------:R-:W-:Y:S01]  /*32d0*/  R2UR UR7, R3 ;  /* 0x00000000030772ca */ /* 0x000fe200000e0000 */
[----:B------:R-:W0:Y:S01]  /*32e0*/  MUFU.TANH R9, R9 ;  /* 0x0000000900097308 */ /* 0x000e220000002400 */
[----:B-1----:R-:W-:Y:S01]  /*32f0*/  FSEL R8, R8, -INF , P6 ;  /* 0xff80000008087808 */ /* 0x002fe20003000000 */
[----:B------:R-:W-:Y:S01]  /*3300*/  UISETP.GE.AND UP0, UPT, UR54, UR41, UPT ;  /* 0x000000293600728c */ /* 0x000fe2000bf06270 */
[----:B------:R-:W-:-:S05]  /*3310*/  ISETP.GT.AND P6, PT, R34, 0x28, PT ;  /* 0x000000282200780c */ /* 0x000fca0003fc4270 */
[----:B------:R-:W1:Y:S01]  /*3320*/  MUFU.TANH R81, R81 ;  /* 0x0000005100517308 */ /* 0x000e620000002400 */
[----:B--2---:R-:W-:-:S03]  /*3330*/  FSEL R96, R96, -INF , P1 ;  /* 0xff80000060607808 */ /* 0x004fc60000800000 */
[----:B------:R-:W-:Y:S01]  /*3340*/  UIADD3 UR7, UR7, 0x29840, URZ ;  /* 0x0002984007077890 */ /* 0x000fe2000fffe03f */
[----:B------:R-:W-:-:S03]  /*3350*/  FMNMX.FTZ R20, R96, R11, !PT ;  /* 0x0000000b60147209 */ /* 0x000fc60007810000 */
[----:B------:R-:W2:Y:S01]  /*3360*/  MUFU.TANH R13, R13 ;  /* 0x0000000d000d7308 */ /* 0x000ea20000002400 */
[----:B0-----:R-:W-:Y:S01]  /*3370*/  FSEL R9, R9, -INF , P5 ;  /* 0xff80000009097808 */ /* 0x001fe20002800000 */
[----:B------:R-:W-:Y:S01]  /*3380*/  UPRMT UR7, UR52, 0x654, UR7 ;  /* 0x0000065434077896 */ /* 0x000fe20008000007 */
[----:B------:R-:W-:-:S05]  /*3390*/  ISETP.GT.AND P5, PT, R34, 0x29, PT ;  /* 0x000000292200780c */ /* 0x000fca0003fa4270 */
[----:B------:R-:W0:Y:S01]  /*33a0*/  MUFU.TANH R80, R80 ;  /* 0x0000005000507308 */ /* 0x000e220000002400 */
[----:B-1----:R-:W-:Y:S02]  /*33b0*/  FSEL R81, R81, -INF , P6 ;  /* 0xff80000051517808 */ /* 0x002fe40003000000 */
[----:B------:R-:W-:Y:S05]  /*33c0*/  SYNCS.ARRIVE.TRANS64.RED.A1T0 RZ, [UR7], RZ ;  /* 0x000000ffffff79a7 */ /* 0x000fea0008100407 */
[----:B------:R-:W1:Y:S01]  /*33d0*/  MUFU.TANH R12, R12 ;  /* 0x0000000c000c7308 */ /* 0x000e620000002400 */
[----:B--2---:R-:W-:Y:S02]  /*33e0*/  FSEL R10, R13, -INF , P4 ;  /* 0xff8000000d0a7808 */ /* 0x004fe40002000000 */
[----:B------:R-:W-:-:S02]  /*33f0*/  ISETP.GT.AND P4, PT, R34, 0x30, PT ;  /* 0x000000302200780c */ /* 0x000fc40003f84270 */
[----:B------:R-:W-:-:S03]  /*3400*/  FMNMX.FTZ R13, R81, R20, !PT ;  /* 0x00000014510d7209 */ /* 0x000fc60007810000 */
[----:B------:R-:W2:Y:S01]  /*3410*/  MUFU.TANH R82, R82 ;  /* 0x0000005200527308 */ /* 0x000ea20000002400 */
[----:B0-----:R-:W-:-:S04]  /*3420*/  FSEL R80, R80, -INF , P5 ;  /* 0xff80000050507808 */ /* 0x001fc80002800000 */
[----:B------:R-:W-:-:S03]  /*3430*/  FMNMX.FTZ R13, R80, R13, !PT ;  /* 0x0000000d500d7209 */ /* 0x000fc60007810000 */
[----:B------:R-:W0:Y:S01]  /*3440*/  MUFU.TANH R15, R15 ;  /* 0x0000000f000f7308 */ /* 0x000e220000002400 */
[----:B-1----:R-:W-:Y:S02]  /*3450*/  FSEL R11, R12, -INF , P3 ;  /* 0xff8000000c0b7808 */ /* 0x002fe40001800000 */
[----:B------:R-:W-:-:S05]  /*3460*/  ISETP.GT.AND P3, PT, R34, 0x31, PT ;  /* 0x000000312200780c */ /* 0x000fca0003f64270 */
[----:B------:R-:W1:Y:S01]  /*3470*/  MUFU.TANH R83, R83 ;  /* 0x0000005300537308 */ /* 0x000e620000002400 */
[----:B--2---:R-:W-:-:S04]  /*3480*/  FSEL R82, R82, -INF , P4 ;  /* 0xff80000052527808 */ /* 0x004fc80002000000 */
[----:B------:R-:W-:-:S03]  /*3490*/  FMNMX.FTZ R20, R82, R13, !PT ;  /* 0x0000000d52147209 */ /* 0x000fc60007810000 */
[----:B------:R-:W2:Y:S01]  /*34a0*/  MUFU.TANH R14, R14 ;  /* 0x0000000e000e7308 */ /* 0x000ea20000002400 */
[----:B0-----:R-:W-:Y:S02]  /*34b0*/  FSEL R12, R15, -INF , P2 ;  /* 0xff8000000f0c7808 */ /* 0x001fe40001000000 */
[----:B------:R-:W-:-:S05]  /*34c0*/  ISETP.GT.AND P2, PT, R34, 0x38, PT ;  /* 0x000000382200780c */ /* 0x000fca0003f44270 */
[----:B------:R-:W0:Y:S01]  /*34d0*/  MUFU.TANH R85, R85 ;  /* 0x0000005500557308 */ /* 0x000e220000002400 */
[----:B-1----:R-:W-:-:S04]  /*34e0*/  FSEL R83, R83, -INF , P3 ;  /* 0xff80000053537808 */ /* 0x002fc80001800000 */
[----:B------:R-:W-:-:S03]  /*34f0*/  FMNMX.FTZ R20, R83, R20, !PT ;  /* 0x0000001453147209 */ /* 0x000fc60007810000 */
[----:B------:R-:W1:Y:S01]  /*3500*/  MUFU.TANH R26, R26 ;  /* 0x0000001a001a7308 */ /* 0x000e620000002400 */
[----:B--2---:R-:W-:Y:S02]  /*3510*/  FSEL R13, R14, -INF , P1 ;  /* 0xff8000000e0d7808 */ /* 0x004fe40000800000 */
[----:B------:R-:W-:-:S05]  /*3520*/  ISETP.GT.AND P1, PT, R34, 0x39, PT ;  /* 0x000000392200780c */ /* 0x000fca0003f24270 */
        /* <DEDUP_REMOVED lines=144> */
[----:B------:R2:W-:Y:S01]  /*3e30*/  MUFU.TANH R58, R32 ;  /* 0x00000020003a7308 */ /* 0x0005e20000002400 */
[----:B0-----:R-:W-:-:S04]  /*3e40*/  FSEL R109, R42, -INF , P2 ;  /* 0xff8000002a6d7808 */ /* 0x001fc80001000000 */
[----:B------:R-:W-:-:S03]  /*3e50*/  FMNMX.FTZ R26, R109, R26, !PT ;  /* 0x0000001a6d1a7209 */ /* 0x000fc60007810000 */
[----:B------:R0:W-:Y:S01]  /*3e60*/  MUFU.TANH R74, R37 ;  /* 0x00000025004a7308 */ /* 0x0001e20000002400 */
[----:B-1----:R-:W-:-:S04]  /*3e70*/  FSEL R35, R98, -INF , P1 ;  /* 0xff80000062237808 */ /* 0x002fc80000800000 */
[----:B------:R-:W-:-:S03]  /*3e80*/  FMNMX.FTZ R34, R35, R26, !PT ;  /* 0x0000001a23227209 */ /* 0x000fc60007810000 */
[----:B------:R-:W-:Y:S02]  /*3e90*/  MUFU.TANH R72, R36 ;  /* 0x0000002400487308 */ /* 0x000fe40000002400 */
[----:B------:R-:W1:Y:S06]  /*3ea0*/  SHFL.BFLY PT, R111, R34, 0x2, 0x1f ;  /* 0x0c401f00226f7f89 */ /* 0x000e6c00000e0000 */
[----:B------:R-:W-:Y:S08]  /*3eb0*/  MUFU.TANH R90, R41 ;  /* 0x00000029005a7308 */ /* 0x000ff00000002400 */
[----:B------:R-:W-:Y:S08]  /*3ec0*/  MUFU.TANH R76, R40 ;  /* 0x00000028004c7308 */ /* 0x000ff00000002400 */
[----:B------:R3:W-:Y:S01]  /*3ed0*/  MUFU.TANH R70, R33 ;  /* 0x0000002100467308 */ /* 0x0007e20000002400 */
[----:B-1----:R-:W-:-:S05]  /*3ee0*/  FMNMX.FTZ R111, R34, R111, !PT ;  /* 0x0000006f226f7209 */ /* 0x002fca0007810000 */
[----:B------:R-:W1:Y:S02]  /*3ef0*/  SHFL.BFLY PT, R88, R111, 0x1, 0x1f ;  /* 0x0c201f006f587f89 */ /* 0x000e6400000e0000 */
[----:B-1----:R-:W-:-:S04]  /*3f00*/  FMNMX.FTZ R88, R111, R88, !PT ;  /* 0x000000586f587209 */ /* 0x002fc80007810000 */
[C---:B------:R-:W-:Y:S01]  /*3f10*/  FSETP.NEU.FTZ.AND P0, PT, R88.reuse, -INF , PT ;  /* 0xff8000005800780b */ /* 0x040fe20003f1d000 */
[----:B------:R-:W-:-:S05]  /*3f20*/  FFMA.FTZ R26, R88, R113, -8 ;  /* 0xc1000000581a7423 */ /* 0x000fca0000010071 */
[----:B------:R-:W-:Y:S02]  /*3f30*/  FSEL R26, R26, RZ, P0 ;  /* 0x000000ff1a1a7208 */ /* 0x000fe40000000000 */
[----:B------:R-:W-:-:S03]  /*3f40*/  ISETP.NE.AND P0, PT, R108, RZ, PT ;  /* 0x000000ff6c00720c */ /* 0x000fc60003f05270 */
[--C-:B--2---:R-:W-:Y:S01]  /*3f50*/  FFMA.FTZ R32, R27, UR6, -R26.reuse ;  /* 0x000000061b207c23 */ /* 0x104fe2000801081a */
[----:B------:R-:W-:Y:S01]  /*3f60*/  FMNMX.FTZ R27, R4, R5, !PT ;  /* 0x00000005041b7209 */ /* 0x000fe20007810000 */
[--C-:B------:R-:W-:Y:S01]  /*3f70*/  FFMA.FTZ R56, R83, UR6, -R26.reuse ;  /* 0x0000000653387c23 */ /* 0x100fe2000801081a */
[----:B------:R-:W-:-:S01]  /*3f80*/  FFMA.FTZ R80, R80, UR6, -R26 ;  /* 0x0000000650507c23 */ /* 0x000fc2000801081a */
[--C-:B------:R-:W-:Y:S01]  /*3f90*/  FFMA.FTZ R94, R94, UR6, -R26.reuse ;  /* 0x000000065e5e7c23 */ /* 0x100fe2000801081a */
[----:B------:R-:W-:Y:S01]  /*3fa0*/  FMNMX.FTZ R34, R6, R27, !PT ;  /* 0x0000001b06227209 */ /* 0x000fe20007810000 */
[--C-:B------:R-:W-:Y:S01]  /*3fb0*/  FFMA.FTZ R28, R28, UR6, -R26.reuse ;  /* 0x000000061c1c7c23 */ /* 0x100fe2000801081a */
[----:B------:R-:W-:-:S01]  /*3fc0*/  FFMA.FTZ R29, R29, UR6, -R26 ;  /* 0x000000061d1d7c23 */ /* 0x000fc2000801081a */
[----:B------:R1:W-:Y:S01]  /*3fd0*/  MUFU.EX2 R27, R94 ;  /* 0x0000005e001b7308 */ /* 0x0003e20000000800 */
[----:B0-----:R-:W-:Y:S01]  /*3fe0*/  FMNMX.FTZ R37, R7, R34, !PT ;  /* 0x0000002207257209 */ /* 0x001fe20007810000 */
[--C-:B------:R-:W-:Y:S01]  /*3ff0*/  FFMA.FTZ R30, R30, UR6, -R26.reuse ;  /* 0x000000061e1e7c23 */ /* 0x100fe2000801081a */
[----:B---3--:R-:W-:-:S01]  /*4000*/  FFMA.FTZ R33, R31, UR6, -R26 ;  /* 0x000000061f217c23 */ /* 0x008fc2000801081a */
[--C-:B------:R-:W-:Y:S01]  /*4010*/  FFMA.FTZ R31, R92, UR6, -R26.reuse ;  /* 0x000000065c1f7c23 */ /* 0x100fe2000801081a */
[----:B------:R-:W-:Y:S01]  /*4020*/  FMNMX.FTZ R36, R8, R37, !PT ;  /* 0x0000002508247209 */ /* 0x000fe20007810000 */
[--C-:B------:R-:W-:Y:S01]  /*4030*/  FFMA.FTZ R34, R93, UR6, -R26.reuse ;  /* 0x000000065d227c23 */ /* 0x100fe2000801081a */
[----:B------:R-:W-:-:S01]  /*4040*/  FFMA.FTZ R96, R96, UR6, -R26 ;  /* 0x0000000660607c23 */ /* 0x000fc2000801081a */
[----:B------:R-:W-:Y:S01]  /*4050*/  MUFU.EX2 R28, R28 ;  /* 0x0000001c001c7308 */ /* 0x000fe20000000800 */
[----:B------:R-:W-:Y:S01]  /*4060*/  FMNMX.FTZ R37, R9, R36, !PT ;  /* 0x0000002409257209 */ /* 0x000fe20007810000 */
[--C-:B-1----:R-:W-:Y:S01]  /*4070*/  FFMA.FTZ R94, R59, UR6, -R26.reuse ;  /* 0x000000063b5e7c23 */ /* 0x102fe2000801081a */
[----:B------:R-:W-:-:S01]  /*4080*/  FFMA.FTZ R59, R91, UR6, -R26 ;  /* 0x000000065b3b7c23 */ /* 0x000fc2000801081a */
[--C-:B------:R-:W-:Y:S01]  /*4090*/  FFMA.FTZ R36, R95, UR6, -R26.reuse ;  /* 0x000000065f247c23 */ /* 0x100fe2000801081a */
[----:B------:R-:W-:Y:S01]  /*40a0*/  FMNMX.FTZ R38, R10, R37, !PT ;  /* 0x000000250a267209 */ /* 0x000fe20007810000 */
[--C-:B------:R-:W-:Y:S01]  /*40b0*/  FFMA.FTZ R92, R55, UR6, -R26.reuse ;  /* 0x00000006375c7c23 */ /* 0x100fe2000801081a */
[----:B------:R-:W-:-:S01]  /*40c0*/  FFMA.FTZ R53, R53, UR6, -R26 ;  /* 0x0000000635357c23 */ /* 0x000fc2000801081a */
[----:B------:R-:W-:Y:S01]  /*40d0*/  MUFU.EX2 R29, R29 ;  /* 0x0000001d001d7308 */ /* 0x000fe20000000800 */
[----:B------:R-:W-:Y:S01]  /*40e0*/  FMNMX.FTZ R37, R11, R38, !PT ;  /* 0x000000260b257209 */ /* 0x000fe20007810000 */
[--C-:B------:R-:W-:Y:S01]  /*40f0*/  FFMA.FTZ R101, R101, UR6, -R26.reuse ;  /* 0x0000000665657c23 */ /* 0x100fe2000801081a */
[----:B------:R-:W-:-:S01]  /*4100*/  FFMA.FTZ R55, R103, UR6, -R26 ;  /* 0x0000000667377c23 */ /* 0x000fc2000801081a */
[----:B------:R-:W-:Y:S01]  /*4110*/  FFMA.FTZ R98, R97, UR6, -R26 ;  /* 0x0000000661627c23 */ /* 0x000fe2000801081a */
[----:B------:R-:W-:-:S03]  /*4120*/  FMNMX.FTZ R38, R12, R37, !PT ;  /* 0x000000250c267209 */ /* 0x000fc60007810000 */
[----:B------:R-:W-:Y:S01]  /*4130*/  MUFU.EX2 R30, R30 ;  /* 0x0000001e001e7308 */ /* 0x000fe20000000800 */
[----:B------:R-:W-:Y:S01]  /*4140*/  FMNMX.FTZ R41, R13, R38, !PT ;  /* 0x000000260d297209 */ /* 0x000fe20007810000 */
[----:B------:R-:W-:-:S03]  /*4150*/  FFMA.FTZ R38, R81, UR6, -R26 ;  /* 0x0000000651267c23 */ /* 0x000fc6000801081a */
[----:B------:R-:W-:-:S03]  /*4160*/  FMNMX.FTZ R40, R14, R41, !PT ;  /* 0x000000290e287209 */ /* 0x000fc60007810000 */
[----:B------:R-:W0:Y:S01]  /*4170*/  MUFU.EX2 R33, R33 ;  /* 0x0000002100217308 */ /* 0x000e220000000800 */
[----:B------:R-:W-:-:S04]  /*4180*/  FMNMX.FTZ R41, R15, R40, !PT ;  /* 0x000000280f297209 */ /* 0x000fc80007810000 */
[----:B------:R-:W-:-:S03]  /*4190*/  FMNMX.FTZ R40, R20, R41, !PT ;  /* 0x0000002914287209 */ /* 0x000fc60007810000 */
[----:B------:R-:W-:Y:S01]  /*41a0*/  MUFU.EX2 R41, R80 ;  /* 0x0000005000297308 */ /* 0x000fe20000000800 */
[----:B------:R-:W-:Y:S01]  /*41b0*/  FMNMX.FTZ R81, R21, R40, !PT ;  /* 0x0000002815517209 */ /* 0x000fe20007810000 */
[--C-:B------:R-:W-:Y:S01]  /*41c0*/  FFMA.FTZ R40, R82, UR6, -R26.reuse ;  /* 0x0000000652287c23 */ /* 0x100fe2000801081a */
[----:B------:R-:W-:-:S02]  /*41d0*/  FFMA.FTZ R82, R85, UR6, -R26 ;  /* 0x0000000655527c23 */ /* 0x000fc4000801081a */
[----:B------:R-:W-:-:S03]  /*41e0*/  FMNMX.FTZ R81, R24, R81, !PT ;  /* 0x0000005118517209 */ /* 0x000fc60007810000 */
[----:B------:R-:W-:Y:S01]  /*41f0*/  MUFU.EX2 R31, R31 ;  /* 0x0000001f001f7308 */ /* 0x000fe20000000800 */
[----:B------:R-:W-:Y:S02]  /*4200*/  FMNMX.FTZ R81, R78, R81, !PT ;  /* 0x000000514e517209 */ /* 0x000fe40007810000 */
[----:B0-----:R-:W-:Y:S02]  /*4210*/  F2FP.SATFINITE.E4M3.F32.PACK_AB_MERGE_C R173, R33, R30, RZ ;  /* 0x0000001e21ad723e */ /* 0x001fe400048070ff */
[----:B------:R-:W-:Y:S02]  /*4220*/  FMNMX.FTZ R42, R60, R81, !PT ;  /* 0x000000513c2a7209 */ /* 0x000fe40007810000 */
[----:B------:R-:W-:Y:S01]  /*4230*/  F2FP.SATFINITE.E4M3.F32.PACK_AB_MERGE_C R173, R29, R28, R173 ;  /* 0x0000001c1dad723e */ /* 0x000fe200048070ad */
[----:B------:R0:W-:Y:S01]  /*4240*/  MUFU.EX2 R81, R56 ;  /* 0x0000003800517308 */ /* 0x0001e20000000800 */
[----:B------:R-:W-:-:S04]  /*4250*/  FMNMX.FTZ R42, R61, R42, !PT ;  /* 0x0000002a3d2a7209 */ /* 0x000fc80007810000 */
[----:B------:R-:W-:-:S03]  /*4260*/  FMNMX.FTZ R83, R63, R42, !PT ;  /* 0x0000002a3f537209 */ /* 0x000fc60007810000 */
[----:B------:R-:W-:Y:S01]  /*4270*/  MUFU.EX2 R42, R82 ;  /* 0x00000052002a7308 */ /* 0x000fe20000000800 */
[----:B------:R-:W-:Y:S01]  /*4280*/  FMNMX.FTZ R54, R62, R83, !PT ;  /* 0x000000533e367209 */ /* 0x000fe20007810000 */
[--C-:B------:R-:W-:Y:S01]  /*4290*/  FFMA.FTZ R83, R84, UR6, -R26.reuse ;  /* 0x0000000654537c23 */ /* 0x100fe2000801081a */
[----:B------:R-:W-:-:S02]  /*42a0*/  FFMA.FTZ R84, R87, UR6, -R26 ;  /* 0x0000000657547c23 */ /* 0x000fc4000801081a */
[----:B------:R-:W-:Y:S01]  /*42b0*/  FMNMX.FTZ R85, R65, R54, !PT ;  /* 0x0000003641557209 */ /* 0x000fe20007810000 */
[----:B------:R-:W-:-:S01]  /*42c0*/  FFMA.FTZ R54, R86, UR6, -R26 ;  /* 0x0000000656367c23 */ /* 0x000fc2000801081a */
[--C-:B------:R-:W-:Y:S01]  /*42d0*/  FFMA.FTZ R86, R39, UR6, -R26.reuse ;  /* 0x0000000627567c23 */ /* 0x100fe2000801081a */
[----:B------:R-:W-:-:S01]  /*42e0*/  FFMA.FTZ R39, R69, UR6, -R26 ;  /* 0x0000000645277c23 */ /* 0x000fc2000801081a */
[----:B------:R-:W-:Y:S01]  /*42f0*/  FMNMX.FTZ R85, R64, R85, !PT ;  /* 0x0000005540557209 */ /* 0x000fe20007810000 */
[----:B------:R-:W-:Y:S03]  /*4300*/  MUFU.EX2 R32, R32 ;  /* 0x0000002000207308 */ /* 0x000fe60000000800 */
[----:B0-----:R-:W-:-:S04]  /*4310*/  FMNMX.FTZ R56, R66, R85, !PT ;  /* 0x0000005542387209 */ /* 0x001fc80007810000 */
[----:B------:R-:W-:Y:S01]  /*4320*/  FMNMX.FTZ R85, R67, R56, !PT ;  /* 0x0000003843557209 */ /* 0x000fe20007810000 */
[----:B------:R-:W-:-:S01]  /*4330*/  FFMA.FTZ R56, R89, UR6, -R26 ;  /* 0x0000000659387c23 */ /* 0x000fc2000801081a */
[--C-:B------:R-:W-:Y:S01]  /*4340*/  FFMA.FTZ R89, R43, UR6, -R26.reuse ;  /* 0x000000062b597c23 */ /* 0x100fe2000801081a */
[----:B------:R-:W-:-:S01]  /*4350*/  FFMA.FTZ R43, R57, UR6, -R26 ;  /* 0x00000006392b7c23 */ /* 0x000fc2000801081a */
[----:B------:R-:W-:Y:S01]  /*4360*/  FMNMX.FTZ R87, R68, R85, !PT ;  /* 0x0000005544577209 */ /* 0x000fe20007810000 */
[----:B------:R-:W0:Y:S03]  /*4370*/  MUFU.EX2 R34, R34 ;  /* 0x0000002200227308 */ /* 0x000e260000000800 */
[----:B------:R-:W-:-:S04]  /*4380*/  FMNMX.FTZ R87, R44, R87, !PT ;  /* 0x000000572c577209 */ /* 0x000fc80007810000 */
[----:B------:R-:W-:Y:S01]  /*4390*/  FMNMX.FTZ R80, R46, R87, !PT ;  /* 0x000000572e507209 */ /* 0x000fe20007810000 */
[----:B------:R1:W-:Y:S03]  /*43a0*/  MUFU.EX2 R85, R84 ;  /* 0x0000005400557308 */ /* 0x0003e60000000800 */
[----:B------:R-:W-:-:S04]  /*43b0*/  FMNMX.FTZ R87, R45, R80, !PT ;  /* 0x000000502d577209 */ /* 0x000fc80007810000 */
[----:B------:R-:W-:Y:S01]  /*43c0*/  FMNMX.FTZ R80, R48, R87, !PT ;  /* 0x0000005730507209 */ /* 0x000fe20007810000 */
[----:B------:R-:W-:Y:S01]  /*43d0*/  MUFU.EX2 R36, R36 ;  /* 0x0000002400247308 */ /* 0x000fe20000000800 */
[----:B-1----:R-:W-:Y:S01]  /*43e0*/  FSEL R84, R74, -INF , P3 ;  /* 0xff8000004a547808 */ /* 0x002fe20001800000 */
[----:B------:R-:W-:Y:S01]  /*43f0*/  FFMA.FTZ R74, R75, UR6, -R26 ;  /* 0x000000064b4a7c23 */ /* 0x000fe2000801081a */
[----:B------:R-:W-:Y:S02]  /*4400*/  FMNMX.FTZ R80, R47, R80, !PT ;  /* 0x000000502f507209 */ /* 0x000fe40007810000 */
[----:B0-----:R-:W-:Y:S02]  /*4410*/  F2FP.SATFINITE.E4M3.F32.PACK_AB_MERGE_C R175, R34, R27, RZ ;  /* 0x0000001b22af723e */ /* 0x001fe400048070ff */
[----:B------:R-:W-:Y:S01]  /*4420*/  FMNMX.FTZ R69, R49, R80, !PT ;  /* 0x0000005031457209 */ /* 0x000fe20007810000 */
[----:B------:R-:W-:Y:S01]  /*4430*/  MUFU.EX2 R87, R86 ;  /* 0x0000005600577308 */ /* 0x000fe20000000800 */
[----:B------:R-:W-:-:S02]  /*4440*/  F2FP.SATFINITE.E4M3.F32.PACK_AB_MERGE_C R175, R32, R31, R175 ;  /* 0x0000001f20af723e */ /* 0x000fc400048070af */
[----:B------:R-:W-:-:S04]  /*4450*/  FMNMX.FTZ R69, R50, R69, !PT ;  /* 0x0000004532457209 */ /* 0x000fc80007810000 */
[----:B------:R-:W-:Y:S01]  /*4460*/  FMNMX.FTZ R80, R52, R69, !PT ;  /* 0x0000004534507209 */ /* 0x000fe20007810000 */
[----:B------:R0:W-:Y:S01]  /*4470*/  MUFU.EX2 R37, R96 ;  /* 0x0000006000257308 */ /* 0x0001e20000000800 */
[----:B------:R-:W-:Y:S02]  /*4480*/  FSEL R69, R58, -INF , P6 ;  /* 0xff8000003a457808 */ /* 0x000fe40003000000 */
[----:B------:R-:W-:Y:S02]  /*4490*/  FMNMX.FTZ R82, R51, R80, !PT ;  /* 0x0000005033527209 */ /* 0x000fe40007810000 */
[----:B------:R-:W-:Y:S01]  /*44a0*/  FSEL R80, R70, -INF , P5 ;  /* 0xff80000046507808 */ /* 0x000fe20002800000 */
[--C-:B------:R-:W-:Y:S01]  /*44b0*/  FFMA.FTZ R70, R71, UR6, -R26.reuse ;  /* 0x0000000647467c23 */ /* 0x100fe2000801081a */
[----:B------:R-:W-:Y:S01]  /*44c0*/  FMNMX.FTZ R57, R69, R82, !PT ;  /* 0x0000005245397209 */ /* 0x000fe20007810000 */
[----:B------:R1:W-:Y:S01]  /*44d0*/  MUFU.EX2 R58, R89 ;  /* 0x00000059003a7308 */ /* 0x0003e20000000800 */
[----:B------:R-:W-:Y:S01]  /*44e0*/  FSEL R82, R72, -INF , P4 ;  /* 0xff80000048527808 */ /* 0x000fe20002000000 */
[--C-:B------:R-:W-:Y:S01]  /*44f0*/  FFMA.FTZ R71, R79, UR6, -R26.reuse ;  /* 0x000000064f477c23 */ /* 0x100fe2000801081a */
[----:B------:R-:W-:Y:S01]  /*4500*/  FMNMX.FTZ R57, R80, R57, !PT ;  /* 0x0000003950397209 */ /* 0x000fe20007810000 */
[--C-:B0-----:R-:W-:Y:S01]  /*4510*/  FFMA.FTZ R96, R105, UR6, -R26.reuse ;  /* 0x0000000669607c23 */ /* 0x101fe2000801081a */
[----:B------:R-:W-:Y:S01]  /*4520*/  FSEL R86, R76, -INF , P2 ;  /* 0xff8000004c567808 */ /* 0x000fe20001000000 */
[----:B------:R-:W-:Y:S01]  /*4530*/  FFMA.FTZ R76, R73, UR6, -R26 ;  /* 0x00000006494c7c23 */ /* 0x000fe2000801081a */
[----:B------:R-:W-:Y:S01]  /*4540*/  FMNMX.FTZ R57, R82, R57, !PT ;  /* 0x0000003952397209 */ /* 0x000fe20007810000 */
[----:B------:R-:W0:Y:S01]  /*4550*/  MUFU.EX2 R38, R38 ;  /* 0x0000002600267308 */ /* 0x000e220000000800 */
[----:B-1----:R-:W-:-:S02]  /*4560*/  FSEL R89, R90, -INF , P1 ;  /* 0xff8000005a597808 */ /* 0x002fc40000800000 */
[----:B------:R-:W-:Y:S02]  /*4570*/  FMNMX.FTZ R57, R84, R57, !PT ;  /* 0x0000003954397209 */ /* 0x000fe40007810000 */
[----:B------:R-:W-:Y:S02]  /*4580*/  MOV R79, UR6 ;  /* 0x00000006004f7c02 */ /* 0x000fe40008000f00 */
[----:B------:R-:W-:Y:S01]  /*4590*/  FMNMX.FTZ R72, R86, R57, !PT ;  /* 0x0000003956487209 */ /* 0x000fe20007810000 */
[----:B------:R-:W-:Y:S03]  /*45a0*/  MUFU.EX2 R40, R40 ;  /* 0x0000002800287308 */ /* 0x000fe60000000800 */
[----:B------:R-:W-:Y:S01]  /*45b0*/  FMNMX.FTZ R73, R89, R72, !PT ;  /* 0x0000004859497209 */ /* 0x000fe20007810000 */
[--C-:B------:R-:W-:Y:S01]  /*45c0*/  FFMA.FTZ R72, R77, UR6, -R26.reuse ;  /* 0x000000064d487c23 */ /* 0x100fe2000801081a */
[----:B------:R-:W-:-:S03]  /*45d0*/  FFMA.FTZ R77, R109, UR6, -R26 ;  /* 0x000000066d4d7c23 */ /* 0x000fc6000801081a */
[----:B------:R-:W1:Y:S01]  /*45e0*/  SHFL.BFLY PT, R90, R73, 0x2, 0x1f ;  /* 0x0c401f00495a7f89 */ /* 0x000e6200000e0000 */
[----:B------:R2:W-:Y:S01]  /*45f0*/  MUFU.EX2 R57, R76 ;  /* 0x0000004c00397308 */ /* 0x0005e20000000800 */
[----:B0-----:R-:W-:-:S04]  /*4600*/  F2FP.SATFINITE.E4M3.F32.PACK_AB_MERGE_C R177, R41, R38, RZ ;  /* 0x0000002629b1723e */ /* 0x001fc800048070ff */
[----:B------:R-:W-:-:S03]  /*4610*/  F2FP.SATFINITE.E4M3.F32.PACK_AB_MERGE_C R177, R37, R36, R177 ;  /* 0x0000002425b1723e */ /* 0x000fc600048070b1 */
[----:B------:R-:W0:Y:S01]  /*4620*/  MUFU.EX2 R83, R83 ;  /* 0x0000005300537308 */ /* 0x000e220000000800 */
[----:B--2---:R-:W-:-:S07]  /*4630*/  FFMA.FTZ R76, R99, UR6, -R26 ;  /* 0x00000006634c7c23 */ /* 0x004fce000801081a */
[----:B------:R-:W-:Y:S01]  /*4640*/  MUFU.EX2 R54, R54 ;  /* 0x0000003600367308 */ /* 0x000fe20000000800 */
[----:B-1----:R-:W-:-:S07]  /*4650*/  FMNMX.FTZ R75, R73, R90, !PT ;  /* 0x0000005a494b7209 */ /* 0x002fce0007810000 */
[----:B------:R-:W1:Y:S01]  /*4660*/  MUFU.EX2 R56, R56 ;  /* 0x0000003800387308 */ /* 0x000e620000000800 */
[----:B0-----:R-:W-:Y:S01]  /*4670*/  F2FP.SATFINITE.E4M3.F32.PACK_AB_MERGE_C R179, R83, R42, RZ ;  /* 0x0000002a53b3723e */ /* 0x001fe200048070ff */
[----:B------:R-:W0:Y:S03]  /*4680*/  SHFL.BFLY PT, R90, R75, 0x1, 0x1f ;  /* 0x0c201f004b5a7f89 */ /* 0x000e2600000e0000 */
[----:B------:R-:W-:-:S03]  /*4690*/  F2FP.SATFINITE.E4M3.F32.PACK_AB_MERGE_C R179, R81, R40, R179 ;  /* 0x0000002851b3723e */ /* 0x000fc600048070b3 */
[----:B------:R-:W-:Y:S08]  /*46a0*/  MUFU.EX2 R39, R39 ;  /* 0x0000002700277308 */ /* 0x000ff00000000800 */
[----:B------:R-:W-:Y:S01]  /*46b0*/  MUFU.EX2 R43, R43 ;  /* 0x0000002b002b7308 */ /* 0x000fe20000000800 */
[----:B-1----:R-:W-:-:S04]  /*46c0*/  F2FP.SATFINITE.E4M3.F32.PACK_AB_MERGE_C R181, R87, R56, RZ ;  /* 0x0000003857b5723e */ /* 0x002fc800048070ff */
[----:B------:R-:W-:-:S03]  /*46d0*/  F2FP.SATFINITE.E4M3.F32.PACK_AB_MERGE_C R181, R85, R54, R181 ;  /* 0x0000003655b5723e */ /* 0x000fc600048070b5 */
[----:B------:R-:W1:Y:S01]  /*46e0*/  MUFU.EX2 R70, R70 ;  /* 0x0000004600467308 */ /* 0x000e620000000800 */
[----:B0-----:R-:W-:Y:S01]  /*46f0*/  FMNMX.FTZ R90, R75, R90, !PT ;  /* 0x0000005a4b5a7209 */ /* 0x001fe20007810000 */
[--C-:B------:R-:W-:Y:S01]  /*4700*/  FFMA.FTZ R75, R107, UR6, -R26.reuse ;  /* 0x000000066b4b7c23 */ /* 0x100fe2000801081a */
[----:B------:R-:W-:-:S02]  /*4710*/  FFMA.FTZ R26, R35, UR6, -R26 ;  /* 0x00000006231a7c23 */ /* 0x000fc4000801081a */
[C---:B------:R-:W-:Y:S01]  /*4720*/  FSETP.NEU.FTZ.AND P1, PT, R90.reuse, -INF , PT ;  /* 0xff8000005a00780b */ /* 0x040fe20003f3d000 */
[----:B------:R-:W-:-:S02]  /*4730*/  FFMA.FTZ R79, R90, R79, -8 ;  /* 0xc10000005a4f7423 */ /* 0x000fc4000001004f */
[----:B------:R-:W-:Y:S03]  /*4740*/  MUFU.EX2 R72, R72 ;  /* 0x0000004800487308 */ /* 0x000fe60000000800 */
[----:B------:R-:W-:-:S02]  /*4750*/  FSEL R79, R79, RZ, P1 ;  /* 0x000000ff4f4f7208 */ /* 0x000fc40000800000 */
[----:B------:R-:W-:-:S03]  /*4760*/  PLOP3.LUT P1, PT, PT, PT, UP0, 0x80, 0x0 ;  /* 0x000000000000781c */ /* 0x000fc60003f2f008 */
[----:B------:R-:W-:Y:S01]  /*4770*/  MUFU.EX2 R71, R71 ;  /* 0x0000004700477308 */ /* 0x000fe20000000800 */
[----:B------:R-:W-:-:S01]  /*4780*/  FFMA.FTZ R4, R4, UR6, -R79 ;  /* 0x0000000604047c23 */ /* 0x000fc2000801084f */
[--C-:B------:R-:W-:Y:S01]  /*4790*/  FFMA.FTZ R5, R5, UR6, -R79.reuse ;  /* 0x0000000605057c23 */ /* 0x100fe2000801084f */
[----:B------:R-:W-:-:S01]  /*47a0*/  FFMA.FTZ R91, R6, UR6, -R79 ;  /* 0x00000006065b7c23 */ /* 0x000fc2000801084f */
[--C-:B------:R-:W-:Y:S01]  /*47b0*/  FFMA.FTZ R100, R7, UR6, -R79.reuse ;  /* 0x0000000607647c23 */ /* 0x100fe2000801084f */
[----:B------:R-:W-:-:S01]  /*47c0*/  FFMA.FTZ R6, R8, UR6, -R79 ;  /* 0x0000000608067c23 */ /* 0x000fc2000801084f */
[--C-:B------:R-:W-:Y:S01]  /*47d0*/  FFMA.FTZ R7, R9, UR6, -R79.reuse ;  /* 0x0000000609077c23 */ /* 0x100fe2000801084f */
[----:B------:R-:W-:-:S01]  /*47e0*/  FFMA.FTZ R93, R10, UR6, -R79 ;  /* 0x000000060a5d7c23 */ /* 0x000fc2000801084f */
[----:B------:R-:W-:Y:S01]  /*47f0*/  MUFU.EX2 R4, R4 ;  /* 0x0000000400047308 */ /* 0x000fe20000000800 */
[----:B------:R-:W-:-:S01]  /*4800*/  FFMA.FTZ R102, R11, UR6, -R79 ;  /* 0x000000060b667c23 */ /* 0x000fc2000801084f */
[--C-:B------:R-:W-:Y:S01]  /*4810*/  FFMA.FTZ R15, R15, UR6, -R79.reuse ;  /* 0x000000060f0f7c23 */ /* 0x100fe2000801084f */
[----:B------:R-:W-:-:S01]  /*4820*/  FFMA.FTZ R8, R12, UR6, -R79 ;  /* 0x000000060c087c23 */ /* 0x000fc2000801084f */
[--C-:B------:R-:W-:Y:S01]  /*4830*/  FFMA.FTZ R11, R21, UR6, -R79.reuse ;  /* 0x00000006150b7c23 */ /* 0x100fe2000801084f */
[----:B------:R-:W-:-:S01]  /*4840*/  FFMA.FTZ R12, R60, UR6, -R79 ;  /* 0x000000063c0c7c23 */ /* 0x000fc2000801084f */
[----:B------:R-:W-:Y:S01]  /*4850*/  FADD.FTZ R21, R28, R29 ;  /* 0x0000001d1c157221 */ /* 0x000fe20000010000 */
[----:B------:R-:W-:-:S01]  /*4860*/  FFMA.FTZ R9, R13, UR6, -R79 ;  /* 0x000000060d097c23 */ /* 0x000fc2000801084f */
[----:B------:R-:W0:Y:S01]  /*4870*/  MUFU.EX2 R5, R5 ;  /* 0x0000000500057308 */ /* 0x000e220000000800 */
[----:B------:R-:W-:-:S01]  /*4880*/  FFMA.FTZ R13, R61, UR6, -R79 ;  /* 0x000000063d0d7c23 */ /* 0x000fc2000801084f */
[--C-:B------:R-:W-:Y:S01]  /*4890*/  FFMA.FTZ R14, R14, UR6, -R79.reuse ;  /* 0x000000060e0e7c23 */ /* 0x100fe2000801084f */
[----:B------:R-:W-:-:S01]  /*48a0*/  FFMA.FTZ R10, R20, UR6, -R79 ;  /* 0x00000006140a7c23 */ /* 0x000fc2000801084f */
[--C-:B------:R-:W-:Y:S01]  /*48b0*/  FFMA.FTZ R3, R48, UR6, -R79.reuse ;  /* 0x0000000630037c23 */ /* 0x100fe2000801084f */
[----:B------:R-:W-:-:S01]  /*48c0*/  FFMA.FTZ R24, R24, UR6, -R79 ;  /* 0x0000000618187c23 */ /* 0x000fc2000801084f */
[--C-:B------:R-:W-:Y:S01]  /*48d0*/  FFMA.FTZ R78, R78, UR6, -R79.reuse ;  /* 0x000000064e4e7c23 */ /* 0x100fe2000801084f */
[----:B------:R-:W-:-:S01]  /*48e0*/  FFMA.FTZ R63, R63, UR6, -R79 ;  /* 0x000000063f3f7c23 */ /* 0x000fc2000801084f */
[----:B------:R-:W2:Y:S01]  /*48f0*/  MUFU.EX2 R91, R91 ;  /* 0x0000005b005b7308 */ /* 0x000ea20000000800 */
[----:B------:R-:W-:-:S01]  /*4900*/  FFMA.FTZ R62, R62, UR6, -R79 ;  /* 0x000000063e3e7c23 */ /* 0x000fc2000801084f */
[--C-:B------:R-:W-:Y:S01]  /*4910*/  FFMA.FTZ R66, R66, UR6, -R79.reuse ;  /* 0x0000000642427c23 */ /* 0x100fe2000801084f */
[----:B------:R-:W-:-:S01]  /*4920*/  FFMA.FTZ R67, R67, UR6, -R79 ;  /* 0x0000000643437c23 */ /* 0x000fc2000801084f */
[--C-:B------:R-:W-:Y:S01]  /*4930*/  FFMA.FTZ R20, R68, UR6, -R79.reuse ;  /* 0x0000000644147c23 */ /* 0x100fe2000801084f */
[----:B------:R-:W-:-:S01]  /*4940*/  FFMA.FTZ R46, R46, UR6, -R79 ;  /* 0x000000062e2e7c23 */ /* 0x000fc2000801084f */
[----:B------:R-:W-:Y:S01]  /*4950*/  FFMA.FTZ R45, R45, UR6, -R79 ;  /* 0x000000062d2d7c23 */ /* 0x000fe2000801084f */
[----:B-1----:R-:W-:Y:S01]  /*4960*/  F2FP.SATFINITE.E4M3.F32.PACK_AB_MERGE_C R183, R70, R43, RZ ;  /* 0x0000002b46b7723e */ /* 0x002fe200048070ff */
[----:B------:R-:W1:Y:S01]  /*4970*/  MUFU.EX2 R100, R100 ;  /* 0x0000006400647308 */ /* 0x000e620000000800 */
[----:B0-----:R-:W-:-:S01]  /*4980*/  FADD.FTZ R60, R4, R5 ;  /* 0x00000005043c7221 */ /* 0x001fc20000010000 */
[--C-:B------:R-:W-:Y:S01]  /*4990*/  FFMA.FTZ R47, R47, UR6, -R79.reuse ;  /* 0x000000062f2f7c23 */ /* 0x100fe2000801084f */
[----:B------:R-:W-:-:S01]  /*49a0*/  FFMA.FTZ R49, R49, UR6, -R79 ;  /* 0x0000000631317c23 */ /* 0x000fc2000801084f */
[--C-:B------:R-:W-:Y:S01]  /*49b0*/  FFMA.FTZ R50, R50, UR6, -R79.reuse ;  /* 0x0000000632327c23 */ /* 0x100fe2000801084f */
[----:B------:R-:W-:-:S01]  /*49c0*/  FFMA.FTZ R52, R52, UR6, -R79 ;  /* 0x0000000634347c23 */ /* 0x000fc2000801084f */
[--C-:B------:R-:W-:Y:S01]  /*49d0*/  FFMA.FTZ R51, R51, UR6, -R79.reuse ;  /* 0x0000000633337c23 */ /* 0x100fe2000801084f */
[----:B------:R-:W-:-:S01]  /*49e0*/  FFMA.FTZ R69, R69, UR6, -R79 ;  /* 0x0000000645457c23 */ /* 0x000fc2000801084f */
[----:B------:R-:W0:Y:S01]  /*49f0*/  MUFU.EX2 R6, R6 ;  /* 0x0000000600067308 */ /* 0x000e220000000800 */
[----:B--2---:R-:W-:-:S01]  /*4a00*/  FADD.FTZ R61, R91, R60 ;  /* 0x0000003c5b3d7221 */ /* 0x004fc20000010000 */
[--C-:B------:R-:W-:Y:S01]  /*4a10*/  FFMA.FTZ R80, R80, UR6, -R79.reuse ;  /* 0x0000000650507c23 */ /* 0x100fe2000801084f */
[----:B------:R-:W-:-:S01]  /*4a20*/  FFMA.FTZ R82, R82, UR6, -R79 ;  /* 0x0000000652527c23 */ /* 0x000fc2000801084f */
[--C-:B------:R-:W-:Y:S01]  /*4a30*/  FFMA.FTZ R84, R84, UR6, -R79.reuse ;  /* 0x0000000654547c23 */ /* 0x100fe2000801084f */
[----:B------:R-:W-:-:S01]  /*4a40*/  FFMA.FTZ R86, R86, UR6, -R79 ;  /* 0x0000000656567c23 */ /* 0x000fc2000801084f */
[----:B------:R-:W-:Y:S01]  /*4a50*/  F2FP.SATFINITE.E4M3.F32.PACK_AB_MERGE_C R183, R58, R39, R183 ;  /* 0x000000273ab7723e */ /* 0x000fe200048070b7 */
[----:B------:R-:W-:Y:S01]  /*4a60*/  IMAD.MOV.U32 R68, RZ, RZ, R25 ;  /* 0x000000ffff447224 */ /* 0x000fe200078e0019 */
[----:B------:R-:W2:Y:S01]  /*4a70*/  MUFU.EX2 R7, R7 ;  /* 0x0000000700077308 */ /* 0x000ea20000000800 */
[----:B-1----:R-:W-:-:S01]  /*4a80*/  FADD.FTZ R61, R100, R61 ;  /* 0x0000003d643d7221 */ /* 0x002fc20000010000 */
[----:B------:R-:W-:-:S04]  /*4a90*/  F2FP.SATFINITE.E4M3.F32.PACK_AB_MERGE_C R91, R100, R91, RZ ;  /* 0x0000005b645b723e */ /* 0x000fc800048070ff */
[----:B------:R-:W-:Y:S02]  /*4aa0*/  F2FP.SATFINITE.E4M3.F32.PACK_AB_MERGE_C R172, R5, R4, R91 ;  /* 0x0000000405ac723e */ /* 0x000fe4000480705b */
[----:B------:R1:W-:Y:S08]  /*4ab0*/  MUFU.EX2 R104, R15 ;  /* 0x0000000f00687308 */ /* 0x0003f00000000800 */
[----:B------:R-:W3:Y:S01]  /*4ac0*/  MUFU.EX2 R93, R93 ;  /* 0x0000005d005d7308 */ /* 0x000ee20000000800 */
[----:B-1----:R-:W-:-:S01]  /*4ad0*/  FFMA.FTZ R15, R64, UR6, -R79 ;  /* 0x00000006400f7c23 */ /* 0x002fc2000801084f */
[----:B------:R-:W-:Y:S01]  /*4ae0*/  FADD.FTZ R64, R30, R21 ;  /* 0x000000151e407221 */ /* 0x000fe20000010000 */
[----:B------:R-:W-:-:S01]  /*4af0*/  FFMA.FTZ R21, R44, UR6, -R79 ;  /* 0x000000062c157c23 */ /* 0x000fc2000801084f */
[----:B0-----:R-:W-:-:S02]  /*4b00*/  FADD.FTZ R44, R6, R61 ;  /* 0x0000003d062c7221 */ /* 0x001fc40000010000 */
[----:B------:R-:W-:-:S02]  /*4b10*/  FADD.FTZ R64, R33, R64 ;  /* 0x0000004021407221 */ /* 0x000fc40000010000 */
[----:B------:R-:W0:Y:S01]  /*4b20*/  MUFU.EX2 R102, R102 ;  /* 0x0000006600667308 */ /* 0x000e220000000800 */
[----:B--2---:R-:W-:-:S07]  /*4b30*/  FADD.FTZ R44, R7, R44 ;  /* 0x0000002c072c7221 */ /* 0x004fce0000010000 */
[----:B------:R1:W-:Y:S01]  /*4b40*/  MUFU.EX2 R95, R14 ;  /* 0x0000000e005f7308 */ /* 0x0003e20000000800 */
[----:B---3--:R-:W-:-:S07]  /*4b50*/  FADD.FTZ R35, R93, R44 ;  /* 0x0000002c5d237221 */ /* 0x008fce0000010000 */
[----:B------:R-:W2:Y:S01]  /*4b60*/  MUFU.EX2 R8, R8 ;  /* 0x0000000800087308 */ /* 0x000ea20000000800 */
[----:B-1----:R-:W-:-:S01]  /*4b70*/  FFMA.FTZ R14, R65, UR6, -R79 ;  /* 0x00000006410e7c23 */ /* 0x002fc2000801084f */
[----:B------:R-:W-:Y:S01]  /*4b80*/  FADD.FTZ R65, R31, R64 ;  /* 0x000000401f417221 */ /* 0x000fe20000010000 */
[----:B0-----:R-:W-:-:S01]  /*4b90*/  FADD.FTZ R35, R102, R35 ;  /* 0x0000002366237221 */ /* 0x001fc20000010000 */
[----:B------:R-:W-:Y:S01]  /*4ba0*/  F2FP.SATFINITE.E4M3.F32.PACK_AB_MERGE_C R93, R102, R93, RZ ;  /* 0x0000005d665d723e */ /* 0x000fe200048070ff */
[----:B------:R-:W-:-:S01]  /*4bb0*/  FFMA.FTZ R79, R89, UR6, -R79 ;  /* 0x00000006594f7c23 */ /* 0x000fc2000801084f */
[----:B------:R-:W-:Y:S01]  /*4bc0*/  FADD.FTZ R60, R32, R65 ;  /* 0x00000041203c7221 */ /* 0x000fe20000010000 */
[----:B------:R-:W-:Y:S01]  /*4bd0*/  IMAD.MOV.U32 R32, RZ, RZ, R25 ;  /* 0x000000ffff207224 */ /* 0x000fe200078e0019 */
[----:B------:R-:W0:Y:S01]  /*4be0*/  MUFU.EX2 R9, R9 ;  /* 0x0000000900097308 */ /* 0x000e220000000800 */
[----:B------:R-:W-:Y:S01]  /*4bf0*/  F2FP.SATFINITE.E4M3.F32.PACK_AB_MERGE_C R174, R7, R6, R93 ;  /* 0x0000000607ae723e */ /* 0x000fe2000480705d */
[----:B------:R-:W-:Y:S01]  /*4c00*/  FADD.FTZ R61, R27, R60 ;  /* 0x0000003c1b3d7221 */ /* 0x000fe20000010000 */
[----:B------:R-:W-:-:S02]  /*4c10*/  IMAD.MOV.U32 R65, RZ, RZ, R25 ;  /* 0x000000ffff417224 */ /* 0x000fc400078e0019 */
[----:B------:R-:W-:Y:S02]  /*4c20*/  IMAD.MOV.U32 R64, RZ, RZ, R25 ;  /* 0x000000ffff407224 */ /* 0x000fe400078e0019 */
[----:B------:R-:W-:-:S01]  /*4c30*/  FADD.FTZ R61, R34, R61 ;  /* 0x0000003d223d7221 */ /* 0x000fc20000010000 */
[----:B------:R-:W1:Y:S01]  /*4c40*/  MUFU.EX2 R10, R10 ;  /* 0x0000000a000a7308 */ /* 0x000e620000000800 */
[----:B--2---:R-:W-:-:S02]  /*4c50*/  FADD.FTZ R44, R8, R35 ;  /* 0x00000023082c7221 */ /* 0x004fc40000010000 */
[----:B------:R-:W-:Y:S01]  /*4c60*/  FADD.FTZ R48, R36, R61 ;  /* 0x0000003d24307221 */ /* 0x000fe20000010000 */
[----:B------:R-:W-:-:S03]  /*4c70*/  IMAD.MOV.U32 R36, RZ, RZ, R25 ;  /* 0x000000ffff247224 */ /* 0x000fc600078e0019 */
[----:B------:R-:W-:Y:S01]  /*4c80*/  FADD.FTZ R35, R37, R48 ;  /* 0x0000003025237221 */ /* 0x000fe20000010000 */
[----:B------:R-:W-:Y:S01]  /*4c90*/  IMAD.MOV.U32 R37, RZ, RZ, R25 ;  /* 0x000000ffff257224 */ /* 0x000fe200078e0019 */
[----:B------:R-:W2:Y:S01]  /*4ca0*/  MUFU.EX2 R11, R11 ;  /* 0x0000000b000b7308 */ /* 0x000ea20000000800 */
[----:B0-----:R-:W-:-:S01]  /*4cb0*/  FADD.FTZ R44, R9, R44 ;  /* 0x0000002c092c7221 */ /* 0x001fc20000010000 */
[----:B------:R-:W-:Y:S01]  /*4cc0*/  FADD.FTZ R48, R38, R35 ;  /* 0x0000002326307221 */ /* 0x000fe20000010000 */
[----:B------:R-:W-:Y:S02]  /*4cd0*/  IMAD.MOV.U32 R38, RZ, RZ, R25 ;  /* 0x000000ffff267224 */ /* 0x000fe400078e0019 */
[----:B------:R-:W-:Y:S01]  /*4ce0*/  FADD.FTZ R35, R95, R44 ;  /* 0x0000002c5f237221 */ /* 0x000fe20000010000 */
[----:B------:R-:W-:-:S01]  /*4cf0*/  FADD.FTZ R61, R41, R48 ;  /* 0x00000030293d7221 */ /* 0x000fc20000010000 */
[C---:B------:R-:W-:Y:S01]  /*4d00*/  F2FP.SATFINITE.E4M3.F32.PACK_AB_MERGE_C R95, R104.reuse, R95, RZ ;  /* 0x0000005f685f723e */ /* 0x040fe200048070ff */
[----:B------:R-:W0:Y:S01]  /*4d10*/  MUFU.EX2 R24, R24 ;  /* 0x0000001800187308 */ /* 0x000e220000000800 */
[----:B------:R-:W-:-:S01]  /*4d20*/  FADD.FTZ R35, R104, R35 ;  /* 0x0000002368237221 */ /* 0x000fc20000010000 */
[----:B------:R-:W-:Y:S01]  /*4d30*/  FADD.FTZ R60, R40, R61 ;  /* 0x0000003d283c7221 */ /* 0x000fe20000010000 */
[----:B------:R-:W-:Y:S01]  /*4d40*/  F2FP.SATFINITE.E4M3.F32.PACK_AB_MERGE_C R176, R9, R8, R95 ;  /* 0x0000000809b0723e */ /* 0x000fe2000480705f */
[----:B------:R-:W-:-:S02]  /*4d50*/  IMAD.MOV.U32 R41, RZ, RZ, R25 ;  /* 0x000000ffff297224 */ /* 0x000fc400078e0019 */
[----:B-1----:R-:W-:-:S01]  /*4d60*/  FADD.FTZ R48, R10, R35 ;  /* 0x000000230a307221 */ /* 0x002fc20000010000 */
[----:B------:R-:W-:Y:S01]  /*4d70*/  FADD.FTZ R61, R81, R60 ;  /* 0x0000003c513d7221 */ /* 0x000fe20000010000 */
[----:B------:R-:W-:Y:S01]  /*4d80*/  IMAD.MOV.U32 R40, RZ, RZ, R25 ;  /* 0x000000ffff287224 */ /* 0x000fe200078e0019 */
[----:B------:R1:W3:Y:S01]  /*4d90*/  MUFU.EX2 R97, R78 ;  /* 0x0000004e00617308 */ /* 0x0002e20000000800 */
[----:B--2---:R-:W-:-:S01]  /*4da0*/  FADD.FTZ R35, R11, R48 ;  /* 0x000000300b237221 */ /* 0x004fc20000010000 */
[----:B------:R-:W-:Y:S01]  /*4db0*/  FADD.FTZ R60, R42, R61 ;  /* 0x0000003d2a3c7221 */ /* 0x000fe20000010000 */
[--C-:B------:R-:W-:Y:S02]  /*4dc0*/  IMAD.MOV.U32 R42, RZ, RZ, R25.reuse ;  /* 0x000000ffff2a7224 */ /* 0x100fe400078e0019 */
[----:B------:R-:W-:Y:S02]  /*4dd0*/  IMAD.MOV.U32 R61, RZ, RZ, R25 ;  /* 0x000000ffff3d7224 */ /* 0x000fe400078e0019 */
[----:B------:R-:W-:-:S01]  /*4de0*/  FADD.FTZ R33, R83, R60 ;  /* 0x0000003c53217221 */ /* 0x000fc20000010000 */
[----:B------:R-:W-:Y:S01]  /*4df0*/  IMAD.MOV.U32 R60, RZ, RZ, R25 ;  /* 0x000000ffff3c7224 */ /* 0x000fe200078e0019 */
[----:B------:R-:W2:Y:S01]  /*4e00*/  MUFU.EX2 R12, R12 ;  /* 0x0000000c000c7308 */ /* 0x000ea20000000800 */
[----:B0-----:R-:W-:-:S01]  /*4e10*/  FADD.FTZ R48, R24, R35 ;  /* 0x0000002318307221 */ /* 0x001fc20000010000 */
[----:B------:R-:W-:Y:S01]  /*4e20*/  FADD.FTZ R34, R54, R33 ;  /* 0x0000002136227221 */ /* 0x000fe20000010000 */
[----:B------:R-:W-:-:S02]  /*4e30*/  IMAD.MOV.U32 R35, RZ, RZ, R25 ;  /* 0x000000ffff237224 */ /* 0x000fc400078e0019 */
[--C-:B------:R-:W-:Y:S02]  /*4e40*/  IMAD.MOV.U32 R54, RZ, RZ, R25.reuse ;  /* 0x000000ffff367224 */ /* 0x100fe400078e0019 */
[----:B-1----:R-:W-:Y:S01]  /*4e50*/  IMAD.MOV.U32 R78, RZ, RZ, R25 ;  /* 0x000000ffff4e7224 */ /* 0x002fe200078e0019 */
[----:B------:R-:W0:Y:S01]  /*4e60*/  MUFU.EX2 R13, R13 ;  /* 0x0000000d000d7308 */ /* 0x000e220000000800 */
[----:B---3--:R-:W-:-:S01]  /*4e70*/  FADD.FTZ R27, R97, R48 ;  /* 0x00000030611b7221 */ /* 0x008fc20000010000 */
[----:B------:R-:W-:Y:S01]  /*4e80*/  F2FP.SATFINITE.E4M3.F32.PACK_AB_MERGE_C R97, R97, R24, RZ ;  /* 0x000000186161723e */ /* 0x000fe200048070ff */
[--C-:B------:R-:W-:Y:S02]  /*4e90*/  IMAD.MOV.U32 R48, RZ, RZ, R25.reuse ;  /* 0x000000ffff307224 */ /* 0x100fe400078e0019 */
[----:B------:R-:W-:Y:S01]  /*4ea0*/  IMAD.MOV.U32 R81, RZ, RZ, R25 ;  /* 0x000000ffff517224 */ /* 0x000fe200078e0019 */
[----:B------:R-:W-:Y:S01]  /*4eb0*/  F2FP.SATFINITE.E4M3.F32.PACK_AB_MERGE_C R178, R11, R10, R97 ;  /* 0x0000000a0bb2723e */ /* 0x000fe20004807061 */
[----:B------:R-:W-:Y:S01]  /*4ec0*/  IMAD.MOV.U32 R83, RZ, RZ, R25 ;  /* 0x000000ffff537224 */ /* 0x000fe200078e0019 */
[----:B------:R-:W1:Y:S01]  /*4ed0*/  MUFU.EX2 R63, R63 ;  /* 0x0000003f003f7308 */ /* 0x000e620000000800 */
[----:B--2---:R-:W-:-:S01]  /*4ee0*/  FADD.FTZ R30, R12, R27 ;  /* 0x0000001b0c1e7221 */ /* 0x004fc20000010000 */
[----:B------:R-:W-:Y:S01]  /*4ef0*/  FADD.FTZ R27, R85, R34 ;  /* 0x00000022551b7221 */ /* 0x000fe20000010000 */
[----:B------:R-:W-:-:S03]  /*4f00*/  IMAD.MOV.U32 R85, RZ, RZ, R25 ;  /* 0x000000ffff557224 */ /* 0x000fc600078e0019 */
[----:B------:R-:W-:Y:S01]  /*4f10*/  FADD.FTZ R34, R56, R27 ;  /* 0x0000001b38227221 */ /* 0x000fe20000010000 */
[----:B------:R-:W-:Y:S01]  /*4f20*/  IMAD.MOV.U32 R56, RZ, RZ, R25 ;  /* 0x000000ffff387224 */ /* 0x000fe200078e0019 */
[----:B------:R-:W2:Y:S01]  /*4f30*/  MUFU.EX2 R62, R62 ;  /* 0x0000003e003e7308 */ /* 0x000ea20000000800 */
[----:B0-----:R-:W-:-:S01]  /*4f40*/  FADD.FTZ R30, R13, R30 ;  /* 0x0000001e0d1e7221 */ /* 0x001fc20000010000 */
[----:B------:R-:W-:Y:S01]  /*4f50*/  FADD.FTZ R34, R87, R34 ;  /* 0x0000002257227221 */ /* 0x000fe20000010000 */
[----:B------:R-:W-:-:S03]  /*4f60*/  IMAD.MOV.U32 R87, RZ, RZ, R25 ;  /* 0x000000ffff577224 */ /* 0x000fc600078e0019 */
[----:B------:R-:W-:Y:S01]  /*4f70*/  FADD.FTZ R33, R39, R34 ;  /* 0x0000002227217221 */ /* 0x000fe20000010000 */
[----:B------:R-:W-:Y:S01]  /*4f80*/  IMAD.MOV.U32 R34, RZ, RZ, R25 ;  /* 0x000000ffff227224 */ /* 0x000fe200078e0019 */
[----:B------:R-:W0:Y:S01]  /*4f90*/  MUFU.EX2 R14, R14 ;  /* 0x0000000e000e7308 */ /* 0x000e220000000800 */
[----:B-1----:R-:W-:-:S01]  /*4fa0*/  FADD.FTZ R27, R63, R30 ;  /* 0x0000001e3f1b7221 */ /* 0x002fc20000010000 */
[----:B------:R-:W-:Y:S01]  /*4fb0*/  FADD.FTZ R30, R58, R33 ;  /* 0x000000213a1e7221 */ /* 0x000fe20000010000 */
[--C-:B------:R-:W-:Y:S02]  /*4fc0*/  IMAD.MOV.U32 R33, RZ, RZ, R25.reuse ;  /* 0x000000ffff217224 */ /* 0x100fe400078e0019 */
[----:B------:R-:W-:Y:S02]  /*4fd0*/  IMAD.MOV.U32 R39, RZ, RZ, R25 ;  /* 0x000000ffff277224 */ /* 0x000fe400078e0019 */
[----:B------:R-:W-:-:S01]  /*4fe0*/  FADD.FTZ R29, R43, R30 ;  /* 0x0000001e2b1d7221 */ /* 0x000fc20000010000 */
[----:B------:R-:W-:Y:S01]  /*4ff0*/  IMAD.MOV.U32 R43, RZ, RZ, R25 ;  /* 0x000000ffff2b7224 */ /* 0x000fe200078e0019 */
[----:B------:R-:W1:Y:S01]  /*5000*/  MUFU.EX2 R15, R15 ;  /* 0x0000000f000f7308 */ /* 0x000e620000000800 */
[----:B--2---:R-:W-:-:S01]  /*5010*/  FADD.FTZ R27, R62, R27 ;  /* 0x0000001b3e1b7221 */ /* 0x004fc20000010000 */
[----:B------:R-:W-:Y:S01]  /*5020*/  FADD.FTZ R70, R70, R29 ;  /* 0x0000001d46467221 */ /* 0x000fe20000010000 */
[----:B------:R-:W-:Y:S01]  /*5030*/  F2FP.SATFINITE.E4M3.F32.PACK_AB_MERGE_C R62, R62, R63, RZ ;  /* 0x0000003f3e3e723e */ /* 0x000fe200048070ff */
[----:B------:R-:W-:-:S02]  /*5040*/  IMAD.MOV.U32 R58, RZ, RZ, R25 ;  /* 0x000000ffff3a7224 */ /* 0x000fc400078e0019 */
[----:B------:R-:W-:Y:S01]  /*5050*/  IMAD.MOV.U32 R63, RZ, RZ, R25 ;  /* 0x000000ffff3f7224 */ /* 0x000fe200078e0019 */
[----:B------:R-:W-:Y:S01]  /*5060*/  F2FP.SATFINITE.E4M3.F32.PACK_AB_MERGE_C R180, R13, R12, R62 ;  /* 0x0000000c0db4723e */ /* 0x000fe2000480703e */
[----:B------:R-:W2:Y:S01]  /*5070*/  MUFU.EX2 R66, R66 ;  /* 0x0000004200427308 */ /* 0x000ea20000000800 */
[----:B0-----:R-:W-:-:S01]  /*5080*/  FADD.FTZ R24, R14, R27 ;  /* 0x0000001b0e187221 */ /* 0x001fc20000010000 */
[----:B------:R-:W-:-:S06]  /*5090*/  IMAD.MOV.U32 R62, RZ, RZ, R25 ;  /* 0x000000ffff3e7224 */ /* 0x000fcc00078e0019 */
[----:B------:R-:W0:Y:S01]  /*50a0*/  MUFU.EX2 R67, R67 ;  /* 0x0000004300437308 */ /* 0x000e220000000800 */
[----:B-1----:R-:W-:-:S07]  /*50b0*/  FADD.FTZ R27, R15, R24 ;  /* 0x000000180f1b7221 */ /* 0x002fce0000010000 */
[----:B------:R-:W1:Y:S01]  /*50c0*/  MUFU.EX2 R20, R20 ;  /* 0x0000001400147308 */ /* 0x000e620000000800 */
[----:B--2---:R-:W-:-:S01]  /*50d0*/  FADD.FTZ R24, R66, R27 ;  /* 0x0000001b42187221 */ /* 0x004fc20000010000 */
[----:B------:R-:W-:Y:S01]  /*50e0*/  FADD.FTZ R27, R57, R70 ;  /* 0x00000046391b7221 */ /* 0x000fe20000010000 */
[----:B------:R-:W-:-:S03]  /*50f0*/  IMAD.MOV.U32 R70, RZ, RZ, R25 ;  /* 0x000000ffff467224 */ /* 0x000fc600078e0019 */
[----:B------:R-:W-:Y:S02]  /*5100*/  FADD.FTZ R28, R72, R27 ;  /* 0x0000001b481c7221 */ /* 0x000fe40000010000 */
[----:B------:R-:W2:Y:S01]  /*5110*/  MUFU.EX2 R21, R21 ;  /* 0x0000001500157308 */ /* 0x000ea20000000800 */
[C---:B0-----:R-:W-:Y:S01]  /*5120*/  F2FP.SATFINITE.E4M3.F32.PACK_AB_MERGE_C R66, R67.reuse, R66, RZ ;  /* 0x000000424342723e */ /* 0x041fe200048070ff */
[----:B------:R-:W-:Y:S01]  /*5130*/  FADD.FTZ R67, R67, R24 ;  /* 0x0000001843437221 */ /* 0x000fe20000010000 */
[----:B------:R-:W-:-:S02]  /*5140*/  FADD.FTZ R29, R71, R28 ;  /* 0x0000001c471d7221 */ /* 0x000fc40000010000 */
[----:B------:R-:W-:Y:S01]  /*5150*/  F2FP.SATFINITE.E4M3.F32.PACK_AB_MERGE_C R182, R15, R14, R66 ;  /* 0x0000000e0fb6723e */ /* 0x000fe20004807042 */
[----:B------:R-:W-:Y:S02]  /*5160*/  IMAD.MOV.U32 R66, RZ, RZ, R25 ;  /* 0x000000ffff427224 */ /* 0x000fe400078e0019 */
[----:B------:R-:W0:Y:S01]  /*5170*/  MUFU.EX2 R46, R46 ;  /* 0x0000002e002e7308 */ /* 0x000e220000000800 */
[----:B-1----:R-:W-:-:S01]  /*5180*/  FADD.FTZ R24, R20, R67 ;  /* 0x0000004314187221 */ /* 0x002fc20000010000 */
[----:B------:R-:W-:-:S06]  /*5190*/  IMAD.MOV.U32 R67, RZ, RZ, R25 ;  /* 0x000000ffff437224 */ /* 0x000fcc00078e0019 */
[----:B------:R-:W1:Y:S01]  /*51a0*/  MUFU.EX2 R74, R74 ;  /* 0x0000004a004a7308 */ /* 0x000e620000000800 */
[----:B--2---:R-:W-:-:S07]  /*51b0*/  FADD.FTZ R27, R21, R24 ;  /* 0x00000018151b7221 */ /* 0x004fce0000010000 */
[----:B------:R-:W2:Y:S01]  /*51c0*/  MUFU.EX2 R45, R45 ;  /* 0x0000002d002d7308 */ /* 0x000ea20000000800 */
[----:B0-----:R-:W-:-:S07]  /*51d0*/  FADD.FTZ R24, R46, R27 ;  /* 0x0000001b2e187221 */ /* 0x001fce0000010000 */
[----:B------:R-:W0:Y:S01]  /*51e0*/  MUFU.EX2 R53, R53 ;  /* 0x0000003500357308 */ /* 0x000e220000000800 */
[C---:B-1----:R-:W-:Y:S01]  /*51f0*/  F2FP.SATFINITE.E4M3.F32.PACK_AB_MERGE_C R71, R74.reuse, R71, RZ ;  /* 0x000000474a47723e */ /* 0x042fe200048070ff */
[----:B------:R-:W-:-:S03]  /*5200*/  FADD.FTZ R74, R74, R29 ;  /* 0x0000001d4a4a7221 */ /* 0x000fc60000010000 */
[----:B------:R-:W-:Y:S01]  /*5210*/  F2FP.SATFINITE.E4M3.F32.PACK_AB_MERGE_C R185, R72, R57, R71 ;  /* 0x0000003948b9723e */ /* 0x000fe20004807047 */
[----:B------:R-:W-:Y:S02]  /*5220*/  IMAD.MOV.U32 R57, RZ, RZ, R25 ;  /* 0x000000ffff397224 */ /* 0x000fe400078e0019 */
[----:B------:R-:W1:Y:S01]  /*5230*/  MUFU.EX2 R3, R3 ;  /* 0x0000000300037308 */ /* 0x000e620000000800 */
[----:B--2---:R-:W-:-:S01]  /*5240*/  FADD.FTZ R24, R45, R24 ;  /* 0x000000182d187221 */ /* 0x004fc20000010000 */
[----:B------:R-:W-:Y:S01]  /*5250*/  F2FP.SATFINITE.E4M3.F32.PACK_AB_MERGE_C R46, R45, R46, RZ ;  /* 0x0000002e2d2e723e */ /* 0x000fe200048070ff */
[--C-:B------:R-:W-:Y:S02]  /*5260*/  IMAD.MOV.U32 R45, RZ, RZ, R25.reuse ;  /* 0x000000ffff2d7224 */ /* 0x100fe400078e0019 */
[--C-:B------:R-:W-:Y:S01]  /*5270*/  IMAD.MOV.U32 R71, RZ, RZ, R25.reuse ;  /* 0x000000ffff477224 */ /* 0x100fe200078e0019 */
[----:B------:R-:W-:Y:S01]  /*5280*/  F2FP.SATFINITE.E4M3.F32.PACK_AB_MERGE_C R184, R21, R20, R46 ;  /* 0x0000001415b8723e */ /* 0x000fe2000480702e */
[----:B------:R-:W-:Y:S01]  /*5290*/  IMAD.MOV.U32 R46, RZ, RZ, R25 ;  /* 0x000000ffff2e7224 */ /* 0x000fe200078e0019 */
[----:B------:R-:W2:Y:S01]  /*52a0*/  MUFU.EX2 R76, R76 ;  /* 0x0000004c004c7308 */ /* 0x000ea20000000800 */
[----:B0-----:R-:W-:-:S01]  /*52b0*/  FADD.FTZ R31, R53, R74 ;  /* 0x0000004a351f7221 */ /* 0x001fc20000010000 */
[----:B------:R-:W-:-:S02]  /*52c0*/  IMAD.MOV.U32 R72, RZ, RZ, R25 ;  /* 0x000000ffff487224 */ /* 0x000fc400078e0019 */
[----:B------:R-:W-:-:S04]  /*52d0*/  IMAD.MOV.U32 R74, RZ, RZ, R25 ;  /* 0x000000ffff4a7224 */ /* 0x000fc800078e0019 */
[----:B------:R0:W3:Y:S01]  /*52e0*/  MUFU.EX2 R44, R47 ;  /* 0x0000002f002c7308 */ /* 0x0000e20000000800 */
[----:B-1----:R-:W-:-:S07]  /*52f0*/  FADD.FTZ R29, R3, R24 ;  /* 0x00000018031d7221 */ /* 0x002fce0000010000 */
[----:B------:R-:W-:Y:S01]  /*5300*/  MUFU.EX2 R73, R101 ;  /* 0x0000006500497308 */ /* 0x000fe20000000800 */
[----:B--2---:R-:W-:-:S01]  /*5310*/  FADD.FTZ R28, R76, R31 ;  /* 0x0000001f4c1c7221 */ /* 0x004fc20000010000 */
[--C-:B------:R-:W-:Y:S02]  /*5320*/  IMAD.MOV.U32 R31, RZ, RZ, R25.reuse ;  /* 0x000000ffff1f7224 */ /* 0x100fe400078e0019 */
[----:B0-----:R-:W-:-:S04]  /*5330*/  IMAD.MOV.U32 R47, RZ, RZ, R25 ;  /* 0x000000ffff2f7224 */ /* 0x001fc800078e0019 */
[----:B------:R-:W0:Y:S01]  /*5340*/  MUFU.EX2 R92, R92 ;  /* 0x0000005c005c7308 */ /* 0x000e220000000800 */
[----:B---3--:R-:W-:-:S01]  /*5350*/  FADD.FTZ R24, R44, R29 ;  /* 0x0000001d2c187221 */ /* 0x008fc20000010000 */
[----:B------:R-:W-:-:S06]  /*5360*/  IMAD.MOV.U32 R29, RZ, RZ, R25 ;  /* 0x000000ffff1d7224 */ /* 0x000fcc00078e0019 */
[----:B------:R-:W1:Y:S08]  /*5370*/  MUFU.EX2 R49, R49 ;  /* 0x0000003100317308 */ /* 0x000e700000000800 */
[----:B------:R-:W2:Y:S01]  /*5380*/  MUFU.EX2 R50, R50 ;  /* 0x0000003200327308 */ /* 0x000ea20000000800 */
[----:B0-----:R-:W-:Y:S01]  /*5390*/  F2FP.SATFINITE.E4M3.F32.PACK_AB_MERGE_C R30, R92, R73, RZ ;  /* 0x000000495c1e723e */ /* 0x001fe200048070ff */
[----:B------:R-:W-:Y:S01]  /*53a0*/  FADD.FTZ R73, R73, R28 ;  /* 0x0000001c49497221 */ /* 0x000fe20000010000 */
[----:B------:R-:W-:-:S02]  /*53b0*/  IMAD.MOV.U32 R28, RZ, RZ, R25 ;  /* 0x000000ffff1c7224 */ /* 0x000fc400078e0019 */
[----:B------:R-:W-:Y:S01]  /*53c0*/  F2FP.SATFINITE.E4M3.F32.PACK_AB_MERGE_C R187, R76, R53, R30 ;  /* 0x000000354cbb723e */ /* 0x000fe2000480701e */
[----:B------:R-:W-:-:S01]  /*53d0*/  FADD.FTZ R92, R92, R73 ;  /* 0x000000495c5c7221 */ /* 0x000fc20000010000 */
[----:B------:R-:W-:Y:S01]  /*53e0*/  IMAD.MOV.U32 R30, RZ, RZ, R25 ;  /* 0x000000ffff1e7224 */ /* 0x000fe200078e0019 */
[----:B------:R-:W0:Y:S01]  /*53f0*/  MUFU.EX2 R55, R55 ;  /* 0x0000003700377308 */ /* 0x000e220000000800 */
[----:B-1----:R-:W-:-:S01]  /*5400*/  FADD.FTZ R5, R49, R24 ;  /* 0x0000001831057221 */ /* 0x002fc20000010000 */
[--C-:B------:R-:W-:Y:S02]  /*5410*/  IMAD.MOV.U32 R24, RZ, RZ, R25.reuse ;  /* 0x000000ffff187224 */ /* 0x100fe400078e0019 */
[--C-:B------:R-:W-:Y:S02]  /*5420*/  IMAD.MOV.U32 R53, RZ, RZ, R25.reuse ;  /* 0x000000ffff357224 */ /* 0x100fe400078e0019 */
[----:B------:R-:W-:Y:S02]  /*5430*/  IMAD.MOV.U32 R73, RZ, RZ, R25 ;  /* 0x000000ffff497224 */ /* 0x000fe400078e0019 */
[----:B------:R-:W1:Y:S01]  /*5440*/  MUFU.EX2 R52, R52 ;  /* 0x0000003400347308 */ /* 0x000e620000000800 */
[----:B--2---:R-:W-:-:S01]  /*5450*/  FADD.FTZ R5, R50, R5 ;  /* 0x0000000532057221 */ /* 0x004fc20000010000 */
[----:B------:R-:W-:Y:S01]  /*5460*/  F2FP.SATFINITE.E4M3.F32.PACK_AB_MERGE_C R49, R50, R49, RZ ;  /* 0x000000313231723e */ /* 0x000fe200048070ff */
[----:B------:R-:W-:-:S02]  /*5470*/  IMAD.MOV.U32 R50, RZ, RZ, R25 ;  /* 0x000000ffff327224 */ /* 0x000fc400078e0019 */
[----:B------:R-:W-:Y:S01]  /*5480*/  IMAD.MOV.U32 R76, RZ, RZ, R25 ;  /* 0x000000ffff4c7224 */ /* 0x000fe200078e0019 */
[----:B------:R-:W-:Y:S01]  /*5490*/  F2FP.SATFINITE.E4M3.F32.PACK_AB_MERGE_C R186, R44, R3, R49 ;  /* 0x000000032cba723e */ /* 0x000fe20004807031 */
[----:B------:R-:W-:Y:S01]  /*54a0*/  IMAD.MOV.U32 R44, RZ, RZ, R25 ;  /* 0x000000ffff2c7224 */ /* 0x000fe200078e0019 */
[----:B------:R-:W2:Y:S01]  /*54b0*/  MUFU.EX2 R94, R94 ;  /* 0x0000005e005e7308 */ /* 0x000ea20000000800 */
[----:B0-----:R-:W-:-:S01]  /*54c0*/  FADD.FTZ R7, R55, R92 ;  /* 0x0000005c37077221 */ /* 0x001fc20000010000 */
[----:B------:R-:W-:-:S06]  /*54d0*/  IMAD.MOV.U32 R49, RZ, RZ, R25 ;  /* 0x000000ffff317224 */ /* 0x000fcc00078e0019 */
        /* <DEDUP_REMOVED lines=11> */
[C---:B0-----:R-:W-:Y:S01]  /*5590*/  F2FP.SATFINITE.E4M3.F32.PACK_AB_MERGE_C R59, R96.reuse, R59, RZ ;  /* 0x0000003b603b723e */ /* 0x041fe200048070ff */
[----:B------:R-:W-:-:S03]  /*55a0*/  FADD.FTZ R96, R96, R7 ;  /* 0x0000000760607221 */ /* 0x000fc60000010000 */
[----:B------:R-:W-:Y:S01]  /*55b0*/  F2FP.SATFINITE.E4M3.F32.PACK_AB_MERGE_C R189, R94, R55, R59 ;  /* 0x000000375ebd723e */ /* 0x000fe2000480703b */
[----:B------:R-:W-:Y:S02]  /*55c0*/  IMAD.MOV.U32 R55, RZ, RZ, R25 ;  /* 0x000000ffff377224 */ /* 0x000fe400078e0019 */
[----:B------:R-:W0:Y:S01]  /*55d0*/  MUFU.EX2 R82, R82 ;  /* 0x0000005200527308 */ /* 0x000e220000000800 */
[----:B-1----:R-:W-:-:S01]  /*55e0*/  FADD.FTZ R5, R80, R5 ;  /* 0x0000000550057221 */ /* 0x002fc20000010000 */
[----:B------:R-:W-:Y:S01]  /*55f0*/  F2FP.SATFINITE.E4M3.F32.PACK_AB_MERGE_C R69, R80, R69, RZ ;  /* 0x000000455045723e */ /* 0x000fe200048070ff */
[--C-:B------:R-:W-:Y:S02]  /*5600*/  IMAD.MOV.U32 R59, RZ, RZ, R25.reuse ;  /* 0x000000ffff3b7224 */ /* 0x100fe400078e0019 */
[----:B------:R-:W-:Y:S01]  /*5610*/  IMAD.MOV.U32 R80, RZ, RZ, R25 ;  /* 0x000000ffff507224 */ /* 0x000fe200078e0019 */
[----:B------:R-:W-:Y:S01]  /*5620*/  F2FP.SATFINITE.E4M3.F32.PACK_AB_MERGE_C R188, R51, R52, R69 ;  /* 0x0000003433bc723e */ /* 0x000fe20004807045 */
[----:B------:R-:W-:Y:S01]  /*5630*/  IMAD.MOV.U32 R51, RZ, RZ, R25 ;  /* 0x000000ffff337224 */ /* 0x000fe200078e0019 */
[----:B------:R-:W1:Y:S01]  /*5640*/  MUFU.EX2 R98, R98 ;  /* 0x0000006200627308 */ /* 0x000e620000000800 */
[----:B--2---:R-:W-:-:S01]  /*5650*/  FADD.FTZ R3, R75, R96 ;  /* 0x000000604b037221 */ /* 0x004fc20000010000 */
[----:B------:R-:W-:-:S02]  /*5660*/  IMAD.MOV.U32 R52, RZ, RZ, R25 ;  /* 0x000000ffff347224 */ /* 0x000fc400078e0019 */
[----:B------:R-:W-:-:S04]  /*5670*/  IMAD.MOV.U32 R69, RZ, RZ, R25 ;  /* 0x000000ffff457224 */ /* 0x000fc800078e0019 */
[----:B------:R2:W3:Y:S01]  /*5680*/  MUFU.EX2 R27, R84 ;  /* 0x00000054001b7308 */ /* 0x0004e20000000800 */
[----:B0-----:R-:W-:-:S07]  /*5690*/  FADD.FTZ R4, R82, R5 ;  /* 0x0000000552047221 */ /* 0x001fce0000010000 */
[----:B------:R-:W-:Y:S01]  /*56a0*/  MUFU.EX2 R77, R77 ;  /* 0x0000004d004d7308 */ /* 0x000fe20000000800 */
[----:B-1----:R-:W-:-:S01]  /*56b0*/  FADD.FTZ R6, R98, R3 ;  /* 0x0000000362067221 */ /* 0x002fc20000010000 */
[----:B--2---:R-:W-:-:S06]  /*56c0*/  IMAD.MOV.U32 R84, RZ, RZ, R25 ;  /* 0x000000ffff547224 */ /* 0x004fcc00078e0019 */
[----:B------:R-:W0:Y:S01]  /*56d0*/  MUFU.EX2 R26, R26 ;  /* 0x0000001a001a7308 */ /* 0x000e220000000800 */
[----:B---3--:R-:W-:-:S07]  /*56e0*/  FADD.FTZ R3, R27, R4 ;  /* 0x000000041b037221 */ /* 0x008fce0000010000 */
[----:B------:R-:W1:Y:S08]  /*56f0*/  MUFU.EX2 R86, R86 ;  /* 0x0000005600567308 */ /* 0x000e700000000800 */
[----:B------:R-:W2:Y:S01]  /*5700*/  MUFU.EX2 R79, R79 ;  /* 0x0000004f004f7308 */ /* 0x000ea20000000800 */
[----:B0-----:R-:W-:Y:S01]  /*5710*/  F2FP.SATFINITE.E4M3.F32.PACK_AB_MERGE_C R7, R26, R77, RZ ;  /* 0x0000004d1a07723e */ /* 0x001fe200048070ff */
[----:B------:R-:W-:-:S03]  /*5720*/  FADD.FTZ R77, R77, R6 ;  /* 0x000000064d4d7221 */ /* 0x000fc60000010000 */
[----:B------:R-:W-:Y:S01]  /*5730*/  F2FP.SATFINITE.E4M3.F32.PACK_AB_MERGE_C R191, R98, R75, R7 ;  /* 0x0000004b62bf723e */ /* 0x000fe20004807007 */
[----:B------:R-:W-:-:S01]  /*5740*/  FADD.FTZ R6, R26, R77 ;  /* 0x0000004d1a067221 */ /* 0x000fc20000010000 */
[----:B------:R-:W-:Y:S02]  /*5750*/  IMAD.MOV.U32 R26, RZ, RZ, R25 ;  /* 0x000000ffff1a7224 */ /* 0x000fe400078e0019 */
[----:B-1----:R-:W-:-:S01]  /*5760*/  FADD.FTZ R4, R86, R3 ;  /* 0x0000000356047221 */ /* 0x002fc20000010000 */
[--C-:B------:R-:W-:Y:S02]  /*5770*/  IMAD.MOV.U32 R75, RZ, RZ, R25.reuse ;  /* 0x000000ffff4b7224 */ /* 0x100fe400078e0019 */
[----:B------:R-:W-:Y:S01]  /*5780*/  IMAD.MOV.U32 R77, RZ, RZ, R25 ;  /* 0x000000ffff4d7224 */ /* 0x000fe200078e0019 */
[C---:B--2---:R-:W-:Y:S01]  /*5790*/  F2FP.SATFINITE.E4M3.F32.PACK_AB_MERGE_C R5, R79.reuse, R86, RZ ;  /* 0x000000564f05723e */ /* 0x044fe200048070ff */
[----:B------:R-:W-:-:S01]  /*57a0*/  FADD.FTZ R4, R79, R4 ;  /* 0x000000044f047221 */ /* 0x000fc20000010000 */
[----:B------:R-:W-:-:S02]  /*57b0*/  IMAD.MOV.U32 R79, RZ, RZ, R25 ;  /* 0x000000ffff4f7224 */ /* 0x000fc400078e0019 */
[----:B------:R-:W-:Y:S01]  /*57c0*/  F2FP.SATFINITE.E4M3.F32.PACK_AB_MERGE_C R190, R27, R82, R5 ;  /* 0x000000521bbe723e */ /* 0x000fe20004807005 */
[--C-:B------:R-:W-:Y:S02]  /*57d0*/  IMAD.MOV.U32 R27, RZ, RZ, R25.reuse ;  /* 0x000000ffff1b7224 */ /* 0x100fe400078e0019 */
[--C-:B------:R-:W-:Y:S02]  /*57e0*/  IMAD.MOV.U32 R82, RZ, RZ, R25.reuse ;  /* 0x000000ffff527224 */ /* 0x100fe400078e0019 */
[----:B------:R-:W-:Y:S01]  /*57f0*/  IMAD.MOV.U32 R86, RZ, RZ, R25 ;  /* 0x000000ffff567224 */ /* 0x000fe200078e0019 */
        /* <DEDUP_REMOVED lines=35> */
[----:B------:R-:W-:Y:S01]  /*5a30*/  UMOV UR55, UR46 ;  /* 0x0000002e00377c82 */ /* 0x000fe20008000000 */
[----:B------:R-:W-:Y:S01]  /*5a40*/  UMOV UR53, UR45 ;  /* 0x0000002d00357c82 */ /* 0x000fe20008000000 */
[----:B------:R-:W-:-:S05]  /*5a50*/  ULDC UR52, c[0x0][0x988] ;  /* 0x0002620000347ab9 */ /* 0x000fca0000000800 */
.L_x_202:
[----:B------:R-:W-:Y:S01]  /*5a60*/  ISETP.NE.AND P2, PT, RZ, UR43, PT ;  /* 0x0000002bff007c0c */ /* 0x000fe2000bf45270 */
[----:B------:R-:W-:-:S04]  /*5a70*/  UISETP.NE.AND UP0, UPT, UR53, 0x1, UPT ;  /* 0x000000013500788c */ /* 0x000fc8000bf05270 */
[----:B------:R-:W-:-:S04]  /*5a80*/  USEL UR46, URZ, 0x1, UP0 ;  /* 0x000000013f2e7887 */ /* 0x000fc80008000000 */
[----:B------:R-:W-:-:S04]  /*5a90*/  ULOP3.LUT UR46, UR55, UR46, URZ, 0x3c, !UPT ;  /* 0x0000002e372e7292 */ /* 0x000fc8000f8e3c3f */
[----:B------:R-:W-:Y:S08]  /*5aa0*/  @P2 BRA `(.L_x_192) ;  /* 0x0000000000442947 */ /* 0x000ff00003800000 */
[----:B------:R-:W-:Y:S05]  /*5ab0*/  @!P0 BRA `(.L_x_193) ;  /* 0x0000000000048947 */ /* 0x000fea0003800000 */
[----:B------:R-:W-:Y:S01]  /*5ac0*/  BPT.TRAP 0x1 ;  /* 0x000000040000795c */ /* 0x000fe20000300000 */
.L_x_193:
[----:B------:R-:W0:Y:S01]  /*5ad0*/  S2UR UR10, SR_CgaCtaId ;  /* 0x00000000000a79c3 */ /* 0x000e220000008800 */
[----:B------:R-:W-:Y:S01]  /*5ae0*/  UIADD3 UR6, UR53, 0x1, URZ ;  /* 0x0000000135067890 */ /* 0x000fe2000fffe03f */
[----:B------:R-:W-:Y:S01]  /*5af0*/  IMAD.U32 R7, RZ, RZ, UR46 ;  /* 0x0000002eff077e24 */ /* 0x000fe2000f8e00ff */
[----:B------:R-:W-:Y:S02]  /*5b00*/  UMOV UR7, 0x400 ;  /* 0x0000040000077882 */ /* 0x000fe40000000000 */
[----:B------:R-:W-:Y:S02]  /*5b10*/  UISETP.NE.AND UP0, UPT, UR6, 0x2, UPT ;  /* 0x000000020600788c */ /* 0x000fe4000bf05270 */
[----:B------:R-:W-:Y:S02]  /*5b20*/  SHF.L.U32 R7, R7, 0x1f, RZ ;  /* 0x0000001f07077819 */ /* 0x000fe400000006ff */
[----:B------:R-:W-:Y:S02]  /*5b30*/  USEL UR6, UR6, URZ, UP0 ;  /* 0x0000003f06067287 */ /* 0x000fe40008000000 */
[----:B0-----:R-:W-:-:S04]  /*5b40*/  ULEA UR7, UR10, UR7, 0x18 ;  /* 0x000000070a077291 */ /* 0x001fc8000f8ec03f */
[----:B------:R-:W-:-:S09]  /*5b50*/  ULEA UR6, UR6, UR7, 0x3 ;  /* 0x0000000706067291 */ /* 0x000fd2000f8e183f */
[----:B------:R0:W1:Y:S01]  /*5b60*/  SYNCS.PHASECHK.TRANS64.TRYWAIT P1, [UR6+0x29830], R7 ;  /* 0x02983007ff0075a7 */ /* 0x0000620008020146 */
[----:B------:R-:W-:Y:S05]  /*5b70*/  @!P0 BRA `(.L_x_194) ;  /* 0x0000000000048947 */ /* 0x000fea0003800000 */
[----:B------:R-:W-:Y:S01]  /*5b80*/  BPT.TRAP 0x1 ;  /* 0x000000040000795c */ /* 0x000fe20000300000 */
.L_x_194:
[----:B-1----:R-:W-:Y:S05]  /*5b90*/  @P1 BRA `(.L_x_192) ;  /* 0x0000000000081947 */ /* 0x002fea0003800000 */
[----:B------:R-:W1:Y:S02]  /*5ba0*/  SYNCS.PHASECHK.TRANS64.TRYWAIT P1, [UR6+0x29830], R7 ;  /* 0x02983007ff0075a7 */ /* 0x000e640008020146 */
[----:B-1----:R-:W-:Y:S05]  /*5bb0*/  @!P1 BRA `(.L_x_195) ;  /* 0x000000e8009c9947 */ /* 0x002fea0003800000 */
.L_x_192:
[----:B-1----:R-:W1:Y:S01]  /*5bc0*/  S2R R8, SR_TID.X ;  /* 0x0000000000087919 */ /* 0x002e620000002100 */
[----:B------:R-:W-:Y:S01]  /*5bd0*/  UIADD3 UR45, UR53, 0x1, URZ ;  /* 0x00000001352d7890 */ /* 0x000fe2000fffe03f */
[----:B------:R-:W-:Y:S01]  /*5be0*/  UMOV UR27, 0x80000020 ;  /* 0x80000020001b7882 */ /* 0x000fe20000000000 */
[----:B------:R-:W-:Y:S02]  /*5bf0*/  UMOV UR28, UR24 ;  /* 0x00000018001c7c82 */ /* 0x000fe40008000000 */
[----:B------:R-:W-:Y:S01]  /*5c00*/  UISETP.NE.AND UP0, UPT, UR45, 0x2, UPT ;  /* 0x000000022d00788c */ /* 0x000fe2000bf05270 */
[----:B------:R-:W-:Y:S01]  /*5c10*/  UMOV UR29, UR25 ;  /* 0x00000019001d7c82 */ /* 0x000fe20008000000 */
[----:B------:R-:W-:Y:S02]  /*5c20*/  UMOV UR31, 0x80000020 ;  /* 0x80000020001f7882 */ /* 0x000fe40000000000 */
[----:B------:R-:W-:Y:S01]  /*5c30*/  USEL UR45, UR45, URZ, UP0 ;  /* 0x0000003f2d2d7287 */ /* 0x000fe20008000000 */
[----:B------:R-:W-:Y:S01]  /*5c40*/  UMOV UR32, UR24 ;  /* 0x0000001800207c82 */ /* 0x000fe20008000000 */
[----:B------:R-:W-:-:S02]  /*5c50*/  UMOV UR33, UR25 ;  /* 0x0000001900217c82 */ /* 0x000fc40008000000 */
[----:B------:R-:W-:Y:S01]  /*5c60*/  UIMAD UR56, UR45, 0x780, UR49 ;  /* 0x000007802d3878a4 */ /* 0x000fe2000f8e0231 */
[----:B------:R-:W-:Y:S01]  /*5c70*/  UMOV UR35, 0x80000020 ;  /* 0x8000002000237882 */ /* 0x000fe20000000000 */
[----:B------:R-:W-:Y:S02]  /*5c80*/  UMOV UR7, 0x80000020 ;  /* 0x8000002000077882 */ /* 0x000fe40000000000 */
[----:B------:R-:W-:Y:S02]  /*5c90*/  UIADD3 UR30, UR56, 0x80, URZ ;  /* 0x00000080381e7890 */ /* 0x000fe4000fffe03f */
[----:B------:R-:W-:Y:S02]  /*5ca0*/  UIADD3 UR34, UR56, 0x100, URZ ;  /* 0x0000010038227890 */ /* 0x000fe4000fffe03f */
[----:B------:R-:W-:Y:S01]  /*5cb0*/  UMOV UR26, UR56 ;  /* 0x00000038001a7c82 */ /* 0x000fe20008000000 */
[----:B------:R-:W-:Y:S02]  /*5cc0*/  UIADD3 UR6, UR56, 0x200, URZ ;  /* 0x0000020038067890 */ /* 0x000fe4000fffe03f */
[----:B------:R-:W-:Y:S01]  /*5cd0*/  UIADD3 UR10, UR56, 0x202, URZ ;  /* 0x00000202380a7890 */ /* 0x000fe2000fffe03f */
[----:B------:R-:W-:Y:S01]  /*5ce0*/  UMOV UR11, 0x80000020 ;  /* 0x80000020000b7882 */ /* 0x000fe20000000000 */
[----:B------:R-:W-:Y:S01]  /*5cf0*/  UIADD3 UR14, UR56, 0x282, URZ ;  /* 0x00000282380e7890 */ /* 0x000fe2000fffe03f */
[----:B------:R-:W-:Y:S01]  /*5d00*/  UMOV UR15, 0x80000020 ;  /* 0x80000020000f7882 */ /* 0x000fe20000000000 */
[----:B------:R-:W-:Y:S01]  /*5d10*/  UIADD3 UR18, UR56, 0x500, URZ ;  /* 0x0000050038127890 */ /* 0x000fe2000fffe03f */
[----:B-1----:R-:W-:Y:S01]  /*5d20*/  SHF.R.U32.HI R8, RZ, 0x7, R8 ;  /* 0x00000007ff087819 */ /* 0x002fe20000011608 */
[----:B------:R-:W-:Y:S01]  /*5d30*/  UMOV UR19, 0x80000020 ;  /* 0x8000002000137882 */ /* 0x000fe20000000000 */
[----:B------:R-:W-:Y:S01]  /*5d40*/  UIADD3 UR22, UR56, 0x502, URZ ;  /* 0x0000050238167890 */ /* 0x000fe2000fffe03f */
[----:B------:R-:W-:-:S02]  /*5d50*/  UMOV UR23, 0x80000020 ;  /* 0x8000002000177882 */ /* 0x000fc40000000000 */
[----:B0-----:R-:W-:-:S05]  /*5d60*/  VIADD R7, R8, 0x8 ;  /* 0x0000000808077836 */ /* 0x001fca0000000000 */
[----:B------:R0:W-:Y:S06]  /*5d70*/  BAR.SYNC.DEFER_BLOCKING R7, 0x100 ;  /* 0x000400070000751d */ /* 0x0001ec0000010000 */
[----:B------:R-:W-:-:S06]  /*5d80*/  WARPGROUP.ARRIVE ;  /* 0x00000000000079c5 */ /* 0x000fcc0000000000 */
[----:B------:R-:W-:Y:S01]  /*5d90*/  QGMMA.64x32x32.F32.E4M3.E4M3 R152, gdesc[UR24], RZ, !UPT, gsb0 ;  /* 0x00600000189879f3 */ /* 0x000fe2000c0008ff */
[----:B------:R-:W-:Y:S01]  /*5da0*/  UIADD3 UR26, UR56, 0x180, URZ ;  /* 0x00000180381a7890 */ /* 0x000fe2000fffe03f */
[----:B------:R-:W-:Y:S01]  /*5db0*/  UMOV UR27, 0x80000020 ;  /* 0x80000020001b7882 */ /* 0x000fe20000000000 */
[----:B------:R-:W-:Y:S02]  /*5dc0*/  WARPGROUP.DEPBAR.LE gsb0, 0x0 ;  /* 0x00008000000079c5 */ /* 0x000fe40000010000 */
[----:B------:R-:W-:-:S06]  /*5dd0*/  WARPGROUP.ARRIVE ;  /* 0x00000000000079c5 */ /* 0x000fcc0000000000 */
[----:B------:R-:W-:Y:S01]  /*5de0*/  QGMMA.64x32x32.F32.E4M3.E4M3 R136, gdesc[UR28], RZ, !UPT, gsb0 ;  /* 0x006000001c8879f3 */ /* 0x000fe2000c0008ff */
[----:B------:R-:W-:Y:S01]  /*5df0*/  UIADD3 UR30, UR56, 0x82, URZ ;  /* 0x00000082381e7890 */ /* 0x000fe2000fffe03f */
[----:B------:R-:W-:Y:S01]  /*5e00*/  UMOV UR28, UR4 ;  /* 0x00000004001c7c82 */ /* 0x000fe20008000000 */
[----:B------:R-:W-:Y:S01]  /*5e10*/  UMOV UR29, UR5 ;  /* 0x00000005001d7c82 */ /* 0x000fe20008000000 */
        /* <DEDUP_REMOVED lines=134> */
[----:B------:R-:W-:Y:S01]  /*6680*/  UIADD3 UR56, UR56, 0x702, URZ ;  /* 0x0000070238387890 */ /* 0x000fe2000fffe03f */
[----:B------:R-:W-:Y:S02]  /*6690*/  WARPGROUP.DEPBAR.LE gsb0, 0x0 ;  /* 0x00008000000079c5 */ /* 0x000fe40000010000 */
[----:B------:R-:W-:-:S06]  /*66a0*/  WARPGROUP.ARRIVE ;  /* 0x00000000000079c5 */ /* 0x000fcc0000000000 */
[----:B------:R-:W-:Y:S03]  /*66b0*/  QGMMA.64x32x32.F32.E4M3.E4M3 R136, gdesc[UR28], R136, gsb0 ;  /* 0x006000001c8879f3 */ /* 0x000fe60008000888 */
        /* <DEDUP_REMOVED lines=12> */
[----:B0-----:R-:W-:Y:S05]  /*6780*/  @P2 BRA `(.L_x_196) ;  /* 0x0000000000382947 */ /* 0x001fea0003800000 */
[----:B------:R-:W-:Y:S05]  /*6790*/  @!P0 BRA `(.L_x_197) ;  /* 0x0000000000048947 */ /* 0x000fea0003800000 */
[----:B------:R-:W-:Y:S01]  /*67a0*/  BPT.TRAP 0x1 ;  /* 0x000000040000795c */ /* 0x000fe20000300000 */
.L_x_197:
[----:B------:R-:W0:Y:S01]  /*67b0*/  S2UR UR7, SR_CgaCtaId ;  /* 0x00000000000779c3 */ /* 0x000e220000008800 */
[----:B------:R-:W-:Y:S01]  /*67c0*/  UMOV UR6, 0x400 ;  /* 0x0000040000067882 */ /* 0x000fe20000000000 */
[----:B------:R-:W-:-:S05]  /*67d0*/  IMAD.U32 R7, RZ, RZ, UR55 ;  /* 0x00000037ff077e24 */ /* 0x000fca000f8e00ff */
[----:B------:R-:W-:Y:S01]  /*67e0*/  SHF.L.U32 R7, R7, 0x1f, RZ ;  /* 0x0000001f07077819 */ /* 0x000fe200000006ff */
[----:B0-----:R-:W-:-:S04]  /*67f0*/  ULEA UR6, UR7, UR6, 0x18 ;  /* 0x0000000607067291 */ /* 0x001fc8000f8ec03f */
[----:B------:R-:W-:-:S09]  /*6800*/  ULEA UR6, UR53, UR6, 0x3 ;  /* 0x0000000635067291 */ /* 0x000fd2000f8e183f */
[----:B------:R0:W1:Y:S01]  /*6810*/  SYNCS.PHASECHK.TRANS64.TRYWAIT P1, [UR6+0x29850], R7 ;  /* 0x02985007ff0075a7 */ /* 0x0000620008020146 */
[----:B------:R-:W-:Y:S05]  /*6820*/  @!P0 BRA `(.L_x_198) ;  /* 0x0000000000048947 */ /* 0x000fea0003800000 */
[----:B------:R-:W-:Y:S01]  /*6830*/  BPT.TRAP 0x1 ;  /* 0x000000040000795c */ /* 0x000fe20000300000 */
.L_x_198:
[----:B-1----:R-:W-:Y:S05]  /*6840*/  @P1 BRA `(.L_x_196) ;  /* 0x0000000000081947 */ /* 0x002fea0003800000 */
[----:B------:R-:W1:Y:S02]  /*6850*/  SYNCS.PHASECHK.TRANS64.TRYWAIT P1, [UR6+0x29850], R7 ;  /* 0x02985007ff0075a7 */ /* 0x000e640008020146 */
[----:B-1----:R-:W-:Y:S05]  /*6860*/  @!P1 BRA `(.L_x_199) ;  /* 0x000000dc00889947 */ /* 0x002fea0003800000 */
.L_x_196:
[----:B------:R-:W2:Y:S01]  /*6870*/  S2UR UR10, SR_CgaCtaId ;  /* 0x00000000000a79c3 */ /* 0x000ea20000008800 */
[----:B------:R-:W-:Y:S01]  /*6880*/  UMOV UR6, 0x400 ;  /* 0x0000040000067882 */ /* 0x000fe20000000000 */
[----:B------:R-:W-:Y:S01]  /*6890*/  WARPGROUP.ARRIVE ;  /* 0x00000000000079c5 */ /* 0x000fe20000000000 */
[----:B------:R-:W-:-:S05]  /*68a0*/  UMOV UR7, 0xc0000010 ;  /* 0xc000001000077882 */ /* 0x000fca0000000000 */
[----:B-1----:R-:W1:Y:S01]  /*68b0*/  S2R R8, SR_TID.X ;  /* 0x0000000000087919 */ /* 0x002e620000002100 */
[----:B--2---:R-:W-:-:S04]  /*68c0*/  ULEA UR14, UR10, UR6, 0x18 ;  /* 0x000000060a0e7291 */ /* 0x004fc8000f8ec03f */
[----:B------:R-:W-:-:S04]  /*68d0*/  UIADD3 UR6, UR14, 0x400, URZ ;  /* 0x000004000e067890 */ /* 0x000fc8000fffe03f */
[----:B------:R-:W-:-:S04]  /*68e0*/  USHF.R.U32.HI UR6, URZ, 0x4, UR6 ;  /* 0x000000043f067899 */ /* 0x000fc80008011606 */
[----:B------:R-:W-:Y:S01]  /*68f0*/  ULOP3.LUT UR6, UR6, 0x3fff, URZ, 0xc0, !UPT ;  /* 0x00003fff06067892 */ /* 0x000fe2000f8ec03f */
[----:B-1----:R-:W-:-:S03]  /*6900*/  SHF.R.U32.HI R8, RZ, 0x7, R8 ;  /* 0x00000007ff087819 */ /* 0x002fc60000011608 */
[----:B------:R-:W-:Y:S01]  /*6910*/  ULOP3.LUT UR6, UR6, 0x10000, URZ, 0xfc, !UPT ;  /* 0x0001000006067892 */ /* 0x000fe2000f8efc3f */
[----:B0-----:R-:W-:-:S03]  /*6920*/  IADD3 R7, -R8, 0xb, RZ ;  /* 0x0000000b08077810 */ /* 0x001fc60007ffe1ff */
        /* <DEDUP_REMOVED lines=27> */
.L_x_200:
[C---:B------:R-:W-:Y:S01]  /*6ae0*/  FMUL.FTZ R8, R0.reuse, R152 ;  /* 0x0000009800087220 */ /* 0x040fe20000410000 */
[C---:B------:R-:W-:Y:S01]  /*6af0*/  FMUL.FTZ R10, R0.reuse, R154 ;  /* 0x0000009a000a7220 */ /* 0x040fe20000410000 */
[C---:B0-----:R-:W-:Y:S01]  /*6b00*/  FMUL.FTZ R7, R0.reuse, R153 ;  /* 0x0000009900077220 */ /* 0x041fe20000410000 */
        /* <DEDUP_REMOVED lines=18> */
[----:B------:R-:W-:Y:S01]  /*6c30*/  FMUL.FTZ R139, R0, R139 ;  /* 0x0000008b008b7220 */ /* 0x000fe20000410000 */
[----:B------:R-:W2:Y:S01]  /*6c40*/  MUFU.TANH R7, R7 ;  /* 0x0000000700077308 */ /* 0x000ea20000002400 */
[----:B0-----:R-:W-:Y:S01]  /*6c50*/  FMNMX.FTZ R158, R8, R3, !PT ;  /* 0x00000003089e7209 */ /* 0x001fe20007810000 */
[C---:B------:R-:W-:Y:S01]  /*6c60*/  FMUL.FTZ R140, R0.reuse, R140 ;  /* 0x0000008c008c7220 */ /* 0x040fe20000410000 */
[C---:B------:R-:W-:Y:S01]  /*6c70*/  FMUL.FTZ R142, R0.reuse, R142 ;  /* 0x0000008e008e7220 */ /* 0x040fe20000410000 */
[C---:B------:R-:W-:Y:S01]  /*6c80*/  FMUL.FTZ R141, R0.reuse, R141 ;  /* 0x0000008d008d7220 */ /* 0x040fe20000410000 */
[C---:B------:R-:W-:Y:S01]  /*6c90*/  FMUL.FTZ R143, R0.reuse, R143 ;  /* 0x0000008f008f7220 */ /* 0x040fe20000410000 */
[C---:B------:R-:W-:Y:S01]  /*6ca0*/  FMUL.FTZ R144, R0.reuse, R144 ;  /* 0x0000009000907220 */ /* 0x040fe20000410000 */
[----:B------:R-:W-:Y:S01]  /*6cb0*/  FMUL.FTZ R146, R0, R146 ;  /* 0x0000009200927220 */ /* 0x000fe20000410000 */
[----:B------:R-:W0:Y:S01]  /*6cc0*/  MUFU.TANH R9, R9 ;  /* 0x0000000900097308 */ /* 0x000e220000002400 */
[----:B-1----:R-:W-:Y:S01]  /*6cd0*/  FMNMX.FTZ R160, R10, R5, !PT ;  /* 0x000000050aa07209 */ /* 0x002fe20007810000 */
[C---:B------:R-:W-:Y:S01]  /*6ce0*/  FMUL.FTZ R145, R0.reuse, R145 ;  /* 0x0000009100917220 */ /* 0x040fe20000410000 */
[C---:B------:R-:W-:Y:S01]  /*6cf0*/  FMUL.FTZ R147, R0.reuse, R147 ;  /* 0x0000009300937220 */ /* 0x040fe20000410000 */
[C---:B------:R-:W-:Y:S01]  /*6d00*/  FMUL.FTZ R148, R0.reuse, R148 ;  /* 0x0000009400947220 */ /* 0x040fe20000410000 */
[C---:B------:R-:W-:Y:S01]  /*6d10*/  FMUL.FTZ R150, R0.reuse, R150 ;  /* 0x0000009600967220 */ /* 0x040fe20000410000 */
[C---:B------:R-:W-:Y:S01]  /*6d20*/  FMUL.FTZ R149, R0.reuse, R149 ;  /* 0x0000009500957220 */ /* 0x040fe20000410000 */
[C---:B------:R-:W-:Y:S01]  /*6d30*/  FMUL.FTZ R151, R0.reuse, R151 ;  /* 0x0000009700977220 */ /* 0x040fe20000410000 */
[----:B------:R-:W1:Y:S01]  /*6d40*/  MUFU.TANH R11, R11 ;  /* 0x0000000b000b7308 */ /* 0x000e620000002400 */
[----:B--2---:R-:W-:Y:S01]  /*6d50*/  FMNMX.FTZ R158, R7, R158, !PT ;  /* 0x0000009e079e7209 */ /* 0x004fe20007810000 */
[C---:B------:R-:W-:Y:S01]  /*6d60*/  FMUL.FTZ R120, R0.reuse, R120 ;  /* 0x0000007800787220 */ /* 0x040fe20000410000 */
[C---:B------:R-:W-:Y:S01]  /*6d70*/  FMUL.FTZ R122, R0.reuse, R122 ;  /* 0x0000007a007a7220 */ /* 0x040fe20000410000 */
[C---:B------:R-:W-:Y:S01]  /*6d80*/  FMUL.FTZ R121, R0.reuse, R121 ;  /* 0x0000007900797220 */ /* 0x040fe20000410000 */
[C---:B------:R-:W-:Y:S01]  /*6d90*/  FMUL.FTZ R123, R0.reuse, R123 ;  /* 0x0000007b007b7220 */ /* 0x040fe20000410000 */
[C---:B------:R-:W-:Y:S01]  /*6da0*/  FMUL.FTZ R124, R0.reuse, R124 ;  /* 0x0000007c007c7220 */ /* 0x040fe20000410000 */
[C---:B------:R-:W-:Y:S01]  /*6db0*/  FMUL.FTZ R126, R0.reuse, R126 ;  /* 0x0000007e007e7220 */ /* 0x040fe20000410000 */
[----:B------:R-:W2:Y:S01]  /*6dc0*/  MUFU.TANH R13, R13 ;  /* 0x0000000d000d7308 */ /* 0x000ea20000002400 */
[----:B0-----:R-:W-:Y:S01]  /*6dd0*/  FMNMX.FTZ R160, R9, R160, !PT ;  /* 0x000000a009a07209 */ /* 0x001fe20007810000 */
[C---:B------:R-:W-:Y:S01]  /*6de0*/  FMUL.FTZ R125, R0.reuse, R125 ;  /* 0x0000007d007d7220 */ /* 0x040fe20000410000 */
[C---:B------:R-:W-:Y:S01]  /*6df0*/  FMUL.FTZ R127, R0.reuse, R127 ;  /* 0x0000007f007f7220 */ /* 0x040fe20000410000 */
[C---:B------:R-:W-:Y:S01]  /*6e00*/  FMUL.FTZ R128, R0.reuse, R128 ;  /* 0x0000008000807220 */ /* 0x040fe20000410000 */
[C---:B------:R-:W-:Y:S01]  /*6e10*/  FMUL.FTZ R130, R0.reuse, R130 ;  /* 0x0000008200827220 */ /* 0x040fe20000410000 */
[C---:B------:R-:W-:Y:S01]  /*6e20*/  FMUL.FTZ R129, R0.reuse, R129 ;  /* 0x0000008100817220 */ /* 0x040fe20000410000 */
[C---:B------:R-:W-:Y:S01]  /*6e30*/  FMUL.FTZ R131, R0.reuse, R131 ;  /* 0x0000008300837220 */ /* 0x040fe20000410000 */
        /* <DEDUP_REMOVED lines=46> */
[----:B------:R-:W-:Y:S01]  /*7120*/  FMUL.FTZ R103, R0, R103 ;  /* 0x0000006700677220 */ /* 0x000fe20000410000 */
[----:B------:R-:W-:Y:S01]  /*7130*/  UMOV UR6, UR52 ;  /* 0x0000003400067c82 */ /* 0x000fe20008000000 */
[----:B------:R-:W0:Y:S01]  /*7140*/  MUFU.TANH R153, R153 ;  /* 0x0000009900997308 */ /* 0x000e220000002400 */
[----:B-1----:R-:W-:Y:S01]  /*7150*/  FMNMX.FTZ R88, R20, R159, !PT ;  /* 0x0000009f14587209 */ /* 0x002fe20007810000 */
[----:B------:R-:W-:Y:S01]  /*7160*/  IMAD.U32 R165, RZ, RZ, UR6 ;  /* 0x00000006ffa57e24 */ /* 0x000fe2000f8e00ff */
[----:B------:R-:W-:-:S04]  /*7170*/  ULEA UR7, UR45, UR14, 0x3 ;  /* 0x0000000e2d077291 */ /* 0x000fc8000f8e183f */
[----:B------:R-:W-:Y:S01]  /*7180*/  UIADD3 UR7, UR7, 0x29840, URZ ;  /* 0x0002984007077890 */ /* 0x000fe2000fffe03f */
[----:B------:R-:W1:Y:S01]  /*7190*/  MUFU.TANH R155, R155 ;  /* 0x0000009b009b7308 */ /* 0x000e620000002400 */
[----:B--2---:R-:W-:Y:S02]  /*71a0*/  FMNMX.FTZ R158, R152, R161, !PT ;  /* 0x000000a1989e7209 */ /* 0x004fe40007810000 */
[----:B------:R-:W-:-:S05]  /*71b0*/  UPRMT UR7, UR10, 0x654, UR7 ;  /* 0x000006540a077896 */ /* 0x000fca0008000007 */
[----:B------:R-:W2:Y:S01]  /*71c0*/  MUFU.TANH R154, R154 ;  /* 0x0000009a009a7308 */ /* 0x000ea20000002400 */
[----:B0-----:R-:W-:-:S03]  /*71d0*/  FMNMX.FTZ R159, R153, R88, !PT ;  /* 0x00000058999f7209 */ /* 0x001fc60007810000 */
[----:B------:R-:W-:Y:S04]  /*71e0*/  SYNCS.ARRIVE.TRANS64.RED.A1T0 RZ, [UR7], RZ ;  /* 0x000000ffffff79a7 */ /* 0x000fe80008100407 */
[----:B------:R-:W0:Y:S01]  /*71f0*/  MUFU.TANH R156, R156 ;  /* 0x0000009c009c7308 */ /* 0x000e220000002400 */
[----:B-1----:R-:W-:Y:S01]  /*7200*/  FMNMX.FTZ R161, R155, R158, !PT ;  /* 0x0000009e9ba17209 */ /* 0x002fe20007810000 */
[----:B------:R-:W-:-:S06]  /*7210*/  FMUL.FTZ R158, R0, R90 ;  /* 0x0000005a009e7220 */ /* 0x000fcc0000410000 */
[----:B------:R-:W1:Y:S01]  /*7220*/  MUFU.TANH R136, R136 ;  /* 0x0000008800887308 */ /* 0x000e620000002400 */
[----:B--2---:R-:W-:-:S07]  /*7230*/  FMNMX.FTZ R159, R154, R159, !PT ;  /* 0x0000009f9a9f7209 */ /* 0x004fce0007810000 */
[----:B------:R-:W2:Y:S01]  /*7240*/  MUFU.TANH R138, R138 ;  /* 0x0000008a008a7308 */ /* 0x000ea20000002400 */
[----:B0-----:R-:W-:-:S07]  /*7250*/  FMNMX.FTZ R161, R156, R161, !PT ;  /* 0x000000a19ca17209 */ /* 0x001fce0007810000 */
[----:B------:R-:W0:Y:S01]  /*7260*/  MUFU.TANH R137, R137 ;  /* 0x0000008900897308 */ /* 0x000e220000002400 */
[----:B-1----:R-:W-:-:S07]  /*7270*/  FMNMX.FTZ R88, R136, R159, !PT ;  /* 0x0000009f88587209 */ /* 0x002fce0007810000 */
        /* <DEDUP_REMOVED lines=121> */
[----:B--2---:R-:W-:-:S05]  /*7a10*/  FMNMX.FTZ R159, R101, R88, !PT ;  /* 0x00000058659f7209 */ /* 0x004fca0007810000 */
[----:B------:R-:W2:Y:S01]  /*7a20*/  SHFL.BFLY PT, R88, R159, 0x2, 0x1f ;  /* 0x0c401f009f587f89 */ /* 0x000ea200000e0000 */
[----:B0-----:R-:W-:-:S04]  /*7a30*/  FMNMX.FTZ R90, R102, R161, !PT ;  /* 0x000000a1665a7209 */ /* 0x001fc80007810000 */
[----:B-1----:R-:W-:-:S05]  /*7a40*/  FMNMX.FTZ R160, R103, R90, !PT ;  /* 0x0000005a67a07209 */ /* 0x002fca0007810000 */
[----:B------:R-:W0:Y:S01]  /*7a50*/  SHFL.BFLY PT, R163, R160, 0x2, 0x1f ;  /* 0x0c401f00a0a37f89 */ /* 0x000e2200000e0000 */
[----:B--2---:R-:W-:-:S05]  /*7a60*/  FMNMX.FTZ R161, R159, R88, !PT ;  /* 0x000000589fa17209 */ /* 0x004fca0007810000 */
[----:B------:R-:W1:Y:S01]  /*7a70*/  SHFL.BFLY PT, R90, R161, 0x1, 0x1f ;  /* 0x0c201f00a15a7f89 */ /* 0x000e6200000e0000 */
[----:B0-----:R-:W-:-:S05]  /*7a80*/  FMNMX.FTZ R163, R160, R163, !PT ;  /* 0x000000a3a0a37209 */ /* 0x001fca0007810000 */
[----:B------:R-:W0:Y:S01]  /*7a90*/  SHFL.BFLY PT, R88, R163, 0x1, 0x1f ;  /* 0x0c201f00a3587f89 */ /* 0x000e2200000e0000 */
[----:B-1----:R-:W-:-:S05]  /*7aa0*/  FMNMX.FTZ R90, R161, R90, !PT ;  /* 0x0000005aa15a7209 */ /* 0x002fca0007810000 */
[C---:B------:R-:W-:Y:S01]  /*7ab0*/  FADD.FTZ R3, -R90.reuse, R3 ;  /* 0x000000035a037221 */ /* 0x040fe20000010100 */
[----:B------:R-:W-:-:S03]  /*7ac0*/  FFMA.FTZ R160, R90, R165, -8 ;  /* 0xc10000005aa07423 */ /* 0x000fc600000100a5 */
[----:B------:R-:W-:Y:S01]  /*7ad0*/  FMUL.FTZ R159, R3, UR6 ;  /* 0x00000006039f7c20 */ /* 0x000fe20008410000 */
[----:B------:R-:W-:-:S01]  /*7ae0*/  FFMA.FTZ R162, R89, UR6, -R160 ;  /* 0x0000000659a27c23 */ /* 0x000fc200080108a0 */
[--C-:B------:R-:W-:Y:S01]  /*7af0*/  FFMA.FTZ R89, R92, UR6, -R160.reuse ;  /* 0x000000065c597c23 */ /* 0x100fe200080108a0 */
[----:B------:R-:W-:-:S01]  /*7b00*/  FFMA.FTZ R92, R93, UR6, -R160 ;  /* 0x000000065d5c7c23 */ /* 0x000fc200080108a0 */
[--C-:B------:R-:W-:Y:S01]  /*7b10*/  FFMA.FTZ R93, R96, UR6, -R160.reuse ;  /* 0x00000006605d7c23 */ /* 0x100fe200080108a0 */
[----:B------:R-:W-:-:S01]  /*7b20*/  FFMA.FTZ R96, R97, UR6, -R160 ;  /* 0x0000000661607c23 */ /* 0x000fc200080108a0 */
[--C-:B------:R-:W-:Y:S01]  /*7b30*/  FFMA.FTZ R97, R100, UR6, -R160.reuse ;  /* 0x0000000664617c23 */ /* 0x100fe200080108a0 */
[----:B0-----:R-:W-:Y:S01]  /*7b40*/  FMNMX.FTZ R88, R163, R88, !PT ;  /* 0x00000058a3587209 */ /* 0x001fe20007810000 */
[--C-:B------:R-:W-:Y:S01]  /*7b50*/  FFMA.FTZ R100, R101, UR6, -R160.reuse ;  /* 0x0000000665647c23 */ /* 0x100fe200080108a0 */
[----:B------:R-:W-:-:S01]  /*7b60*/  FFMA.FTZ R8, R8, UR6, -R160 ;  /* 0x0000000608087c23 */ /* 0x000fc200080108a0 */
[--C-:B------:R-:W-:Y:S01]  /*7b70*/  FFMA.FTZ R7, R7, UR6, -R160.reuse ;  /* 0x0000000607077c23 */ /* 0x100fe200080108a0 */
[----:B------:R-:W-:-:S01]  /*7b80*/  FFMA.FTZ R11, R11, UR6, -R160 ;  /* 0x000000060b0b7c23 */ /* 0x000fc200080108a0 */
[----:B------:R-:W-:Y:S01]  /*7b90*/  FADD.FTZ R3, -R88, R5 ;  /* 0x0000000558037221 */ /* 0x000fe20000010100 */
[----:B------:R-:W-:-:S01]  /*7ba0*/  FFMA.FTZ R12, R12, UR6, -R160 ;  /* 0x000000060c0c7c23 */ /* 0x000fc200080108a0 */
[----:B------:R0:W-:Y:S01]  /*7bb0*/  MUFU.EX2 R5, R159 ;  /* 0x0000009f00057308 */ /* 0x0001e20000000800 */
[----:B------:R-:W-:-:S01]  /*7bc0*/  FFMA.FTZ R15, R15, UR6, -R160 ;  /* 0x000000060f0f7c23 */ /* 0x000fc200080108a0 */
[----:B------:R-:W-:Y:S01]  /*7bd0*/  FMUL.FTZ R3, R3, UR6 ;  /* 0x0000000603037c20 */ /* 0x000fe20008410000 */
[----:B------:R-:W-:-:S01]  /*7be0*/  FFMA.FTZ R20, R20, UR6, -R160 ;  /* 0x0000000614147c23 */ /* 0x000fc200080108a0 */
[--C-:B------:R-:W-:Y:S01]  /*7bf0*/  FFMA.FTZ R153, R153, UR6, -R160.reuse ;  /* 0x0000000699997c23 */ /* 0x100fe200080108a0 */
[----:B------:R-:W-:-:S01]  /*7c00*/  FFMA.FTZ R154, R154, UR6, -R160 ;  /* 0x000000069a9a7c23 */ /* 0x000fc200080108a0 */
[--C-:B------:R-:W-:Y:S01]  /*7c10*/  FFMA.FTZ R136, R136, UR6, -R160.reuse ;  /* 0x0000000688887c23 */ /* 0x100fe200080108a0 */
[----:B------:R-:W-:-:S01]  /*7c20*/  FFMA.FTZ R137, R137, UR6, -R160 ;  /* 0x0000000689897c23 */ /* 0x000fc200080108a0 */
[----:B------:R-:W1:Y:S01]  /*7c30*/  MUFU.EX2 R8, R8 ;  /* 0x0000000800087308 */ /* 0x000e620000000800 */
[----:B0-----:R-:W-:Y:S01]  /*7c40*/  MOV R159, UR6 ;  /* 0x00000006009f7c02 */ /* 0x001fe20008000f00 */
[--C-:B------:R-:W-:Y:S01]  /*7c50*/  FFMA.FTZ R140, R140, UR6, -R160.reuse ;  /* 0x000000068c8c7c23 */ /* 0x100fe200080108a0 */
[----:B------:R-:W-:-:S01]  /*7c60*/  FFMA.FTZ R141, R141, UR6, -R160 ;  /* 0x000000068d8d7c23 */ /* 0x000fc200080108a0 */
[--C-:B------:R-:W-:Y:S01]  /*7c70*/  FFMA.FTZ R144, R144, UR6, -R160.reuse ;  /* 0x0000000690907c23 */ /* 0x100fe200080108a0 */
[----:B------:R-:W-:-:S01]  /*7c80*/  FFMA.FTZ R145, R145, UR6, -R160 ;  /* 0x0000000691917c23 */ /* 0x000fc200080108a0 */
[----:B------:R-:W-:Y:S01]  /*7c90*/  FFMA.FTZ R101, R88, R159, -8 ;  /* 0xc100000058657423 */ /* 0x000fe2000001009f */
[----:B------:R-:W-:-:S01]  /*7ca0*/  FFMA.FTZ R148, R148, UR6, -R160 ;  /* 0x0000000694947c23 */ /* 0x000fc200080108a0 */
        /* <DEDUP_REMOVED lines=8> */
[----:B------:R-:W0:Y:S01]  /*7d30*/  MUFU.EX2 R10, R10 ;  /* 0x0000000a000a7308 */ /* 0x000e220000000800 */
[----:B-1----:R-:W-:-:S01]  /*7d40*/  FFMA.FTZ R4, R5, R4, R8 ;  /* 0x0000000405047223 */ /* 0x002fc20000010008 */
[--C-:B------:R-:W-:Y:S01]  /*7d50*/  FFMA.FTZ R155, R155, UR6, -R101.reuse ;  /* 0x000000069b9b7c23 */ /* 0x100fe20008010865 */
[----:B------:R-:W-:-:S01]  /*7d60*/  FFMA.FTZ R156, R156, UR6, -R101 ;  /* 0x000000069c9c7c23 */ /* 0x000fc20008010865 */
[--C-:B------:R-:W-:Y:S01]  /*7d70*/  FFMA.FTZ R138, R138, UR6, -R101.reuse ;  /* 0x000000068a8a7c23 */ /* 0x100fe20008010865 */
[----:B------:R-:W-:-:S01]  /*7d80*/  FFMA.FTZ R139, R139, UR6, -R101 ;  /* 0x000000068b8b7c23 */ /* 0x000fc20008010865 */
[--C-:B------:R-:W-:Y:S01]  /*7d90*/  FFMA.FTZ R142, R142, UR6, -R101.reuse ;  /* 0x000000068e8e7c23 */ /* 0x100fe20008010865 */
[----:B------:R-:W-:-:S01]  /*7da0*/  FFMA.FTZ R143, R143, UR6, -R101 ;  /* 0x000000068f8f7c23 */ /* 0x000fc20008010865 */
[----:B------:R-:W1:Y:S01]  /*7db0*/  MUFU.EX2 R7, R7 ;  /* 0x0000000700077308 */ /* 0x000e620000000800 */
[----:B------:R-:W-:-:S01]  /*7dc0*/  FFMA.FTZ R146, R146, UR6, -R101 ;  /* 0x0000000692927c23 */ /* 0x000fc20008010865 */
[--C-:B------:R-:W-:Y:S01]  /*7dd0*/  FFMA.FTZ R147, R147, UR6, -R101.reuse ;  /* 0x0000000693937c23 */ /* 0x100fe20008010865 */
[----:B------:R-:W-:-:S01]  /*7de0*/  FFMA.FTZ R150, R150, UR6, -R101 ;  /* 0x0000000696967c23 */ /* 0x000fc20008010865 */
[----:B------:R-:W-:Y:S01]  /*7df0*/  FFMA.FTZ R151, R151, UR6, -R101 ;  /* 0x0000000697977c23 */ /* 0x000fe20008010865 */
[----:B------:R-:W-:-:S01]  /*7e00*/  FFMA.FTZ R120, R120, UR6, -R160 ;  /* 0x0000000678787c23 */ /* 0x000fc200080108a0 */
[----:B------:R-:W-:Y:S01]  /*7e10*/  FFMA.FTZ R122, R122, UR6, -R101 ;  /* 0x000000067a7a7c23 */ /* 0x000fe20008010865 */
[----:B------:R-:W-:-:S01]  /*7e20*/  FFMA.FTZ R121, R121, UR6, -R160 ;  /* 0x0000000679797c23 */ /* 0x000fc200080108a0 */
[----:B------:R-:W2:Y:S01]  /*7e30*/  MUFU.EX2 R9, R9 ;  /* 0x0000000900097308 */ /* 0x000ea20000000800 */
[----:B0-----:R-:W-:-:S01]  /*7e40*/  FFMA.FTZ R6, R3, R6, R10 ;  /* 0x0000000603067223 */ /* 0x001fc2000001000a */
[----:B------:R-:W-:Y:S01]  /*7e50*/  FFMA.FTZ R123, R123, UR6, -R101 ;  /* 0x000000067b7b7c23 */ /* 0x000fe20008010865 */
[----:B------:R-:W-:-:S01]  /*7e60*/  FFMA.FTZ R124, R124, UR6, -R160 ;  /* 0x000000067c7c7c23 */ /* 0x000fc200080108a0 */
[----:B------:R-:W-:Y:S01]  /*7e70*/  FFMA.FTZ R126, R126, UR6, -R101 ;  /* 0x000000067e7e7c23 */ /* 0x000fe20008010865 */
[----:B------:R-:W-:-:S01]  /*7e80*/  FFMA.FTZ R125, R125, UR6, -R160 ;  /* 0x000000067d7d7c23 */ /* 0x000fc200080108a0 */
[----:B------:R-:W-:Y:S01]  /*7e90*/  FFMA.FTZ R127, R127, UR6, -R101 ;  /* 0x000000067f7f7c23 */ /* 0x000fe20008010865 */
[----:B------:R-:W-:-:S01]  /*7ea0*/  FFMA.FTZ R128, R128, UR6, -R160 ;  /* 0x0000000680807c23 */ /* 0x000fc200080108a0 */
[----:B------:R-:W0:Y:S01]  /*7eb0*/  MUFU.EX2 R11, R11 ;  /* 0x0000000b000b7308 */ /* 0x000e220000000800 */
[----:B-1----:R-:W-:-:S01]  /*7ec0*/  FADD.FTZ R4, R7, R4 ;  /* 0x0000000407047221 */ /* 0x002fc20000010000 */
[----:B------:R-:W-:Y:S01]  /*7ed0*/  FFMA.FTZ R130, R130, UR6, -R101 ;  /* 0x0000000682827c23 */ /* 0x000fe20008010865 */
[----:B------:R-:W-:-:S01]  /*7ee0*/  FFMA.FTZ R129, R129, UR6, -R160 ;  /* 0x0000000681817c23 */ /* 0x000fc200080108a0 */
[----:B------:R-:W-:Y:S01]  /*7ef0*/  FFMA.FTZ R131, R131, UR6, -R101 ;  /* 0x0000000683837c23 */ /* 0x000fe20008010865 */
[----:B------:R-:W-:-:S01]  /*7f00*/  FFMA.FTZ R132, R132, UR6, -R160 ;  /* 0x0000000684847c23 */ /* 0x000fc200080108a0 */
[----:B------:R-:W-:Y:S01]  /*7f10*/  FFMA.FTZ R134, R134, UR6, -R101 ;  /* 0x0000000686867c23 */ /* 0x000fe20008010865 */
[----:B------:R-:W-:-:S01]  /*7f20*/  FFMA.FTZ R133, R133, UR6, -R160 ;  /* 0x0000000685857c23 */ /* 0x000fc200080108a0 */
[----:B------:R-:W1:Y:S01]  /*7f30*/  MUFU.EX2 R13, R13 ;  /* 0x0000000d000d7308 */ /* 0x000e620000000800 */
[----:B--2---:R-:W-:-:S01]  /*7f40*/  FADD.FTZ R6, R9, R6 ;  /* 0x0000000609067221 */ /* 0x004fc20000010000 */
[----:B------:R-:W-:Y:S01]  /*7f50*/  FFMA.FTZ R135, R135, UR6, -R101 ;  /* 0x0000000687877c23 */ /* 0x000fe20008010865 */
[----:B------:R-:W-:-:S01]  /*7f60*/  FFMA.FTZ R104, R104, UR6, -R160 ;  /* 0x0000000668687c23 */ /* 0x000fc200080108a0 */
[----:B------:R-:W-:Y:S01]  /*7f70*/  FFMA.FTZ R106, R106, UR6, -R101 ;  /* 0x000000066a6a7c23 */ /* 0x000fe20008010865 */
[----:B------:R-:W-:-:S01]  /*7f80*/  FFMA.FTZ R105, R105, UR6, -R160 ;  /* 0x0000000669697c23 */ /* 0x000fc200080108a0 */
[----:B------:R-:W-:Y:S01]  /*7f90*/  FFMA.FTZ R107, R107, UR6, -R101 ;  /* 0x000000066b6b7c23 */ /* 0x000fe20008010865 */
[----:B------:R-:W-:-:S01]  /*7fa0*/  FFMA.FTZ R108, R108, UR6, -R160 ;  /* 0x000000066c6c7c23 */ /* 0x000fc200080108a0 */
[----:B------:R-:W2:Y:S01]  /*7fb0*/  MUFU.EX2 R12, R12 ;  /* 0x0000000c000c7308 */ /* 0x000ea20000000800 */
[----:B0-----:R-:W-:-:S01]  /*7fc0*/  FADD.FTZ R159, R11, R4 ;  /* 0x000000040b9f7221 */ /* 0x001fc20000010000 */
        /* <DEDUP_REMOVED lines=16> */
[--C-:B------:R-:W-:Y:S01]  /*80d0*/  FFMA.FTZ R158, R158, UR6, -R101.reuse ;  /* 0x000000069e9e7c23 */ /* 0x100fe20008010865 */
[----:B------:R-:W-:-:S01]  /*80e0*/  FFMA.FTZ R91, R91, UR6, -R101 ;  /* 0x000000065b5b7c23 */ /* 0x000fc20008010865 */
[--C-:B------:R-:W-:Y:S01]  /*80f0*/  FFMA.FTZ R94, R94, UR6, -R101.reuse ;  /* 0x000000065e5e7c23 */ /* 0x100fe20008010865 */
[----:B------:R-:W-:-:S01]  /*8100*/  FFMA.FTZ R95, R95, UR6, -R101 ;  /* 0x000000065f5f7c23 */ /* 0x000fc20008010865 */
[--C-:B------:R-:W-:Y:S01]  /*8110*/  FFMA.FTZ R98, R98, UR6, -R101.reuse ;  /* 0x0000000662627c23 */ /* 0x100fe20008010865 */
[----:B------:R-:W-:-:S01]  /*8120*/  FFMA.FTZ R99, R99, UR6, -R101 ;  /* 0x0000000663637c23 */ /* 0x000fc20008010865 */
[----:B------:R-:W2:Y:S01]  /*8130*/  MUFU.EX2 R21, R21 ;  /* 0x0000001500157308 */ /* 0x000ea20000000800 */
[----:B0-----:R-:W-:-:S01]  /*8140*/  FADD.FTZ R6, R14, R161 ;  /* 0x000000a10e067221 */ /* 0x001fc20000010000 */
[--C-:B------:R-:W-:Y:S01]  /*8150*/  FFMA.FTZ R102, R102, UR6, -R101.reuse ;  /* 0x0000000666667c23 */ /* 0x100fe20008010865 */
[----:B------:R-:W-:-:S05]  /*8160*/  FFMA.FTZ R101, R103, UR6, -R101 ;  /* 0x0000000667657c23 */ /* 0x000fca0008010865 */
        /* <DEDUP_REMOVED lines=140> */
[----:B--2---:R-:W-:-:S03]  /*8a30*/  FADD.FTZ R4, R100, R159 ;  /* 0x0000009f64047221 */ /* 0x004fc60000010000 */
[----:B0-----:R-:W-:Y:S01]  /*8a40*/  FADD.FTZ R6, R101, R103 ;  /* 0x0000006765067221 */ /* 0x001fe20000010000 */
[----:B------:R-:W-:Y:S06]  /*8a50*/  @!P0 BRA `(.L_x_201) ;  /* 0x0000000000048947 */ /* 0x000fec0003800000 */
[----:B------:R-:W-:Y:S01]  /*8a60*/  BPT.TRAP 0x1 ;  /* 0x000000040000795c */ /* 0x000fe20000300000 */
.L_x_201:
        /* <DEDUP_REMOVED lines=12> */
[----:B------:R-:W-:Y:S01]  /*8b30*/  UMOV UR53, UR45 ;  /* 0x0000002d00357c82 */ /* 0x000fe20008000000 */
[----:B------:R-:W-:Y:S01]  /*8b40*/  F2FP.SATFINITE.E4M3.F32.PACK_AB_MERGE_C R142, R143, R142, RZ ;  /* 0x0000008e8f8e723e */ /* 0x000fe200048070ff */
[-C--:B------:R-:W-:Y:S01]  /*8b50*/  FMUL.FTZ R24, R24, R5.reuse ;  /* 0x0000000518187220 */ /* 0x080fe20000410000 */
[----:B------:R-:W-:Y:S01]  /*8b60*/  F2FP.SATFINITE.E4M3.F32.PACK_AB_MERGE_C R148, R149, R148, RZ ;  /* 0x000000949594723e */ /* 0x000fe200048070ff */
[-C--:B------:R-:W-:Y:S01]  /*8b70*/  FMUL.FTZ R25, R25, R5.reuse ;  /* 0x0000000519197220 */ /* 0x080fe20000410000 */
[----:B------:R-:W-:Y:S01]  /*8b80*/  F2FP.SATFINITE.E4M3.F32.PACK_AB_MERGE_C R150, R151, R150, RZ ;  /* 0x000000969796723e */ /* 0x000fe200048070ff */
[-C--:B------:R-:W-:Y:S01]  /*8b90*/  FMUL.FTZ R28, R28, R5.reuse ;  /* 0x000000051c1c7220 */ /* 0x080fe20000410000 */
[----:B------:R-:W-:Y:S01]  /*8ba0*/  F2FP.SATFINITE.E4M3.F32.PACK_AB_MERGE_C R124, R125, R124, RZ ;  /* 0x0000007c7d7c723e */ /* 0x000fe200048070ff */
[----:B------:R-:W-:Y:S01]  /*8bb0*/  SYNCS.ARRIVE.TRANS64.RED.A1T0 RZ, [UR7], RZ ;  /* 0x000000ffffff79a7 */ /* 0x000fe20008100407 */
[----:B------:R-:W-:Y:S01]  /*8bc0*/  F2FP.SATFINITE.E4M3.F32.PACK_AB_MERGE_C R126, R127, R126, RZ ;  /* 0x0000007e7f7e723e */ /* 0x000fe200048070ff */
[-C--:B------:R-:W-:Y:S01]  /*8bd0*/  FMUL.FTZ R29, R29, R5.reuse ;  /* 0x000000051d1d7220 */ /* 0x080fe20000410000 */
        /* <DEDUP_REMOVED lines=91> */
[----:B------:R-:W-:Y:S01]  /*9190*/  F2FP.SATFINITE.E4M3.F32.PACK_AB_MERGE_C R191, R99, R98, R102 ;  /* 0x0000006263bf723e */ /* 0x000fe20004807066 */
[----:B------:R-:W-:Y:S06]  /*91a0*/  @P1 BRA `(.L_x_202) ;  /* 0xffffffc8002c1947 */ /* 0x000fec000383ffff */
.L_x_191:
[----:B------:R-:W-:Y:S06]  /*91b0*/  BAR.ARV 0x8, 0x180 ;  /* 0x0206000000007b1d */ /* 0x000fec0000002000 */
[----:B------:R-:W-:Y:S05]  /*91c0*/  @!P0 BRA `(.L_x_203) ;  /* 0x0000000000048947 */ /* 0x000fea0003800000 */
[----:B------:R-:W-:Y:S01]  /*91d0*/  BPT.TRAP 0x1 ;  /* 0x000000040000795c */ /* 0x000fe20000300000 */
.L_x_203:
        /* <DEDUP_REMOVED lines=9> */
.L_x_204:
[----:B-1----:R-:W-:Y:S05]  /*9270*/  @P1 BRA `(.L_x_205) ;  /* 0x0000000000081947 */ /* 0x002fea0003800000 */
[----:B------:R-:W1:Y:S02]  /*9280*/  SYNCS.PHASECHK.TRANS64.TRYWAIT P1, [UR5+0x29850], R0 ;  /* 0x02985000ff0075a7 */ /* 0x000e640008020145 */
[----:B-1----:R-:W-:Y:S05]  /*9290*/  @!P1 BRA `(.L_x_206) ;  /* 0x000000b400149947 */ /* 0x002fea0003800000 */
.L_x_205:
[----:B------:R-:W-:Y:S01]  /*92a0*/  UIADD3 UR4, UR4, 0x400, URZ ;  /* 0x0000040004047890 */ /* 0x000fe2000fffe03f */
[----:B------:R-:W-:Y:S01]  /*92b0*/  WARPGROUP.ARRIVE ;  /* 0x00000000000079c5 */ /* 0x000fe20000000000 */
[----:B------:R-:W-:Y:S01]  /*92c0*/  UMOV UR11, 0xc0000010 ;  /* 0xc0000010000b7882 */ /* 0x000fe20000000000 */
[----:B------:R-:W-:Y:S01]  /*92d0*/  ULDC.64 UR8, c[0x0][0x9a0] ;  /* 0x0002680000087ab9 */ /* 0x000fe20000000a00 */
[----:B------:R-:W-:Y:S01]  /*92e0*/  USHF.R.U32.HI UR4, URZ, 0x4, UR4 ;  /* 0x000000043f047899 */ /* 0x000fe20008011604 */
[----:B------:R-:W-:Y:S01]  /*92f0*/  ISETP.NE.U32.AND P1, PT, RZ, UR8, PT ;  /* 0x00000008ff007c0c */ /* 0x000fe2000bf25070 */
[----:B------:R-:W-:Y:S02]  /*9300*/  IMAD.MOV.U32 R5, RZ, RZ, 0x3f800000 ;  /* 0x3f800000ff057424 */ /* 0x000fe400078e00ff */
[----:B------:R-:W-:Y:S01]  /*9310*/  ULOP3.LUT UR4, UR4, 0x3fff, URZ, 0xc0, !UPT ;  /* 0x00003fff04047892 */ /* 0x000fe2000f8ec03f */
[----:B------:R-:W-:-:S03]  /*9320*/  ISETP.NE.AND.EX P1, PT, RZ, UR9, PT, P1 ;  /* 0x00000009ff007c0c */ /* 0x000fc6000bf25310 */
[----:B------:R-:W-:-:S04]  /*9330*/  ULOP3.LUT UR4, UR4, 0x10000, URZ, 0xfc, !UPT ;  /* 0x0001000004047892 */ /* 0x000fc8000f8efc3f */
[----:B------:R-:W-:-:S06]  /*9340*/  UIMAD UR4, UR45, 0x500, UR4 ;  /* 0x000005002d0478a4 */ /* 0x000fcc000f8e0204 */
[----:B------:R-:W0:Y:S01]  /*9350*/  @P1 LDC.64 R8, c[0x0][0x9c8] ;  /* 0x00027200ff081b82 */ /* 0x000e220000000a00 */
[----:B------:R-:W-:Y:S02]  /*9360*/  UMOV UR10, UR4 ;  /* 0x00000004000a7c82 */ /* 0x000fe40008000000 */
[----:B------:R-:W-:Y:S01]  /*9370*/  QGMMA.64x128x32.F32.E4M3.E4M3 R24, R172, gdesc[UR8], R24, gsb0 ;  /* 0x01e00008ac187df3 */ /* 0x000fe20008000818 */
[----:B------:R-:W-:Y:S01]  /*9380*/  UIADD3 UR10, UR4, 0x100, URZ ;  /* 0x00000100040a7890 */ /* 0x000fe2000fffe03f */
[----:B------:R-:W-:-:S03]  /*9390*/  UMOV UR11, 0xc0000010 ;  /* 0xc0000010000b7882 */ /* 0x000fc60000000000 */
[----:B------:R-:W2:Y:S01]  /*93a0*/  @P1 LDC.64 R10, c[0x0][0x9d0] ;  /* 0x00027400ff0a1b82 */ /* 0x000ea20000000a00 */
[----:B01----:R-:W-:-:S04]  /*93b0*/  @P1 IMAD R0, R8, UR37, RZ ;  /* 0x0000002508001c24 */ /* 0x003fc8000f8e02ff */
[----:B------:R-:W-:Y:S02]  /*93c0*/  @P1 IMAD R3, R9, UR36, R0 ;  /* 0x0000002409031c24 */ /* 0x000fe4000f8e0200 */
[----:B------:R-:W-:-:S04]  /*93d0*/  @P1 IMAD.WIDE.U32 R8, R8, UR36, RZ ;  /* 0x0000002408081c25 */ /* 0x000fc8000f8e00ff */
[----:B------:R-:W-:Y:S02]  /*93e0*/  @P1 IMAD.IADD R9, R9, 0x1, R3 ;  /* 0x0000000109091824 */ /* 0x000fe400078e0203 */
[----:B--2---:R-:W-:-:S04]  /*93f0*/  @P1 IMAD.WIDE.U32 R8, R10, UR40, R8 ;  /* 0x000000280a081c25 */ /* 0x004fc8000f8e0008 */
[----:B------:R-:W-:Y:S01]  /*9400*/  @P1 IMAD R3, R11, UR40, R9 ;  /* 0x000000280b031c24 */ /* 0x000fe2000f8e0209 */
[----:B------:R-:W-:-:S04]  /*9410*/  @P1 LEA R10, P2, R8, UR8, 0x2 ;  /* 0x00000008080a1c11 */ /* 0x000fc8000f8410ff */
[----:B------:R-:W-:-:S05]  /*9420*/  @P1 LEA.HI.X R11, R8, UR9, R3, 0x2, P2 ;  /* 0x00000009080b1c11 */ /* 0x000fca00090f1403 */
[----:B------:R0:W2:Y:S01]  /*9430*/  @P1 LDG.E R5, desc[UR50][R10.64] ;  /* 0x000000320a051981 */ /* 0x0000a2000c1e1900 */
[----:B------:R-:W-:Y:S02]  /*9440*/  WARPGROUP.DEPBAR.LE gsb0, 0x0 ;  /* 0x00008000000079c5 */ /* 0x000fe40000010000 */
[----:B------:R-:W-:-:S06]  /*9450*/  WARPGROUP.ARRIVE ;  /* 0x00000000000079c5 */ /* 0x000fcc0000000000 */
        /* <DEDUP_REMOVED lines=9> */
[----:B------:R-:W1:Y:S04]  /*94f0*/  SHFL.BFLY PT, R3, R4, 0x2, 0x1f ;  /* 0x0c401f0004037f89 */ /* 0x000e6800000e0000 */
[----:B------:R-:W3:Y:S01]  /*9500*/  SHFL.BFLY PT, R7, R6, 0x2, 0x1f ;  /* 0x0c401f0006077f89 */ /* 0x000ee200000e0000 */
[----:B------:R-:W-:Y:S02]  /*9510*/  WARPGROUP.DEPBAR.LE gsb0, 0x0 ;  /* 0x00008000000079c5 */ /* 0x000fe40000010000 */
[----:B------:R-:W-:-:S06]  /*9520*/  WARPGROUP.ARRIVE ;  /* 0x00000000000079c5 */ /* 0x000fcc0000000000 */
[----:B------:R-:W-:Y:S01]  /*9530*/  QGMMA.64x128x32.F32.E4M3.E4M3 R24, R184, gdesc[UR8], R24, gsb0 ;  /* 0x01e00008b8187df3 */ /* 0x000fe20008000818 */
[----:B------:R-:W-:Y:S01]  /*9540*/  UMOV UR10, UR4 ;  /* 0x00000004000a7c82 */ /* 0x000fe20008000000 */
[----:B------:R-:W-:Y:S01]  /*9550*/  UMOV UR11, 0xc0000010 ;  /* 0xc0000010000b7882 */ /* 0x000fe20000000000 */
[----:B-1----:R-:W-:-:S01]  /*9560*/  FADD.FTZ R3, R3, R4 ;  /* 0x0000000403037221 */ /* 0x002fc20000010000 */
[----:B---3--:R-:W-:-:S04]  /*9570*/  FADD.FTZ R7, R7, R6 ;  /* 0x0000000607077221 */ /* 0x008fc80000010000 */
[----:B------:R-:W0:Y:S04]  /*9580*/  SHFL.BFLY PT, R0, R3, 0x1, 0x1f ;  /* 0x0c201f0003007f89 */ /* 0x000e2800000e0000 */
[----:B------:R-:W1:Y:S01]  /*9590*/  SHFL.BFLY PT, R8, R7, 0x1, 0x1f ;  /* 0x0c201f0007087f89 */ /* 0x000e6200000e0000 */
[----:B------:R-:W-:Y:S02]  /*95a0*/  IMAD.MOV.U32 R4, RZ, RZ, RZ ;  /* 0x000000ffff047224 */ /* 0x000fe400078e00ff */
        /* <DEDUP_REMOVED lines=15> */
[----:B------:R-:W3:Y:S01]  /*96a0*/  @P1 MUFU.RCP R8, R11 ;  /* 0x0000000b00081308 */ /* 0x000ee20000001000 */
[----:B------:R-:W-:-:S02]  /*96b0*/  IMAD.U32 R7, RZ, RZ, UR6 ;  /* 0x00000006ff077e24 */ /* 0x000fc4000f8e00ff */
[----:B------:R-:W-:Y:S02]  /*96c0*/  IMAD.U32 R14, RZ, RZ, UR6 ;  /* 0x00000006ff0e7e24 */ /* 0x000fe4000f8e00ff */
[----:B0-----:R-:W-:Y:S01]  /*96d0*/  @P2 FMUL.FTZ R6, R6, 0.69314718246459960938 ;  /* 0x3f31721806062820 */ /* 0x001fe20000410000 */
[----:B------:R-:W-:Y:S01]  /*96e0*/  @P2 FMUL.FTZ R7, R7, 0.69314718246459960938 ;  /* 0x3f31721807072820 */ /* 0x000fe20000410000 */
[----:B------:R-:W-:Y:S01]  /*96f0*/  @P3 FMUL.FTZ R10, R14, 0.69314718246459960938 ;  /* 0x3f3172180e0a3820 */ /* 0x000fe20000410000 */
[----:B-1----:R-:W-:Y:S01]  /*9700*/  @P3 FMUL.FTZ R9, R9, 0.69314718246459960938 ;  /* 0x3f31721809093820 */ /* 0x002fe20000410000 */
[----:B------:R-:W-:Y:S02]  /*9710*/  IMAD.MOV.U32 R3, RZ, RZ, -0x800000 ;  /* 0xff800000ff037424 */ /* 0x000fe400078e00ff */
[----:B--2---:R-:W-:Y:S01]  /*9720*/  FMUL.FTZ R4, R4, R5 ;  /* 0x0000000504047220 */ /* 0x004fe20000410000 */
[----:B------:R-:W-:Y:S02]  /*9730*/  IMAD.MOV.U32 R0, RZ, RZ, -0x800000 ;  /* 0xff800000ff007424 */ /* 0x000fe400078e00ff */
[----:B------:R-:W-:Y:S01]  /*9740*/  @P2 FFMA.FTZ R3, R7, R90, R6 ;  /* 0x0000005a07032223 */ /* 0x000fe20000010006 */
[----:B------:R-:W-:-:S01]  /*9750*/  @P3 FFMA.FTZ R0, R10, R88, R9 ;  /* 0x000000580a003223 */ /* 0x000fc20000010009 */
[----:B---3--:R-:W-:Y:S01]  /*9760*/  FMUL.FTZ R5, R8, R5 ;  /* 0x0000000508057220 */ /* 0x008fe20000410000 */
[----:B------:R-:W-:-:S02]  /*9770*/  WARPGROUP.DEPBAR.LE gsb0, 0x0 ;  /* 0x00008000000079c5 */ /* 0x000fc40000010000 */
[----:B------:R-:W-:Y:S05]  /*9780*/  @!P0 BRA `(.L_x_207) ;  /* 0x0000000000048947 */ /* 0x000fea0003800000 */
[----:B------:R-:W-:Y:S01]  /*9790*/  BPT.TRAP 0x1 ;  /* 0x000000040000795c */ /* 0x000fe20000300000 */
.L_x_207:
[----:B------:R-:W-:Y:S01]  /*97a0*/  UIADD3 UR4, UR5, 0x29860, URZ ;  /* 0x0002986005047890 */ /* 0x000fe2000fffe03f */
[-C--:B------:R-:W-:Y:S01]  /*97b0*/  FMUL.FTZ R14, R37, R4.reuse ;  /* 0x00000004250e7220 */ /* 0x080fe20000410000 */
[----:B------:R-:W-:Y:S01]  /*97c0*/  UIADD3 UR45, UR45, 0x1, URZ ;  /* 0x000000012d2d7890 */ /* 0x000fe2000fffe03f */
[-C--:B------:R-:W-:Y:S01]  /*97d0*/  FMUL.FTZ R13, R40, R4.reuse ;  /* 0x00000004280d7220 */ /* 0x080fe20000410000 */
[----:B------:R-:W-:Y:S01]  /*97e0*/  UPRMT UR4, UR7, 0x654, UR4 ;  /* 0x0000065407047896 */ /* 0x000fe20008000004 */
[-C--:B------:R-:W-:Y:S01]  /*97f0*/  FMUL.FTZ R21, R45, R4.reuse ;  /* 0x000000042d157220 */ /* 0x080fe20000410000 */
[----:B------:R-:W-:Y:S01]  /*9800*/  UISETP.NE.AND UP0, UPT, UR45, 0x2, UPT ;  /* 0x000000022d00788c */ /* 0x000fe2000bf05270 */
        /* <DEDUP_REMOVED lines=15> */
[----:B------:R-:W-:Y:S01]  /*9900*/  USEL UR4, URZ, 0x1, UP0 ;  /* 0x000000013f047887 */ /* 0x000fe20008000000 */
        /* <DEDUP_REMOVED lines=47> */
[----:B------:R-:W-:Y:S01]  /*9c00*/  FMUL.FTZ R83, R83, R5 ;  /* 0x0000000553537220 */ /* 0x000fe20000410000 */
[----:B------:R-:W-:-:S02]  /*9c10*/  UIADD3 UR47, UR47, 0x1, URZ ;  /* 0x000000012f2f7890 */ /* 0x000fc4000fffe03f */
[----:B------:R-:W-:Y:S02]  /*9c20*/  USEL UR45, UR45, URZ, UP0 ;  /* 0x0000003f2d2d7287 */ /* 0x000fe40008000000 */
[----:B------:R-:W-:-:S12]  /*9c30*/  ULOP3.LUT UR46, UR46, UR4, URZ, 0x3c, !UPT ;  /* 0x000000042e2e7292 */ /* 0x000fd8000f8e3c3f */
.L_x_183:
[----:B------:R-:W0:Y:S01]  /*9c40*/  S2R R5, SR_CgaCtaId ;  /* 0x0000000000057919 */ /* 0x000e220000008800 */
[----:B------:R-:W-:Y:S01]  /*9c50*/  MOV R36, 0x400 ;  /* 0x0000040000247802 */ /* 0x000fe20000000f00 */
[----:B------:R-:W-:Y:S01]  /*9c60*/  UISETP.NE.AND UP0, UPT, UR44, URZ, UPT ;  /* 0x0000003f2c00728c */ /* 0x000fe2000bf05270 */
[----:B------:R-:W-:Y:S01]  /*9c70*/  BSSY B0, `(.L_x_208) ;  /* 0x00003b2000007945 */ /* 0x000fe20003800000 */
[----:B------:R-:W-:Y:S09]  /*9c80*/  BAR.SYNC.DEFER_BLOCKING 0x5, 0x180 ;  /* 0x0146000000007b1d */ /* 0x000ff20000010000 */
[----:B------:R-:W-:Y:S01]  /*9c90*/  @!UP0 ULDC UR44, c[0x0][0xad4] ;  /* 0x0002b500002c8ab9 */ /* 0x000fe20000000800 */
[----:B0-----:R-:W-:-:S05]  /*9ca0*/  LEA R36, R5, R36, 0x18 ;  /* 0x0000002405247211 */ /* 0x001fca00078ec0ff */
[----:B------:R-:W0:Y:S02]  /*9cb0*/  LDS.128 R32, [R36+0x298d0] ;  /* 0x0298d00024207984 */ /* 0x000e240000000c00 */
[----:B0-----:R-:W-:Y:S02]  /*9cc0*/  R2UR UR6, R33 ;  /* 0x00000000210672ca */ /* 0x001fe400000e0000 */
[----:B------:R-:W-:Y:S01]  /*9cd0*/  R2UR UR5, R34 ;  /* 0x00000000220572ca */ /* 0x000fe200000e0000 */
[----:B------:R-:W-:Y:S06]  /*9ce0*/  BAR.ARV 0x4, 0x180 ;  /* 0x0106000000007b1d */ /* 0x000fec0000002000 */
[----:B------:R-:W-:Y:S08]  /*9cf0*/  @P0 BRA `(.L_x_209) ;  /* 0x0000002c008c0947 */ /* 0x000ff00003800000 */
[----:B------:R-:W0:Y:S01]  /*9d00*/  S2R R30, SR_TID.X ;  /* 0x00000000001e7919 */ /* 0x000e220000002100 */
[----:B------:R-:W-:Y:S01]  /*9d10*/  ULDC.64 UR8, c[0x4][0x40] ;  /* 0x0100100000087ab9 */ /* 0x000fe20000000a00 */
[----:B------:R-:W-:Y:S01]  /*9d20*/  USHF.L.U32 UR4, UR36, 0x2, URZ ;  /* 0x0000000224047899 */ /* 0x000fe2000800063f */
[----:B------:R-:W-:Y:S01]  /*9d30*/  ULDC.64 UR10, c[0x0][0xc00] ;  /* 0x00030000000a7ab9 */ /* 0x000fe20000000a00 */
[----:B0-----:R-:W-:-:S05]  /*9d40*/  IMAD.SHL.U32 R4, R30, 0x4, RZ ;  /* 0x000000041e047824 */ /* 0x001fca00078e00ff */
[----:B------:R-:W-:Y:S01]  /*9d50*/  LOP3.LUT R4, R4, 0xc, RZ, 0xc0, !PT ;  /* 0x0000000c04047812 */ /* 0x000fe200078ec0ff */
[----:B------:R-:W-:Y:S03]  /*9d60*/  BAR.SYNC.DEFER_BLOCKING 0x1, 0x100 ;  /* 0x0044000000007b1d */ /* 0x000fe60000010000 */
[----:B------:R-:W-:-:S05]  /*9d70*/  IADD3 R4, P0, R4, UR8, RZ ;  /* 0x0000000804047c10 */ /* 0x000fca000ff1e0ff */
[----:B------:R-:W-:-:S05]  /*9d80*/  IMAD.X R5, RZ, RZ, UR9, P0 ;  /* 0x00000009ff057e24 */ /* 0x000fca00080e06ff */
[----:B------:R0:W2:Y:S01]  /*9d90*/  LDG.E.CONSTANT R24, desc[UR50][R4.64] ;  /* 0x0000003204187981 */ /* 0x0000a2000c1e9900 */
[----:B------:R-:W-:Y:S01]  /*9da0*/  LOP3.LUT P0, R30, R30, 0x3, RZ, 0xc0, !PT ;  /* 0x000000031e1e7812 */ /* 0x000fe2000780c0ff */
[----:B------:R-:W-:Y:S02]  /*9db0*/  USHF.L.U64.HI UR12, UR36, 0x2, UR37 ;  /* 0x00000002240c7899 */ /* 0x000fe40008010225 */
[----:B------:R-:W-:Y:S01]  /*9dc0*/  UIADD3 UR7, UP0, UR4, UR10, URZ ;  /* 0x0000000a04077290 */ /* 0x000fe2000ff1e03f */
[----:B------:R-:W-:-:S03]  /*9dd0*/  ISETP.EQ.OR P0, PT, R30, 0x3, !P0 ;  /* 0x000000031e00780c */ /* 0x000fc60004702670 */
[----:B------:R-:W-:Y:S01]  /*9de0*/  UIADD3.X UR8, UR12, UR11, URZ, UP0, !UPT ;  /* 0x0000000b0c087290 */ /* 0x000fe200087fe43f */
[----:B------:R-:W-:Y:S01]  /*9df0*/  SEL R115, R72, R73, P0 ;  /* 0x0000004948737207 */ /* 0x000fe20000000000 */
[----:B0-----:R-:W0:Y:S01]  /*9e00*/  S2R R5, SR_SWINHI ;  /* 0x0000000000057919 */ /* 0x001e220000002f00 */
        /* <DEDUP_REMOVED lines=16> */
[----:B------:R-:W-:-:S02]  /*9f10*/  MOV R20, R36 ;  /* 0x0000002400147202 */ /* 0x000fc40000000f00 */
[----:B0-----:R-:W-:Y:S02]  /*9f20*/  MOV R21, R5 ;  /* 0x0000000500157202 */ /* 0x001fe40000000f00 */
[----:B------:R-:W-:Y:S02]  /*9f30*/  SEL R55, R55, R54, P0 ;  /* 0x0000003637377207 */ /* 0x000fe40000000000 */
[----:B------:R-:W-:Y:S01]  /*9f40*/  SEL R93, R58, R59, P0 ;  /* 0x0000003b3a5d7207 */ /* 0x000fe20000000000 */
[----:B------:R-:W-:Y:S01]  /*9f50*/  IMAD.WIDE R8, R220, 0x2, R20 ;  /* 0x00000002dc087825 */ /* 0x000fe200078e0214 */
[----:B------:R-:W-:Y:S02]  /*9f60*/  SEL R54, R59, R58, P0 ;  /* 0x0000003a3b367207 */ /* 0x000fe40000000000 */
[----:B------:R-:W-:Y:S02]  /*9f70*/  SEL R99, R70, R71, P0 ;  /* 0x0000004746637207 */ /* 0x000fe40000000000 */
[----:B------:R-:W-:-:S02]  /*9f80*/  IADD3 R37, P6, R8, 0x20, RZ ;  /* 0x0000002008257810 */ /* 0x000fc40007fde0ff */
[----:B------:R-:W-:Y:S02]  /*9f90*/  SEL R59, R71, R70, P0 ;  /* 0x00000046473b7207 */ /* 0x000fe40000000000 */
[----:B------:R-:W-:Y:S02]  /*9fa0*/  IADD3 R71, P1, R8, 0x40, RZ ;  /* 0x0000004008477810 */ /* 0x000fe40007f3e0ff */
[----:B------:R-:W-:Y:S02]  /*9fb0*/  LOP3.LUT R4, R37, 0x380, RZ, 0xc0, !PT ;  /* 0x0000038025047812 */ /* 0x000fe400078ec0ff */
[----:B------:R-:W-:Y:S01]  /*9fc0*/  SEL R61, R6, R25, P0 ;  /* 0x00000019063d7207 */ /* 0x000fe20000000000 */
[----:B------:R-:W-:Y:S01]  /*9fd0*/  IMAD.X R11, RZ, RZ, R9, P1 ;  /* 0x000000ffff0b7224 */ /* 0x000fe200008e0609 */
        /* <DEDUP_REMOVED lines=11> */
[----:B------:R-:W-:Y:S02]  /*a090*/  IADD3 R75, P2, R8, 0x60, RZ ;  /* 0x00000060084b7810 */ /* 0x000fe40007f5e0ff */
[----:B------:R-:W-:Y:S02]  /*a0a0*/  LOP3.LUT R6, R71, 0x380, RZ, 0xc0, !PT ;  /* 0x0000038047067812 */ /* 0x000fe400078ec0ff */
[----:B------:R-:W-:-:S02]  /*a0b0*/  SHF.R.U64 R4, R4, 0x3, RZ ;  /* 0x0000000304047819 */ /* 0x000fc400000012ff */
[----:B------:R-:W-:Y:S02]  /*a0c0*/  SEL R131, R13, R40, P0 ;  /* 0x000000280d837207 */ /* 0x000fe40000000000 */
[----:B------:R-:W-:Y:S02]  /*a0d0*/  SEL R30, R40, R13, P0 ;  /* 0x0000000d281e7207 */ /* 0x000fe40000000000 */
[----:B------:R-:W-:Y:S02]  /*a0e0*/  SEL R103, R56, R57, P0 ;  /* 0x0000003938677207 */ /* 0x000fe40000000000 */
[----:B------:R-:W-:Y:S02]  /*a0f0*/  SEL R52, R57, R56, P0 ;  /* 0x0000003839347207 */ /* 0x000fe40000000000 */
[----:B------:R-:W-:Y:S02]  /*a100*/  IADD3 R79, P3, R8, 0x4000, RZ ;  /* 0x00004000084f7810 */ /* 0x000fe40007f7e0ff */
[----:B------:R-:W-:-:S02]  /*a110*/  SEL R119, R89, R60, P0 ;  /* 0x0000003c59777207 */ /* 0x000fc40000000000 */
[----:B------:R-:W-:Y:S01]  /*a120*/  SEL R40, R60, R89, P0 ;  /* 0x000000593c287207 */ /* 0x000fe20000000000 */
[----:B------:R-:W-:Y:S01]  /*a130*/  IMAD.X R13, RZ, RZ, R9, P3 ;  /* 0x000000ffff0d7224 */ /* 0x000fe200018e0609 */
[----:B------:R-:W-:Y:S02]  /*a140*/  SEL R105, R12, R47, P0 ;  /* 0x0000002f0c697207 */ /* 0x000fe40000000000 */
[----:B------:R-:W-:Y:S02]  /*a150*/  SEL R95, R66, R67, P0 ;  /* 0x00000043425f7207 */ /* 0x000fe40000000000 */
[----:B------:R-:W-:Y:S02]  /*a160*/  SEL R56, R67, R66, P0 ;  /* 0x0000004243387207 */ /* 0x000fe40000000000 */
[----:B------:R-:W-:Y:S02]  /*a170*/  SEL R123, R88, R69, P0 ;  /* 0x00000045587b7207 */ /* 0x000fe40000000000 */
[----:B------:R-:W-:-:S02]  /*a180*/  SEL R38, R69, R88, P0 ;  /* 0x0000005845267207 */ /* 0x000fc40000000000 */
[----:B------:R-:W-:Y:S02]  /*a190*/  SEL R107, R26, R27, P0 ;  /* 0x0000001b1a6b7207 */ /* 0x000fe40000000000 */
[----:B------:R-:W-:Y:S01]  /*a1a0*/  SEL R48, R27, R26, P0 ;  /* 0x0000001a1b307207 */ /* 0x000fe20000000000 */
[----:B------:R-:W-:Y:S01]  /*a1b0*/  IMAD.X R27, RZ, RZ, R9, P6 ;  /* 0x000000ffff1b7224 */ /* 0x000fe200030e0609 */
        /* <DEDUP_REMOVED lines=9> */
[----:B------:R-:W-:Y:S01]  /*a250*/  SHF.R.U64 R6, R6, 0x3, RZ ;  /* 0x0000000306067819 */ /* 0x000fe200000012ff */
[----:B------:R-:W-:Y:S01]  /*a260*/  IMAD.X R101, RZ, RZ, R9, P5 ;  /* 0x000000ffff657224 */ /* 0x000fe200028e0609 */
[----:B------:R-:W-:-:S02]  /*a270*/  LOP3.LUT R26, R4, R37, RZ, 0x3c, !PT ;  /* 0x00000025041a7212 */ /* 0x000fc400078e3cff */
[C---:B------:R-:W-:Y:S02]  /*a280*/  IADD3 R83, P4, R8.reuse, 0x4020, RZ ;  /* 0x0000402008537810 */ /* 0x040fe40007f9e0ff */
[----:B------:R-:W-:Y:S02]  /*a290*/  IADD3 R60, P6, R8, 0x4060, RZ ;  /* 0x00004060083c7810 */ /* 0x000fe40007fde0ff */
[----:B------:R-:W-:Y:S02]  /*a2a0*/  LOP3.LUT R4, R79, 0x380, RZ, 0xc0, !PT ;  /* 0x000003804f047812 */ /* 0x000fe400078ec0ff */
[----:B------:R-:W-:Y:S02]  /*a2b0*/  SEL R109, R49, R10, P0 ;  /* 0x0000000a316d7207 */ /* 0x000fe40000000000 */
[----:B------:R-:W-:Y:S02]  /*a2c0*/  SEL R49, R10, R49, P0 ;  /* 0x000000310a317207 */ /* 0x000fe40000000000 */
[----:B------:R-:W-:-:S02]  /*a2d0*/  LOP3.LUT R5, R8, 0x380, RZ, 0xc0, !PT ;  /* 0x0000038008057812 */ /* 0x000fc400078ec0ff */
[----:B------:R-:W-:Y:S02]  /*a2e0*/  SHF.R.U64 R12, R12, 0x3, RZ ;  /* 0x000000030c0c7819 */ /* 0x000fe400000012ff */
[----:B------:R-:W-:Y:S02]  /*a2f0*/  LOP3.LUT R10, R6, R71, RZ, 0x3c, !PT ;  /* 0x00000047060a7212 */ /* 0x000fe400078e3cff */
[----:B------:R-:W-:Y:S02]  /*a300*/  LOP3.LUT R34, R87, 0x380, RZ, 0xc0, !PT ;  /* 0x0000038057227812 */ /* 0x000fe400078ec0ff */
[----:B------:R-:W-:Y:S02]  /*a310*/  LOP3.LUT R6, R83, 0x380, RZ, 0xc0, !PT ;  /* 0x0000038053067812 */ /* 0x000fe400078ec0ff */
[----:B------:R-:W-:Y:S02]  /*a320*/  LOP3.LUT R37, R60, 0x380, RZ, 0xc0, !PT ;  /* 0x000003803c257812 */ /* 0x000fe400078ec0ff */
[----:B------:R-:W-:-:S02]  /*a330*/  SHF.R.U64 R4, R4, 0x3, RZ ;  /* 0x0000000304047819 */ /* 0x000fc400000012ff */
[----:B------:R-:W-:Y:S02]  /*a340*/  SEL R137, R7, R14, P0 ;  /* 0x0000000e07897207 */ /* 0x000fe40000000000 */
[----:B------:R-:W-:Y:S01]  /*a350*/  SEL R31, R14, R7, P0 ;  /* 0x000000070e1f7207 */ /* 0x000fe20000000000 */
[----:B------:R-:W-:Y:S01]  /*a360*/  IMAD.X R7, RZ, RZ, R9, P4 ;  /* 0x000000ffff077224 */ /* 0x000fe200020e0609 */
[----:B------:R-:W-:Y:S02]  /*a370*/  SHF.R.U64 R5, R5, 0x3, RZ ;  /* 0x0000000305057819 */ /* 0x000fe400000012ff */
[----:B------:R-:W-:Y:S02]  /*a380*/  LOP3.LUT R14, R12, R75, RZ, 0x3c, !PT ;  /* 0x0000004b0c0e7212 */ /* 0x000fe400078e3cff */
[----:B------:R-:W-:Y:S02]  /*a390*/  SHF.R.U64 R34, R34, 0x3, RZ ;  /* 0x0000000322227819 */ /* 0x000fe400000012ff */
[----:B------:R-:W-:-:S02]  /*a3a0*/  SHF.R.U64 R6, R6, 0x3, RZ ;  /* 0x0000000306067819 */ /* 0x000fc400000012ff */
[----:B------:R-:W-:Y:S02]  /*a3b0*/  SHF.R.U64 R37, R37, 0x3, RZ ;  /* 0x0000000325257819 */ /* 0x000fe400000012ff */
[----:B------:R-:W-:Y:S02]  /*a3c0*/  LOP3.LUT R12, R4, R79, RZ, 0x3c, !PT ;  /* 0x0000004f040c7212 */ /* 0x000fe400078e3cff */
[----:B------:R-:W-:Y:S02]  /*a3d0*/  SEL R111, R80, R81, P0 ;  /* 0x00000051506f7207 */ /* 0x000fe40000000000 */
[----:B------:R-:W-:Y:S02]  /*a3e0*/  SEL R43, R81, R80, P0 ;  /* 0x00000050512b7207 */ /* 0x000fe40000000000 */
[----:B------:R-:W-:Y:S02]  /*a3f0*/  SEL R81, R15, R50, P0 ;  /* 0x000000320f517207 */ /* 0x000fe40000000000 */
[----:B------:R-:W-:Y:S01]  /*a400*/  SEL R50, R50, R15, P0 ;  /* 0x0000000f32327207 */ /* 0x000fe20000000000 */
[--C-:B------:R-:W-:Y:S01]  /*a410*/  IMAD.X R15, RZ, RZ, R9.reuse, P2 ;  /* 0x000000ffff0f7224 */ /* 0x100fe200010e0609 */
[----:B------:R-:W-:Y:S01]  /*a420*/  LOP3.LUT R8, R5, R8, RZ, 0x3c, !PT ;  /* 0x0000000805087212 */ /* 0x000fe200078e3cff */
[----:B------:R-:W-:Y:S01]  /*a430*/  IMAD.X R5, RZ, RZ, R9, P6 ;  /* 0x000000ffff057224 */ /* 0x000fe200030e0609 */
[----:B------:R-:W-:-:S02]  /*a440*/  LOP3.LUT R100, R34, R87, RZ, 0x3c, !PT ;  /* 0x0000005722647212 */ /* 0x000fc400078e3cff */
[----:B------:R-:W-:Y:S02]  /*a450*/  LOP3.LUT R6, R6, R83, RZ, 0x3c, !PT ;  /* 0x0000005306067212 */ /* 0x000fe400078e3cff */
[----:B------:R-:W-:Y:S02]  /*a460*/  LOP3.LUT R4, R37, R60, RZ, 0x3c, !PT ;  /* 0x0000003c25047212 */ /* 0x000fe400078e3cff */
[----:B------:R-:W-:Y:S02]  /*a470*/  MOV R34, R12 ;  /* 0x0000000c00227202 */ /* 0x000fe40000000f00 */
[----:B------:R-:W-:Y:S02]  /*a480*/  SEL R125, R41, R90, P0 ;  /* 0x0000005a297d7207 */ /* 0x000fe40000000000 */
[----:B------:R-:W-:Y:S02]  /*a490*/  SEL R41, R90, R41, P0 ;  /* 0x000000295a297207 */ /* 0x000fe40000000000 */
[----:B------:R-:W-:-:S02]  /*a4a0*/  MOV R8, R8 ;  /* 0x0000000800087202 */ /* 0x000fc40000000f00 */
[----:B------:R-:W-:Y:S02]  /*a4b0*/  MOV R10, R10 ;  /* 0x0000000a000a7202 */ /* 0x000fe40000000f00 */
[----:B------:R-:W-:Y:S02]  /*a4c0*/  MOV R100, R100 ;  /* 0x0000006400647202 */ /* 0x000fe40000000f00 */
[----:B------:R-:W-:Y:S02]  /*a4d0*/  MOV R9, R26 ;  /* 0x0000001a00097202 */ /* 0x000fe40000000f00 */
[----:B------:R-:W-:Y:S02]  /*a4e0*/  MOV R11, R14 ;  /* 0x0000000e000b7202 */ /* 0x000fe40000000f00 */
[----:B------:R-:W-:Y:S02]  /*a4f0*/  MOV R37, R6 ;  /* 0x0000000600257202 */ /* 0x000fe40000000f00 */
[----:B------:R-:W-:-:S02]  /*a500*/  MOV R101, R4 ;  /* 0x0000000400657202 */ /* 0x000fc40000000f00 */
[----:B--2---:R-:W-:Y:S01]  /*a510*/  LOP3.LUT R12, R24, 0x2, RZ, 0x3c, !PT ;  /* 0x00000002180c7812 */ /* 0x004fe200078e3cff */
[----:B------:R-:W-:Y:S04]  /*a520*/  SHFL.IDX PT, R61, R61, R24, 0x1c1f ;  /* 0x001c1f183d3d7589 */ /* 0x000fe800000e0000 */
        /* <DEDUP_REMOVED lines=31> */
[----:B------:R-:W0:Y:S04]  /*a720*/  SHFL.IDX PT, R66, R25, R12, 0x1c1f ;  /* 0x001c1f0c19427589 */ /* 0x000e2800000e0000 */
[----:B------:R-:W-:Y:S04]  /*a730*/  SHFL.IDX PT, R65, R65, R12, 0x1c1f ;  /* 0x001c1f0c41417589 */ /* 0x000fe800000e0000 */
[----:B------:R-:W-:Y:S04]  /*a740*/  SHFL.IDX PT, R24, R44, R12, 0x1c1f ;  /* 0x001c1f0c2c187589 */ /* 0x000fe800000e0000 */
[----:B------:R-:W-:Y:S04]  /*a750*/  SHFL.IDX PT, R25, R40, R12, 0x1c1f ;  /* 0x001c1f0c28197589 */ /* 0x000fe800000e0000 */
[----:B------:R-:W-:Y:S04]  /*a760*/  SHFL.IDX PT, R63, R48, R12, 0x1c1f ;  /* 0x001c1f0c303f7589 */ /* 0x000fe800000e0000 */
[----:B------:R-:W1:Y:S04]  /*a770*/  SHFL.IDX PT, R47, R47, R12, 0x1c1f ;  /* 0x001c1f0c2f2f7589 */ /* 0x000e6800000e0000 */
[----:B------:R-:W-:Y:S01]  /*a780*/  SHFL.IDX PT, R75, R30, R12, 0x1c1f ;  /* 0x001c1f0c1e4b7589 */ /* 0x000fe200000e0000 */
[----:B0-----:R-:W-:-:S02]  /*a790*/  SEL R64, R61, R66, P0 ;  /* 0x000000423d407207 */ /* 0x001fc40000000000 */
[----:B------:R-:W-:Y:S01]  /*a7a0*/  SEL R66, R66, R61, P0 ;  /* 0x0000003d42427207 */ /* 0x000fe20000000000 */
[----:B------:R-:W-:Y:S04]  /*a7b0*/  SHFL.IDX PT, R79, R32, R12, 0x1c1f ;  /* 0x001c1f0c204f7589 */ /* 0x000fe800000e0000 */
[----:B------:R-:W-:Y:S04]  /*a7c0*/  SHFL.IDX PT, R44, R54, R12, 0x1c1f ;  /* 0x001c1f0c362c7589 */ /* 0x000fe800000e0000 */
[----:B------:R1:W-:Y:S04]  /*a7d0*/  SHFL.IDX PT, R40, R56, R12, 0x1c1f ;  /* 0x001c1f0c38287589 */ /* 0x0003e800000e0000 */
[----:B------:R-:W-:Y:S04]  /*a7e0*/  SHFL.IDX PT, R71, R28, R12, 0x1c1f ;  /* 0x001c1f0c1c477589 */ /* 0x000fe800000e0000 */
[----:B------:R-:W-:Y:S01]  /*a7f0*/  SHFL.IDX PT, R84, R41, R12, 0x1c1f ;  /* 0x001c1f0c29547589 */ /* 0x000fe200000e0000 */
[----:B-1----:R-:W-:-:S03]  /*a800*/  SEL R56, R47, R76, P0 ;  /* 0x0000004c2f387207 */ /* 0x002fc60000000000 */
[----:B------:R-:W0:Y:S04]  /*a810*/  SHFL.IDX PT, R49, R49, R12, 0x1c1f ;  /* 0x001c1f0c31317589 */ /* 0x000e2800000e0000 */
[----:B------:R-:W1:Y:S04]  /*a820*/  SHFL.IDX PT, R30, R53, R12, 0x1c1f ;  /* 0x001c1f0c351e7589 */ /* 0x000e6800000e0000 */
[----:B------:R-:W2:Y:S04]  /*a830*/  SHFL.IDX PT, R50, R50, R12, 0x1c1f ;  /* 0x001c1f0c32327589 */ /* 0x000ea800000e0000 */
[----:B------:R-:W3:Y:S04]  /*a840*/  SHFL.IDX PT, R29, R29, R12, 0x1c1f ;  /* 0x001c1f0c1d1d7589 */ /* 0x000ee800000e0000 */
[----:B------:R4:W-:Y:S04]  /*a850*/  SHFL.IDX PT, R80, R39, R12, 0x1c1f ;  /* 0x001c1f0c27507589 */ /* 0x0009e800000e0000 */
[----:B------:R-:W3:Y:S04]  /*a860*/  SHFL.IDX PT, R41, R52, R12, 0x1c1f ;  /* 0x001c1f0c34297589 */ /* 0x000ee800000e0000 */
[----:B------:R2:W3:Y:S01]  /*a870*/  SHFL.IDX PT, R103, R68, R12, 0x1c1f ;  /* 0x001c1f0c44677589 */ /* 0x0004e200000e0000 */
[----:B0-----:R-:W-:-:S02]  /*a880*/  SEL R61, R49, R72, P0 ;  /* 0x00000048313d7207 */ /* 0x001fc40000000000 */
[----:B----4-:R-:W-:Y:S01]  /*a890*/  SEL R39, R62, R65, P0 ;  /* 0x000000413e277207 */ /* 0x010fe20000000000 */
[----:B------:R-:W0:Y:S01]  /*a8a0*/  SHFL.IDX PT, R14, R31, R12, 0x1c1f ;  /* 0x001c1f0c1f0e7589 */ /* 0x000e2200000e0000 */
[----:B-1----:R-:W-:-:S03]  /*a8b0*/  SEL R53, R30, R77, P0 ;  /* 0x0000004d1e357207 */ /* 0x002fc60000000000 */
[----:B------:R-:W-:Y:S01]  /*a8c0*/  SHFL.IDX PT, R83, R38, R12, 0x1c1f ;  /* 0x001c1f0c26537589 */ /* 0x000fe200000e0000 */
[----:B--2---:R-:W-:Y:S02]  /*a8d0*/  SEL R54, R81, R50, P0 ;  /* 0x0000003251367207 */ /* 0x004fe40000000000 */
[----:B------:R-:W-:Y:S01]  /*a8e0*/  SEL R68, R70, R71, P0 ;  /* 0x0000004746447207 */ /* 0x000fe20000000000 */
[----:B------:R1:W-:Y:S01]  /*a8f0*/  SHFL.IDX PT, R91, R42, R12, 0x1c1f ;  /* 0x001c1f0c2a5b7589 */ /* 0x0003e200000e0000 */
[----:B------:R-:W-:Y:S02]  /*a900*/  SEL R52, R50, R81, P0 ;  /* 0x0000005132347207 */ /* 0x000fe40000000000 */
[----:B---3--:R-:W-:Y:S01]  /*a910*/  SEL R67, R29, R6, P0 ;  /* 0x000000061d437207 */ /* 0x008fe20000000000 */
[----:B------:R-:W-:Y:S01]  /*a920*/  SHFL.IDX PT, R99, R43, R12, 0x1c1f ;  /* 0x001c1f0c2b637589 */ /* 0x000fe200000e0000 */
[----:B------:R-:W-:Y:S02]  /*a930*/  SEL R70, R71, R70, P0 ;  /* 0x0000004647467207 */ /* 0x000fe40000000000 */
[----:B------:R-:W-:Y:S01]  /*a940*/  SEL R81, R27, R84, P0 ;  /* 0x000000541b517207 */ /* 0x000fe20000000000 */
[----:B------:R-:W2:Y:S01]  /*a950*/  SHFL.IDX PT, R28, R51, R12, 0x1c1f ;  /* 0x001c1f0c331c7589 */ /* 0x000ea200000e0000 */
[----:B------:R-:W-:-:S02]  /*a960*/  SEL R50, R88, R41, P0 ;  /* 0x0000002958327207 */ /* 0x000fc40000000000 */
[----:B-1----:R-:W-:Y:S01]  /*a970*/  SEL R42, R95, R40, P0 ;  /* 0x000000285f2a7207 */ /* 0x002fe20000000000 */
[----:B------:R1:W3:Y:S01]  /*a980*/  SHFL.IDX PT, R26, R33, R12, 0x1c1f ;  /* 0x001c1f0c211a7589 */ /* 0x0002e200000e0000 */
[----:B------:R-:W-:Y:S02]  /*a990*/  SEL R40, R40, R95, P0 ;  /* 0x0000005f28287207 */ /* 0x000fe40000000000 */
[----:B------:R-:W-:Y:S01]  /*a9a0*/  SEL R48, R41, R88, P0 ;  /* 0x0000005829307207 */ /* 0x000fe20000000000 */
[----:B------:R-:W4:Y:S01]  /*a9b0*/  SHFL.IDX PT, R38, R57, R12, 0x1c1f ;  /* 0x001c1f0c39267589 */ /* 0x000f2200000e0000 */
[----:B------:R-:W-:Y:S02]  /*a9c0*/  SEL R95, R103, R96, P0 ;  /* 0x00000060675f7207 */ /* 0x000fe40000000000 */
[----:B0-----:R-:W-:Y:S01]  /*a9d0*/  SEL R71, R14, R7, P0 ;  /* 0x000000070e477207 */ /* 0x001fe20000000000 */
[----:B------:R-:W0:Y:S01]  /*a9e0*/  SHFL.IDX PT, R97, R59, R12, 0x1c1f ;  /* 0x001c1f0c3b617589 */ /* 0x000e2200000e0000 */
[----:B-1----:R-:W-:-:S03]  /*a9f0*/  SEL R33, R65, R62, P0 ;  /* 0x0000003e41217207 */ /* 0x002fc60000000000 */
[----:B------:R1:W-:Y:S01]  /*aa00*/  SHFL.IDX PT, R92, R46, R12, 0x1c1f ;  /* 0x001c1f0c2e5c7589 */ /* 0x0003e200000e0000 */
[----:B------:R-:W-:Y:S02]  /*aa10*/  SEL R62, R60, R63, P0 ;  /* 0x0000003f3c3e7207 */ /* 0x000fe40000000000 */
[----:B------:R-:W-:Y:S01]  /*aa20*/  SEL R60, R63, R60, P0 ;  /* 0x0000003c3f3c7207 */ /* 0x000fe20000000000 */
[----:B------:R-:W-:Y:S01]  /*aa30*/  SHFL.IDX PT, R31, R45, R12, 0x1c1f ;  /* 0x001c1f0c2d1f7589 */ /* 0x000fe200000e0000 */
[----:B------:R-:W-:Y:S02]  /*aa40*/  SEL R63, R72, R49, P0 ;  /* 0x00000031483f7207 */ /* 0x000fe40000000000 */
[----:B------:R-:W-:Y:S01]  /*aa50*/  SEL R65, R6, R29, P0 ;  /* 0x0000001d06417207 */ /* 0x000fe20000000000 */
[----:B------:R3:W0:Y:S01]  /*aa60*/  SHFL.IDX PT, R32, R55, R12, 0x1c1f ;  /* 0x001c1f0c37207589 */ /* 0x00062200000e0000 */
[----:B------:R-:W-:Y:S02]  /*aa70*/  SEL R72, R74, R75, P0 ;  /* 0x0000004b4a487207 */ /* 0x000fe40000000000 */
[----:B-1----:R-:W-:Y:S01]  /*aa80*/  SEL R46, R93, R44, P0 ;  /* 0x0000002c5d2e7207 */ /* 0x002fe20000000000 */
[----:B------:R1:W0:Y:S01]  /*aa90*/  SHFL.IDX PT, R105, R58, R12, 0x1c1f ;  /* 0x001c1f0c3a697589 */ /* 0x00022200000e0000 */
[----:B------:R-:W-:-:S02]  /*aaa0*/  SEL R44, R44, R93, P0 ;  /* 0x0000005d2c2c7207 */ /* 0x000fc40000000000 */
[----:B------:R-:W-:Y:S01]  /*aab0*/  SEL R93, R96, R103, P0 ;  /* 0x00000067605d7207 */ /* 0x000fe20000000000 */
[----:B------:R4:W0:Y:S01]  /*aac0*/  SHFL.IDX PT, R107, R69, R12, 0x1c1f ;  /* 0x001c1f0c456b7589 */ /* 0x00082200000e0000 */
[----:B--2---:R-:W-:Y:S01]  /*aad0*/  SEL R59, R73, R28, P0 ;  /* 0x0000001c493b7207 */ /* 0x004fe20000000000 */
[----:B------:R-:W-:Y:S01]  /*aae0*/  IMAD.U32 R103, RZ, RZ, UR8 ;  /* 0x00000008ff677e24 */ /* 0x000fe2000f8e00ff */
[----:B---3--:R-:W-:Y:S01]  /*aaf0*/  SEL R55, R77, R30, P0 ;  /* 0x0000001e4d377207 */ /* 0x008fe20000000000 */
[----:B------:R-:W-:Y:S01]  /*ab00*/  ULDC.64 UR8, c[0x0][0xc08] ;  /* 0x0003020000087ab9 */ /* 0x000fe20000000a00 */
[----:B------:R-:W-:Y:S02]  /*ab10*/  SEL R77, R15, R80, P0 ;  /* 0x000000500f4d7207 */ /* 0x000fe40000000000 */
[----:B-1----:R-:W-:Y:S02]  /*ab20*/  SEL R58, R76, R47, P0 ;  /* 0x0000002f4c3a7207 */ /* 0x002fe40000000000 */
[----:B------:R-:W-:-:S02]  /*ab30*/  SEL R76, R78, R79, P0 ;  /* 0x0000004f4e4c7207 */ /* 0x000fc40000000000 */
[----:B------:R-:W-:Y:S02]  /*ab40*/  SEL R78, R79, R78, P0 ;  /* 0x0000004e4f4e7207 */ /* 0x000fe40000000000 */
[----:B------:R-:W-:Y:S02]  /*ab50*/  SEL R79, R80, R15, P0 ;  /* 0x0000000f504f7207 */ /* 0x000fe40000000000 */
[----:B----4-:R-:W-:Y:S02]  /*ab60*/  SEL R69, R7, R14, P0 ;  /* 0x0000000e07457207 */ /* 0x010fe40000000000 */
        /* <DEDUP_REMOVED lines=10> */
[----:B0-----:R-:W-:Y:S02]  /*ac10*/  SEL R43, R94, R97, P0 ;  /* 0x000000615e2b7207 */ /* 0x001fe40000000000 */
        /* <DEDUP_REMOVED lines=12> */
[----:B------:R-:W-:Y:S02]  /*ace0*/  F2FP.BF16.F32.PACK_AB R4, R65, R64 ;  /* 0x000000404104723e */ /* 0x000fe400000010ff */
[----:B------:R-:W-:Y:S02]  /*acf0*/  F2FP.BF16.F32.PACK_AB R5, R63, R62 ;  /* 0x0000003e3f05723e */ /* 0x000fe400000010ff */
[----:B------:R-:W-:Y:S02]  /*ad00*/  F2FP.BF16.F32.PACK_AB R6, R67, R66 ;  /* 0x000000424306723e */ /* 0x000fe400000010ff */
[----:B------:R-:W-:-:S02]  /*ad10*/  F2FP.BF16.F32.PACK_AB R7, R61, R60 ;  /* 0x0000003c3d07723e */ /* 0x000fc400000010ff */
[----:B------:R-:W-:Y:S02]  /*ad20*/  SEL R86, R25, R86, P0 ;  /* 0x0000005619567207 */ /* 0x000fe40000000000 */
[----:B------:R-:W-:Y:S01]  /*ad30*/  SEL R87, R24, R87, P0 ;  /* 0x0000005718577207 */ /* 0x000fe20000000000 */
[----:B------:R0:W-:Y:S01]  /*ad40*/  STSM.16.M88.4 [R8], R4 ;  /* 0x0000000408007844 */ /* 0x0001e20000000200 */
[----:B------:R-:W-:Y:S02]  /*ad50*/  F2FP.BF16.F32.PACK_AB R12, R69, R68 ;  /* 0x00000044450c723e */ /* 0x000fe400000010ff */
[----:B------:R-:W-:Y:S02]  /*ad60*/  F2FP.BF16.F32.PACK_AB R13, R59, R58 ;  /* 0x0000003a3b0d723e */ /* 0x000fe400000010ff */
[----:B------:R-:W-:Y:S02]  /*ad70*/  F2FP.BF16.F32.PACK_AB R14, R71, R70 ;  /* 0x00000046470e723e */ /* 0x000fe400000010ff */
[----:B------:R-:W-:-:S02]  /*ad80*/  F2FP.BF16.F32.PACK_AB R15, R57, R56 ;  /* 0x00000038390f723e */ /* 0x000fc400000010ff */
[----:B------:R-:W-:Y:S02]  /*ad90*/  F2FP.BF16.F32.PACK_AB R24, R73, R72 ;  /* 0x000000484918723e */ /* 0x000fe400000010ff */
[----:B------:R-:W-:Y:S01]  /*ada0*/  F2FP.BF16.F32.PACK_AB R25, R55, R54 ;  /* 0x000000363719723e */ /* 0x000fe200000010ff */
[----:B------:R1:W-:Y:S01]  /*adb0*/  STSM.16.M88.4 [R9], R12 ;  /* 0x0000000c09007844 */ /* 0x0003e20000000200 */
[----:B------:R-:W-:Y:S02]  /*adc0*/  F2FP.BF16.F32.PACK_AB R26, R75, R74 ;  /* 0x0000004a4b1a723e */ /* 0x000fe400000010ff */
[----:B------:R-:W-:Y:S02]  /*add0*/  F2FP.BF16.F32.PACK_AB R27, R53, R52 ;  /* 0x00000034351b723e */ /* 0x000fe400000010ff */
[----:B------:R-:W-:Y:S02]  /*ade0*/  F2FP.BF16.F32.PACK_AB R28, R77, R76 ;  /* 0x0000004c4d1c723e */ /* 0x000fe400000010ff */
[----:B------:R-:W-:Y:S01]  /*adf0*/  F2FP.BF16.F32.PACK_AB R29, R51, R50 ;  /* 0x00000032331d723e */ /* 0x000fe200000010ff */
[----:B------:R2:W-:Y:S01]  /*ae00*/  STSM.16.M88.4 [R10], R24 ;  /* 0x000000180a007844 */ /* 0x0005e20000000200 */
[----:B------:R-:W-:-:S02]  /*ae10*/  F2FP.BF16.F32.PACK_AB R30, R79, R78 ;  /* 0x0000004e4f1e723e */ /* 0x000fc400000010ff */
[----:B------:R-:W-:Y:S02]  /*ae20*/  F2FP.BF16.F32.PACK_AB R31, R49, R48 ;  /* 0x00000030311f723e */ /* 0x000fe400000010ff */
[----:B------:R-:W-:Y:S02]  /*ae30*/  SEL R92, R102, R105, P0 ;  /* 0x00000069665c7207 */ /* 0x000fe40000000000 */
[----:B------:R-:W-:Y:S01]  /*ae40*/  SEL R94, R105, R102, P0 ;  /* 0x00000066695e7207 */ /* 0x000fe20000000000 */
[----:B------:R3:W-:Y:S01]  /*ae50*/  STSM.16.M88.4 [R11], R28 ;  /* 0x0000001c0b007844 */ /* 0x0007e20000000200 */
[----:B------:R-:W-:Y:S01]  /*ae60*/  SEL R38, R104, R107, P0 ;  /* 0x0000006b68267207 */ /* 0x000fe20000000000 */
[----:B------:R-:W-:Y:S01]  /*ae70*/  IMAD.U32 R102, RZ, RZ, UR7 ;  /* 0x00000007ff667e24 */ /* 0x000fe2000f8e00ff */
[----:B------:R-:W-:Y:S02]  /*ae80*/  SEL R32, R107, R104, P0 ;  /* 0x000000686b207207 */ /* 0x000fe40000000000 */
[----:B0-----:R-:W-:-:S02]  /*ae90*/  F2FP.BF16.F32.PACK_AB R4, R81, R80 ;  /* 0x000000505104723e */ /* 0x001fc400000010ff */
[----:B------:R-:W-:Y:S02]  /*aea0*/  F2FP.BF16.F32.PACK_AB R5, R47, R46 ;  /* 0x0000002e2f05723e */ /* 0x000fe400000010ff */
[----:B------:R-:W-:Y:S02]  /*aeb0*/  F2FP.BF16.F32.PACK_AB R6, R83, R82 ;  /* 0x000000525306723e */ /* 0x000fe400000010ff */
[----:B------:R-:W-:Y:S02]  /*aec0*/  F2FP.BF16.F32.PACK_AB R7, R45, R44 ;  /* 0x0000002c2d07723e */ /* 0x000fe400000010ff */
[----:B------:R-:W-:Y:S02]  /*aed0*/  F2FP.BF16.F32.PACK_AB R8, R85, R84 ;  /* 0x000000545508723e */ /* 0x000fe400000010ff */
[----:B-1----:R-:W-:Y:S01]  /*aee0*/  F2FP.BF16.F32.PACK_AB R9, R43, R42 ;  /* 0x0000002a2b09723e */ /* 0x002fe200000010ff */
[----:B------:R-:W-:Y:S01]  /*aef0*/  STSM.16.M88.4 [R34], R4 ;  /* 0x0000000422007844 */ /* 0x000fe20000000200 */
[----:B--2---:R-:W-:-:S02]  /*af00*/  F2FP.BF16.F32.PACK_AB R10, R87, R86 ;  /* 0x00000056570a723e */ /* 0x004fc400000010ff */
[----:B---3--:R-:W-:Y:S02]  /*af10*/  F2FP.BF16.F32.PACK_AB R11, R41, R40 ;  /* 0x00000028290b723e */ /* 0x008fe400000010ff */
[----:B------:R-:W-:Y:S02]  /*af20*/  F2FP.BF16.F32.PACK_AB R12, R89, R88 ;  /* 0x00000058590c723e */ /* 0x000fe400000010ff */
[----:B------:R-:W-:Y:S01]  /*af30*/  F2FP.BF16.F32.PACK_AB R13, R93, R92 ;  /* 0x0000005c5d0d723e */ /* 0x000fe200000010ff */
[----:B------:R0:W-:Y:S01]  /*af40*/  STSM.16.M88.4 [R37], R8 ;  /* 0x0000000825007844 */ /* 0x0001e20000000200 */
[----:B------:R-:W-:Y:S02]  /*af50*/  F2FP.BF16.F32.PACK_AB R14, R91, R90 ;  /* 0x0000005a5b0e723e */ /* 0x000fe400000010ff */
[----:B------:R-:W-:Y:S02]  /*af60*/  F2FP.BF16.F32.PACK_AB R15, R95, R94 ;  /* 0x0000005e5f0f723e */ /* 0x000fe400000010ff */
[----:B------:R-:W-:-:S02]  /*af70*/  F2FP.BF16.F32.PACK_AB R24, R97, R96 ;  /* 0x000000606118723e */ /* 0x000fc400000010ff */
[----:B------:R-:W-:Y:S01]  /*af80*/  F2FP.BF16.F32.PACK_AB R25, R39, R38 ;  /* 0x000000262719723e */ /* 0x000fe200000010ff */
[----:B------:R1:W-:Y:S01]  /*af90*/  STSM.16.M88.4 [R100], R12 ;  /* 0x0000000c64007844 */ /* 0x0003e20000000200 */
[----:B------:R-:W-:Y:S02]  /*afa0*/  F2FP.BF16.F32.PACK_AB R26, R99, R98 ;  /* 0x00000062631a723e */ /* 0x000fe400000010ff */
[----:B------:R-:W-:Y:S02]  /*afb0*/  F2FP.BF16.F32.PACK_AB R27, R33, R32 ;  /* 0x00000020211b723e */ /* 0x000fe400000010ff */
[----:B------:R-:W-:-:S03]  /*afc0*/  ISETP.NE.U32.AND P0, PT, RZ, UR10, PT ;  /* 0x0000000aff007c0c */ /* 0x000fc6000bf05070 */
[----:B------:R1:W-:Y:S01]  /*afd0*/  STSM.16.M88.4 [R101], R24 ;  /* 0x0000001865007844 */ /* 0x0003e20000000200 */
[----:B------:R-:W-:Y:S01]  /*afe0*/  BAR.SYNC.DEFER_BLOCKING 0x1, 0x100 ;  /* 0x0044000000007b1d */ /* 0x000fe20000010000 */
[----:B------:R-:W-:-:S07]  /*aff0*/  ISETP.NE.AND.EX P0, PT, RZ, UR11, PT, P0 ;  /* 0x0000000bff007c0c */ /* 0x000fce000bf05300 */
[----:B0-----:R-:W0:Y:S06]  /*b000*/  LDC R37, c[0x0][0xbe8] ;  /* 0x0002fa00ff257b82 */ /* 0x001e2c0000000800 */
[----:B------:R-:W2:Y:S01]  /*b010*/  @P0 LDG.E R28, desc[UR50][R102.64] ;  /* 0x00000032661c0981 */ /* 0x000ea2000c1e1900 */
[----:B------:R-:W-:-:S04]  /*b020*/  UISETP.NE.U32.AND UP0, UPT, UR8, URZ, UPT ;  /* 0x0000003f0800728c */ /* 0x000fc8000bf05070 */
[----:B------:R-:W-:Y:S01]  /*b030*/  UISETP.NE.AND.EX UP0, UPT, UR9, URZ, UPT, UP0 ;  /* 0x0000003f0900728c */ /* 0x000fe2000bf05300 */
[----:B0-----:R-:W-:-:S05]  /*b040*/  ISETP.NE.AND P1, PT, R37, 0x1, PT ;  /* 0x000000012500780c */ /* 0x001fca0003f25270 */
[----:B------:R-:W-:-:S05]  /*b050*/  PLOP3.LUT P4, PT, PT, PT, UP0, 0x80, 0x0 ;  /* 0x000000000000781c */ /* 0x000fca0003f8f008 */
[----:B------:R-:W-:-:S03]  /*b060*/  @UP0 UIADD3 UR8, UP1, UR4, UR8, URZ ;  /* 0x0000000804080290 */ /* 0x000fc6000ff3e03f */
[----:B------:R-:W0:Y:S01]  /*b070*/  @P1 LDC R6, c[0x0][0xbec] ;  /* 0x0002fb00ff061b82 */ /* 0x000e220000000800 */
[----:B------:R-:W-:Y:S02]  /*b080*/  @UP0 UIADD3.X UR9, UR12, UR9, URZ, UP1, !UPT ;  /* 0x000000090c090290 */ /* 0x000fe40008ffe43f */
[----:B------:R-:W-:Y:S01]  /*b090*/  UISETP.GT.AND UP1, UPT, UR44, 0x1, UPT ;  /* 0x000000012c00788c */ /* 0x000fe2000bf24270 */
[----:B------:R-:W-:Y:S01]  /*b0a0*/  IMAD.U32 R4, RZ, RZ, UR8 ;  /* 0x00000008ff047e24 */ /* 0x000fe2000f8e00ff */
[----:B------:R-:W-:Y:S01]  /*b0b0*/  ULDC UR4, c[0x0][0xa88] ;  /* 0x0002a20000047ab9 */ /* 0x000fe20000000800 */
[----:B------:R-:W-:Y:S01]  /*b0c0*/  UMOV UR16, 0x9b8 ;  /* 0x000009b800107882 */ /* 0x000fe20000000000 */
[----:B------:R-:W-:Y:S01]  /*b0d0*/  IMAD.U32 R34, RZ, RZ, UR4 ;  /* 0x00000004ff227e24 */ /* 0x000fe2000f8e00ff */
[----:B------:R-:W3:Y:S01]  /*b0e0*/  @P1 LDC R9, c[0x0][0xbf0] ;  /* 0x0002fc00ff091b82 */ /* 0x000ee20000000800 */
[----:B------:R-:W-:Y:S01]  /*b0f0*/  USEL UR16, UR16, 0x978, UP1 ;  /* 0x0000097810107887 */ /* 0x000fe20008800000 */
[----:B------:R-:W-:Y:S01]  /*b100*/  IMAD.U32 R5, RZ, RZ, UR9 ;  /* 0x00000009ff057e24 */ /* 0x000fe2000f8e00ff */
[----:B------:R-:W-:-:S04]  /*b110*/  UISETP.NE.U32.AND UP0, UPT, UR10, URZ, UPT ;  /* 0x0000003f0a00728c */ /* 0x000fc8000bf05070 */
[----:B------:R4:W5:Y:S01]  /*b120*/  @P4 LDG.E R34, desc[UR50][R4.64] ;  /* 0x0000003204224981 */ /* 0x000962000c1e1900 */
[----:B------:R-:W-:Y:S01]  /*b130*/  UISETP.NE.AND.EX UP0, UPT, UR11, URZ, UPT, UP0 ;  /* 0x0000003f0b00728c */ /* 0x000fe2000bf05300 */
[----:B------:R-:W-:Y:S01]  /*b140*/  UMOV UR4, URZ ;  /* 0x0000003f00047c82 */ /* 0x000fe20008000000 */
[----:B------:R-:W-:-:S03]  /*b150*/  USEL UR7, UR39, URZ, UP1 ;  /* 0x0000003f27077287 */ /* 0x000fc60008800000 */
[----:B------:R-:W-:Y:S01]  /*b160*/  ULDC.64 UR10, c[0x0][UR16+0x218] ;  /* 0x00008600100a7abb */ /* 0x000fe20008000a00 */
[----:B------:R-:W-:Y:S01]  /*b170*/  ULDC.64 UR14, c[0x0][UR16+0x228] ;  /* 0x00008a00100e7abb */ /* 0x000fe20008000a00 */
[----:B------:R-:W-:Y:S01]  /*b180*/  USEL UR36, UR36, URZ, !UP0 ;  /* 0x0000003f24247287 */ /* 0x000fe2000c000000 */
[----:B----4-:R-:W-:Y:S01]  /*b190*/  IMAD.U32 R4, RZ, RZ, UR38 ;  /* 0x00000026ff047e24 */ /* 0x010fe2000f8e00ff */
[----:B------:R-:W-:Y:S01]  /*b1a0*/  ULDC.64 UR12, c[0x0][UR16+0x220] ;  /* 0x00008800100c7abb */ /* 0x000fe20008000a00 */
[----:B------:R-:W-:Y:S02]  /*b1b0*/  UIMAD.WIDE.U32 UR8, UR10, UR40, URZ ;  /* 0x000000280a0872a5 */ /* 0x000fe4000f8e003f */
[----:B------:R-:W-:Y:S01]  /*b1c0*/  IMAD R11, R4, 0x80, R219 ;  /* 0x00000080040b7824 */ /* 0x000fe200078e02db */
[----:B------:R-:W-:Y:S02]  /*b1d0*/  UIMAD.WIDE.U32 UR18, UR14, UR7, URZ ;  /* 0x000000070e1272a5 */ /* 0x000fe4000f8e003f */
[----:B------:R-:W-:Y:S01]  /*b1e0*/  UIMAD UR10, UR11, UR40, URZ ;  /* 0x000000280b0a72a4 */ /* 0x000fe2000f8e023f */
[----:B0-----:R-:W-:Y:S01]  /*b1f0*/  @P1 IMAD.HI.U32 R4, R11, R6, RZ ;  /* 0x000000060b041227 */ /* 0x001fe200078e00ff */
[----:B------:R-:W-:-:S02]  /*b200*/  UIMAD UR14, UR15, UR7, URZ ;  /* 0x000000070f0e72a4 */ /* 0x000fc4000f8e023f */
[----:B------:R-:W-:Y:S01]  /*b210*/  USEL UR37, UR37, URZ, !UP0 ;  /* 0x0000003f25257287 */ /* 0x000fe2000c000000 */
[----:B------:R-:W-:Y:S01]  /*b220*/  IMAD.MOV.U32 R7, RZ, RZ, R11 ;  /* 0x000000ffff077224 */ /* 0x000fe200078e000b */
[----:B------:R-:W-:Y:S01]  /*b230*/  UIMAD UR7, UR13, UR36, URZ ;  /* 0x000000240d0772a4 */ /* 0x000fe2000f8e023f */
[----:B---3--:R-:W-:Y:S01]  /*b240*/  @P1 SHF.R.U32.HI R7, RZ, R9, R4 ;  /* 0x00000009ff071219 */ /* 0x008fe20000011604 */
[----:B------:R-:W-:Y:S01]  /*b250*/  UIADD3 UR9, UR9, UR10, URZ ;  /* 0x0000000a09097290 */ /* 0x000fe2000fffe03f */
[----:B------:R-:W-:Y:S01]  /*b260*/  IMAD.U32 R4, RZ, RZ, UR18 ;  /* 0x00000012ff047e24 */ /* 0x000fe2000f8e00ff */
[----:B------:R-:W-:Y:S01]  /*b270*/  UIMAD.WIDE.U32 UR10, UR12, UR36, URZ ;  /* 0x000000240c0a72a5 */ /* 0x000fe2000f8e003f */
[----:B------:R-:W-:Y:S01]  /*b280*/  IMAD.U32 R5, RZ, RZ, UR19 ;  /* 0x00000013ff057e24 */ /* 0x000fe2000f8e00ff */
[----:B------:R-:W-:Y:S01]  /*b290*/  UIMAD UR7, UR12, UR37, UR7 ;  /* 0x000000250c0772a4 */ /* 0x000fe2000f8e0207 */
[--C-:B------:R-:W-:Y:S01]  /*b2a0*/  IMAD.MOV R6, RZ, RZ, -R7.reuse ;  /* 0x000000ffff067224 */ /* 0x100fe200078e0a07 */
[----:B------:R-:W-:Y:S01]  /*b2b0*/  UIADD3 UR14, UR19, UR14, URZ ;  /* 0x0000000e130e7290 */ /* 0x000fe2000fffe03f */
[----:B------:R-:W-:Y:S01]  /*b2c0*/  SHF.R.S32.HI R5, RZ, 0x1f, R7 ;  /* 0x0000001fff057819 */ /* 0x000fe20000011407 */
[----:B------:R-:W-:Y:S01]  /*b2d0*/  UIADD3 UR7, UR11, UR7, URZ ;  /* 0x000000070b077290 */ /* 0x000fe2000fffe03f */
[----:B------:R-:W-:-:S03]  /*b2e0*/  IMAD R9, R37, R6, R11 ;  /* 0x0000000625097224 */ /* 0x000fc600078e020b */
[----:B------:R-:W-:Y:S02]  /*b2f0*/  IMAD.U32 R8, RZ, RZ, UR14 ;  /* 0x0000000eff087e24 */ /* 0x000fe4000f8e00ff */
[----:B------:R-:W-:Y:S02]  /*b300*/  SHF.R.S32.HI R6, RZ, 0x1f, R9 ;  /* 0x0000001fff067819 */ /* 0x000fe40000011409 */
[----:B--2---:R-:W-:-:S13]  /*b310*/  @P0 R2UR UR4, R28 ;  /* 0x000000001c0402ca */ /* 0x004fda00000e0000 */
[----:B------:R-:W-:Y:S02]  /*b320*/  UIADD3 UR8, UP0, UP2, UR10, UR8, UR4 ;  /* 0x000000080a087290 */ /* 0x000fe4000fa1e004 */
[----:B------:R-:W-:Y:S01]  /*b330*/  USHF.R.S32.HI UR12, URZ, 0x1f, UR4 ;  /* 0x0000001f3f0c7899 */ /* 0x000fe20008011404 */
[----:B------:R-:W-:Y:S01]  /*b340*/  ULDC.64 UR10, c[0x0][0xba8] ;  /* 0x0002ea00000a7ab9 */ /* 0x000fe20000000a00 */
[----:B------:R-:W-:Y:S02]  /*b350*/  @!UP1 ULDC UR10, c[0x0][0xb50] ;  /* 0x0002d400000a9ab9 */ /* 0x000fe40000000800 */
[----:B------:R-:W-:Y:S01]  /*b360*/  UIADD3.X UR7, UR7, UR9, UR12, UP0, UP2 ;  /* 0x0000000907077290 */ /* 0x000fe200087e440c */
[----:B------:R-:W-:Y:S01]  /*b370*/  IADD3 R4, P2, P3, R7, UR8, R4 ;  /* 0x0000000807047c10 */ /* 0x000fe2000fb5e004 */
[----:B------:R-:W-:Y:S01]  /*b380*/  @!UP1 ULDC UR11, c[0x0][0xb54] ;  /* 0x0002d500000b9ab9 */ /* 0x000fe20000000800 */
[----:B------:R-:W-:Y:S02]  /*b390*/  ULDC.64 UR8, c[0x0][UR16+0x210] ;  /* 0x0000840010087abb */ /* 0x000fe40008000a00 */
[----:B------:R-:W-:Y:S01]  /*b3a0*/  IMAD R7, R9, UR9, RZ ;  /* 0x0000000909077c24 */ /* 0x000fe2000f8e02ff */
[----:B------:R-:W-:-:S03]  /*b3b0*/  IADD3.X R5, R5, UR7, R8, P2, P3 ;  /* 0x0000000705057c10 */ /* 0x000fc600097e6408 */
[----:B------:R-:W-:Y:S02]  /*b3c0*/  IMAD R7, R6, UR8, R7 ;  /* 0x0000000806077c24 */ /* 0x000fe4000f8e0207 */
[----:B------:R-:W-:-:S04]  /*b3d0*/  IMAD.WIDE.U32 R4, R9, UR8, R4 ;  /* 0x0000000809047c25 */ /* 0x000fc8000f8e0004 */
[----:B------:R-:W-:Y:S01]  /*b3e0*/  IMAD.IADD R5, R5, 0x1, R7 ;  /* 0x0000000105057824 */ /* 0x000fe200078e0207 */
[----:B------:R-:W-:-:S04]  /*b3f0*/  LEA R8, P2, R4, UR10, 0x2 ;  /* 0x0000000a04087c11 */ /* 0x000fc8000f8410ff */
[----:B------:R-:W-:Y:S01]  /*b400*/  LEA.HI.X R10, R4, UR11, R5, 0x2, P2 ;  /* 0x0000000b040a7c11 */ /* 0x000fe200090f1405 */
[----:B-1----:R-:W-:Y:S08]  /*b410*/  @P4 BRA `(.L_x_210) ;  /* 0x0000000000104947 */ /* 0x002ff00003800000 */
[----:B------:R-:W-:Y:S05]  /*b420*/  @!P0 BRA `(.L_x_210) ;  /* 0x00000000000c8947 */ /* 0x000fea0003800000 */
[----:B------:R-:W2:Y:S04]  /*b430*/  LDG.E R5, desc[UR50][R102.64] ;  /* 0x0000003266057981 */ /* 0x000ea8000c1e1900 */
[----:B-----5:R-:W2:Y:S02]  /*b440*/  LDG.E R34, desc[UR50][R102.64+0x4] ;  /* 0x0000043266227981 */ /* 0x020ea4000c1e1900 */
[----:B--2---:R-:W-:-:S07]  /*b450*/  IMAD.IADD R34, R34, 0x1, -R5 ;  /* 0x0000000122227824 */ /* 0x004fce00078e0a05 */
.L_x_210:
[----:B------:R-:W-:Y:S01]  /*b460*/  IMAD.U32 R13, RZ, RZ, UR38 ;  /* 0x00000026ff0d7e24 */ /* 0x000fe2000f8e00ff */
[----:B------:R-:W-:Y:S01]  /*b470*/  SHFL.IDX PT, R4, R8, RZ, 0x1c1f ;  /* 0x001c1fff08047589 */ /* 0x000fe200000e0000 */
[----:B-----5:R-:W-:Y:S01]  /*b480*/  IMAD R34, R34, R37, RZ ;  /* 0x0000002522227224 */ /* 0x020fe200078e02ff */
[----:B------:R-:W-:Y:S01]  /*b490*/  LOP3.LUT P0, RZ, R201, 0x3, RZ, 0xc0, !PT ;  /* 0x00000003c9ff7812 */ /* 0x000fe2000780c0ff */
[----:B------:R-:W-:Y:S01]  /*b4a0*/  IMAD R13, R13, 0x80, R218 ;  /* 0x000000800d0d7824 */ /* 0x000fe200078e02da */
[----:B------:R-:W0:Y:S01]  /*b4b0*/  SHFL.IDX PT, R5, R10, RZ, 0x1c1f ;  /* 0x001c1fff0a057589 */ /* 0x000e2200000e0000 */
[----:B------:R-:W-:Y:S02]  /*b4c0*/  PLOP3.LUT P3, PT, PT, PT, UP1, 0x80, 0x0 ;  /* 0x000000000000781c */ /* 0x000fe40003f6f018 */
[C---:B------:R-:W-:Y:S01]  /*b4d0*/  VIADD R9, R13.reuse, 0x8 ;  /* 0x000000080d097836 */ /* 0x040fe20000000000 */
[----:B------:R-:W-:Y:S01]  /*b4e0*/  SHFL.IDX PT, R6, R8, 0x1, 0x1c1f ;  /* 0x003c1f0008067f89 */ /* 0x000fe200000e0000 */
[----:B------:R-:W-:-:S03]  /*b4f0*/  ISETP.GE.OR P2, PT, R13, R34, P0 ;  /* 0x000000220d00720c */ /* 0x000fc60000746670 */
[----:B------:R-:W1:Y:S01]  /*b500*/  SHFL.IDX PT, R7, R10, 0x1, 0x1c1f ;  /* 0x003c1f000a077f89 */ /* 0x000e6200000e0000 */
[----:B------:R-:W-:-:S09]  /*b510*/  ISETP.GE.OR P0, PT, R9, R34, P0 ;  /* 0x000000220900720c */ /* 0x000fd20000706670 */
[----:B0-----:R0:W-:Y:S01]  /*b520*/  @!P2 ST.E desc[UR50][R4.64], R3 ;  /* 0x000000030400a985 */ /* 0x0011e2000c101932 */
[----:B------:R-:W-:-:S03]  /*b530*/  ISETP.GE.AND P2, PT, R13, R34, PT ;  /* 0x000000220d00720c */ /* 0x000fc60003f46270 */
[----:B-1----:R0:W-:Y:S01]  /*b540*/  @!P0 ST.E desc[UR50][R6.64], R0 ;  /* 0x0000000006008985 */ /* 0x0021e2000c101932 */
[----:B------:R-:W-:Y:S01]  /*b550*/  ISETP.GE.AND P0, PT, R9, R34, PT ;  /* 0x000000220900720c */ /* 0x000fe20003f06270 */
[----:B------:R-:W-:-:S12]  /*b560*/  @P3 BRA `(.L_x_211) ;  /* 0x0000000800903947 */ /* 0x000fd80003800000 */
[----:B0-----:R-:W-:Y:S01]  /*b570*/  IMAD R3, R200, 0x40, R2 ;  /* 0x00000040c8037824 */ /* 0x001fe200078e0202 */
[----:B------:R-:W0:Y:S01]  /*b580*/  @P1 LDC R32, c[0x0][0xbec] ;  /* 0x0002fb00ff201b82 */ /* 0x000e220000000800 */
[----:B------:R-:W-:Y:S02]  /*b590*/  ULDC.64 UR10, c[0x0][0xaa0] ;  /* 0x0002a800000a7ab9 */ /* 0x000fe40000000a00 */
[----:B------:R-:W-:-:S03]  /*b5a0*/  IMAD.WIDE R20, R3, 0x2, R20 ;  /* 0x0000000203147825 */ /* 0x000fc600078e0214 */
[C---:B------:R-:W-:Y:S02]  /*b5b0*/  IADD3 R9, P6, R20.reuse, 0x1000, RZ ;  /* 0x0000100014097810 */ /* 0x040fe40007fde0ff */
[C---:B------:R-:W-:Y:S02]  /*b5c0*/  IADD3 R13, P5, R20.reuse, 0x2000, RZ ;  /* 0x00002000140d7810 */ /* 0x040fe40007fbe0ff */
[----:B------:R-:W-:Y:S02]  /*b5d0*/  LOP3.LUT R8, R9, 0x380, RZ, 0xc0, !PT ;  /* 0x0000038009087812 */ /* 0x000fe400078ec0ff */
[C---:B------:R-:W-:Y:S02]  /*b5e0*/  IADD3 R25, P4, R20.reuse, 0x3000, RZ ;  /* 0x0000300014197810 */ /* 0x040fe40007f9e0ff */
[C---:B------:R-:W-:Y:S02]  /*b5f0*/  IADD3 R29, P3, R20.reuse, 0x4000, RZ ;  /* 0x00004000141d7810 */ /* 0x040fe40007f7e0ff */
[----:B------:R-:W-:-:S02]  /*b600*/  IADD3 R41, P2, R20, 0x5000, RZ ;  /* 0x0000500014297810 */ /* 0x000fc40007f5e0ff */
[C---:B------:R-:W-:Y:S02]  /*b610*/  IADD3 R45, P0, R20.reuse, 0x6000, RZ ;  /* 0x00006000142d7810 */ /* 0x040fe40007f1e0ff */
[----:B------:R-:W-:Y:S02]  /*b620*/  LOP3.LUT R5, R20, 0x380, RZ, 0xc0, !PT ;  /* 0x0000038014057812 */ /* 0x000fe400078ec0ff */
[----:B------:R-:W-:Y:S02]  /*b630*/  SHF.R.U64 R8, R8, 0x3, RZ ;  /* 0x0000000308087819 */ /* 0x000fe400000012ff */
[----:B------:R-:W-:Y:S02]  /*b640*/  LOP3.LUT R12, R13, 0x380, RZ, 0xc0, !PT ;  /* 0x000003800d0c7812 */ /* 0x000fe400078ec0ff */
[----:B------:R-:W-:Y:S02]  /*b650*/  LOP3.LUT R24, R25, 0x380, RZ, 0xc0, !PT ;  /* 0x0000038019187812 */ /* 0x000fe400078ec0ff */
[----:B------:R-:W-:-:S02]  /*b660*/  LOP3.LUT R28, R29, 0x380, RZ, 0xc0, !PT ;  /* 0x000003801d1c7812 */ /* 0x000fc400078ec0ff */
[----:B------:R-:W-:Y:S02]  /*b670*/  LOP3.LUT R40, R41, 0x380, RZ, 0xc0, !PT ;  /* 0x0000038029287812 */ /* 0x000fe400078ec0ff */
[----:B------:R-:W-:Y:S02]  /*b680*/  LOP3.LUT R44, R45, 0x380, RZ, 0xc0, !PT ;  /* 0x000003802d2c7812 */ /* 0x000fe400078ec0ff */
[----:B------:R-:W-:Y:S02]  /*b690*/  SHF.R.U64 R5, R5, 0x3, RZ ;  /* 0x0000000305057819 */ /* 0x000fe400000012ff */
[----:B------:R-:W-:Y:S01]  /*b6a0*/  LOP3.LUT R8, R8, R9, RZ, 0x3c, !PT ;  /* 0x0000000908087212 */ /* 0x000fe200078e3cff */
[----:B------:R-:W-:Y:S01]  /*b6b0*/  IMAD.X R9, RZ, RZ, R21, P6 ;  /* 0x000000ffff097224 */ /* 0x000fe200030e0615 */
[----:B------:R-:W-:Y:S02]  /*b6c0*/  IADD3 R3, P6, R20, 0x7000, RZ ;  /* 0x0000700014037810 */ /* 0x000fe40007fde0ff */
[----:B------:R-:W-:-:S02]  /*b6d0*/  SHF.R.U64 R12, R12, 0x3, RZ ;  /* 0x000000030c0c7819 */ /* 0x000fc400000012ff */
[----:B------:R-:W-:Y:S01]  /*b6e0*/  SHF.R.U64 R24, R24, 0x3, RZ ;  /* 0x0000000318187819 */ /* 0x000fe200000012ff */
[--C-:B------:R-:W-:Y:S01]  /*b6f0*/  IMAD.X R49, RZ, RZ, R21.reuse, P6 ;  /* 0x000000ffff317224 */ /* 0x100fe200030e0615 */
[----:B------:R-:W-:Y:S01]  /*b700*/  SHF.R.U64 R28, R28, 0x3, RZ ;  /* 0x000000031c1c7819 */ /* 0x000fe200000012ff */
[----:B------:R-:W-:Y:S01]  /*b710*/  UIMAD UR7, UR12, UR10, URZ ;  /* 0x0000000a0c0772a4 */ /* 0x000fe2000f8e023f */
[----:B------:R-:W-:Y:S01]  /*b720*/  SHF.R.U64 R40, R40, 0x3, RZ ;  /* 0x0000000328287819 */ /* 0x000fe200000012ff */
[----:B------:R-:W-:Y:S01]  /*b730*/  UIMAD.WIDE.U32 UR8, UR4, UR10, URZ ;  /* 0x0000000a040872a5 */ /* 0x000fe2000f8e003f */
[----:B------:R-:W-:Y:S01]  /*b740*/  SHF.R.U64 R44, R44, 0x3, RZ ;  /* 0x000000032c2c7819 */ /* 0x000fe200000012ff */
[----:B------:R-:W-:Y:S01]  /*b750*/  IMAD.U32 R33, RZ, RZ, UR38 ;  /* 0x00000026ff217e24 */ /* 0x000fe2000f8e00ff */
[----:B------:R-:W-:Y:S01]  /*b760*/  LOP3.LUT R20, R5, R20, RZ, 0x3c, !PT ;  /* 0x0000001405147212 */ /* 0x000fe200078e3cff */
[----:B------:R-:W-:Y:S01]  /*b770*/  ULDC.64 UR12, c[0x0][0xaf0] ;  /* 0x0002bc00000c7ab9 */ /* 0x000fe20000000a00 */
[----:B------:R-:W-:Y:S01]  /*b780*/  LOP3.LUT R12, R12, R13, RZ, 0x3c, !PT ;  /* 0x0000000d0c0c7212 */ /* 0x000fe200078e3cff */
[--C-:B------:R-:W-:Y:S01]  /*b790*/  IMAD.X R13, RZ, RZ, R21.reuse, P5 ;  /* 0x000000ffff0d7224 */ /* 0x100fe200028e0615 */
[----:B------:R-:W-:Y:S01]  /*b7a0*/  LOP3.LUT R24, R24, R25, RZ, 0x3c, !PT ;  /* 0x0000001918187212 */ /* 0x000fe200078e3cff */
[--C-:B------:R-:W-:Y:S01]  /*b7b0*/  IMAD.X R25, RZ, RZ, R21.reuse, P4 ;  /* 0x000000ffff197224 */ /* 0x100fe200020e0615 */
[----:B------:R-:W-:Y:S01]  /*b7c0*/  LOP3.LUT R28, R28, R29, RZ, 0x3c, !PT ;  /* 0x0000001d1c1c7212 */ /* 0x000fe200078e3cff */
[--C-:B------:R-:W-:Y:S01]  /*b7d0*/  IMAD.X R29, RZ, RZ, R21.reuse, P3 ;  /* 0x000000ffff1d7224 */ /* 0x100fe200018e0615 */
[----:B------:R-:W-:Y:S01]  /*b7e0*/  LOP3.LUT R40, R40, R41, RZ, 0x3c, !PT ;  /* 0x0000002928287212 */ /* 0x000fe200078e3cff */
[--C-:B------:R-:W-:Y:S01]  /*b7f0*/  IMAD.X R41, RZ, RZ, R21.reuse, P2 ;  /* 0x000000ffff297224 */ /* 0x100fe200010e0615 */
[----:B------:R-:W-:Y:S01]  /*b800*/  LOP3.LUT R44, R44, R45, RZ, 0x3c, !PT ;  /* 0x0000002d2c2c7212 */ /* 0x000fe200078e3cff */
[----:B------:R-:W-:Y:S01]  /*b810*/  IMAD.X R45, RZ, RZ, R21, P0 ;  /* 0x000000ffff2d7224 */ /* 0x000fe200000e0615 */
[----:B------:R1:W5:Y:S01]  /*b820*/  LD.E.128 R4, desc[UR50][R20.64] ;  /* 0x0000003214047980 */ /* 0x000362000c101d00 */
[----:B------:R-:W-:Y:S01]  /*b830*/  LOP3.LUT R0, R3, 0x380, RZ, 0xc0, !PT ;  /* 0x0000038003007812 */ /* 0x000fe200078ec0ff */
[----:B------:R-:W-:-:S02]  /*b840*/  UIMAD UR7, UR4, UR11, UR7 ;  /* 0x0000000b040772a4 */ /* 0x000fc4000f8e0207 */
[----:B------:R-:W5:Y:S01]  /*b850*/  LD.E.128 R8, desc[UR50][R8.64] ;  /* 0x0000003208087980 */ /* 0x000f62000c101d00 */
[----:B------:R-:W-:-:S03]  /*b860*/  SHF.R.U64 R0, R0, 0x3, RZ ;  /* 0x0000000300007819 */ /* 0x000fc600000012ff */
[----:B------:R-:W5:Y:S01]  /*b870*/  LD.E.128 R12, desc[UR50][R12.64] ;  /* 0x000000320c0c7980 */ /* 0x000f62000c101d00 */
[----:B------:R-:W-:Y:S01]  /*b880*/  LOP3.LUT R48, R0, R3, RZ, 0x3c, !PT ;  /* 0x0000000300307212 */ /* 0x000fe200078e3cff */
[----:B-1----:R-:W1:Y:S01]  /*b890*/  @P1 LDC R21, c[0x0][0xbf0] ;  /* 0x0002fc00ff151b82 */ /* 0x002e620000000800 */
[----:B------:R-:W-:Y:S01]  /*b8a0*/  IMAD R0, R17, 0x20, R200 ;  /* 0x0000002011007824 */ /* 0x000fe200078e02c8 */
[----:B------:R-:W-:Y:S01]  /*b8b0*/  UIADD3 UR9, UR9, UR7, URZ ;  /* 0x0000000709097290 */ /* 0x000fe2000fffe03f */
[----:B------:R-:W5:Y:S01]  /*b8c0*/  LD.E.128 R24, desc[UR50][R24.64] ;  /* 0x0000003218187980 */ /* 0x000f62000c101d00 */
[----:B------:R-:W-:Y:S01]  /*b8d0*/  ULDC.64 UR10, c[0x0][0xae8] ;  /* 0x0002ba00000a7ab9 */ /* 0x000fe20000000a00 */
[----:B------:R-:W-:Y:S01]  /*b8e0*/  IMAD R33, R33, 0x80, R0 ;  /* 0x0000008021217824 */ /* 0x000fe200078e0200 */
[----:B------:R-:W-:Y:S01]  /*b8f0*/  USHF.R.S32.HI UR4, URZ, 0x1f, UR36 ;  /* 0x0000001f3f047899 */ /* 0x000fe20008011424 */
[----:B------:R-:W5:Y:S01]  /*b900*/  LD.E.128 R28, desc[UR50][R28.64] ;  /* 0x000000321c1c7980 */ /* 0x000f62000c101d00 */
[----:B------:R-:W-:Y:S01]  /*b910*/  UIMAD.WIDE.U32 UR8, UR40, UR10, UR8 ;  /* 0x0000000a280872a5 */ /* 0x000fe2000f8e0008 */
[----:B0-----:R-:W-:Y:S01]  /*b920*/  @P1 IMAD.HI.U32 R0, R33, R32, RZ ;  /* 0x0000002021001227 */ /* 0x001fe200078e00ff */
[----:B------:R-:W-:Y:S01]  /*b930*/  UIMAD UR4, UR4, UR12, URZ ;  /* 0x0000000c040472a4 */ /* 0x000fe2000f8e023f */
[----:B------:R-:W5:Y:S01]  /*b940*/  LD.E.128 R40, desc[UR50][R40.64] ;  /* 0x0000003228287980 */ /* 0x000f62000c101d00 */
[----:B------:R-:W-:Y:S01]  /*b950*/  UIMAD UR9, UR40, UR11, UR9 ;  /* 0x0000000b280972a4 */ /* 0x000fe2000f8e0209 */
[----:B------:R-:W-:Y:S01]  /*b960*/  IMAD.MOV.U32 R3, RZ, RZ, R33 ;  /* 0x000000ffff037224 */ /* 0x000fe200078e0021 */
[----:B------:R-:W-:Y:S01]  /*b970*/  UIMAD UR4, UR36, UR13, UR4 ;  /* 0x0000000d240472a4 */ /* 0x000fe2000f8e0204 */
[----:B------:R-:W5:Y:S01]  /*b980*/  LD.E.128 R44, desc[UR50][R44.64] ;  /* 0x000000322c2c7980 */ /* 0x000f62000c101d00 */
[----:B------:R-:W-:-:S03]  /*b990*/  UIMAD.WIDE.U32 UR36, UR36, UR12, UR8 ;  /* 0x0000000c242472a5 */ /* 0x000fc6000f8e0008 */
[----:B------:R-:W-:Y:S01]  /*b9a0*/  ULDC.64 UR8, c[0x0][0xae0] ;  /* 0x0002b80000087ab9 */ /* 0x000fe20000000a00 */
[----:B------:R-:W5:Y:S01]  /*b9b0*/  LD.E.128 R48, desc[UR50][R48.64] ;  /* 0x0000003230307980 */ /* 0x000f62000c101d00 */
[----:B-1----:R-:W-:Y:S01]  /*b9c0*/  @P1 SHF.R.U32.HI R3, RZ, R21, R0 ;  /* 0x00000015ff031219 */ /* 0x002fe20000011600 */
[----:B------:R-:W-:Y:S01]  /*b9d0*/  UIADD3 UR4, UR37, UR4, URZ ;  /* 0x0000000425047290 */ /* 0x000fe2000fffe03f */
[----:B------:R-:W-:Y:S01]  /*b9e0*/  IMAD.U32 R20, RZ, RZ, UR36 ;  /* 0x00000024ff147e24 */ /* 0x000fe2000f8e00ff */
[----:B------:R-:W-:Y:S01]  /*b9f0*/  @!PT LDS RZ, [RZ] ;  /* 0x00000000fffff984 */ /* 0x000fe20000000800 */
[----:B------:R-:W-:Y:S01]  /*ba00*/  @!PT LDS RZ, [RZ] ;  /* 0x00000000fffff984 */ /* 0x000fe20000000800 */
[----:B------:R-:W-:Y:S01]  /*ba10*/  @!PT LDS RZ, [RZ] ;  /* 0x00000000fffff984 */ /* 0x000fe20000000800 */
[----:B------:R-:W-:Y:S01]  /*ba20*/  @!PT LDS RZ, [RZ] ;  /* 0x00000000fffff984 */ /* 0x000fe20000000800 */
[----:B------:R0:W-:Y:S06]  /*ba30*/  MEMBAR.ALL.CTA ;  /* 0x0000000000007992 */ /* 0x0001ec0000008000 */
[----:B0-----:R-:W0:Y:S01]  /*ba40*/  FENCE.VIEW.ASYNC.S ;  /* 0x00000000000073c6 */ /* 0x001e220000000000 */
[--C-:B------:R-:W-:Y:S01]  /*ba50*/  SHF.R.S32.HI R0, RZ, 0x1f, R3.reuse ;  /* 0x0000001fff007819 */ /* 0x100fe20000011403 */
[----:B------:R-:W-:-:S02]  /*ba60*/  IMAD.MOV R32, RZ, RZ, -R3 ;  /* 0x000000ffff207224 */ /* 0x000fc400078e0a03 */
[----:B------:R-:W-:Y:S02]  /*ba70*/  IMAD.U32 R21, RZ, RZ, UR37 ;  /* 0x00000025ff157e24 */ /* 0x000fe4000f8e00ff */
[----:B------:R-:W-:Y:S02]  /*ba80*/  IMAD R0, R0, UR8, RZ ;  /* 0x0000000800007c24 */ /* 0x000fe4000f8e02ff */
[----:B------:R-:W-:Y:S02]  /*ba90*/  IMAD R37, R37, R32, R33 ;  /* 0x0000002025257224 */ /* 0x000fe400078e0221 */
[----:B------:R-:W-:Y:S02]  /*baa0*/  IMAD.U32 R21, RZ, RZ, UR4 ;  /* 0x00000004ff157e24 */ /* 0x000fe4000f8e00ff */
[C---:B------:R-:W-:Y:S01]  /*bab0*/  IMAD R33, R3.reuse, UR9, R0 ;  /* 0x0000000903217c24 */ /* 0x040fe2000f8e0200 */
[----:B------:R-:W-:Y:S01]  /*bac0*/  SHF.R.S32.HI R0, RZ, 0x1f, R37 ;  /* 0x0000001fff007819 */ /* 0x000fe20000011425 */
[----:B------:R-:W-:Y:S01]  /*bad0*/  IMAD.WIDE.U32 R20, R3, UR8, R20 ;  /* 0x0000000803147c25 */ /* 0x000fe2000f8e0014 */
[----:B------:R-:W-:-:S03]  /*bae0*/  ULDC.64 UR8, c[0x0][0xad8] ;  /* 0x0002b60000087ab9 */ /* 0x000fc60000000a00 */
[----:B------:R-:W-:Y:S02]  /*baf0*/  IMAD.U32 R39, RZ, RZ, UR38 ;  /* 0x00000026ff277e24 */ /* 0x000fe4000f8e00ff */
[----:B------:R-:W-:Y:S02]  /*bb00*/  IMAD.IADD R21, R21, 0x1, R33 ;  /* 0x0000000115157824 */ /* 0x000fe400078e0221 */
[----:B------:R-:W-:Y:S02]  /*bb10*/  IMAD R0, R0, UR8, RZ ;  /* 0x0000000800007c24 */ /* 0x000fe4000f8e02ff */
[----:B------:R-:W-:Y:S02]  /*bb20*/  IMAD R39, R39, 0x80, R200 ;  /* 0x0000008027277824 */ /* 0x000fe400078e02c8 */
[C---:B------:R-:W-:Y:S02]  /*bb30*/  IMAD R33, R37.reuse, UR9, R0 ;  /* 0x0000000925217c24 */ /* 0x040fe4000f8e0200 */
[----:B------:R-:W-:Y:S01]  /*bb40*/  IMAD.WIDE.U32 R20, R37, UR8, R20 ;  /* 0x0000000825147c25 */ /* 0x000fe2000f8e0014 */
[----:B------:R-:W-:Y:S01]  /*bb50*/  ISETP.GE.AND P2, PT, R39, R34, PT ;  /* 0x000000222700720c */ /* 0x000fe20003f46270 */
[----:B------:R-:W-:-:S02]  /*bb60*/  ULDC.64 UR8, c[0x0][0xa80] ;  /* 0x0002a00000087ab9 */ /* 0x000fc40000000a00 */
[----:B------:R-:W-:Y:S01]  /*bb70*/  VIADD R3, R39, 0x20 ;  /* 0x0000002027037836 */ /* 0x000fe20000000000 */
[----:B------:R-:W-:Y:S01]  /*bb80*/  LEA R0, P3, R20, UR8, 0x1 ;  /* 0x0000000814007c11 */ /* 0x000fe2000f8608ff */
[----:B------:R-:W-:Y:S02]  /*bb90*/  IMAD.IADD R21, R21, 0x1, R33 ;  /* 0x0000000115157824 */ /* 0x000fe400078e0221 */
[----:B------:R-:W-:Y:S01]  /*bba0*/  VIADD R36, R36, 0x29820 ;  /* 0x0002982024247836 */ /* 0x000fe20000000000 */
[-C--:B------:R-:W-:Y:S01]  /*bbb0*/  ISETP.GE.AND P0, PT, R3, R34.reuse, PT ;  /* 0x000000220300720c */ /* 0x080fe20003f06270 */
[----:B------:R-:W-:Y:S01]  /*bbc0*/  VIADD R3, R39, 0x40 ;  /* 0x0000004027037836 */ /* 0x000fe20000000000 */
[----:B------:R-:W-:Y:S02]  /*bbd0*/  LEA.HI.X R37, R20, UR9, R21, 0x1, P3 ;  /* 0x0000000914257c11 */ /* 0x000fe400098f0c15 */
[----:B------:R-:W-:Y:S01]  /*bbe0*/  PRMT R36, RZ, 0x654, R36 ;  /* 0x00000654ff247816 */ /* 0x000fe20000000024 */
[----:B0-----:R0:W1:Y:S01]  /*bbf0*/  SHFL.IDX PT, R33, R0, RZ, 0x181f ;  /* 0x00181fff00217589 */ /* 0x00106200000e0000 */
[----:B------:R-:W-:Y:S01]  /*bc00*/  ISETP.GE.AND P1, PT, R3, R34, PT ;  /* 0x000000220300720c */ /* 0x000fe20003f26270 */
[----:B------:R-:W-:Y:S01]  /*bc10*/  BSSY B1, `(.L_x_212) ;  /* 0x000000d000017945 */ /* 0x000fe20003800000 */
[----:B------:R0:W-:Y:S01]  /*bc20*/  SYNCS.ARRIVE.TRANS64.RED.A1T0 RZ, [R36+URZ], RZ ;  /* 0x000000ff24ff79a7 */ /* 0x0001e2000810043f */
[----:B------:R0:W2:Y:S02]  /*bc30*/  SHFL.IDX PT, R3, R37, RZ, 0x181f ;  /* 0x00181fff25037589 */ /* 0x0000a400000e0000 */
[----:B------:R-:W-:Y:S08]  /*bc40*/  @P2 BRA `(.L_x_213) ;  /* 0x0000000000242947 */ /* 0x000ff00003800000 */
[----:B------:R-:W-:Y:S02]  /*bc50*/  ULDC UR4, c[0x0][0xac8] ;  /* 0x0002b20000047ab9 */ /* 0x000fe40000000800 */
[----:B------:R-:W-:Y:S02]  /*bc60*/  ISETP.GE.AND P2, PT, R2, UR4, PT ;  /* 0x0000000402007c0c */ /* 0x000fe4000bf46270 */
[----:B------:R-:W-:-:S11]  /*bc70*/  ISETP.GE.AND P3, PT, R16, UR4, PT ;  /* 0x0000000410007c0c */ /* 0x000fd6000bf66270 */
[-C--:B-1----:R-:W-:Y:S02]  /*bc80*/  @!P2 LEA R20, P4, R2, R33.reuse, 0x1 ;  /* 0x000000210214a211 */ /* 0x082fe400078808ff */
[----:B------:R-:W-:Y:S02]  /*bc90*/  @!P3 LEA R32, P5, R16, R33, 0x1 ;  /* 0x000000211020b211 */ /* 0x000fe400078a08ff */
[-C--:B--2---:R-:W-:Y:S02]  /*bca0*/  @!P2 LEA.HI.X R21, R2, R3.reuse, R222, 0x1, P4 ;  /* 0x000000030215a211 */ /* 0x084fe400020f0cde */
[----:B------:R-:W-:-:S03]  /*bcb0*/  @!P3 LEA.HI.X R33, R16, R3, R221, 0x1, P5 ;  /* 0x000000031021b211 */ /* 0x000fc600028f0cdd */
[----:B-----5:R3:W-:Y:S04]  /*bcc0*/  @!P2 ST.E.128 desc[UR50][R20.64], R4 ;  /* 0x000000041400a985 */ /* 0x0207e8000c101d32 */
[----:B------:R3:W-:Y:S02]  /*bcd0*/  @!P3 ST.E.128 desc[UR50][R32.64], R28 ;  /* 0x0000001c2000b985 */ /* 0x0007e4000c101d32 */
.L_x_213:
[----:B------:R-:W-:Y:S05]  /*bce0*/  BSYNC B1 ;  /* 0x0000000000017941 */ /* 0x000fea0003800000 */
.L_x_212:
[----:B--2---:R2:W4:Y:S01]  /*bcf0*/  SHFL.IDX PT, R3, R37, 0x1, 0x181f ;  /* 0x00381f0025037f89 */ /* 0x00452200000e0000 */
[----:B------:R-:W-:Y:S03]  /*bd00*/  BSSY B1, `(.L_x_214) ;  /* 0x000000c000017945 */ /* 0x000fe60003800000 */
[----:B---3-5:R2:W3:Y:S01]  /*bd10*/  SHFL.IDX PT, R7, R0, 0x1, 0x181f ;  /* 0x00381f0000077f89 */ /* 0x0284e200000e0000 */
[----:B------:R-:W-:Y:S05]  /*bd20*/  @P0 BRA `(.L_x_215) ;  /* 0x0000000000240947 */ /* 0x000fea0003800000 */
[----:B------:R-:W-:Y:S02]  /*bd30*/  ULDC UR4, c[0x0][0xac8] ;  /* 0x0002b20000047ab9 */ /* 0x000fe40000000800 */
[----:B------:R-:W-:Y:S02]  /*bd40*/  ISETP.GE.AND P3, PT, R2, UR4, PT ;  /* 0x0000000402007c0c */ /* 0x000fe4000bf66270 */
[----:B------:R-:W-:-:S11]  /*bd50*/  ISETP.GE.AND P4, PT, R16, UR4, PT ;  /* 0x0000000410007c0c */ /* 0x000fd6000bf86270 */
[-C--:B---3--:R-:W-:Y:S02]  /*bd60*/  @!P3 LEA R4, P0, R2, R7.reuse, 0x1 ;  /* 0x000000070204b211 */ /* 0x088fe400078008ff */
[----:B------:R-:W-:Y:S02]  /*bd70*/  @!P4 LEA R6, P2, R16, R7, 0x1 ;  /* 0x000000071006c211 */ /* 0x000fe400078408ff */
[-C--:B----4-:R-:W-:Y:S02]  /*bd80*/  @!P3 LEA.HI.X R5, R2, R3.reuse, R222, 0x1, P0 ;  /* 0x000000030205b211 */ /* 0x090fe400000f0cde */
[----:B------:R-:W-:-:S03]  /*bd90*/  @!P4 LEA.HI.X R7, R16, R3, R221, 0x1, P2 ;  /* 0x000000031007c211 */ /* 0x000fc600010f0cdd */
[----:B------:R3:W-:Y:S04]  /*bda0*/  @!P3 ST.E.128 desc[UR50][R4.64], R8 ;  /* 0x000000080400b985 */ /* 0x0007e8000c101d32 */
[----:B------:R3:W-:Y:S02]  /*bdb0*/  @!P4 ST.E.128 desc[UR50][R6.64], R40 ;  /* 0x000000280600c985 */ /* 0x0007e4000c101d32 */
.L_x_215:
[----:B------:R-:W-:Y:S05]  /*bdc0*/  BSYNC B1 ;  /* 0x0000000000017941 */ /* 0x000fea0003800000 */
.L_x_214:
[----:B----4-:R4:W0:Y:S01]  /*bdd0*/  SHFL.IDX PT, R3, R37, 0x2, 0x181f ;  /* 0x00581f0025037f89 */ /* 0x01082200000e0000 */
[----:B------:R-:W-:Y:S03]  /*bde0*/  BSSY B1, `(.L_x_216) ;  /* 0x000000c000017945 */ /* 0x000fe60003800000 */
[----:B---3--:R4:W3:Y:S01]  /*bdf0*/  SHFL.IDX PT, R7, R0, 0x2, 0x181f ;  /* 0x00581f0000077f89 */ /* 0x0088e200000e0000 */
[----:B------:R-:W-:Y:S05]  /*be00*/  @P1 BRA `(.L_x_217) ;  /* 0x0000000000241947 */ /* 0x000fea0003800000 */
[----:B------:R-:W-:Y:S02]  /*be10*/  ULDC UR4, c[0x0][0xac8] ;  /* 0x0002b20000047ab9 */ /* 0x000fe40000000800 */
[----:B------:R-:W-:Y:S02]  /*be20*/  ISETP.GE.AND P2, PT, R2, UR4, PT ;  /* 0x0000000402007c0c */ /* 0x000fe4000bf46270 */
[----:B------:R-:W-:-:S11]  /*be30*/  ISETP.GE.AND P3, PT, R16, UR4, PT ;  /* 0x0000000410007c0c */ /* 0x000fd6000bf66270 */
[-C--:B---3--:R-:W-:Y:S02]  /*be40*/  @!P2 LEA R4, P0, R2, R7.reuse, 0x1 ;  /* 0x000000070204a211 */ /* 0x088fe400078008ff */
[----:B------:R-:W-:Y:S02]  /*be50*/  @!P3 LEA R6, P1, R16, R7, 0x1 ;  /* 0x000000071006b211 */ /* 0x000fe400078208ff */
[-C--:B0-----:R-:W-:Y:S02]  /*be60*/  @!P2 LEA.HI.X R5, R2, R3.reuse, R222, 0x1, P0 ;  /* 0x000000030205a211 */ /* 0x081fe400000f0cde */
[----:B------:R-:W-:-:S03]  /*be70*/  @!P3 LEA.HI.X R7, R16, R3, R221, 0x1, P1 ;  /* 0x000000031007b211 */ /* 0x000fc600008f0cdd */
[----:B------:R0:W-:Y:S04]  /*be80*/  @!P2 ST.E.128 desc[UR50][R4.64], R12 ;  /* 0x0000000c0400a985 */ /* 0x0001e8000c101d32 */
[----:B------:R0:W-:Y:S02]  /*be90*/  @!P3 ST.E.128 desc[UR50][R6.64], R44 ;  /* 0x0000002c0600b985 */ /* 0x0001e4000c101d32 */
.L_x_217:
[----:B------:R-:W-:Y:S05]  /*bea0*/  BSYNC B1 ;  /* 0x0000000000017941 */ /* 0x000fea0003800000 */
.L_x_216:
[----:B0-----:R-:W-:Y:S01]  /*beb0*/  VIADD R3, R39, 0x60 ;  /* 0x0000006027037836 */ /* 0x001fe20000000000 */
[----:B--2-4-:R-:W0:Y:S04]  /*bec0*/  SHFL.IDX PT, R37, R37, 0x3, 0x181f ;  /* 0x00781f0025257f89 */ /* 0x014e2800000e0000 */
[----:B------:R-:W-:Y:S01]  /*bed0*/  ISETP.GE.AND P0, PT, R3, R34, PT ;  /* 0x000000220300720c */ /* 0x000fe20003f06270 */
[----:B---3--:R2:W3:-:S12]  /*bee0*/  SHFL.IDX PT, R7, R0, 0x3, 0x181f ;  /* 0x00781f0000077f89 */ /* 0x0084d800000e0000 */
[----:B--2---:R-:W-:Y:S05]  /*bef0*/  @P0 BRA `(.L_x_218) ;  /* 0x0000001800240947 */ /* 0x004fea0003800000 */
[----:B------:R-:W-:Y:S02]  /*bf00*/  ULDC UR4, c[0x0][0xac8] ;  /* 0x0002b20000047ab9 */ /* 0x000fe40000000800 */
[----:B------:R-:W-:-:S13]  /*bf10*/  ISETP.GE.AND P1, PT, R2, UR4, PT ;  /* 0x0000000402007c0c */ /* 0x000fda000bf26270 */
[----:B---3--:R-:W-:-:S04]  /*bf20*/  @!P1 LEA R4, P0, R2, R7, 0x1 ;  /* 0x0000000702049211 */ /* 0x008fc800078008ff */
[----:B0-----:R-:W-:Y:S02]  /*bf30*/  @!P1 LEA.HI.X R5, R2, R37, R222, 0x1, P0 ;  /* 0x0000002502059211 */ /* 0x001fe400000f0cde */
[----:B------:R-:W-:-:S03]  /*bf40*/  ISETP.GE.AND P0, PT, R16, UR4, PT ;  /* 0x0000000410007c0c */ /* 0x000fc6000bf06270 */
[----:B------:R0:W-:Y:S10]  /*bf50*/  @!P1 ST.E.128 desc[UR50][R4.64], R24 ;  /* 0x0000001804009985 */ /* 0x0001f4000c101d32 */
[----:B------:R-:W-:Y:S05]  /*bf60*/  @P0 BRA `(.L_x_218) ;  /* 0x0000001800080947 */ /* 0x000fea0003800000 */
[----:B0-----:R-:W-:-:S04]  /*bf70*/  LEA R4, P0, R16, R7, 0x1 ;  /* 0x0000000710047211 */ /* 0x001fc800078008ff */
[----:B------:R-:W-:-:S05]  /*bf80*/  LEA.HI.X R5, R16, R37, R221, 0x1, P0 ;  /* 0x0000002510057211 */ /* 0x000fca00000f0cdd */
[----:B------:R0:W-:Y:S01]  /*bf90*/  ST.E.128 desc[UR50][R4.64], R48 ;  /* 0x0000003004007985 */ /* 0x0001e2000c101d32 */
[----:B------:R-:W-:Y:S05]  /*bfa0*/  BRA `(.L_x_218) ;  /* 0x0000001400f87947 */ /* 0x000fea0003800000 */
.L_x_211:
[----:B------:R-:W-:Y:S01]  /*bfb0*/  ULDC.64 UR10, c[0x0][0xb08] ;  /* 0x0002c200000a7ab9 */ /* 0x000fe20000000a00 */
[----:B0-----:R-:W0:Y:S01]  /*bfc0*/  @P1 LDC R0, c[0x0][0xbec] ;  /* 0x0002fb00ff001b82 */ /* 0x001e220000000800 */
[----:B------:R-:W-:Y:S01]  /*bfd0*/  UIMAD UR7, UR12, UR10, URZ ;  /* 0x0000000a0c0772a4 */ /* 0x000fe2000f8e023f */
[----:B------:R-:W-:Y:S01]  /*bfe0*/  IMAD.MOV.U32 R3, RZ, RZ, R11 ;  /* 0x000000ffff037224 */ /* 0x000fe200078e000b */
[----:B------:R-:W-:Y:S01]  /*bff0*/  UIMAD.WIDE.U32 UR8, UR4, UR10, URZ ;  /* 0x0000000a040872a5 */ /* 0x000fe2000f8e003f */
[----:B------:R-:W-:Y:S01]  /*c000*/  VIADD R36, R36, 0x29820 ;  /* 0x0002982024247836 */ /* 0x000fe20000000000 */
[----:B------:R-:W-:Y:S01]  /*c010*/  UIMAD UR7, UR4, UR11, UR7 ;  /* 0x0000000b040772a4 */ /* 0x000fe2000f8e0207 */
[----:B------:R-:W-:Y:S01]  /*c020*/  BSSY B1, `(.L_x_219) ;  /* 0x000006b000017945 */ /* 0x000fe20003800000 */
[----:B------:R-:W-:Y:S01]  /*c030*/  USHF.R.S32.HI UR4, URZ, 0x1f, UR36 ;  /* 0x0000001f3f047899 */ /* 0x000fe20008011424 */
[----:B------:R-:W1:Y:S01]  /*c040*/  @P1 LDC R5, c[0x0][0xbf0] ;  /* 0x0002fc00ff051b82 */ /* 0x000e620000000800 */
[----:B------:R-:W-:Y:S01]  /*c050*/  UIADD3 UR9, UR9, UR7, URZ ;  /* 0x0000000709097290 */ /* 0x000fe2000fffe03f */
[----:B------:R-:W-:Y:S01]  /*c060*/  PRMT R36, RZ, 0x654, R36 ;  /* 0x00000654ff247816 */ /* 0x000fe20000000024 */
[----:B------:R-:W-:-:S02]  /*c070*/  ULDC.64 UR10, c[0x0][0xb38] ;  /* 0x0002ce00000a7ab9 */ /* 0x000fc40000000a00 */
[----:B------:R-:W-:Y:S01]  /*c080*/  UIMAD.WIDE.U32 UR8, UR40, UR10, UR8 ;  /* 0x0000000a280872a5 */ /* 0x000fe2000f8e0008 */
[----:B------:R2:W-:Y:S03]  /*c090*/  SYNCS.ARRIVE.TRANS64.RED.A1T0 RZ, [R36+URZ], RZ ;  /* 0x000000ff24ff79a7 */ /* 0x0005e6000810043f */
[----:B------:R-:W-:-:S03]  /*c0a0*/  UIMAD UR9, UR40, UR11, UR9 ;  /* 0x0000000b280972a4 */ /* 0x000fc6000f8e0209 */
[----:B------:R-:W-:Y:S02]  /*c0b0*/  ULDC.64 UR10, c[0x0][0xb40] ;  /* 0x0002d000000a7ab9 */ /* 0x000fe40000000a00 */
[----:B------:R-:W-:Y:S01]  /*c0c0*/  UIMAD UR4, UR4, UR10, URZ ;  /* 0x0000000a040472a4 */ /* 0x000fe2000f8e023f */
[----:B0-----:R-:W-:-:S03]  /*c0d0*/  @P1 IMAD.HI.U32 R0, R11, R0, RZ ;  /* 0x000000000b001227 */ /* 0x001fc600078e00ff */
[----:B------:R-:W-:Y:S02]  /*c0e0*/  UIMAD UR4, UR36, UR11, UR4 ;  /* 0x0000000b240472a4 */ /* 0x000fe4000f8e0204 */
[----:B------:R-:W-:-:S03]  /*c0f0*/  UIMAD.WIDE.U32 UR36, UR36, UR10, UR8 ;  /* 0x0000000a242472a5 */ /* 0x000fc6000f8e0008 */
[----:B------:R-:W-:Y:S01]  /*c100*/  ULDC.64 UR10, c[0x0][0xb48] ;  /* 0x0002d200000a7ab9 */ /* 0x000fe20000000a00 */
[----:B------:R-:W-:Y:S01]  /*c110*/  UIADD3 UR9, UR37, UR4, URZ ;  /* 0x0000000425097290 */ /* 0x000fe2000fffe03f */
[----:B-1----:R-:W-:Y:S02]  /*c120*/  @P1 SHF.R.U32.HI R3, RZ, R5, R0 ;  /* 0x00000005ff031219 */ /* 0x002fe40000011600 */
[----:B------:R-:W-:Y:S02]  /*c130*/  UMOV UR8, UR36 ;  /* 0x0000002400087c82 */ /* 0x000fe40008000000 */
[----:B------:R-:W-:Y:S01]  /*c140*/  UIMAD.WIDE.U32 UR8, UR39, UR10, UR8 ;  /* 0x0000000a270872a5 */ /* 0x000fe2000f8e0008 */
[--C-:B------:R-:W-:Y:S01]  /*c150*/  SHF.R.S32.HI R0, RZ, 0x1f, R3.reuse ;  /* 0x0000001fff007819 */ /* 0x100fe20000011403 */
[----:B------:R-:W-:Y:S02]  /*c160*/  IMAD.MOV R4, RZ, RZ, -R3 ;  /* 0x000000ffff047224 */ /* 0x000fe400078e0a03 */
[----:B------:R-:W-:-:S02]  /*c170*/  UIMAD UR39, UR39, UR11, UR9 ;  /* 0x0000000b272772a4 */ /* 0x000fc4000f8e0209 */
[----:B------:R-:W-:Y:S01]  /*c180*/  IMAD R37, R37, R4, R11 ;  /* 0x0000000425257224 */ /* 0x000fe200078e020b */
[----:B------:R-:W-:Y:S01]  /*c190*/  ULDC.64 UR10, c[0x0][0xb30] ;  /* 0x0002cc00000a7ab9 */ /* 0x000fe20000000a00 */
[----:B------:R-:W-:Y:S02]  /*c1a0*/  IMAD.U32 R5, RZ, RZ, UR9 ;  /* 0x00000009ff057e24 */ /* 0x000fe4000f8e00ff */
[----:B------:R-:W-:Y:S02]  /*c1b0*/  IMAD R0, R0, UR10, RZ ;  /* 0x0000000a00007c24 */ /* 0x000fe4000f8e02ff */
[----:B------:R-:W-:Y:S01]  /*c1c0*/  IMAD.U32 R4, RZ, RZ, UR8 ;  /* 0x00000008ff047e24 */ /* 0x000fe2000f8e00ff */
[----:B------:R-:W-:Y:S01]  /*c1d0*/  ULDC.64 UR8, c[0x0][0xb28] ;  /* 0x0002ca0000087ab9 */ /* 0x000fe20000000a00 */
[----:B------:R-:W-:Y:S02]  /*c1e0*/  IMAD.U32 R5, RZ, RZ, UR39 ;  /* 0x00000027ff057e24 */ /* 0x000fe4000f8e00ff */
[C---:B------:R-:W-:Y:S01]  /*c1f0*/  IMAD R7, R3.reuse, UR11, R0 ;  /* 0x0000000b03077c24 */ /* 0x040fe2000f8e0200 */
[----:B------:R-:W-:Y:S01]  /*c200*/  SHF.R.S32.HI R0, RZ, 0x1f, R37 ;  /* 0x0000001fff007819 */ /* 0x000fe20000011425 */
[----:B------:R-:W-:-:S04]  /*c210*/  IMAD.WIDE.U32 R4, R3, UR10, R4 ;  /* 0x0000000a03047c25 */ /* 0x000fc8000f8e0004 */
[----:B------:R-:W-:Y:S02]  /*c220*/  IMAD R0, R0, UR8, RZ ;  /* 0x0000000800007c24 */ /* 0x000fe4000f8e02ff */
[----:B------:R-:W-:Y:S02]  /*c230*/  IMAD.IADD R5, R5, 0x1, R7 ;  /* 0x0000000105057824 */ /* 0x000fe400078e0207 */
[C---:B------:R-:W-:Y:S02]  /*c240*/  IMAD R3, R37.reuse, UR9, R0 ;  /* 0x0000000925037c24 */ /* 0x040fe4000f8e0200 */
[----:B------:R-:W-:Y:S01]  /*c250*/  IMAD.WIDE.U32 R4, R37, UR8, R4 ;  /* 0x0000000825047c25 */ /* 0x000fe2000f8e0004 */
[----:B------:R-:W-:-:S03]  /*c260*/  ULDC.64 UR8, c[0x0][0xb00] ;  /* 0x0002c00000087ab9 */ /* 0x000fc60000000a00 */
[----:B------:R-:W-:Y:S01]  /*c270*/  IMAD.IADD R3, R5, 0x1, R3 ;  /* 0x0000000105037824 */ /* 0x000fe200078e0203 */
[----:B------:R-:W-:-:S04]  /*c280*/  LEA R0, P1, R4, UR8, 0x2 ;  /* 0x0000000804007c11 */ /* 0x000fc8000f8210ff */
[----:B------:R-:W-:Y:S01]  /*c290*/  LEA.HI.X R3, R4, UR9, R3, 0x2, P1 ;  /* 0x0000000904037c11 */ /* 0x000fe200088f1403 */
[----:B------:R2:W0:Y:S04]  /*c2a0*/  SHFL.IDX PT, R6, R0, RZ, 0x1c1f ;  /* 0x001c1fff00067589 */ /* 0x00042800000e0000 */
[----:B------:R2:W1:Y:S01]  /*c2b0*/  SHFL.IDX PT, R7, R3, RZ, 0x1c1f ;  /* 0x001c1fff03077589 */ /* 0x00046200000e0000 */
[----:B------:R-:W-:Y:S05]  /*c2c0*/  @P2 BRA `(.L_x_220) ;  /* 0x0000000400002947 */ /* 0x000fea0003800000 */
[----:B------:R-:W-:Y:S02]  /*c2d0*/  ULDC UR4, c[0x0][0xac8] ;  /* 0x0002b20000047ab9 */ /* 0x000fe40000000800 */
[----:B------:R-:W-:Y:S02]  /*c2e0*/  ISETP.GE.AND P1, PT, R199, UR4, PT ;  /* 0x00000004c7007c0c */ /* 0x000fe4000bf26270 */
[----:B------:R-:W-:Y:S02]  /*c2f0*/  ISETP.GE.AND P4, PT, R198, UR4, PT ;  /* 0x00000004c6007c0c */ /* 0x000fe4000bf86270 */
[----:B------:R-:W-:Y:S02]  /*c300*/  ISETP.GE.AND P3, PT, R197, UR4, PT ;  /* 0x00000004c5007c0c */ /* 0x000fe4000bf66270 */
[----:B------:R-:W-:-:S07]  /*c310*/  ISETP.GE.AND P2, PT, R196, UR4, PT ;  /* 0x00000004c4007c0c */ /* 0x000fce000bf46270 */
[----:B01----:R-:W-:Y:S02]  /*c320*/  @!P1 IMAD.WIDE R4, R199, 0x4, R6 ;  /* 0x00000004c7049825 */ /* 0x003fe400078e0206 */
[----:B------:R-:W-:-:S03]  /*c330*/  @!P4 LEA R8, P5, R198, R6, 0x2 ;  /* 0x00000006c608c211 */ /* 0x000fc600078a10ff */
[----:B------:R0:W-:Y:S01]  /*c340*/  @!P1 ST.E.64 desc[UR50][R4.64], R64 ;  /* 0x0000004004009985 */ /* 0x0001e2000c101b32 */
[----:B------:R-:W-:Y:S02]  /*c350*/  ISETP.GE.AND P1, PT, R195, UR4, PT ;  /* 0x00000004c3007c0c */ /* 0x000fe4000bf26270 */
[-C--:B------:R-:W-:Y:S02]  /*c360*/  @!P4 LEA.HI.X R9, R198, R7.reuse, R216, 0x2, P5 ;  /* 0x00000007c609c211 */ /* 0x080fe400028f14d8 */
[CC--:B------:R-:W-:Y:S02]  /*c370*/  @!P3 LEA R10, P5, R197.reuse, R6.reuse, 0x2 ;  /* 0x00000006c50ab211 */ /* 0x0c0fe400078a10ff */
[----:B------:R-:W-:Y:S01]  /*c380*/  @!P2 LEA R12, P6, R196, R6, 0x2 ;  /* 0x00000006c40ca211 */ /* 0x000fe200078c10ff */
[----:B------:R1:W-:Y:S01]  /*c390*/  @!P4 ST.E.64 desc[UR50][R8.64], R66 ;  /* 0x000000420800c985 */ /* 0x0003e2000c101b32 */
[----:B------:R-:W-:Y:S02]  /*c3a0*/  @!P3 LEA.HI.X R11, R197, R7, R215, 0x2, P5 ;  /* 0x00000007c50bb211 */ /* 0x000fe400028f14d7 */
[----:B------:R-:W-:-:S02]  /*c3b0*/  ISETP.GE.AND P4, PT, R194, UR4, PT ;  /* 0x00000004c2007c0c */ /* 0x000fc4000bf86270 */
[-C--:B------:R-:W-:Y:S01]  /*c3c0*/  @!P2 LEA.HI.X R13, R196, R7.reuse, R214, 0x2, P6 ;  /* 0x00000007c40da211 */ /* 0x080fe200030f14d6 */
[----:B------:R3:W-:Y:S01]  /*c3d0*/  @!P3 ST.E.64 desc[UR50][R10.64], R68 ;  /* 0x000000440a00b985 */ /* 0x0007e2000c101b32 */
[----:B------:R-:W-:Y:S02]  /*c3e0*/  ISETP.GE.AND P3, PT, R193, UR4, PT ;  /* 0x00000004c1007c0c */ /* 0x000fe4000bf66270 */
[C---:B------:R-:W-:Y:S01]  /*c3f0*/  @!P1 LEA R14, P5, R195.reuse, R6, 0x2 ;  /* 0x00000006c30e9211 */ /* 0x040fe200078a10ff */
[----:B------:R4:W-:Y:S01]  /*c400*/  @!P2 ST.E.64 desc[UR50][R12.64], R70 ;  /* 0x000000460c00a985 */ /* 0x0009e2000c101b32 */
[----:B------:R-:W-:Y:S02]  /*c410*/  ISETP.GE.AND P2, PT, R192, UR4, PT ;  /* 0x00000004c0007c0c */ /* 0x000fe4000bf46270 */
[----:B------:R-:W-:-:S03]  /*c420*/  @!P1 LEA.HI.X R15, R195, R7, R213, 0x2, P5 ;  /* 0x00000007c30f9211 */ /* 0x000fc600028f14d5 */
[CC--:B0-----:R-:W-:Y:S02]  /*c430*/  @!P4 LEA R4, P6, R194.reuse, R6.reuse, 0x2 ;  /* 0x00000006c204c211 */ /* 0x0c1fe400078c10ff */
[----:B------:R0:W-:Y:S01]  /*c440*/  @!P1 ST.E.64 desc[UR50][R14.64], R72 ;  /* 0x000000480e009985 */ /* 0x0001e2000c101b32 */
[----:B------:R-:W-:Y:S02]  /*c450*/  ISETP.GE.AND P1, PT, R171, UR4, PT ;  /* 0x00000004ab007c0c */ /* 0x000fe4000bf26270 */
[-C--:B------:R-:W-:Y:S02]  /*c460*/  @!P4 LEA.HI.X R5, R194, R7.reuse, R212, 0x2, P6 ;  /* 0x00000007c205c211 */ /* 0x080fe400030f14d4 */
[CC--:B-1----:R-:W-:Y:S02]  /*c470*/  @!P3 LEA R8, P6, R193.reuse, R6.reuse, 0x2 ;  /* 0x00000006c108b211 */ /* 0x0c2fe400078c10ff */
[----:B---3--:R-:W-:Y:S01]  /*c480*/  @!P2 LEA R10, P5, R192, R6, 0x2 ;  /* 0x00000006c00aa211 */ /* 0x008fe200078a10ff */
[----:B------:R1:W-:Y:S01]  /*c490*/  @!P4 ST.E.64 desc[UR50][R4.64], R74 ;  /* 0x0000004a0400c985 */ /* 0x0003e2000c101b32 */
[----:B------:R-:W-:-:S02]  /*c4a0*/  @!P3 LEA.HI.X R9, R193, R7, R211, 0x2, P6 ;  /* 0x00000007c109b211 */ /* 0x000fc400030f14d3 */
[----:B------:R-:W-:Y:S02]  /*c4b0*/  ISETP.GE.AND P4, PT, R170, UR4, PT ;  /* 0x00000004aa007c0c */ /* 0x000fe4000bf86270 */
[----:B------:R-:W-:Y:S01]  /*c4c0*/  ISETP.GE.AND P6, PT, R169, UR4, PT ;  /* 0x00000004a9007c0c */ /* 0x000fe2000bfc6270 */
[----:B------:R3:W-:Y:S01]  /*c4d0*/  @!P3 ST.E.64 desc[UR50][R8.64], R76 ;  /* 0x0000004c0800b985 */ /* 0x0007e2000c101b32 */
[----:B------:R-:W-:Y:S02]  /*c4e0*/  @!P2 LEA.HI.X R11, R192, R7, R210, 0x2, P5 ;  /* 0x00000007c00ba211 */ /* 0x000fe400028f14d2 */
[----:B----4-:R-:W-:-:S03]  /*c4f0*/  @!P1 LEA R12, P3, R171, R6, 0x2 ;  /* 0x00000006ab0c9211 */ /* 0x010fc600078610ff */
[----:B------:R4:W-:Y:S01]  /*c500*/  @!P2 ST.E.64 desc[UR50][R10.64], R78 ;  /* 0x0000004e0a00a985 */ /* 0x0009e2000c101b32 */
[-C--:B------:R-:W-:Y:S02]  /*c510*/  @!P1 LEA.HI.X R13, R171, R7.reuse, R209, 0x2, P3 ;  /* 0x00000007ab0d9211 */ /* 0x080fe400018f14d1 */
[----:B------:R-:W-:Y:S02]  /*c520*/  ISETP.GE.AND P2, PT, R168, UR4, PT ;  /* 0x00000004a8007c0c */ /* 0x000fe4000bf46270 */
[CC--:B0-----:R-:W-:Y:S01]  /*c530*/  @!P4 LEA R14, P5, R170.reuse, R6.reuse, 0x2 ;  /* 0x00000006aa0ec211 */ /* 0x0c1fe200078a10ff */
[----:B------:R0:W-:Y:S01]  /*c540*/  @!P1 ST.E.64 desc[UR50][R12.64], R80 ;  /* 0x000000500c009985 */ /* 0x0001e2000c101b32 */
[----:B-1----:R-:W-:Y:S02]  /*c550*/  @!P6 LEA R4, P3, R169, R6, 0x2 ;  /* 0x00000006a904e211 */ /* 0x002fe400078610ff */
[----:B------:R-:W-:Y:S02]  /*c560*/  ISETP.GE.AND P1, PT, R23, UR4, PT ;  /* 0x0000000417007c0c */ /* 0x000fe4000bf26270 */
[----:B------:R-:W-:-:S02]  /*c570*/  @!P4 LEA.HI.X R15, R170, R7, R208, 0x2, P5 ;  /* 0x00000007aa0fc211 */ /* 0x000fc400028f14d0 */
[-C--:B------:R-:W-:Y:S02]  /*c580*/  @!P6 LEA.HI.X R5, R169, R7.reuse, R207, 0x2, P3 ;  /* 0x00000007a905e211 */ /* 0x080fe400018f14cf */
[----:B------:R-:W-:Y:S01]  /*c590*/  ISETP.GE.AND P5, PT, R18, UR4, PT ;  /* 0x0000000412007c0c */ /* 0x000fe2000bfa6270 */
[----:B------:R1:W-:Y:S01]  /*c5a0*/  @!P4 ST.E.64 desc[UR50][R14.64], R82 ;  /* 0x000000520e00c985 */ /* 0x0003e2000c101b32 */
[----:B---3--:R-:W-:Y:S02]  /*c5b0*/  @!P2 LEA R8, P3, R168, R6, 0x2 ;  /* 0x00000006a808a211 */ /* 0x008fe400078610ff */
[----:B------:R-:W-:Y:S01]  /*c5c0*/  ISETP.GE.AND P4, PT, R22, UR4, PT ;  /* 0x0000000416007c0c */ /* 0x000fe2000bf86270 */
[----:B------:R3:W-:Y:S01]  /*c5d0*/  @!P6 ST.E.64 desc[UR50][R4.64], R84 ;  /* 0x000000540400e985 */ /* 0x0007e2000c101b32 */
[----:B------:R-:W-:Y:S02]  /*c5e0*/  ISETP.GE.AND P6, PT, R19, UR4, PT ;  /* 0x0000000413007c0c */ /* 0x000fe4000bfc6270 */
[----:B------:R-:W-:-:S02]  /*c5f0*/  @!P2 LEA.HI.X R9, R168, R7, R206, 0x2, P3 ;  /* 0x00000007a809a211 */ /* 0x000fc400018f14ce */
[----:B----4-:R-:W-:-:S03]  /*c600*/  @!P1 LEA R10, P3, R23, R6, 0x2 ;  /* 0x00000006170a9211 */ /* 0x010fc600078610ff */
[----:B------:R3:W-:Y:S01]  /*c610*/  @!P2 ST.E.64 desc[UR50][R8.64], R86 ;  /* 0x000000560800a985 */ /* 0x0007e2000c101b32 */
[----:B------:R-:W-:-:S03]  /*c620*/  @!P1 LEA.HI.X R11, R23, R7, R205, 0x2, P3 ;  /* 0x00000007170b9211 */ /* 0x000fc600018f14cd */
[-C--:B0-----:R-:W-:Y:S02]  /*c630*/  @!P4 LEA R12, P2, R22, R6.reuse, 0x2 ;  /* 0x00000006160cc211 */ /* 0x081fe400078410ff */
[----:B------:R3:W-:Y:S01]  /*c640*/  @!P1 ST.E.64 desc[UR50][R10.64], R88 ;  /* 0x000000580a009985 */ /* 0x0007e2000c101b32 */
[CC--:B-1----:R-:W-:Y:S02]  /*c650*/  @!P6 LEA R14, P1, R19.reuse, R6.reuse, 0x2 ;  /* 0x00000006130ee211 */ /* 0x0c2fe400078210ff */
[----:B------:R-:W-:Y:S02]  /*c660*/  @!P5 LEA R6, P3, R18, R6, 0x2 ;  /* 0x000000061206d211 */ /* 0x000fe400078610ff */
[-C--:B------:R-:W-:Y:S02]  /*c670*/  @!P4 LEA.HI.X R13, R22, R7.reuse, R204, 0x2, P2 ;  /* 0x00000007160dc211 */ /* 0x080fe400010f14cc */
[-C--:B------:R-:W-:Y:S02]  /*c680*/  @!P6 LEA.HI.X R15, R19, R7.reuse, R203, 0x2, P1 ;  /* 0x00000007130fe211 */ /* 0x080fe400008f14cb */
[----:B------:R-:W-:Y:S01]  /*c690*/  @!P5 LEA.HI.X R7, R18, R7, R202, 0x2, P3 ;  /* 0x000000071207d211 */ /* 0x000fe200018f14ca */
[----:B------:R3:W-:Y:S04]  /*c6a0*/  @!P4 ST.E.64 desc[UR50][R12.64], R90 ;  /* 0x0000005a0c00c985 */ /* 0x0007e8000c101b32 */
[----:B------:R3:W-:Y:S04]  /*c6b0*/  @!P6 ST.E.64 desc[UR50][R14.64], R96 ;  /* 0x000000600e00e985 */ /* 0x0007e8000c101b32 */
[----:B------:R3:W-:Y:S02]  /*c6c0*/  @!P5 ST.E.64 desc[UR50][R6.64], R98 ;  /* 0x000000620600d985 */ /* 0x0007e4000c101b32 */
.L_x_220:
[----:B------:R-:W-:Y:S05]  /*c6d0*/  BSYNC B1 ;  /* 0x0000000000017941 */ /* 0x000fea0003800000 */
.L_x_219:
[----:B-1-3--:R1:W3:Y:S04]  /*c6e0*/  SHFL.IDX PT, R7, R3, 0x1, 0x1c1f ;  /* 0x003c1f0003077f89 */ /* 0x00a2e800000e0000 */
[----:B0-----:R1:W0:Y:S01]  /*c6f0*/  SHFL.IDX PT, R6, R0, 0x1, 0x1c1f ;  /* 0x003c1f0000067f89 */ /* 0x00122200000e0000 */
[----:B------:R-:W-:Y:S05]  /*c700*/  @P0 BRA `(.L_x_218) ;  /* 0x0000001000200947 */ /* 0x000fea0003800000 */
[----:B------:R-:W-:Y:S02]  /*c710*/  ULDC UR4, c[0x0][0xac8] ;  /* 0x0002b20000047ab9 */ /* 0x000fe40000000800 */
[----:B------:R-:W-:Y:S02]  /*c720*/  ISETP.GE.AND P1, PT, R198, UR4, PT ;  /* 0x00000004c6007c0c */ /* 0x000fe4000bf26270 */
[----:B------:R-:W-:Y:S02]  /*c730*/  ISETP.GE.AND P6, PT, R199, UR4, PT ;  /* 0x00000004c7007c0c */ /* 0x000fe4000bfc6270 */
[----:B------:R-:W-:Y:S02]  /*c740*/  ISETP.GE.AND P0, PT, R197, UR4, PT ;  /* 0x00000004c5007c0c */ /* 0x000fe4000bf06270 */
[----:B------:R-:W-:Y:S02]  /*c750*/  ISETP.GE.AND P2, PT, R196, UR4, PT ;  /* 0x00000004c4007c0c */ /* 0x000fe4000bf46270 */
[----:B------:R-:W-:-:S05]  /*c760*/  ISETP.GE.AND P3, PT, R195, UR4, PT ;  /* 0x00000004c3007c0c */ /* 0x000fca000bf66270 */
[CC--:B0-----:R-:W-:Y:S02]  /*c770*/  @!P1 LEA R8, P4, R198.reuse, R6.reuse, 0x2 ;  /* 0x00000006c6089211 */ /* 0x0c1fe400078810ff */
[----:B---3--:R-:W-:Y:S02]  /*c780*/  @!P6 IMAD.WIDE R4, R199, 0x4, R6 ;  /* 0x00000004c704e825 */ /* 0x008fe400078e0206 */
[-C--:B------:R-:W-:Y:S02]  /*c790*/  @!P1 LEA.HI.X R9, R198, R7.reuse, R216, 0x2, P4 ;  /* 0x00000007c6099211 */ /* 0x080fe400020f14d8 */
[----:B------:R-:W-:Y:S01]  /*c7a0*/  ISETP.GE.AND P4, PT, R194, UR4, PT ;  /* 0x00000004c2007c0c */ /* 0x000fe2000bf86270 */
[----:B------:R0:W-:Y:S01]  /*c7b0*/  @!P6 ST.E.64 desc[UR50][R4.64], R62 ;  /* 0x0000003e0400e985 */ /* 0x0001e2000c101b32 */
[-C--:B------:R-:W-:Y:S02]  /*c7c0*/  @!P0 LEA R10, P5, R197, R6.reuse, 0x2 ;  /* 0x00000006c50a8211 */ /* 0x080fe400078a10ff */
[----:B------:R-:W-:Y:S01]  /*c7d0*/  @!P3 LEA R14, P6, R195, R6, 0x2 ;  /* 0x00000006c30eb211 */ /* 0x000fe200078c10ff */
[----:B------:R3:W-:Y:S01]  /*c7e0*/  @!P1 ST.E.64 desc[UR50][R8.64], R60 ;  /* 0x0000003c08009985 */ /* 0x0007e2000c101b32 */
[----:B------:R-:W-:-:S02]  /*c7f0*/  @!P0 LEA.HI.X R11, R197, R7, R215, 0x2, P5 ;  /* 0x00000007c50b8211 */ /* 0x000fc400028f14d7 */
[CC--:B------:R-:W-:Y:S02]  /*c800*/  @!P2 LEA R12, P1, R196.reuse, R6.reuse, 0x2 ;  /* 0x00000006c40ca211 */ /* 0x0c0fe400078210ff */
[-C--:B------:R-:W-:Y:S01]  /*c810*/  @!P3 LEA.HI.X R15, R195, R7.reuse, R213, 0x2, P6 ;  /* 0x00000007c30fb211 */ /* 0x080fe200030f14d5 */
[----:B------:R4:W-:Y:S01]  /*c820*/  @!P0 ST.E.64 desc[UR50][R10.64], R58 ;  /* 0x0000003a0a008985 */ /* 0x0009e2000c101b32 */
[----:B------:R-:W-:Y:S02]  /*c830*/  ISETP.GE.AND P0, PT, R193, UR4, PT ;  /* 0x00000004c1007c0c */ /* 0x000fe4000bf06270 */
[----:B------:R-:W-:Y:S02]  /*c840*/  @!P2 LEA.HI.X R13, R196, R7, R214, 0x2, P1 ;  /* 0x00000007c40da211 */ /* 0x000fe400008f14d6 */
[----:B------:R-:W-:Y:S02]  /*c850*/  ISETP.GE.AND P1, PT, R192, UR4, PT ;  /* 0x00000004c0007c0c */ /* 0x000fe4000bf26270 */
[----:B------:R-:W-:Y:S01]  /*c860*/  @!P4 LEA R20, P5, R194, R6, 0x2 ;  /* 0x00000006c214c211 */ /* 0x000fe200078a10ff */
[----:B------:R5:W-:Y:S01]  /*c870*/  @!P2 ST.E.64 desc[UR50][R12.64], R56 ;  /* 0x000000380c00a985 */ /* 0x000be2000c101b32 */
[----:B------:R-:W-:-:S02]  /*c880*/  ISETP.GE.AND P2, PT, R171, UR4, PT ;  /* 0x00000004ab007c0c */ /* 0x000fc4000bf46270 */
[-C--:B------:R-:W-:Y:S01]  /*c890*/  @!P4 LEA.HI.X R21, R194, R7.reuse, R212, 0x2, P5 ;  /* 0x00000007c215c211 */ /* 0x080fe200028f14d4 */
[----:B------:R2:W-:Y:S02]  /*c8a0*/  @!P3 ST.E.64 desc[UR50][R14.64], R54 ;  /* 0x000000360e00b985 */ /* 0x0005e4000c101b32 */
[CC--:B0-----:R-:W-:Y:S02]  /*c8b0*/  @!P0 LEA R4, P3, R193.reuse, R6.reuse, 0x2 ;  /* 0x00000006c1048211 */ /* 0x0c1fe400078610ff */
[----:B------:R-:W-:Y:S01]  /*c8c0*/  @!P4 ST.E.64 desc[UR50][R20.64], R52 ;  /* 0x000000341400c985 */ /* 0x000fe2000c101b32 */
[----:B------:R-:W-:Y:S02]  /*c8d0*/  ISETP.GE.AND P4, PT, R170, UR4, PT ;  /* 0x00000004aa007c0c */ /* 0x000fe4000bf86270 */
[----:B---3--:R-:W-:Y:S02]  /*c8e0*/  @!P1 LEA R8, P5, R192, R6, 0x2 ;  /* 0x00000006c0089211 */ /* 0x008fe400078a10ff */
[----:B------:R-:W-:-:S02]  /*c8f0*/  @!P0 LEA.HI.X R5, R193, R7, R211, 0x2, P3 ;  /* 0x00000007c1058211 */ /* 0x000fc400018f14d3 */
[----:B------:R-:W-:Y:S02]  /*c900*/  ISETP.GE.AND P3, PT, R169, UR4, PT ;  /* 0x00000004a9007c0c */ /* 0x000fe4000bf66270 */
[CC--:B----4-:R-:W-:Y:S01]  /*c910*/  @!P2 LEA R10, P6, R171.reuse, R6.reuse, 0x2 ;  /* 0x00000006ab0aa211 */ /* 0x0d0fe200078c10ff */
[----:B------:R0:W-:Y:S01]  /*c920*/  @!P0 ST.E.64 desc[UR50][R4.64], R50 ;  /* 0x0000003204008985 */ /* 0x0001e2000c101b32 */
[-C--:B------:R-:W-:Y:S02]  /*c930*/  @!P1 LEA.HI.X R9, R192, R7.reuse, R210, 0x2, P5 ;  /* 0x00000007c0099211 */ /* 0x080fe400028f14d2 */
[----:B------:R-:W-:Y:S02]  /*c940*/  @!P2 LEA.HI.X R11, R171, R7, R209, 0x2, P6 ;  /* 0x00000007ab0ba211 */ /* 0x000fe400030f14d1 */
[----:B------:R-:W-:Y:S01]  /*c950*/  ISETP.GE.AND P0, PT, R168, UR4, PT ;  /* 0x00000004a8007c0c */ /* 0x000fe2000bf06270 */
[----:B------:R3:W-:Y:S01]  /*c960*/  @!P1 ST.E.64 desc[UR50][R8.64], R48 ;  /* 0x0000003008009985 */ /* 0x0007e2000c101b32 */
[----:B-----5:R-:W-:-:S02]  /*c970*/  @!P4 LEA R12, P1, R170, R6, 0x2 ;  /* 0x00000006aa0cc211 */ /* 0x020fc400078210ff */
[----:B------:R-:W-:Y:S01]  /*c980*/  ISETP.GE.AND P5, PT, R23, UR4, PT ;  /* 0x0000000417007c0c */ /* 0x000fe2000bfa6270 */
[----:B------:R4:W-:Y:S01]  /*c990*/  @!P2 ST.E.64 desc[UR50][R10.64], R46 ;  /* 0x0000002e0a00a985 */ /* 0x0009e2000c101b32 */
[----:B------:R-:W-:Y:S02]  /*c9a0*/  @!P4 LEA.HI.X R13, R170, R7, R208, 0x2, P1 ;  /* 0x00000007aa0dc211 */ /* 0x000fe400008f14d0 */
[----:B------:R-:W-:Y:S02]  /*c9b0*/  ISETP.GE.AND P2, PT, R22, UR4, PT ;  /* 0x0000000416007c0c */ /* 0x000fe4000bf46270 */
[----:B------:R-:W-:Y:S01]  /*c9c0*/  ISETP.GE.AND P1, PT, R19, UR4, PT ;  /* 0x0000000413007c0c */ /* 0x000fe2000bf26270 */
[----:B------:R1:W-:Y:S01]  /*c9d0*/  @!P4 ST.E.64 desc[UR50][R12.64], R44 ;  /* 0x0000002c0c00c985 */ /* 0x0003e2000c101b32 */
[-C--:B--2---:R-:W-:Y:S02]  /*c9e0*/  @!P3 LEA R14, P6, R169, R6.reuse, 0x2 ;  /* 0x00000006a90eb211 */ /* 0x084fe400078c10ff */
[----:B0-----:R-:W-:-:S02]  /*c9f0*/  @!P0 LEA R4, P4, R168, R6, 0x2 ;  /* 0x00000006a8048211 */ /* 0x001fc400078810ff */
[-C--:B------:R-:W-:Y:S02]  /*ca00*/  @!P3 LEA.HI.X R15, R169, R7.reuse, R207, 0x2, P6 ;  /* 0x00000007a90fb211 */ /* 0x080fe400030f14cf */
[----:B------:R-:W-:-:S03]  /*ca10*/  @!P0 LEA.HI.X R5, R168, R7, R206, 0x2, P4 ;  /* 0x00000007a8058211 */ /* 0x000fc600020f14ce */
[----:B------:R1:W-:Y:S01]  /*ca20*/  @!P3 ST.E.64 desc[UR50][R14.64], R42 ;  /* 0x0000002a0e00b985 */ /* 0x0003e2000c101b32 */
[-C--:B---3--:R-:W-:Y:S02]  /*ca30*/  @!P5 LEA R8, P3, R23, R6.reuse, 0x2 ;  /* 0x000000061708d211 */ /* 0x088fe400078610ff */
[CC--:B----4-:R-:W-:Y:S01]  /*ca40*/  @!P2 LEA R10, P4, R22.reuse, R6.reuse, 0x2 ;  /* 0x00000006160aa211 */ /* 0x0d0fe200078810ff */
[----:B------:R1:W-:Y:S01]  /*ca50*/  @!P0 ST.E.64 desc[UR50][R4.64], R40 ;  /* 0x0000002804008985 */ /* 0x0003e2000c101b32 */
[----:B------:R-:W-:Y:S02]  /*ca60*/  @!P1 LEA R20, P6, R19, R6, 0x2 ;  /* 0x0000000613149211 */ /* 0x000fe400078c10ff */
[-C--:B------:R-:W-:Y:S02]  /*ca70*/  @!P5 LEA.HI.X R9, R23, R7.reuse, R205, 0x2, P3 ;  /* 0x000000071709d211 */ /* 0x080fe400018f14cd */
[-C--:B------:R-:W-:Y:S02]  /*ca80*/  @!P2 LEA.HI.X R11, R22, R7.reuse, R204, 0x2, P4 ;  /* 0x00000007160ba211 */ /* 0x080fe400020f14cc */
[----:B------:R-:W-:Y:S01]  /*ca90*/  @!P1 LEA.HI.X R21, R19, R7, R203, 0x2, P6 ;  /* 0x0000000713159211 */ /* 0x000fe200030f14cb */
[----:B------:R1:W-:Y:S01]  /*caa0*/  @!P5 ST.E.64 desc[UR50][R8.64], R92 ;  /* 0x0000005c0800d985 */ /* 0x0003e2000c101b32 */
[----:B------:R-:W-:-:S03]  /*cab0*/  ISETP.GE.AND P0, PT, R18, UR4, PT ;  /* 0x0000000412007c0c */ /* 0x000fc6000bf06270 */
[----:B------:R1:W-:Y:S04]  /*cac0*/  @!P2 ST.E.64 desc[UR50][R10.64], R94 ;  /* 0x0000005e0a00a985 */ /* 0x0003e8000c101b32 */
[----:B------:R1:W-:Y:S06]  /*cad0*/  @!P1 ST.E.64 desc[UR50][R20.64], R38 ;  /* 0x0000002614009985 */ /* 0x0003ec000c101b32 */
[----:B------:R-:W-:Y:S05]  /*cae0*/  @P0 BRA `(.L_x_218) ;  /* 0x0000000c00280947 */ /* 0x000fea0003800000 */
[----:B-1----:R-:W-:-:S04]  /*caf0*/  LEA R4, P0, R18, R6, 0x2 ;  /* 0x0000000612047211 */ /* 0x002fc800078010ff */
[----:B------:R-:W-:-:S05]  /*cb00*/  LEA.HI.X R5, R18, R7, R202, 0x2, P0 ;  /* 0x0000000712057211 */ /* 0x000fca00000f14ca */
[----:B------:R4:W-:Y:S01]  /*cb10*/  ST.E.64 desc[UR50][R4.64], R32 ;  /* 0x0000002004007985 */ /* 0x0009e2000c101b32 */
[----:B------:R-:W-:Y:S05]  /*cb20*/  BRA `(.L_x_218) ;  /* 0x0000000c00187947 */ /* 0x000fea0003800000 */
.L_x_209:
[----:B------:R-:W-:Y:S02]  /*cb30*/  ULDC.64 UR8, c[0x0][0xc00] ;  /* 0x0003000000087ab9 */ /* 0x000fe40000000a00 */
[----:B------:R-:W-:-:S04]  /*cb40*/  UISETP.NE.U32.AND UP0, UPT, UR8, URZ, UPT ;  /* 0x0000003f0800728c */ /* 0x000fc8000bf05070 */
[----:B------:R-:W-:-:S03]  /*cb50*/  UISETP.NE.AND.EX UP0, UPT, UR9, URZ, UPT, UP0 ;  /* 0x0000003f0900728c */ /* 0x000fc6000bf05300 */
[----:B------:R-:W-:Y:S02]  /*cb60*/  ULDC.64 UR8, c[0x0][0xc00] ;  /* 0x0003000000087ab9 */ /* 0x000fe40000000a00 */
[----:B------:R-:W-:Y:S01]  /*cb70*/  UIMAD.WIDE UR8, UR36, 0x4, UR8 ;  /* 0x00000004240878a5 */ /* 0x000fe2000f8e0208 */
[----:B------:R-:W-:-:S05]  /*cb80*/  PLOP3.LUT P1, PT, PT, PT, UP0, 0x80, 0x0 ;  /* 0x000000000000781c */ /* 0x000fca0003f2f008 */
[----:B------:R-:W-:Y:S01]  /*cb90*/  MOV R4, UR8 ;  /* 0x0000000800047c02 */ /* 0x000fe20008000f00 */
[----:B------:R-:W-:Y:S01]  /*cba0*/  IMAD.U32 R5, RZ, RZ, UR9 ;  /* 0x00000009ff057e24 */ /* 0x000fe2000f8e00ff */
[----:B------:R-:W-:Y:S02]  /*cbb0*/  ULDC.64 UR8, c[0x0][0xc08] ;  /* 0x0003020000087ab9 */ /* 0x000fe40000000a00 */
[----:B------:R-:W-:-:S04]  /*cbc0*/  UISETP.NE.U32.AND UP1, UPT, UR8, URZ, UPT ;  /* 0x0000003f0800728c */ /* 0x000fc8000bf25070 */
[----:B------:R-:W-:Y:S01]  /*cbd0*/  UISETP.NE.AND.EX UP1, UPT, UR9, URZ, UPT, UP1 ;  /* 0x0000003f0900728c */ /* 0x000fe2000bf25310 */
[----:B------:R-:W2:Y:S01]  /*cbe0*/  @P1 LDG.E R3, desc[UR50][R4.64] ;  /* 0x0000003204031981 */ /* 0x000ea2000c1e1900 */
[----:B------:R-:W-:Y:S02]  /*cbf0*/  ULDC UR4, c[0x0][0xa88] ;  /* 0x0002a20000047ab9 */ /* 0x000fe40000000800 */
[----:B------:R-:W-:Y:S02]  /*cc00*/  IMAD.U32 R0, RZ, RZ, UR4 ;  /* 0x00000004ff007e24 */ /* 0x000fe4000f8e00ff */
[----:B------:R-:W-:-:S05]  /*cc10*/  PLOP3.LUT P2, PT, PT, PT, UP1, 0x80, 0x0 ;  /* 0x000000000000781c */ /* 0x000fca0003f4f018 */
[----:B------:R-:W-:Y:S02]  /*cc20*/  @UP1 ULDC.64 UR8, c[0x0][0xc08] ;  /* 0x0003020000081ab9 */ /* 0x000fe40000000a00 */
[----:B------:R-:W-:-:S06]  /*cc30*/  @UP1 UIMAD.WIDE UR8, UR36, 0x4, UR8 ;  /* 0x00000004240818a5 */ /* 0x000fcc000f8e0208 */
[----:B------:R-:W-:Y:S02]  /*cc40*/  IMAD.U32 R6, RZ, RZ, UR8 ;  /* 0x00000008ff067e24 */ /* 0x000fe4000f8e00ff */
[----:B------:R-:W-:-:S05]  /*cc50*/  IMAD.U32 R7, RZ, RZ, UR9 ;  /* 0x00000009ff077e24 */ /* 0x000fca000f8e00ff */
[----:B------:R0:W5:Y:S01]  /*cc60*/  @P2 LDG.E R0, desc[UR50][R6.64] ;  /* 0x0000003206002981 */ /* 0x000162000c1e1900 */
[----:B------:R-:W-:Y:S01]  /*cc70*/  UMOV UR4, URZ ;  /* 0x0000003f00047c82 */ /* 0x000fe20008000000 */
[----:B------:R-:W-:Y:S02]  /*cc80*/  ISETP.GT.AND P0, PT, R223, 0x7f, PT ;  /* 0x0000007fdf00780c */ /* 0x000fe40003f04270 */
[----:B--2---:R-:W-:-:S13]  /*cc90*/  @P1 R2UR UR4, R3 ;  /* 0x00000000030412ca */ /* 0x004fda00000e0000 */
[----:B------:R-:W-:Y:S01]  /*cca0*/  USHF.R.S32.HI UR16, URZ, 0x1f, UR4 ;  /* 0x0000001f3f107899 */ /* 0x000fe20008011404 */
[----:B0-----:R-:W-:Y:S11]  /*ccb0*/  @P2 BRA `(.L_x_221) ;  /* 0x0000000000102947 */ /* 0x001ff60003800000 */
[----:B------:R-:W-:Y:S05]  /*ccc0*/  @!P1 BRA `(.L_x_221) ;  /* 0x00000000000c9947 */ /* 0x000fea0003800000 */
[----:B------:R-:W2:Y:S04]  /*ccd0*/  LDG.E R3, desc[UR50][R4.64] ;  /* 0x0000003204037981 */ /* 0x000ea8000c1e1900 */
[----:B-----5:R-:W2:Y:S02]  /*cce0*/  LDG.E R0, desc[UR50][R4.64+0x4] ;  /* 0x0000043204007981 */ /* 0x020ea4000c1e1900 */
[----:B--2---:R-:W-:-:S07]  /*ccf0*/  IMAD.IADD R0, R0, 0x1, -R3 ;  /* 0x0000000100007824 */ /* 0x004fce00078e0a03 */
.L_x_221:
[----:B------:R-:W-:Y:S01]  /*cd00*/  USEL UR36, UR36, URZ, !UP0 ;  /* 0x0000003f24247287 */ /* 0x000fe2000c000000 */
[----:B------:R-:W-:Y:S01]  /*cd10*/  BSSY B1, `(.L_x_222) ;  /* 0x0000039000017945 */ /* 0x000fe20003800000 */
[----:B------:R-:W-:-:S03]  /*cd20*/  USEL UR37, UR37, URZ, !UP0 ;  /* 0x0000003f25257287 */ /* 0x000fc6000c000000 */
[----:B------:R-:W-:Y:S09]  /*cd30*/  @P0 BRA `(.L_x_223) ;  /* 0x0000000000d80947 */ /* 0x000ff20003800000 */
[----:B------:R-:W0:Y:S01]  /*cd40*/  S2R R4, SR_TID.X ;  /* 0x0000000000047919 */ /* 0x000e220000002100 */
[----:B------:R-:W1:Y:S01]  /*cd50*/  LDC R9, c[0x0][0xbe8] ;  /* 0x0002fa00ff097b82 */ /* 0x000e620000000800 */
[----:B------:R-:W-:-:S04]  /*cd60*/  IMAD.U32 R3, RZ, RZ, UR38 ;  /* 0x00000026ff037e24 */ /* 0x000fc8000f8e00ff */
[----:B0-----:R-:W-:Y:S02]  /*cd70*/  IMAD R3, R3, 0x80, R4 ;  /* 0x0000008003037824 */ /* 0x001fe400078e0204 */
[----:B-1---5:R-:W-:Y:S02]  /*cd80*/  IMAD R4, R0, R9, RZ ;  /* 0x0000000900047224 */ /* 0x022fe400078e02ff */
[----:B------:R-:W-:-:S05]  /*cd90*/  VIADD R6, R3, 0xffffff80 ;  /* 0xffffff8003067836 */ /* 0x000fca0000000000 */
[----:B------:R-:W-:-:S13]  /*cda0*/  ISETP.GE.AND P0, PT, R6, R4, PT ;  /* 0x000000040600720c */ /* 0x000fda0003f06270 */
[----:B------:R-:W-:Y:S05]  /*cdb0*/  @P0 BRA `(.L_x_223) ;  /* 0x0000000000b80947 */ /* 0x000fea0003800000 */
[----:B------:R-:W-:Y:S01]  /*cdc0*/  ISETP.NE.AND P0, PT, R9, 0x1, PT ;  /* 0x000000010900780c */ /* 0x000fe20003f05270 */
[----:B------:R-:W-:Y:S01]  /*cdd0*/  UISETP.GT.AND UP2, UPT, UR44, 0x1, UPT ;  /* 0x000000012c00788c */ /* 0x000fe2000bf44270 */
[----:B------:R-:W-:-:S03]  /*cde0*/  UMOV UR7, 0x9b8 ;  /* 0x000009b800077882 */ /* 0x000fc60000000000 */
[----:B------:R-:W-:Y:S02]  /*cdf0*/  USEL UR17, UR7, 0x978, UP2 ;  /* 0x0000097807117887 */ /* 0x000fe40009000000 */
[----:B------:R-:W-:-:S06]  /*ce00*/  USEL UR19, UR39, URZ, UP2 ;  /* 0x0000003f27137287 */ /* 0x000fcc0009000000 */
[----:B------:R-:W0:Y:S04]  /*ce10*/  @P0 LDC R3, c[0x0][0xbec] ;  /* 0x0002fb00ff030b82 */ /* 0x000e280000000800 */
[----:B------:R-:W-:Y:S01]  /*ce20*/  ULDC.64 UR10, c[0x0][UR17+0x220] ;  /* 0x00008800110a7abb */ /* 0x000fe20008000a00 */
[----:B------:R-:W-:Y:S01]  /*ce30*/  ULDC.64 UR8, c[0x0][UR17+0x218] ;  /* 0x0000860011087abb */ /* 0x000fe20008000a00 */
[----:B------:R-:W-:Y:S01]  /*ce40*/  ULDC.64 UR12, c[0x0][UR17+0x228] ;  /* 0x00008a00110c7abb */ /* 0x000fe20008000a00 */
[----:B------:R-:W-:Y:S01]  /*ce50*/  UIMAD UR7, UR11, UR36, URZ ;  /* 0x000000240b0772a4 */ /* 0x000fe2000f8e023f */
[----:B------:R-:W1:Y:S01]  /*ce60*/  @P0 LDC R5, c[0x0][0xbf0] ;  /* 0x0002fc00ff050b82 */ /* 0x000e620000000800 */
[----:B------:R-:W-:Y:S02]  /*ce70*/  UIMAD.WIDE.U32 UR14, UR8, UR40, URZ ;  /* 0x00000028080e72a5 */ /* 0x000fe4000f8e003f */
[----:B------:R-:W-:-:S02]  /*ce80*/  UIMAD UR18, UR9, UR40, URZ ;  /* 0x00000028091272a4 */ /* 0x000fc4000f8e023f */
[----:B------:R-:W-:Y:S02]  /*ce90*/  UIMAD.WIDE.U32 UR8, UR10, UR36, URZ ;  /* 0x000000240a0872a5 */ /* 0x000fe4000f8e003f */
[----:B------:R-:W-:Y:S02]  /*cea0*/  UIMAD.WIDE.U32 UR20, UR12, UR19, URZ ;  /* 0x000000130c1472a5 */ /* 0x000fe4000f8e003f */
[----:B------:R-:W-:Y:S02]  /*ceb0*/  UIMAD UR12, UR13, UR19, URZ ;  /* 0x000000130d0c72a4 */ /* 0x000fe4000f8e023f */
[----:B------:R-:W-:Y:S02]  /*cec0*/  UIMAD UR7, UR10, UR37, UR7 ;  /* 0x000000250a0772a4 */ /* 0x000fe4000f8e0207 */
[----:B------:R-:W-:Y:S02]  /*ced0*/  UIADD3 UR14, UP0, UP1, UR8, UR14, UR4 ;  /* 0x0000000e080e7290 */ /* 0x000fe4000f91e004 */
[----:B------:R-:W-:Y:S01]  /*cee0*/  UIADD3 UR8, UR12, UR21, URZ ;  /* 0x000000150c087290 */ /* 0x000fe2000fffe03f */
[----:B0-----:R-:W-:Y:S01]  /*cef0*/  @P0 IMAD.HI.U32 R4, R6, R3, RZ ;  /* 0x0000000306040227 */ /* 0x001fe200078e00ff */
[----:B------:R-:W-:-:S02]  /*cf00*/  UIADD3 UR11, UR18, UR15, URZ ;  /* 0x0000000f120b7290 */ /* 0x000fc4000fffe03f */
[----:B------:R-:W-:Y:S01]  /*cf10*/  UIADD3 UR7, UR9, UR7, URZ ;  /* 0x0000000709077290 */ /* 0x000fe2000fffe03f */
[----:B------:R-:W-:Y:S02]  /*cf20*/  IMAD.MOV.U32 R3, RZ, RZ, R6 ;  /* 0x000000ffff037224 */ /* 0x000fe400078e0006 */
[----:B------:R-:W-:Y:S01]  /*cf30*/  IMAD.U32 R8, RZ, RZ, UR8 ;  /* 0x00000008ff087e24 */ /* 0x000fe2000f8e00ff */
[----:B------:R-:W-:Y:S01]  /*cf40*/  UIADD3.X UR7, UR7, UR11, UR16, UP0, UP1 ;  /* 0x0000000b07077290 */ /* 0x000fe200087e2410 */
[----:B-1----:R-:W-:Y:S01]  /*cf50*/  @P0 SHF.R.U32.HI R3, RZ, R5, R4 ;  /* 0x00000005ff030219 */ /* 0x002fe20000011604 */
[----:B------:R-:W-:Y:S01]  /*cf60*/  IMAD.U32 R4, RZ, RZ, UR20 ;  /* 0x00000014ff047e24 */ /* 0x000fe2000f8e00ff */
[----:B------:R-:W-:Y:S01]  /*cf70*/  ULDC.64 UR8, c[0x0][UR17+0x210] ;  /* 0x0000840011087abb */ /* 0x000fe20008000a00 */
[----:B------:R-:W-:Y:S01]  /*cf80*/  IMAD.U32 R5, RZ, RZ, UR21 ;  /* 0x00000015ff057e24 */ /* 0x000fe2000f8e00ff */
[--C-:B------:R-:W-:Y:S01]  /*cf90*/  SHF.R.S32.HI R5, RZ, 0x1f, R3.reuse ;  /* 0x0000001fff057819 */ /* 0x100fe20000011403 */
[----:B------:R-:W-:Y:S01]  /*cfa0*/  IMAD.MOV R7, RZ, RZ, -R3 ;  /* 0x000000ffff077224 */ /* 0x000fe200078e0a03 */
[----:B------:R-:W-:Y:S01]  /*cfb0*/  IADD3 R4, P0, P1, R3, UR14, R4 ;  /* 0x0000000e03047c10 */ /* 0x000fe2000f91e004 */
[----:B------:R-:W-:Y:S01]  /*cfc0*/  ULDC.64 UR10, c[0x0][0xba8] ;  /* 0x0002ea00000a7ab9 */ /* 0x000fe20000000a00 */
[----:B------:R-:W-:Y:S01]  /*cfd0*/  @!UP2 ULDC UR10, c[0x0][0xb50] ;  /* 0x0002d400000aaab9 */ /* 0x000fe20000000800 */
[----:B------:R-:W-:Y:S01]  /*cfe0*/  IMAD R7, R9, R7, R6 ;  /* 0x0000000709077224 */ /* 0x000fe200078e0206 */
[----:B------:R-:W-:Y:S01]  /*cff0*/  IADD3.X R5, R5, UR7, R8, P0, P1 ;  /* 0x0000000705057c10 */ /* 0x000fe200087e2408 */
[----:B------:R-:W-:-:S02]  /*d000*/  @!UP2 ULDC UR11, c[0x0][0xb54] ;  /* 0x0002d500000baab9 */ /* 0x000fc40000000800 */
[C---:B------:R-:W-:Y:S01]  /*d010*/  IMAD R6, R7.reuse, UR9, RZ ;  /* 0x0000000907067c24 */ /* 0x040fe2000f8e02ff */
[----:B------:R-:W-:Y:S01]  /*d020*/  SHF.R.S32.HI R3, RZ, 0x1f, R7 ;  /* 0x0000001fff037819 */ /* 0x000fe20000011407 */
[----:B------:R-:W-:-:S04]  /*d030*/  IMAD.WIDE.U32 R4, R7, UR8, R4 ;  /* 0x0000000807047c25 */ /* 0x000fc8000f8e0004 */
[----:B------:R-:W-:Y:S01]  /*d040*/  IMAD R3, R3, UR8, R6 ;  /* 0x0000000803037c24 */ /* 0x000fe2000f8e0206 */
[----:B------:R-:W-:-:S03]  /*d050*/  LEA R6, P0, R4, UR10, 0x2 ;  /* 0x0000000a04067c11 */ /* 0x000fc6000f8010ff */
[----:B------:R-:W-:-:S05]  /*d060*/  IMAD.IADD R3, R5, 0x1, R3 ;  /* 0x0000000105037824 */ /* 0x000fca00078e0203 */
[----:B------:R-:W-:Y:S01]  /*d070*/  LEA.HI.X R7, R4, UR11, R3, 0x2, P0 ;  /* 0x0000000b04077c11 */ /* 0x000fe200080f1403 */
[----:B------:R-:W-:-:S05]  /*d080*/  IMAD.MOV.U32 R3, RZ, RZ, -0x800000 ;  /* 0xff800000ff037424 */ /* 0x000fca00078e00ff */
[----:B------:R0:W-:Y:S02]  /*d090*/  STG.E desc[UR50][R6.64], R3 ;  /* 0x0000000306007986 */ /* 0x0001e4000c101932 */
.L_x_223:
[----:B------:R-:W-:Y:S05]  /*d0a0*/  BSYNC B1 ;  /* 0x0000000000017941 */ /* 0x000fea0003800000 */
.L_x_222:
[----:B------:R-:W-:-:S06]  /*d0b0*/  UISETP.GT.AND UP0, UPT, UR44, 0x1, UPT ;  /* 0x000000012c00788c */ /* 0x000fcc000bf04270 */
[----:B------:R-:W-:-:S13]  /*d0c0*/  PLOP3.LUT P0, PT, PT, PT, UP0, 0x80, 0x0 ;  /* 0x000000000000781c */ /* 0x000fda0003f0f008 */
[----:B------:R-:W-:Y:S05]  /*d0d0*/  @P0 BRA `(.L_x_218) ;  /* 0x0000000400ac0947 */ /* 0x000fea0003800000 */
[----:B------:R-:W1:Y:S01]  /*d0e0*/  LDC R11, c[0x0][0xbe8] ;  /* 0x0002fa00ff0b7b82 */ /* 0x000e620000000800 */
[----:B------:R-:W-:Y:S01]  /*d0f0*/  ULDC.64 UR10, c[0x0][0xaa0] ;  /* 0x0002a800000a7ab9 */ /* 0x000fe20000000a00 */
[----:B0-----:R-:W-:Y:S01]  /*d100*/  IMAD R3, R17, 0x20, R200 ;  /* 0x0000002011037824 */ /* 0x001fe200078e02c8 */
[----:B------:R-:W-:Y:S01]  /*d110*/  UIMAD UR7, UR16, UR10, URZ ;  /* 0x0000000a100772a4 */ /* 0x000fe2000f8e023f */
[----:B------:R-:W-:Y:S01]  /*d120*/  IMAD.U32 R8, RZ, RZ, UR38 ;  /* 0x00000026ff087e24 */ /* 0x000fe2000f8e00ff */
[----:B------:R-:W-:Y:S01]  /*d130*/  UIMAD.WIDE.U32 UR8, UR4, UR10, URZ ;  /* 0x0000000a040872a5 */ /* 0x000fe2000f8e003f */
[----:B------:R-:W-:Y:S01]  /*d140*/  IMAD.U32 R13, RZ, RZ, UR38 ;  /* 0x00000026ff0d7e24 */ /* 0x000fe2000f8e00ff */
[----:B------:R-:W-:Y:S01]  /*d150*/  UIMAD UR7, UR4, UR11, UR7 ;  /* 0x0000000b040772a4 */ /* 0x000fe2000f8e0207 */
[----:B------:R-:W-:Y:S01]  /*d160*/  IMAD R8, R8, 0x80, R3 ;  /* 0x0000008008087824 */ /* 0x000fe200078e0203 */
[----:B------:R-:W-:Y:S01]  /*d170*/  BSSY B1, `(.L_x_224) ;  /* 0x0000037000017945 */ /* 0x000fe20003800000 */
[----:B------:R-:W-:Y:S01]  /*d180*/  ULDC.64 UR10, c[0x0][0xae8] ;  /* 0x0002ba00000a7ab9 */ /* 0x000fe20000000a00 */
[----:B------:R-:W-:Y:S01]  /*d190*/  UIADD3 UR9, UR9, UR7, URZ ;  /* 0x0000000709097290 */ /* 0x000fe2000fffe03f */
[----:B------:R-:W-:-:S03]  /*d1a0*/  IMAD.MOV.U32 R3, RZ, RZ, R8 ;  /* 0x000000ffff037224 */ /* 0x000fc600078e0008 */
[----:B------:R-:W-:-:S04]  /*d1b0*/  UIMAD.WIDE.U32 UR8, UR40, UR10, UR8 ;  /* 0x0000000a280872a5 */ /* 0x000fc8000f8e0008 */
[----:B------:R-:W-:-:S03]  /*d1c0*/  UIMAD UR9, UR40, UR11, UR9 ;  /* 0x0000000b280972a4 */ /* 0x000fc6000f8e0209 */
[----:B------:R-:W-:Y:S01]  /*d1d0*/  ULDC.64 UR10, c[0x0][0xaf0] ;  /* 0x0002bc00000a7ab9 */ /* 0x000fe20000000a00 */
[----:B-1----:R-:W-:Y:S01]  /*d1e0*/  ISETP.NE.AND P0, PT, R11, 0x1, PT ;  /* 0x000000010b00780c */ /* 0x002fe20003f05270 */
[----:B------:R-:W-:-:S04]  /*d1f0*/  UIMAD UR37, UR37, UR10, URZ ;  /* 0x0000000a252572a4 */ /* 0x000fc8000f8e023f */
[----:B------:R-:W-:Y:S02]  /*d200*/  UIMAD UR4, UR36, UR11, UR37 ;  /* 0x0000000b240472a4 */ /* 0x000fe4000f8e0225 */
[----:B------:R-:W-:-:S03]  /*d210*/  UIMAD.WIDE.U32 UR36, UR36, UR10, UR8 ;  /* 0x0000000a242472a5 */ /* 0x000fc6000f8e0008 */
[----:B------:R-:W-:Y:S01]  /*d220*/  ULDC.64 UR8, c[0x0][0xae0] ;  /* 0x0002b80000087ab9 */ /* 0x000fe20000000a00 */
[----:B------:R-:W-:Y:S02]  /*d230*/  UIADD3 UR4, UR37, UR4, URZ ;  /* 0x0000000425047290 */ /* 0x000fe4000fffe03f */
[----:B------:R-:W0:Y:S08]  /*d240*/  @P0 LDC R5, c[0x0][0xbec] ;  /* 0x0002fb00ff050b82 */ /* 0x000e300000000800 */
[----:B------:R-:W1:Y:S01]  /*d250*/  @P0 LDC R7, c[0x0][0xbf0] ;  /* 0x0002fc00ff070b82 */ /* 0x000e620000000800 */
[----:B0-----:R-:W-:-:S04]  /*d260*/  @P0 IMAD.HI.U32 R4, R8, R5, RZ ;  /* 0x0000000508040227 */ /* 0x001fc800078e00ff */
[----:B------:R-:W-:Y:S02]  /*d270*/  IMAD.U32 R5, RZ, RZ, UR37 ;  /* 0x00000025ff057e24 */ /* 0x000fe4000f8e00ff */
[----:B------:R-:W-:Y:S01]  /*d280*/  IMAD.U32 R5, RZ, RZ, UR4 ;  /* 0x00000004ff057e24 */ /* 0x000fe2000f8e00ff */
[----:B-1----:R-:W-:-:S04]  /*d290*/  @P0 SHF.R.U32.HI R3, RZ, R7, R4 ;  /* 0x00000007ff030219 */ /* 0x002fc80000011604 */
[--C-:B------:R-:W-:Y:S01]  /*d2a0*/  SHF.R.S32.HI R4, RZ, 0x1f, R3.reuse ;  /* 0x0000001fff047819 */ /* 0x100fe20000011403 */
[----:B------:R-:W-:-:S04]  /*d2b0*/  IMAD.MOV R7, RZ, RZ, -R3 ;  /* 0x000000ffff077224 */ /* 0x000fc800078e0a03 */
[----:B------:R-:W-:Y:S02]  /*d2c0*/  IMAD R6, R4, UR8, RZ ;  /* 0x0000000804067c24 */ /* 0x000fe4000f8e02ff */
[----:B------:R-:W-:Y:S02]  /*d2d0*/  IMAD.U32 R4, RZ, RZ, UR36 ;  /* 0x00000024ff047e24 */ /* 0x000fe4000f8e00ff */
[----:B------:R-:W-:Y:S02]  /*d2e0*/  IMAD R7, R11, R7, R8 ;  /* 0x000000070b077224 */ /* 0x000fe400078e0208 */
[C---:B------:R-:W-:Y:S02]  /*d2f0*/  IMAD R9, R3.reuse, UR9, R6 ;  /* 0x0000000903097c24 */ /* 0x040fe4000f8e0206 */
[----:B------:R-:W-:Y:S01]  /*d300*/  IMAD.WIDE.U32 R4, R3, UR8, R4 ;  /* 0x0000000803047c25 */ /* 0x000fe2000f8e0004 */
[----:B------:R-:W-:Y:S01]  /*d310*/  SHF.R.S32.HI R3, RZ, 0x1f, R7 ;  /* 0x0000001fff037819 */ /* 0x000fe20000011407 */
[----:B------:R-:W-:-:S02]  /*d320*/  ULDC.64 UR8, c[0x0][0xad8] ;  /* 0x0002b60000087ab9 */ /* 0x000fc40000000a00 */
[----:B------:R-:W-:Y:S02]  /*d330*/  IMAD.IADD R5, R5, 0x1, R9 ;  /* 0x0000000105057824 */ /* 0x000fe400078e0209 */
[----:B------:R-:W-:Y:S02]  /*d340*/  IMAD R6, R3, UR8, RZ ;  /* 0x0000000803067c24 */ /* 0x000fe4000f8e02ff */
[----:B------:R-:W-:Y:S02]  /*d350*/  IMAD R8, R13, 0x80, R200 ;  /* 0x000000800d087824 */ /* 0x000fe400078e02c8 */
[----:B-----5:R-:W-:Y:S02]  /*d360*/  IMAD R11, R0, R11, RZ ;  /* 0x0000000b000b7224 */ /* 0x020fe400078e02ff */
[C---:B------:R-:W-:Y:S02]  /*d370*/  IMAD R3, R7.reuse, UR9, R6 ;  /* 0x0000000907037c24 */ /* 0x040fe4000f8e0206 */
[----:B------:R-:W-:Y:S01]  /*d380*/  IMAD.WIDE.U32 R4, R7, UR8, R4 ;  /* 0x0000000807047c25 */ /* 0x000fe2000f8e0004 */
[----:B------:R-:W-:Y:S01]  /*d390*/  ISETP.GE.AND P2, PT, R8, R11, PT ;  /* 0x0000000b0800720c */ /* 0x000fe20003f46270 */
[----:B------:R-:W-:-:S02]  /*d3a0*/  ULDC.64 UR8, c[0x0][0xa80] ;  /* 0x0002a00000087ab9 */ /* 0x000fc40000000a00 */
[----:B------:R-:W-:Y:S01]  /*d3b0*/  IMAD.IADD R3, R5, 0x1, R3 ;  /* 0x0000000105037824 */ /* 0x000fe200078e0203 */
[----:B------:R-:W-:Y:S01]  /*d3c0*/  LEA R6, P3, R4, UR8, 0x1 ;  /* 0x0000000804067c11 */ /* 0x000fe2000f8608ff */
[----:B------:R-:W-:-:S03]  /*d3d0*/  VIADD R0, R8, 0x20 ;  /* 0x0000002008007836 */ /* 0x000fc60000000000 */
[----:B------:R-:W-:Y:S01]  /*d3e0*/  LEA.HI.X R3, R4, UR9, R3, 0x1, P3 ;  /* 0x0000000904037c11 */ /* 0x000fe200098f0c03 */
[----:B------:R0:W1:Y:S01]  /*d3f0*/  SHFL.IDX PT, R7, R6, RZ, 0x181f ;  /* 0x00181fff06077589 */ /* 0x00006200000e0000 */
[-C--:B------:R-:W-:Y:S01]  /*d400*/  ISETP.GE.AND P1, PT, R0, R11.reuse, PT ;  /* 0x0000000b0000720c */ /* 0x080fe20003f26270 */
[----:B------:R-:W-:Y:S02]  /*d410*/  VIADD R0, R8, 0x40 ;  /* 0x0000004008007836 */ /* 0x000fe40000000000 */
[----:B------:R0:W2:Y:S03]  /*d420*/  SHFL.IDX PT, R5, R3, RZ, 0x181f ;  /* 0x00181fff03057589 */ /* 0x0000a600000e0000 */
[----:B------:R-:W-:Y:S01]  /*d430*/  ISETP.GE.AND P0, PT, R0, R11, PT ;  /* 0x0000000b0000720c */ /* 0x000fe20003f06270 */
[----:B------:R-:W-:-:S12]  /*d440*/  @P2 BRA `(.L_x_225) ;  /* 0x0000000000242947 */ /* 0x000fd80003800000 */
[----:B------:R-:W-:Y:S02]  /*d450*/  ULDC UR4, c[0x0][0xac8] ;  /* 0x0002b20000047ab9 */ /* 0x000fe40000000800 */
[----:B------:R-:W-:Y:S02]  /*d460*/  ISETP.GE.AND P4, PT, R2, UR4, PT ;  /* 0x0000000402007c0c */ /* 0x000fe4000bf86270 */
[----:B------:R-:W-:-:S11]  /*d470*/  ISETP.GE.AND P5, PT, R16, UR4, PT ;  /* 0x0000000410007c0c */ /* 0x000fd6000bfa6270 */
[-C--:B-1----:R-:W-:Y:S02]  /*d480*/  @!P4 LEA R12, P2, R2, R7.reuse, 0x1 ;  /* 0x00000007020cc211 */ /* 0x082fe400078408ff */
[----:B------:R-:W-:Y:S02]  /*d490*/  @!P5 LEA R4, P3, R16, R7, 0x1 ;  /* 0x000000071004d211 */ /* 0x000fe400078608ff */
[-C--:B--2---:R-:W-:Y:S02]  /*d4a0*/  @!P4 LEA.HI.X R13, R2, R5.reuse, R222, 0x1, P2 ;  /* 0x00000005020dc211 */ /* 0x084fe400010f0cde */
[----:B------:R-:W-:-:S03]  /*d4b0*/  @!P5 LEA.HI.X R5, R16, R5, R221, 0x1, P3 ;  /* 0x000000051005d211 */ /* 0x000fc600018f0cdd */
[----:B------:R3:W-:Y:S04]  /*d4c0*/  @!P4 ST.E.128 desc[UR50][R12.64], RZ ;  /* 0x000000ff0c00c985 */ /* 0x0007e8000c101d32 */
[----:B------:R3:W-:Y:S02]  /*d4d0*/  @!P5 ST.E.128 desc[UR50][R4.64], RZ ;  /* 0x000000ff0400d985 */ /* 0x0007e4000c101d32 */
.L_x_225:
[----:B------:R-:W-:Y:S05]  /*d4e0*/  BSYNC B1 ;  /* 0x0000000000017941 */ /* 0x000fea0003800000 */
.L_x_224:
[----:B--23--:R2:W3:Y:S01]  /*d4f0*/  SHFL.IDX PT, R5, R3, 0x1, 0x181f ;  /* 0x00381f0003057f89 */ /* 0x00c4e200000e0000 */
[----:B------:R-:W-:Y:S03]  /*d500*/  BSSY B1, `(.L_x_226) ;  /* 0x000000c000017945 */ /* 0x000fe60003800000 */
[----:B-1----:R2:W1:Y:S01]  /*d510*/  SHFL.IDX PT, R7, R6, 0x1, 0x181f ;  /* 0x00381f0006077f89 */ /* 0x00246200000e0000 */
[----:B------:R-:W-:Y:S05]  /*d520*/  @P1 BRA `(.L_x_227) ;  /* 0x0000000000241947 */ /* 0x000fea0003800000 */
[----:B------:R-:W-:Y:S02]  /*d530*/  ULDC UR4, c[0x0][0xac8] ;  /* 0x0002b20000047ab9 */ /* 0x000fe40000000800 */
[----:B------:R-:W-:Y:S02]  /*d540*/  ISETP.GE.AND P3, PT, R2, UR4, PT ;  /* 0x0000000402007c0c */ /* 0x000fe4000bf66270 */
[----:B------:R-:W-:-:S11]  /*d550*/  ISETP.GE.AND P4, PT, R16, UR4, PT ;  /* 0x0000000410007c0c */ /* 0x000fd6000bf86270 */
[-C--:B-1----:R-:W-:Y:S02]  /*d560*/  @!P3 LEA R12, P1, R2, R7.reuse, 0x1 ;  /* 0x00000007020cb211 */ /* 0x082fe400078208ff */
[----:B------:R-:W-:Y:S02]  /*d570*/  @!P4 LEA R4, P2, R16, R7, 0x1 ;  /* 0x000000071004c211 */ /* 0x000fe400078408ff */
[-C--:B---3--:R-:W-:Y:S02]  /*d580*/  @!P3 LEA.HI.X R13, R2, R5.reuse, R222, 0x1, P1 ;  /* 0x00000005020db211 */ /* 0x088fe400008f0cde */
[----:B------:R-:W-:-:S03]  /*d590*/  @!P4 LEA.HI.X R5, R16, R5, R221, 0x1, P2 ;  /* 0x000000051005c211 */ /* 0x000fc600010f0cdd */
[----:B------:R4:W-:Y:S04]  /*d5a0*/  @!P3 ST.E.128 desc[UR50][R12.64], RZ ;  /* 0x000000ff0c00b985 */ /* 0x0009e8000c101d32 */
[----:B------:R4:W-:Y:S02]  /*d5b0*/  @!P4 ST.E.128 desc[UR50][R4.64], RZ ;  /* 0x000000ff0400c985 */ /* 0x0009e4000c101d32 */
.L_x_227:
[----:B------:R-:W-:Y:S05]  /*d5c0*/  BSYNC B1 ;  /* 0x0000000000017941 */ /* 0x000fea0003800000 */
.L_x_226:
[----:B---34-:R3:W4:Y:S01]  /*d5d0*/  SHFL.IDX PT, R5, R3, 0x2, 0x181f ;  /* 0x00581f0003057f89 */ /* 0x01872200000e0000 */
        /* <DEDUP_REMOVED lines=8> */
[-C--:B----4-:R-:W-:Y:S02]  /*d660*/  @!P2 LEA.HI.X R13, R2, R5.reuse, R222, 0x1, P0 ;  /* 0x00000005020da211 */ /* 0x090fe400000f0cde */
[----:B------:R-:W-:-:S03]  /*d670*/  @!P3 LEA.HI.X R5, R16, R5, R221, 0x1, P1 ;  /* 0x000000051005b211 */ /* 0x000fc600008f0cdd */
[----:B------:R1:W-:Y:S04]  /*d680*/  @!P2 ST.E.128 desc[UR50][R12.64], RZ ;  /* 0x000000ff0c00a985 */ /* 0x0003e8000c101d32 */
[----:B------:R1:W-:Y:S02]  /*d690*/  @!P3 ST.E.128 desc[UR50][R4.64], RZ ;  /* 0x000000ff0400b985 */ /* 0x0003e4000c101d32 */
.L_x_229:
[----:B------:R-:W-:Y:S05]  /*d6a0*/  BSYNC B1 ;  /* 0x0000000000017941 */ /* 0x000fea0003800000 */
.L_x_228:
[----:B------:R-:W-:Y:S01]  /*d6b0*/  VIADD R0, R8, 0x60 ;  /* 0x0000006008007836 */ /* 0x000fe20000000000 */
[----:B0-23--:R-:W0:Y:S04]  /*d6c0*/  SHFL.IDX PT, R3, R3, 0x3, 0x181f ;  /* 0x00781f0003037f89 */ /* 0x00de2800000e0000 */
[----:B------:R-:W-:Y:S01]  /*d6d0*/  ISETP.GE.AND P0, PT, R0, R11, PT ;  /* 0x0000000b0000720c */ /* 0x000fe20003f06270 */
[----:B-1--4-:R1:W2:-:S12]  /*d6e0*/  SHFL.IDX PT, R5, R6, 0x3, 0x181f ;  /* 0x00781f0006057f89 */ /* 0x01229800000e0000 */
[----:B-1----:R-:W-:Y:S05]  /*d6f0*/  @P0 BRA `(.L_x_218) ;  /* 0x0000000000240947 */ /* 0x002fea0003800000 */
[----:B------:R-:W-:Y:S02]  /*d700*/  ULDC UR4, c[0x0][0xac8] ;  /* 0x0002b20000047ab9 */ /* 0x000fe40000000800 */
[----:B------:R-:W-:Y:S02]  /*d710*/  ISETP.GE.AND P2, PT, R2, UR4, PT ;  /* 0x0000000402007c0c */ /* 0x000fe4000bf46270 */
[----:B------:R-:W-:-:S11]  /*d720*/  ISETP.GE.AND P3, PT, R16, UR4, PT ;  /* 0x0000000410007c0c */ /* 0x000fd6000bf66270 */
[-C--:B--2---:R-:W-:Y:S02]  /*d730*/  @!P2 LEA R6, P0, R2, R5.reuse, 0x1 ;  /* 0x000000050206a211 */ /* 0x084fe400078008ff */
[----:B------:R-:W-:Y:S02]  /*d740*/  @!P3 LEA R4, P1, R16, R5, 0x1 ;  /* 0x000000051004b211 */ /* 0x000fe400078208ff */
[-C--:B0-----:R-:W-:Y:S02]  /*d750*/  @!P2 LEA.HI.X R7, R2, R3.reuse, R222, 0x1, P0 ;  /* 0x000000030207a211 */ /* 0x081fe400000f0cde */
[----:B------:R-:W-:-:S03]  /*d760*/  @!P3 LEA.HI.X R5, R16, R3, R221, 0x1, P1 ;  /* 0x000000031005b211 */ /* 0x000fc600008f0cdd */
[----:B------:R0:W-:Y:S04]  /*d770*/  @!P2 ST.E.128 desc[UR50][R6.64], RZ ;  /* 0x000000ff0600a985 */ /* 0x0001e8000c101d32 */
[----:B------:R0:W-:Y:S02]  /*d780*/  @!P3 ST.E.128 desc[UR50][R4.64], RZ ;  /* 0x000000ff0400b985 */ /* 0x0001e4000c101d32 */
.L_x_218:
[----:B------:R-:W-:Y:S05]  /*d790*/  BSYNC B0 ;  /* 0x0000000000007941 */ /* 0x000fea0003800000 */
.L_x_208:
[----:B------:R-:W-:Y:S02]  /*d7a0*/  ULDC UR4, c[0x0][0xc3c] ;  /* 0x00030f0000047ab9 */ /* 0x000fe40000000800 */
[----:B------:R-:W-:-:S13]  /*d7b0*/  ISETP.GE.AND P0, PT, R35, UR4, PT ;  /* 0x0000000423007c0c */ /* 0x000fda000bf06270 */
[----:B------:R-:W-:Y:S05]  /*d7c0*/  @!P0 BRA `(.L_x_230) ;  /* 0xffffff3400d88947 */ /* 0x000fea000383ffff */
[----:B------:R-:W-:Y:S05]  /*d7d0*/  EXIT ;  /* 0x000000000000794d */ /* 0x000fea0003800000 */
.L_x_179:
[----:B------:R-:W-:-:S08]  /*d7e0*/  NOP ;  /* 0x0000000000007918 */ /* 0x000fd00000000000 */
[----:B------:R-:W0:-:S00]  /*d7f0*/  USETMAXREG.DEALLOC.CTAPOOL 0x28 ;  /* 0x00000028000079c8 */ /* 0x000e0000080e0500 */
[----:B0-----:R-:W-:Y:S02]  /*d800*/  LOP3.LUT R0, R0, 0x3, RZ, 0xc0, !PT ;  /* 0x0000000300007812 */ /* 0x001fe400078ec0ff */
[----:B------:R-:W-:-:S04]  /*d810*/  LOP3.LUT R17, R17, 0xfffffdff, RZ, 0xc0, !PT ;  /* 0xfffffdff11117812 */ /* 0x000fc800078ec0ff */
[----:B------:R-:W0:Y:S02]  /*d820*/  SHFL.IDX PT, R0, R0, RZ, 0x1f ;  /* 0x00001fff00007589 */ /* 0x000e2400000e0000 */
[----:B0-----:R-:W-:-:S13]  /*d830*/  ISETP.NE.AND P0, PT, R0, RZ, PT ;  /* 0x000000ff0000720c */ /* 0x001fda0003f05270 */
[----:B------:R-:W-:Y:S01]  /*d840*/  @P0 BAR.SYNC.DEFER_BLOCKING 0x5, 0x180 ;  /* 0x0146000000000b1d */ /* 0x000fe20000010000 */
[----:B------:R-:W-:Y:S02]  /*d850*/  @P0 MOV R3, 0x400 ;  /* 0x0000040000030802 */ /* 0x000fe40000000f00 */
[----:B------:R-:W-:Y:S02]  /*d860*/  @P0 LOP3.LUT R17, R17, 0x200, RZ, 0xfc, !PT ;  /* 0x0000020011110812 */ /* 0x000fe400078efcff */
[----:B------:R-:W-:-:S05]  /*d870*/  @P0 LEA R2, R2, R3, 0x18 ;  /* 0x0000000302020211 */ /* 0x000fca00078ec0ff */
[----:B------:R-:W0:Y:S04]  /*d880*/  @P0 LDS.128 R4, [R2+0x298d0] ;  /* 0x0298d00002040984 */ /* 0x000e280000000c00 */
[----:B0-----:R0:W-:Y:S01]  /*d890*/  @P0 STL.64 [R1], R4 ;  /* 0x0000000401000387 */ /* 0x0011e20000100a00 */
[----:B------:R-:W-:-:S03]  /*d8a0*/  IMAD.MOV.U32 R0, RZ, RZ, R7 ;  /* 0x000000ffff007224 */ /* 0x000fc600078e0007 */
[----:B------:R0:W-:Y:S02]  /*d8b0*/  @P0 STL [R1+0x8], R6 ;  /* 0x0000080601000387 */ /* 0x0001e40000100800 */
[----:B------:R-:W-:Y:S01]  /*d8c0*/  @P0 R2UR UR39, R0 ;  /* 0x00000000002702ca */ /* 0x000fe200000e0000 */
[----:B------:R-:W-:Y:S06]  /*d8d0*/  @P0 BAR.ARV 0x4, 0x180 ;  /* 0x0106000000000b1d */ /* 0x000fec0000002000 */
[----:B------:R-:W-:Y:S08]  /*d8e0*/  @P0 BRA `(.L_x_231) ;  /* 0x0000000800cc0947 */ /* 0x000ff00003800000 */
[----:B0-----:R-:W0:Y:S01]  /*d8f0*/  S2R R4, SR_TID.X ;  /* 0x0000000000047919 */ /* 0x001e220000002100 */
[----:B------:R-:W-:Y:S01]  /*d900*/  ULDC UR4, c[0x0][0xc3c] ;  /* 0x00030f0000047ab9 */ /* 0x000fe20000000800 */
[----:B------:R-:W-:Y:S01]  /*d910*/  IMAD.MOV.U32 R0, RZ, RZ, RZ ;  /* 0x000000ffff007224 */ /* 0x000fe200078e00ff */
[----:B------:R-:W1:Y:S01]  /*d920*/  LDC R12, c[0x0][0xc38] ;  /* 0x00030e00ff0c7b82 */ /* 0x000e620000000800 */
[----:B------:R-:W-:Y:S01]  /*d930*/  IMAD.MOV.U32 R9, RZ, RZ, RZ ;  /* 0x000000ffff097224 */ /* 0x000fe200078e00ff */
[----:B0-----:R-:W-:-:S04]  /*d940*/  LOP3.LUT R7, R4, 0x1f, RZ, 0xc0, !PT ;  /* 0x0000001f04077812 */ /* 0x001fc800078ec0ff */
[----:B------:R-:W-:-:S04]  /*d950*/  ISETP.NE.AND P0, PT, R7, 0x1f, PT ;  /* 0x0000001f0700780c */ /* 0x000fc80003f05270 */
[----:B------:R-:W-:-:S13]  /*d960*/  ISETP.GE.OR P1, PT, R7, UR4, !P0 ;  /* 0x0000000407007c0c */ /* 0x000fda000c726670 */
[----:B------:R-:W0:Y:S08]  /*d970*/  @!P1 LDC.64 R4, c[0x0][0xc80] ;  /* 0x00032000ff049b82 */ /* 0x000e300000000a00 */
[----:B------:R-:W2:Y:S01]  /*d980*/  @!P1 LDC.64 R2, c[0x0][0xc78] ;  /* 0x00031e00ff029b82 */ /* 0x000ea20000000a00 */
[----:B0-----:R-:W-:-:S05]  /*d990*/  @!P1 IMAD.WIDE.U32 R4, R7, 0x4, R4 ;  /* 0x0000000407049825 */ /* 0x001fca00078e0004 */
[----:B------:R-:W3:Y:S01]  /*d9a0*/  @!P1 LDG.E R0, desc[UR50][R4.64] ;  /* 0x0000003204009981 */ /* 0x000ee2000c1e1900 */
[----:B--2---:R-:W-:-:S05]  /*d9b0*/  @!P1 IMAD.WIDE.U32 R2, R7, 0x4, R2 ;  /* 0x0000000407029825 */ /* 0x004fca00078e0002 */
[----:B------:R-:W3:Y:S01]  /*d9c0*/  @!P1 LDG.E R9, desc[UR50][R2.64] ;  /* 0x0000003202099981 */ /* 0x000ee2000c1e1900 */
[C---:B------:R-:W-:Y:S02]  /*d9d0*/  ISETP.NE.AND P1, PT, R7.reuse, RZ, PT ;  /* 0x000000ff0700720c */ /* 0x040fe40003f25270 */
[C---:B------:R-:W-:Y:S02]  /*d9e0*/  ISETP.GE.U32.AND P2, PT, R7.reuse, 0x2, PT ;  /* 0x000000020700780c */ /* 0x040fe40003f46070 */
[C---:B------:R-:W-:Y:S02]  /*d9f0*/  ISETP.GE.U32.AND P3, PT, R7.reuse, 0x4, PT ;  /* 0x000000040700780c */ /* 0x040fe40003f66070 */
[C---:B------:R-:W-:Y:S02]  /*da00*/  ISETP.GE.U32.AND P4, PT, R7.reuse, 0x8, PT ;  /* 0x000000080700780c */ /* 0x040fe40003f86070 */
[----:B------:R-:W-:Y:S01]  /*da10*/  ISETP.GE.U32.AND P5, PT, R7, 0x10, PT ;  /* 0x000000100700780c */ /* 0x000fe20003fa6070 */
[----:B------:R-:W-:Y:S01]  /*da20*/  UMOV UR4, URZ ;  /* 0x0000003f00047c82 */ /* 0x000fe20008000000 */
[----:B---3--:R-:W-:-:S05]  /*da30*/  IMAD R6, R0, R9, RZ ;  /* 0x0000000900067224 */ /* 0x008fca00078e02ff */
[----:B------:R-:W0:Y:S02]  /*da40*/  SHFL.UP PT, R8, R6, 0x1, RZ ;  /* 0x0420000006087989 */ /* 0x000e2400000e00ff */
[----:B0-----:R-:W-:-:S05]  /*da50*/  SEL R11, R8, RZ, P1 ;  /* 0x000000ff080b7207 */ /* 0x001fca0000800000 */
[----:B------:R-:W-:-:S05]  /*da60*/  IMAD.IADD R11, R6, 0x1, R11 ;  /* 0x00000001060b7824 */ /* 0x000fca00078e020b */
        /* <DEDUP_REMOVED lines=9> */
[----:B------:R-:W0:Y:S01]  /*db00*/  SHFL.UP PT, R4, R2, 0x10, RZ ;  /* 0x0600000002047989 */ /* 0x000e2200000e00ff */
[----:B------:R-:W2:Y:S01]  /*db10*/  S2R R6, SR_CTAID.X ;  /* 0x0000000000067919 */ /* 0x000ea20000002500 */
[----:B0-----:R-:W-:-:S05]  /*db20*/  SEL R5, R4, RZ, P5 ;  /* 0x000000ff04057207 */ /* 0x001fca0002800000 */
[----:B------:R-:W-:-:S05]  /*db30*/  IMAD.IADD R5, R2, 0x1, R5 ;  /* 0x0000000102057824 */ /* 0x000fca00078e0205 */
[----:B------:R-:W1:Y:S02]  /*db40*/  SHFL.IDX PT, R11, R5, 0x1f, 0x1f ;  /* 0x03e01f00050b7f89 */ /* 0x000e6400000e0000 */
[----:B-1----:R-:W-:-:S05]  /*db50*/  IMAD R11, R11, R12, RZ ;  /* 0x0000000c0b0b7224 */ /* 0x002fca00078e02ff */
[----:B--2---:R-:W-:Y:S01]  /*db60*/  ISETP.GT.AND P6, PT, R11, R6, PT ;  /* 0x000000060b00720c */ /* 0x004fe20003fc4270 */
[----:B------:R-:W-:-:S12]  /*db70*/  IMAD.MOV.U32 R4, RZ, RZ, R11 ;  /* 0x000000ffff047224 */ /* 0x000fd800078e000b */
[----:B------:R-:W-:Y:S05]  /*db80*/  @P6 BRA `(.L_x_232) ;  /* 0x00000000009c6947 */ /* 0x000fea0003800000 */
[----:B------:R-:W-:Y:S01]  /*db90*/  IMAD.MOV.U32 R11, RZ, RZ, R4 ;  /* 0x000000ffff0b7224 */ /* 0x000fe200078e0004 */
[----:B------:R-:W-:Y:S01]  /*dba0*/  UMOV UR4, URZ ;  /* 0x0000003f00047c82 */ /* 0x000fe20008000000 */
[----:B------:R-:W-:-:S05]  /*dbb0*/  ULDC UR5, c[0x0][0xc3c] ;  /* 0x00030f0000057ab9 */ /* 0x000fca0000000800 */
.L_x_234:
[----:B------:R-:W-:-:S04]  /*dbc0*/  UIADD3 UR4, UR4, 0x1f, URZ ;  /* 0x0000001f04047890 */ /* 0x000fc8000fffe03f */
[----:B------:R-:W-:-:S06]  /*dbd0*/  UISETP.GE.AND UP0, UPT, UR4, UR5, UPT ;  /* 0x000000050400728c */ /* 0x000fcc000bf06270 */
[----:B------:R-:W-:-:S13]  /*dbe0*/  PLOP3.LUT P6, PT, PT, PT, UP0, 0x40, 0x0 ;  /* 0x000000000000781c */ /* 0x000fda0003fce808 */
[----:B------:R-:W-:Y:S05]  /*dbf0*/  @!P6 BRA `(.L_x_233) ;  /* 0x0000000400cce947 */ /* 0x000fea0003800000 */
[----:B------:R-:W-:Y:S01]  /*dc00*/  VIADD R9, R7, UR4 ;  /* 0x0000000407097c36 */ /* 0x000fe20008000000 */
[----:B------:R-:W0:Y:S01]  /*dc10*/  LDC R12, c[0x0][0xc38] ;  /* 0x00030e00ff0c7b82 */ /* 0x000e220000000800 */
[----:B------:R-:W-:-:S03]  /*dc20*/  IMAD.MOV.U32 R0, RZ, RZ, RZ ;  /* 0x000000ffff007224 */ /* 0x000fc600078e00ff */
[----:B------:R-:W-:-:S13]  /*dc30*/  ISETP.GE.OR P6, PT, R9, UR5, !P0 ;  /* 0x0000000509007c0c */ /* 0x000fda000c7c6670 */
[----:B------:R-:W1:Y:S08]  /*dc40*/  @!P6 LDC.64 R4, c[0x0][0xc80] ;  /* 0x00032000ff04eb82 */ /* 0x000e700000000a00 */
[----:B------:R-:W2:Y:S01]  /*dc50*/  @!P6 LDC.64 R2, c[0x0][0xc78] ;  /* 0x00031e00ff02eb82 */ /* 0x000ea20000000a00 */
[----:B-1----:R-:W-:-:S05]  /*dc60*/  @!P6 IMAD.WIDE R4, R9, 0x4, R4 ;  /* 0x000000040904e825 */ /* 0x002fca00078e0204 */
[----:B------:R-:W3:Y:S01]  /*dc70*/  @!P6 LDG.E R0, desc[UR50][R4.64] ;  /* 0x000000320400e981 */ /* 0x000ee2000c1e1900 */
[----:B--2---:R-:W-:-:S04]  /*dc80*/  @!P6 IMAD.WIDE R2, R9, 0x4, R2 ;  /* 0x000000040902e825 */ /* 0x004fc800078e0202 */
[----:B------:R-:W-:-:S06]  /*dc90*/  IMAD.MOV.U32 R9, RZ, RZ, RZ ;  /* 0x000000ffff097224 */ /* 0x000fcc00078e00ff */
[----:B------:R-:W3:Y:S02]  /*dca0*/  @!P6 LDG.E R9, desc[UR50][R2.64] ;  /* 0x000000320209e981 */ /* 0x000ee4000c1e1900 */
[----:B---3--:R-:W-:-:S05]  /*dcb0*/  IMAD R15, R0, R9, RZ ;  /* 0x00000009000f7224 */ /* 0x008fca00078e02ff */
[----:B------:R-:W1:Y:S02]  /*dcc0*/  SHFL.UP PT, R8, R15, 0x1, RZ ;  /* 0x042000000f087989 */ /* 0x000e6400000e00ff */
[----:B-1----:R-:W-:-:S05]  /*dcd0*/  SEL R8, R8, RZ, P1 ;  /* 0x000000ff08087207 */ /* 0x002fca0000800000 */
[----:B------:R-:W-:-:S05]  /*dce0*/  IMAD.IADD R8, R15, 0x1, R8 ;  /* 0x000000010f087824 */ /* 0x000fca00078e0208 */
        /* <DEDUP_REMOVED lines=12> */
[----:B------:R-:W0:Y:S02]  /*ddb0*/  SHFL.IDX PT, R2, R5, 0x1f, 0x1f ;  /* 0x03e01f0005027f89 */ /* 0x000e2400000e0000 */
[----:B0-----:R-:W-:-:S04]  /*ddc0*/  IMAD R4, R2, R12, RZ ;  /* 0x0000000c02047224 */ /* 0x001fc800078e02ff */
[----:B------:R-:W-:-:S05]  /*ddd0*/  IMAD.IADD R11, R4, 0x1, R11 ;  /* 0x00000001040b7824 */ /* 0x000fca00078e020b */
[----:B------:R-:W-:-:S13]  /*dde0*/  ISETP.GT.AND P6, PT, R11, R6, PT ;  /* 0x000000060b00720c */ /* 0x000fda0003fc4270 */
[----:B------:R-:W-:Y:S05]  /*ddf0*/  @!P6 BRA `(.L_x_234) ;  /* 0xfffffffc0070e947 */ /* 0x000fea000383ffff */
.L_x_232:
[----:B------:R-:W-:Y:S02]  /*de00*/  IMAD.IADD R11, R11, 0x1, -R4 ;  /* 0x000000010b0b7824 */ /* 0x000fe400078e0a04 */
[----:B------:R-:W-:Y:S02]  /*de10*/  IMAD.MOV.U32 R8, RZ, RZ, RZ ;  /* 0x000000ffff087224 */ /* 0x000fe400078e00ff */
[----:B------:R-:W-:-:S05]  /*de20*/  IMAD R3, R5, R12, R11 ;  /* 0x0000000c05037224 */ /* 0x000fca00078e020b */
[----:B------:R-:W-:-:S13]  /*de30*/  ISETP.GT.AND P0, PT, R3, R6, PT ;  /* 0x000000060300720c */ /* 0x000fda0003f04270 */
[----:B------:R-:W-:Y:S02]  /*de40*/  VOTEU.ANY UR5, UPT, !P0 ;  /* 0x0000000000057886 */ /* 0x000fe400040e0100 */
[----:B------:R-:W-:Y:S02]  /*de50*/  UPOPC UR39, UR5 ;  /* 0x00000005002772bf */ /* 0x000fe40008000000 */
[----:B------:R-:W-:-:S04]  /*de60*/  ISETP.NE.AND P0, PT, RZ, UR5, PT ;  /* 0x00000005ff007c0c */ /* 0x000fc8000bf05270 */
[----:B------:R-:W-:Y:S02]  /*de70*/  IMAD.U32 R13, RZ, RZ, UR39 ;  /* 0x00000027ff0d7e24 */ /* 0x000fe4000f8e00ff */
[----:B------:R-:W-:-:S03]  /*de80*/  IMAD.U32 R14, RZ, RZ, UR39 ;  /* 0x00000027ff0e7e24 */ /* 0x000fc6000f8e00ff */
[----:B------:R-:W0:Y:S04]  /*de90*/  SHFL.IDX PT, R0, R0, R13, 0x1f ;  /* 0x00001f0d00007589 */ /* 0x000e2800000e0000 */
[----:B------:R1:W2:Y:S01]  /*dea0*/  SHFL.IDX PT, R9, R9, R14, 0x1f ;  /* 0x00001f0e09097589 */ /* 0x0002a200000e0000 */
[----:B0-----:R-:W-:-:S04]  /*deb0*/  IABS R4, R0 ;  /* 0x0000000000047213 */ /* 0x001fc80000000000 */
[----:B------:R-:W0:Y:S08]  /*dec0*/  I2F.RP R10, R4 ;  /* 0x00000004000a7306 */ /* 0x000e300000209400 */
[----:B0-----:R-:W0:Y:S02]  /*ded0*/  MUFU.RCP R10, R10 ;  /* 0x0000000a000a7308 */ /* 0x001e240000001000 */
[----:B0-----:R-:W-:-:S06]  /*dee0*/  VIADD R2, R10, 0xffffffe ;  /* 0x0ffffffe0a027836 */ /* 0x001fcc0000000000 */
[----:B------:R-:W0:Y:S02]  /*def0*/  F2I.FTZ.U32.TRUNC.NTZ R3, R2 ;  /* 0x0000000200037305 */ /* 0x000e24000021f000 */
[----:B0-----:R-:W-:Y:S01]  /*df00*/  IMAD.MOV R15, RZ, RZ, -R3 ;  /* 0x000000ffff0f7224 */ /* 0x001fe200078e0a03 */
[----:B-12---:R-:W-:Y:S06]  /*df10*/  @!P0 BRA `(.L_x_235) ;  /* 0x00000000000c8947 */ /* 0x006fec0003800000 */
[----:B------:R-:W-:-:S06]  /*df20*/  UIADD3 UR5, UR39, -0x1, URZ ;  /* 0xffffffff27057890 */ /* 0x000fcc000fffe03f */
[----:B------:R-:W-:-:S06]  /*df30*/  IMAD.U32 R8, RZ, RZ, UR5 ;  /* 0x00000005ff087e24 */ /* 0x000fcc000f8e00ff */
[----:B------:R0:W1:Y:S02]  /*df40*/  SHFL.IDX PT, R8, R5, R8, 0x1f ;  /* 0x00001f0805087589 */ /* 0x00006400000e0000 */
.L_x_235:
[----:B01----:R-:W-:Y:S01]  /*df50*/  IMAD R5, R8, R12, R11 ;  /* 0x0000000c08057224 */ /* 0x003fe200078e020b */
[----:B------:R-:W-:Y:S01]  /*df60*/  IABS R2, R9 ;  /* 0x0000000900027213 */ /* 0x000fe20000000000 */
[----:B------:R-:W-:Y:S01]  /*df70*/  IMAD.MOV.U32 R11, RZ, RZ, R15 ;  /* 0x000000ffff0b7224 */ /* 0x000fe200078e000f */
[----:B------:R-:W-:Y:S01]  /*df80*/  IABS R12, R0 ;  /* 0x00000000000c7213 */ /* 0x000fe20000000000 */
[----:B------:R-:W-:Y:S01]  /*df90*/  UIADD3 UR39, UR39, UR4, URZ ;  /* 0x0000000427277290 */ /* 0x000fe2000fffe03f */
[----:B------:R0:W-:Y:S01]  /*dfa0*/  STL [R1], R5 ;  /* 0x0000000501007387 */ /* 0x0001e20000100800 */
[----:B------:R-:W-:Y:S02]  /*dfb0*/  IMAD R11, R11, R4, RZ ;  /* 0x000000040b0b7224 */ /* 0x000fe400078e02ff */
[----:B------:R-:W-:Y:S02]  /*dfc0*/  IMAD.MOV R12, RZ, RZ, -R12 ;  /* 0x000000ffff0c7224 */ /* 0x000fe400078e0a0c */
[----:B0-----:R-:W-:-:S02]  /*dfd0*/  IMAD.IADD R5, R6, 0x1, -R5 ;  /* 0x0000000106057824 */ /* 0x001fc400078e0a05 */
[----:B------:R-:W-:Y:S02]  /*dfe0*/  IMAD.MOV.U32 R6, RZ, RZ, R2 ;  /* 0x000000ffff067224 */ /* 0x000fe400078e0002 */
[----:B------:R-:W-:Y:S01]  /*dff0*/  IMAD.MOV.U32 R2, RZ, RZ, RZ ;  /* 0x000000ffff027224 */ /* 0x000fe200078e00ff */
[----:B------:R-:W-:Y:S01]  /*e000*/  IABS R10, R5 ;  /* 0x00000005000a7213 */ /* 0x000fe20000000000 */
[----:B------:R-:W0:Y:S02]  /*e010*/  I2F.RP R8, R6 ;  /* 0x0000000600087306 */ /* 0x000e240000209400 */
[----:B------:R-:W-:-:S04]  /*e020*/  IMAD.HI.U32 R2, R3, R11, R2 ;  /* 0x0000000b03027227 */ /* 0x000fc800078e0002 */
[----:B------:R-:W-:Y:S02]  /*e030*/  IMAD.MOV.U32 R3, RZ, RZ, R10 ;  /* 0x000000ffff037224 */ /* 0x000fe400078e000a */
[----:B------:R-:W-:Y:S02]  /*e040*/  IMAD.MOV.U32 R10, RZ, RZ, R12 ;  /* 0x000000ffff0a7224 */ /* 0x000fe400078e000c */
[----:B------:R-:W-:-:S04]  /*e050*/  IMAD.HI.U32 R2, R2, R3, RZ ;  /* 0x0000000302027227 */ /* 0x000fc800078e00ff */
[----:B------:R-:W-:Y:S01]  /*e060*/  IMAD R3, R2, R10, R3 ;  /* 0x0000000a02037224 */ /* 0x000fe200078e0203 */
[----:B0-----:R-:W0:Y:S04]  /*e070*/  MUFU.RCP R8, R8 ;  /* 0x0000000800087308 */ /* 0x001e280000001000 */
[----:B------:R-:W-:-:S13]  /*e080*/  ISETP.GT.U32.AND P1, PT, R4, R3, PT ;  /* 0x000000030400720c */ /* 0x000fda0003f24070 */
[----:B------:R-:W-:Y:S02]  /*e090*/  @!P1 IMAD.IADD R3, R3, 0x1, -R4 ;  /* 0x0000000103039824 */ /* 0x000fe400078e0a04 */
[----:B0-----:R-:W-:Y:S02]  /*e0a0*/  VIADD R10, R8, 0xffffffe ;  /* 0x0ffffffe080a7836 */ /* 0x001fe40000000000 */
[----:B------:R-:W-:Y:S01]  /*e0b0*/  @!P1 VIADD R2, R2, 0x1 ;  /* 0x0000000102029836 */ /* 0x000fe20000000000 */
[----:B------:R-:W-:Y:S02]  /*e0c0*/  ISETP.GE.U32.AND P0, PT, R3, R4, PT ;  /* 0x000000040300720c */ /* 0x000fe40003f06070 */
[----:B------:R-:W-:Y:S01]  /*e0d0*/  LOP3.LUT R4, R5, R0, RZ, 0x3c, !PT ;  /* 0x0000000005047212 */ /* 0x000fe200078e3cff */
[----:B------:R-:W0:Y:S01]  /*e0e0*/  F2I.FTZ.U32.TRUNC.NTZ R3, R10 ;  /* 0x0000000a00037305 */ /* 0x000e22000021f000 */
[----:B------:R-:W-:Y:S02]  /*e0f0*/  ISETP.NE.AND P1, PT, R0, RZ, PT ;  /* 0x000000ff0000720c */ /* 0x000fe40003f25270 */
[----:B------:R-:W-:-:S07]  /*e100*/  ISETP.GE.AND P2, PT, R4, RZ, PT ;  /* 0x000000ff0400720c */ /* 0x000fce0003f46270 */
[----:B------:R-:W-:-:S04]  /*e110*/  @P0 VIADD R2, R2, 0x1 ;  /* 0x0000000102020836 */ /* 0x000fc80000000000 */
[----:B------:R-:W-:Y:S01]  /*e120*/  IMAD.MOV.U32 R8, RZ, RZ, R2 ;  /* 0x000000ffff087224 */ /* 0x000fe200078e0002 */
[----:B------:R-:W-:Y:S01]  /*e130*/  IABS R2, R9 ;  /* 0x0000000900027213 */ /* 0x000fe20000000000 */
[----:B0-----:R-:W-:-:S03]  /*e140*/  IMAD.MOV R11, RZ, RZ, -R3 ;  /* 0x000000ffff0b7224 */ /* 0x001fc600078e0a03 */
[----:B------:R-:W-:Y:S01]  /*e150*/  @!P2 IADD3 R8, -R8, RZ, RZ ;  /* 0x000000ff0808a210 */ /* 0x000fe20007ffe1ff */
[----:B------:R-:W-:Y:S01]  /*e160*/  IMAD.MOV R10, RZ, RZ, -R2 ;  /* 0x000000ffff0a7224 */ /* 0x000fe200078e0a02 */
[----:B------:R-:W-:Y:S01]  /*e170*/  @!P1 LOP3.LUT R8, RZ, R0, RZ, 0x33, !PT ;  /* 0x00000000ff089212 */ /* 0x000fe200078e33ff */
[----:B------:R-:W-:Y:S02]  /*e180*/  IMAD R11, R11, R6, RZ ;  /* 0x000000060b0b7224 */ /* 0x000fe400078e02ff */
[----:B------:R-:W-:Y:S01]  /*e190*/  IMAD.MOV.U32 R2, RZ, RZ, RZ ;  /* 0x000000ffff027224 */ /* 0x000fe200078e00ff */
[----:B------:R-:W-:-:S03]  /*e1a0*/  IABS R4, R8 ;  /* 0x0000000800047213 */ /* 0x000fc60000000000 */
[----:B------:R-:W-:-:S04]  /*e1b0*/  IMAD.HI.U32 R2, R3, R11, R2 ;  /* 0x0000000b03027227 */ /* 0x000fc800078e0002 */
[----:B------:R-:W-:Y:S02]  /*e1c0*/  IMAD.MOV.U32 R3, RZ, RZ, R4 ;  /* 0x000000ffff037224 */ /* 0x000fe400078e0004 */
[----:B------:R-:W-:Y:S02]  /*e1d0*/  IMAD.MOV.U32 R4, RZ, RZ, R10 ;  /* 0x000000ffff047224 */ /* 0x000fe400078e000a */
[----:B------:R-:W-:-:S04]  /*e1e0*/  IMAD.HI.U32 R2, R2, R3, RZ ;  /* 0x0000000302027227 */ /* 0x000fc800078e00ff */
[----:B------:R-:W-:-:S05]  /*e1f0*/  IMAD R3, R2, R4, R3 ;  /* 0x0000000402037224 */ /* 0x000fca00078e0203 */
[----:B------:R-:W-:-:S13]  /*e200*/  ISETP.GT.U32.AND P1, PT, R6, R3, PT ;  /* 0x000000030600720c */ /* 0x000fda0003f24070 */
[----:B------:R-:W-:Y:S02]  /*e210*/  @!P1 IMAD.IADD R3, R3, 0x1, -R6 ;  /* 0x0000000103039824 */ /* 0x000fe400078e0a06 */
[----:B------:R-:W-:Y:S01]  /*e220*/  @!P1 VIADD R2, R2, 0x1 ;  /* 0x0000000102029836 */ /* 0x000fe20000000000 */
[----:B------:R-:W-:Y:S02]  /*e230*/  ISETP.NE.AND P1, PT, R9, RZ, PT ;  /* 0x000000ff0900720c */ /* 0x000fe40003f25270 */
[----:B------:R-:W-:Y:S01]  /*e240*/  ISETP.GE.U32.AND P0, PT, R3, R6, PT ;  /* 0x000000060300720c */ /* 0x000fe20003f06070 */
[----:B------:R-:W-:Y:S01]  /*e250*/  IMAD R6, R0, R8, RZ ;  /* 0x0000000800067224 */ /* 0x000fe200078e02ff */
[----:B------:R-:W-:-:S04]  /*e260*/  LOP3.LUT R3, R8, R9, RZ, 0x3c, !PT ;  /* 0x0000000908037212 */ /* 0x000fc800078e3cff */
[----:B------:R-:W-:-:S07]  /*e270*/  ISETP.GE.AND P2, PT, R3, RZ, PT ;  /* 0x000000ff0300720c */ /* 0x000fce0003f46270 */
[----:B------:R-:W-:-:S06]  /*e280*/  @P0 VIADD R2, R2, 0x1 ;  /* 0x0000000102020836 */ /* 0x000fcc0000000000 */
[----:B------:R-:W-:Y:S01]  /*e290*/  @!P2 IMAD.MOV R2, RZ, RZ, -R2 ;  /* 0x000000ffff02a224 */ /* 0x000fe200078e0a02 */
[----:B------:R-:W-:-:S05]  /*e2a0*/  @!P1 LOP3.LUT R2, RZ, R9, RZ, 0x33, !PT ;  /* 0x00000009ff029212 */ /* 0x000fca00078e33ff */
[----:B------:R-:W-:-:S04]  /*e2b0*/  IMAD.MOV R4, RZ, RZ, -R2 ;  /* 0x000000ffff047224 */ /* 0x000fc800078e0a02 */
[C---:B------:R-:W-:Y:S02]  /*e2c0*/  IMAD R0, R9.reuse, R4, R8 ;  /* 0x0000000409007224 */ /* 0x040fe400078e0208 */
[----:B------:R-:W-:Y:S02]  /*e2d0*/  IMAD R9, R9, 0x1000000, R2 ;  /* 0x0100000009097824 */ /* 0x000fe400078e0202 */
[----:B------:R-:W-:Y:S02]  /*e2e0*/  IMAD.IADD R2, R5, 0x1, -R6 ;  /* 0x0000000105027824 */ /* 0x000fe400078e0a06 */
[----:B------:R-:W-:-:S05]  /*e2f0*/  IMAD R0, R0, 0x10000, R9 ;  /* 0x0001000000007824 */ /* 0x000fca00078e0209 */
[----:B------:R0:W-:Y:S04]  /*e300*/  STL [R1+0x8], R0 ;  /* 0x0000080001007387 */ /* 0x0001e80000100800 */
[----:B------:R0:W-:Y:S01]  /*e310*/  STL [R1+0x4], R2 ;  /* 0x0000040201007387 */ /* 0x0001e20000100800 */
[----:B------:R-:W-:Y:S05]  /*e320*/  BRA `(.L_x_236) ;  /* 0x0000000000107947 */ /* 0x000fea0003800000 */
.L_x_233:
[----:B------:R1:W-:Y:S01]  /*e330*/  STL [R1], R6 ;  /* 0x0000000601007387 */ /* 0x0003e20000100800 */
[----:B------:R-:W-:-:S03]  /*e340*/  ULDC UR39, c[0x0][0xc3c] ;  /* 0x00030f0000277ab9 */ /* 0x000fc60000000800 */
[----:B------:R1:W-:Y:S04]  /*e350*/  STL [R1+0x4], RZ ;  /* 0x000004ff01007387 */ /* 0x0003e80000100800 */
[----:B------:R1:W-:Y:S02]  /*e360*/  STL [R1+0x8], RZ ;  /* 0x000008ff01007387 */ /* 0x0003e40000100800 */
.L_x_236:
[----:B------:R-:W2:Y:S04]  /*e370*/  LDL R8, [R1] ;  /* 0x0000000001087983 */ /* 0x000ea80000100800 */
[----:B------:R-:W2:Y:S04]  /*e380*/  LDL R9, [R1+0x4] ;  /* 0x0000040001097983 */ /* 0x000ea80000100800 */
[----:B------:R-:W2:Y:S01]  /*e390*/  LDL R10, [R1+0x8] ;  /* 0x00000800010a7983 */ /* 0x000ea20000100800 */
[----:B------:R-:W-:Y:S01]  /*e3a0*/  ISETP.NE.AND P0, PT, R7, RZ, PT ;  /* 0x000000ff0700720c */ /* 0x000fe20003f05270 */
[----:B0-----:R-:W-:-:S12]  /*e3b0*/  IMAD.U32 R2, RZ, RZ, UR39 ;  /* 0x00000027ff027e24 */ /* 0x001fd8000f8e00ff */
[----:B------:R-:W0:Y:S01]  /*e3c0*/  @!P0 S2R R3, SR_CgaCtaId ;  /* 0x0000000000038919 */ /* 0x000e220000008800 */
[----:B------:R-:W-:Y:S01]  /*e3d0*/  @!P0 MOV R0, 0x400 ;  /* 0x0000040000008802 */ /* 0x000fe20000000f00 */
[----:B------:R-:W-:-:S03]  /*e3e0*/  @!P0 IMAD.MOV.U32 R11, RZ, RZ, R2 ;  /* 0x000000ffff0b8224 */ /* 0x000fc600078e0002 */
[----:B0-----:R-:W-:-:S05]  /*e3f0*/  @!P0 LEA R0, R3, R0, 0x18 ;  /* 0x0000000003008211 */ /* 0x001fca00078ec0ff */
[----:B--2---:R2:W-:Y:S01]  /*e400*/  @!P0 STS.128 [R0+0x298d0], R8 ;  /* 0x0298d00800008388 */ /* 0x0045e20000000c00 */
[----:B------:R-:W-:Y:S06]  /*e410*/  BAR.ARV 0x5, 0x180 ;  /* 0x0146000000007b1d */ /* 0x000fec0000002000 */
.L_x_231:
[----:B------:R-:W-:Y:S01]  /*e420*/  ULDC UR4, c[0x0][0xc3c] ;  /* 0x00030f0000047ab9 */ /* 0x000fe20000000800 */
[----:B------:R3:W-:Y:S01]  /*e430*/  STL [R1+0x28], RZ ;  /* 0x000028ff01007387 */ /* 0x0007e20000100800 */
[----:B------:R-:W-:Y:S01]  /*e440*/  UISETP.GE.AND UP0, UPT, UR39, UR4, UPT ;  /* 0x000000042700728c */ /* 0x000fe2000bf06270 */
[----:B------:R-:W-:Y:S02]  /*e450*/  IMAD.MOV.U32 R32, RZ, RZ, 0x1 ;  /* 0x00000001ff207424 */ /* 0x000fe400078e00ff */
[----:B------:R-:W-:-:S03]  /*e460*/  IMAD.MOV.U32 R19, RZ, RZ, RZ ;  /* 0x000000ffff137224 */ /* 0x000fc600078e00ff */
[----:B------:R-:W-:-:S13]  /*e470*/  PLOP3.LUT P0, PT, PT, PT, UP0, 0x80, 0x0 ;  /* 0x000000000000781c */ /* 0x000fda0003f0f008 */
[----:B---3--:R-:W-:Y:S05]  /*e480*/  @P0 BRA `(.L_x_237) ;  /* 0x0000005c00340947 */ /* 0x008fea0003800000 */
[----:B------:R-:W0:Y:S01]  /*e490*/  S2R R14, SR_TID.X ;  /* 0x00000000000e7919 */ /* 0x000e220000002100 */
[----:B------:R-:W3:Y:S01]  /*e4a0*/  S2UR UR4, SR_CgaCtaId ;  /* 0x00000000000479c3 */ /* 0x000ee20000008800 */
[----:B------:R-:W-:Y:S01]  /*e4b0*/  MOV R16, 0x400 ;  /* 0x0000040000107802 */ /* 0x000fe20000000f00 */
[----:B------:R-:W-:Y:S01]  /*e4c0*/  IMAD.MOV.U32 R34, RZ, RZ, 0x40 ;  /* 0x00000040ff227424 */ /* 0x000fe200078e00ff */
[----:B------:R-:W-:Y:S01]  /*e4d0*/  ULOP3.LUT UR44, UR42, 0x2, URZ, 0xfc, !UPT ;  /* 0x000000022a2c7892 */ /* 0x000fe2000f8efc3f */
[----:B------:R-:W-:Y:S01]  /*e4e0*/  IMAD.MOV.U32 R32, RZ, RZ, 0x1 ;  /* 0x00000001ff207424 */ /* 0x000fe200078e00ff */
[----:B------:R-:W-:Y:S01]  /*e4f0*/  ULOP3.LUT UR46, UR42, 0x1, URZ, 0xfc, !UPT ;  /* 0x000000012a2e7892 */ /* 0x000fe2000f8efc3f */
[----:B------:R-:W-:Y:S01]  /*e500*/  IMAD.MOV.U32 R19, RZ, RZ, RZ ;  /* 0x000000ffff137224 */ /* 0x000fe200078e00ff */
[----:B------:R-:W-:Y:S01]  /*e510*/  ULDC UR47, c[0x0][0xc] ;  /* 0x00000300002f7ab9 */ /* 0x000fe20000000800 */
[C---:B0-----:R-:W-:Y:S01]  /*e520*/  IMAD.SHL.U32 R4, R14.reuse, 0x10, RZ ;  /* 0x000000100e047824 */ /* 0x041fe200078e00ff */
[C---:B------:R-:W-:Y:S01]  /*e530*/  LOP3.LUT R13, R14.reuse, 0x7f, RZ, 0xc0, !PT ;  /* 0x0000007f0e0d7812 */ /* 0x040fe200078ec0ff */
[C---:B------:R-:W-:Y:S01]  /*e540*/  IMAD.SHL.U32 R3, R14.reuse, 0x2, RZ ;  /* 0x000000020e037824 */ /* 0x040fe200078e00ff */
[C---:B------:R-:W-:Y:S01]  /*e550*/  R2P PR, R14.reuse, 0x14 ;  /* 0x000000140e007804 */ /* 0x040fe20000000000 */
[----:B--2---:R-:W-:Y:S01]  /*e560*/  IMAD.SHL.U32 R11, R14, 0x4, RZ ;  /* 0x000000040e0b7824 */ /* 0x004fe200078e00ff */
[----:B------:R-:W-:-:S02]  /*e570*/  LOP3.LUT R0, R4, 0x1b0, RZ, 0xc0, !PT ;  /* 0x000001b004007812 */ /* 0x000fc400078ec0ff */
[----:B------:R-:W-:Y:S02]  /*e580*/  SHF.R.U32.HI R2, RZ, 0x5, R13 ;  /* 0x00000005ff027819 */ /* 0x000fe4000001160d */
[----:B------:R-:W-:Y:S01]  /*e590*/  LOP3.LUT R10, R0, 0x30, R3, 0x78, !PT ;  /* 0x00000030000a7812 */ /* 0x000fe200078e7803 */
[----:B------:R-:W-:Y:S01]  /*e5a0*/  IMAD.SHL.U32 R3, R14, 0x80, RZ ;  /* 0x000000800e037824 */ /* 0x000fe200078e00ff */
[----:B------:R-:W-:Y:S01]  /*e5b0*/  LOP3.LUT R35, R4, 0x30, RZ, 0xc0, !PT ;  /* 0x0000003004237812 */ /* 0x000fe200078ec0ff */
[----:B------:R-:W-:Y:S02]  /*e5c0*/  IMAD.SHL.U32 R0, R14, 0x20, RZ ;  /* 0x000000200e007824 */ /* 0x000fe400078e00ff */
[----:B------:R-:W-:Y:S01]  /*e5d0*/  IMAD.SHL.U32 R7, R2, 0x200, RZ ;  /* 0x0000020002077824 */ /* 0x000fe200078e00ff */
[----:B------:R-:W-:Y:S02]  /*e5e0*/  LOP3.LUT R5, R3, 0x380, RZ, 0xc0, !PT ;  /* 0x0000038003057812 */ /* 0x000fe400078ec0ff */
[----:B-1----:R-:W-:-:S02]  /*e5f0*/  LOP3.LUT R6, R0, 0x80, RZ, 0xc0, !PT ;  /* 0x0000008000067812 */ /* 0x002fc400078ec0ff */
[----:B------:R-:W-:Y:S01]  /*e600*/  LOP3.LUT R9, R0, 0x380, RZ, 0xc0, !PT ;  /* 0x0000038000097812 */ /* 0x000fe200078ec0ff */
[----:B------:R-:W-:Y:S01]  /*e610*/  IMAD R5, R2, 0x10, R5 ;  /* 0x0000001002057824 */ /* 0x000fe200078e0205 */
[----:B------:R-:W-:Y:S01]  /*e620*/  LOP3.LUT R6, R6, 0x10, R14, 0xf8, !PT ;  /* 0x0000001006067812 */ /* 0x000fe200078ef80e */
[----:B------:R-:W-:Y:S01]  /*e630*/  IMAD.SHL.U32 R2, R2, 0x400, RZ ;  /* 0x0000040002027824 */ /* 0x000fe200078e00ff */
[----:B------:R-:W-:Y:S02]  /*e640*/  LOP3.LUT R33, R9, 0x30, R4, 0xf8, !PT ;  /* 0x0000003009217812 */ /* 0x000fe400078ef804 */
[----:B------:R-:W-:Y:S02]  /*e650*/  LOP3.LUT R9, R7, 0x60, R0, 0xf8, !PT ;  /* 0x0000006007097812 */ /* 0x000fe400078ef800 */
[----:B------:R-:W-:Y:S02]  /*e660*/  LOP3.LUT R8, R6, 0x10, R11, 0x78, !PT ;  /* 0x0000001006087812 */ /* 0x000fe400078e780b */
[----:B------:R-:W-:-:S02]  /*e670*/  LOP3.LUT R6, R5, 0x70, R4, 0x78, !PT ;  /* 0x0000007005067812 */ /* 0x000fc400078e7804 */
[----:B------:R-:W-:Y:S02]  /*e680*/  LOP3.LUT R7, R7, 0x40, R4, 0xf8, !PT ;  /* 0x0000004007077812 */ /* 0x000fe400078ef804 */
[----:B------:R-:W-:Y:S02]  /*e690*/  LOP3.LUT R9, R9, 0x100, R0, 0xf8, !PT ;  /* 0x0000010009097812 */ /* 0x000fe400078ef800 */
[----:B------:R-:W-:Y:S02]  /*e6a0*/  LOP3.LUT R5, R6, 0xc00, R3, 0xf8, !PT ;  /* 0x00000c0006057812 */ /* 0x000fe400078ef803 */
[----:B------:R-:W-:Y:S02]  /*e6b0*/  LOP3.LUT R12, R7, R10, RZ, 0xfc, !PT ;  /* 0x0000000a070c7212 */ /* 0x000fe400078efcff */
[----:B------:R-:W-:Y:S01]  /*e6c0*/  LOP3.LUT R3, R9, R8, RZ, 0xfc, !PT ;  /* 0x0000000809037212 */ /* 0x000fe200078efcff */
[----:B------:R0:W-:Y:S01]  /*e6d0*/  STL [R1+0x1c], R5 ;  /* 0x00001c0501007387 */ /* 0x0001e20000100800 */
[----:B------:R-:W-:-:S02]  /*e6e0*/  SHF.R.U32.HI R4, RZ, 0x2, R13 ;  /* 0x00000002ff047819 */ /* 0x000fc4000001160d */
[----:B------:R-:W-:Y:S01]  /*e6f0*/  LOP3.LUT R33, R33, 0x70, R11, 0x78, !PT ;  /* 0x0000007021217812 */ /* 0x000fe200078e780b */
[----:B------:R-:W-:Y:S01]  /*e700*/  STL [R1+0x14], R12 ;  /* 0x0000140c01007387 */ /* 0x000fe20000100800 */
[----:B------:R-:W-:Y:S02]  /*e710*/  LOP3.LUT R0, R4, 0x60, R0, 0xf8, !PT ;  /* 0x0000006004007812 */ /* 0x000fe400078ef800 */
[----:B------:R-:W-:Y:S01]  /*e720*/  LOP3.LUT R4, R35, 0x40, RZ, 0xfc, !PT ;  /* 0x0000004023047812 */ /* 0x000fe200078efcff */
[----:B------:R3:W-:Y:S01]  /*e730*/  STL [R1+0x18], R3 ;  /* 0x0000180301007387 */ /* 0x0007e20000100800 */
[----:B------:R-:W-:Y:S02]  /*e740*/  LOP3.LUT R2, R0, 0x80, RZ, 0xfc, !PT ;  /* 0x0000008000027812 */ /* 0x000fe400078efcff */
[C---:B0-----:R-:W-:Y:S02]  /*e750*/  SEL R5, R34.reuse, 0xffffffc0, !P2 ;  /* 0xffffffc022057807 */ /* 0x041fe40005000000 */
[----:B------:R-:W-:-:S03]  /*e760*/  SEL R34, R34, 0xffffffc0, !P4 ;  /* 0xffffffc022227807 */ /* 0x000fc60006000000 */
[----:B------:R-:W-:Y:S01]  /*e770*/  STL [R1+0x20], R5 ;  /* 0x0000200501007387 */ /* 0x000fe20000100800 */
[----:B---3--:R-:W-:-:S05]  /*e780*/  IMAD.U32 R3, RZ, RZ, UR4 ;  /* 0x00000004ff037e24 */ /* 0x008fca000f8e00ff */
[----:B------:R-:W-:Y:S01]  /*e790*/  LEA R16, R3, R16, 0x18 ;  /* 0x0000001003107211 */ /* 0x000fe200078ec0ff */
[----:B------:R0:W-:Y:S04]  /*e7a0*/  STL [R1+0x10], R3 ;  /* 0x0000100301007387 */ /* 0x0001e80000100800 */
[----:B------:R-:W-:Y:S01]  /*e7b0*/  IMAD.IADD R0, R16, 0x1, R12 ;  /* 0x0000000110007824 */ /* 0x000fe200078e020c */
[----:B------:R1:W-:Y:S04]  /*e7c0*/  STL [R1+0x28], RZ ;  /* 0x000028ff01007387 */ /* 0x0003e80000100800 */
[----:B------:R1:W-:Y:S01]  /*e7d0*/  STL [R1+0x24], R0 ;  /* 0x0000240001007387 */ /* 0x0003e20000100800 */
[----:B0-----:R-:W-:-:S07]  /*e7e0*/  LOP3.LUT R3, R35, 0x80, RZ, 0xfc, !PT ;  /* 0x0000008023037812 */ /* 0x001fce00078efcff */
.L_x_313:
[----:B------:R-:W-:Y:S01]  /*e7f0*/  ULDC.64 UR4, c[0x0][0xc88] ;  /* 0x0003220000047ab9 */ /* 0x000fe20000000a00 */
[----:B------:R-:W-:Y:S01]  /*e800*/  ULDC.64 UR8, c[0x0][0xa18] ;  /* 0x0002860000087ab9 */ /* 0x000fe20000000a00 */
[----:B------:R-:W-:Y:S01]  /*e810*/  UIMAD.WIDE UR4, UR39, 0x4, UR4 ;  /* 0x00000004270478a5 */ /* 0x000fe2000f8e0204 */
[----:B------:R-:W-:Y:S01]  /*e820*/  IMAD.MOV.U32 R36, RZ, RZ, RZ ;  /* 0x000000ffff247224 */ /* 0x000fe200078e00ff */
[----:B------:R-:W-:Y:S01]  /*e830*/  ULDC.64 UR6, c[0x0][0xa00] ;  /* 0x0002800000067ab9 */ /* 0x000fe20000000a00 */
[----:B0-2---:R-:W0:Y:S03]  /*e840*/  LDC.64 R4, c[0x0][0x418] ;  /* 0x00010600ff047b82 */ /* 0x005e260000000a00 */
[----:B------:R-:W-:Y:S02]  /*e850*/  IMAD.U32 R2, RZ, RZ, UR4 ;  /* 0x00000004ff027e24 */ /* 0x000fe4000f8e00ff */
[----:B------:R-:W-:Y:S01]  /*e860*/  IMAD.U32 R3, RZ, RZ, UR5 ;  /* 0x00000005ff037e24 */ /* 0x000fe2000f8e00ff */
[----:B------:R-:W-:-:S02]  /*e870*/  ULDC.64 UR4, c[0x0][0xa28] ;  /* 0x00028a0000047ab9 */ /* 0x000fc40000000a00 */
[----:B------:R-:W2:Y:S02]  /*e880*/  LDC R8, c[0x0][0x424] ;  /* 0x00010900ff087b82 */ /* 0x000ea40000000800 */
[----:B------:R-:W3:Y:S01]  /*e890*/  LDG.E R2, desc[UR50][R2.64] ;  /* 0x0000003202027981 */ /* 0x000ee2000c1e1900 */
[----:B------:R-:W-:-:S04]  /*e8a0*/  UISETP.NE.U32.AND UP0, UPT, UR4, URZ, UPT ;  /* 0x0000003f0400728c */ /* 0x000fc8000bf05070 */
[----:B------:R-:W-:Y:S01]  /*e8b0*/  UISETP.NE.AND.EX UP0, UPT, UR5, URZ, UPT, UP0 ;  /* 0x0000003f0500728c */ /* 0x000fe2000bf05300 */
[----:B-1----:R-:W1:Y:S05]  /*e8c0*/  LDC R0, c[0x0][0x2f0] ;  /* 0x0000bc00ff007b82 */ /* 0x002e6a0000000800 */
[----:B------:R-:W-:Y:S02]  /*e8d0*/  PLOP3.LUT P0, PT, PT, PT, UP0, 0x80, 0x0 ;  /* 0x000000000000781c */ /* 0x000fe40003f0f008 */
[----:B---3--:R-:W-:-:S13]  /*e8e0*/  R2UR UR43, R2 ;  /* 0x00000000022b72ca */ /* 0x008fda00000e0000 */
[----:B------:R-:W-:Y:S02]  /*e8f0*/  USHF.R.S32.HI UR41, URZ, 0x1f, UR43 ;  /* 0x0000001f3f297899 */ /* 0x000fe4000801142b */
[----:B------:R-:W-:-:S04]  /*e900*/  @UP0 ULEA UR4, UP1, UR43, UR4, 0x2 ;  /* 0x000000042b040291 */ /* 0x000fc8000f82103f */
[----:B------:R-:W-:Y:S02]  /*e910*/  @UP0 ULEA.HI.X UR5, UR43, UR5, UR41, 0x2, UP1 ;  /* 0x000000052b050291 */ /* 0x000fe400088f1429 */
[----:B------:R-:W-:Y:S01]  /*e920*/  UISETP.NE.U32.AND UP0, UPT, UR8, URZ, UPT ;  /* 0x0000003f0800728c */ /* 0x000fe2000bf05070 */
[----:B------:R-:W-:-:S03]  /*e930*/  IMAD.U32 R2, RZ, RZ, UR4 ;  /* 0x00000004ff027e24 */ /* 0x000fc6000f8e00ff */
[----:B------:R-:W-:Y:S01]  /*e940*/  UISETP.NE.AND.EX UP0, UPT, UR9, URZ, UPT, UP0 ;  /* 0x0000003f0900728c */ /* 0x000fe2000bf05300 */
[----:B------:R-:W-:Y:S01]  /*e950*/  IMAD.U32 R3, RZ, RZ, UR5 ;  /* 0x00000005ff037e24 */ /* 0x000fe2000f8e00ff */
[----:B------:R-:W-:Y:S02]  /*e960*/  USHF.L.U32 UR37, UR43, 0x2, URZ ;  /* 0x000000022b257899 */ /* 0x000fe4000800063f */
[----:B------:R-:W-:Y:S02]  /*e970*/  USHF.L.U64.HI UR36, UR43, 0x2, UR41 ;  /* 0x000000022b247899 */ /* 0x000fe40008010229 */
[----:B------:R-:W-:Y:S01]  /*e980*/  PLOP3.LUT P1, PT, PT, PT, UP0, 0x80, 0x0 ;  /* 0x000000000000781c */ /* 0x000fe20003f2f008 */
[----:B------:R3:W5:Y:S01]  /*e990*/  @P0 LDG.E R36, desc[UR50][R2.64] ;  /* 0x0000003202240981 */ /* 0x000762000c1e1900 */
[----:B------:R-:W-:-:S03]  /*e9a0*/  UISETP.NE.U32.AND UP2, UPT, UR6, URZ, UPT ;  /* 0x0000003f0600728c */ /* 0x000fc6000bf45070 */
[----:B------:R-:W-:Y:S02]  /*e9b0*/  @UP0 UIADD3 UR4, UP1, UR37, UR8, URZ ;  /* 0x0000000825040290 */ /* 0x000fe4000ff3e03f */
[----:B------:R-:W-:Y:S02]  /*e9c0*/  UISETP.NE.AND.EX UP3, UPT, UR7, URZ, UPT, UP2 ;  /* 0x0000003f0700728c */ /* 0x000fe4000bf65320 */
[----:B------:R-:W-:Y:S02]  /*e9d0*/  @UP0 UIADD3.X UR5, UR36, UR9, URZ, UP1, !UPT ;  /* 0x0000000924050290 */ /* 0x000fe40008ffe43f */
[----:B---3--:R-:W-:Y:S01]  /*e9e0*/  IMAD.U32 R2, RZ, RZ, UR4 ;  /* 0x00000004ff027e24 */ /* 0x008fe2000f8e00ff */
[----:B------:R-:W-:Y:S01]  /*e9f0*/  UIADD3 UR6, UP0, UR37, UR6, URZ ;  /* 0x0000000625067290 */ /* 0x000fe2000ff1e03f */
[----:B------:R-:W-:Y:S01]  /*ea00*/  PLOP3.LUT P0, PT, PT, PT, UP3, 0x80, 0x0 ;  /* 0x000000000000781c */ /* 0x000fe20003f0f038 */
[----:B------:R-:W-:Y:S01]  /*ea10*/  UP2UR UR45, UPR, URZ, 0x8 ;  /* 0x000000083f2d7883 */ /* 0x000fe20008000000 */
[----:B------:R-:W-:Y:S01]  /*ea20*/  IMAD.U32 R3, RZ, RZ, UR5 ;  /* 0x00000005ff037e24 */ /* 0x000fe2000f8e00ff */
[----:B------:R-:W-:-:S04]  /*ea30*/  UIADD3.X UR7, UR36, UR7, URZ, UP0, !UPT ;  /* 0x0000000724077290 */ /* 0x000fc800087fe43f */
[----:B------:R3:W4:Y:S01]  /*ea40*/  @P1 LDG.E R7, desc[UR50][R2.64] ;  /* 0x0000003202071981 */ /* 0x000722000c1e1900 */
[----:B------:R-:W-:Y:S01]  /*ea50*/  PLOP3.LUT P2, PT, PT, PT, UP3, 0x80, 0x0 ;  /* 0x000000000000781c */ /* 0x000fe20003f4f038 */
[----:B---3--:R-:W-:Y:S02]  /*ea60*/  IMAD.U32 R2, RZ, RZ, UR6 ;  /* 0x00000006ff027e24 */ /* 0x008fe4000f8e00ff */
[----:B------:R-:W-:-:S05]  /*ea70*/  IMAD.U32 R3, RZ, RZ, UR7 ;  /* 0x00000007ff037e24 */ /* 0x000fca000f8e00ff */
[----:B------:R3:W5:Y:S01]  /*ea80*/  @P0 LDG.E R6, desc[UR50][R2.64] ;  /* 0x0000003202060981 */ /* 0x000762000c1e1900 */
[----:B0-----:R-:W-:-:S04]  /*ea90*/  ISETP.NE.U32.AND P0, PT, R4, RZ, PT ;  /* 0x000000ff0400720c */ /* 0x001fc80003f05070 */
[----:B------:R-:W-:Y:S02]  /*eaa0*/  ISETP.NE.AND.EX P0, PT, R5, RZ, PT, P0 ;  /* 0x000000ff0500720c */ /* 0x000fe40003f05300 */
[----:B----4-:R-:W-:Y:S01]  /*eab0*/  @P1 R2UR UR40, R7 ;  /* 0x00000000072812ca */ /* 0x010fe200000e0000 */
[----:B-123--:R-:W-:-:S14]  /*eac0*/  @P1 BRA `(.L_x_238) ;  /* 0x0000000000241947 */ /* 0x00efdc0003800000 */
[----:B------:R-:W-:Y:S01]  /*ead0*/  UISETP.NE.AND UP0, UPT, UR45, URZ, UPT ;  /* 0x0000003f2d00728c */ /* 0x000fe2000bf05270 */
[----:B------:R-:W-:-:S05]  /*eae0*/  ULDC UR40, c[0x0][0x288] ;  /* 0x0000a20000287ab9 */ /* 0x000fca0000000800 */
[----:B------:R-:W-:-:S13]  /*eaf0*/  PLOP3.LUT P1, PT, PT, PT, UP0, 0x40, 0x0 ;  /* 0x000000000000781c */ /* 0x000fda0003f2e808 */
[----:B------:R-:W-:Y:S05]  /*eb00*/  @P1 BRA `(.L_x_238) ;  /* 0x0000000000141947 */ /* 0x000fea0003800000 */
[----:B------:R-:W2:Y:S04]  /*eb10*/  LDG.E R5, desc[UR50][R2.64] ;  /* 0x0000003202057981 */ /* 0x000ea8000c1e1900 */
[----:B------:R-:W3:Y:S01]  /*eb20*/  LDG.E R4, desc[UR50][R2.64+0x4] ;  /* 0x0000043202047981 */ /* 0x000ee2000c1e1900 */
[----:B--2---:R-:W-:Y:S02]  /*eb30*/  R2UR UR4, R5 ;  /* 0x00000000050472ca */ /* 0x004fe400000e0000 */
[----:B---3--:R-:W-:-:S13]  /*eb40*/  R2UR UR40, R4 ;  /* 0x00000000042872ca */ /* 0x008fda00000e0000 */
[----:B------:R-:W-:-:S12]  /*eb50*/  UIADD3 UR40, -UR4, UR40, URZ ;  /* 0x0000002804287290 */ /* 0x000fd8000fffe13f */
.L_x_238:
[----:B------:R-:W-:Y:S01]  /*eb60*/  ULDC.64 UR4, c[0x0][0xa20] ;  /* 0x0002880000047ab9 */ /* 0x000fe20000000a00 */
[----:B------:R-:W-:Y:S01]  /*eb70*/  SEL R5, R8, 0x1, P0 ;  /* 0x0000000108057807 */ /* 0x000fe20000000000 */
[----:B------:R-:W-:Y:S01]  /*eb80*/  UMOV UR38, URZ ;  /* 0x0000003f00267c82 */ /* 0x000fe20008000000 */
[----:B------:R-:W-:Y:S01]  /*eb90*/  ISETP.NE.U32.AND P1, PT, RZ, UR4, PT ;  /* 0x00000004ff007c0c */ /* 0x000fe2000bf25070 */
[----:B------:R-:W-:Y:S01]  /*eba0*/  IMAD.U32 R31, RZ, RZ, UR43 ;  /* 0x0000002bff1f7e24 */ /* 0x000fe2000f8e00ff */
[----:B-----5:R-:W-:Y:S01]  /*ebb0*/  @P2 R2UR UR38, R6 ;  /* 0x00000000062622ca */ /* 0x020fe200000e0000 */
[----:B------:R-:W-:Y:S01]  /*ebc0*/  IMAD R5, R5, R0, RZ ;  /* 0x0000000005057224 */ /* 0x000fe200078e02ff */
[----:B------:R-:W-:-:S13]  /*ebd0*/  ISETP.NE.AND.EX P1, PT, RZ, UR5, PT, P1 ;  /* 0x00000005ff007c0c */ /* 0x000fda000bf25310 */
[----:B------:R-:W-:Y:S05]  /*ebe0*/  @!P1 BRA `(.L_x_239) ;  /* 0x0000000000189947 */ /* 0x000fea0003800000 */
[----:B------:R-:W-:-:S04]  /*ebf0*/  UIADD3 UR4, UP0, UR37, UR4, URZ ;  /* 0x0000000425047290 */ /* 0x000fc8000ff1e03f */
[----:B------:R-:W-:Y:S02]  /*ec00*/  UIADD3.X UR5, UR36, UR5, URZ, UP0, !UPT ;  /* 0x0000000524057290 */ /* 0x000fe400087fe43f */
[----:B------:R-:W-:-:S04]  /*ec10*/  IMAD.U32 R2, RZ, RZ, UR4 ;  /* 0x00000004ff027e24 */ /* 0x000fc8000f8e00ff */
[----:B------:R-:W-:-:S05]  /*ec20*/  IMAD.U32 R3, RZ, RZ, UR5 ;  /* 0x00000005ff037e24 */ /* 0x000fca000f8e00ff */
[----:B------:R0:W5:Y:S01]  /*ec30*/  LDG.E R5, desc[UR50][R2.64] ;  /* 0x0000003202057981 */ /* 0x000162000c1e1900 */
[----:B------:R-:W-:Y:S05]  /*ec40*/  BRA `(.L_x_240) ;  /* 0x0000000000247947 */ /* 0x000fea0003800000 */
.L_x_239:
[----:B------:R-:W-:Y:S02]  /*ec50*/  ULDC.64 UR4, c[0x0][0xa08] ;  /* 0x0002820000047ab9 */ /* 0x000fe40000000a00 */
[----:B------:R-:W-:-:S04]  /*ec60*/  ISETP.NE.U32.AND P0, PT, RZ, UR4, PT ;  /* 0x00000004ff007c0c */ /* 0x000fc8000bf05070 */
[----:B------:R-:W-:-:S13]  /*ec70*/  ISETP.NE.AND.EX P0, PT, RZ, UR5, PT, P0 ;  /* 0x00000005ff007c0c */ /* 0x000fda000bf05300 */
[----:B------:R-:W-:Y:S05]  /*ec80*/  @!P0 BRA `(.L_x_240) ;  /* 0x0000000000148947 */ /* 0x000fea0003800000 */
[----:B------:R-:W0:Y:S02]  /*ec90*/  LDC.64 R2, c[0x0][0xa08] ;  /* 0x00028200ff027b82 */ /* 0x000e240000000a00 */
[----:B0-----:R-:W-:-:S05]  /*eca0*/  IMAD.WIDE R2, R31, 0x4, R2 ;  /* 0x000000041f027825 */ /* 0x001fca00078e0202 */
[----:B------:R-:W2:Y:S04]  /*ecb0*/  LDG.E R5, desc[UR50][R2.64] ;  /* 0x0000003202057981 */ /* 0x000ea8000c1e1900 */
[----:B------:R-:W2:Y:S02]  /*ecc0*/  LDG.E R0, desc[UR50][R2.64+0x4] ;  /* 0x0000043202007981 */ /* 0x000ea4000c1e1900 */
[----:B--2---:R-:W-:-:S07]  /*ecd0*/  IMAD.IADD R5, R0, 0x1, -R5 ;  /* 0x0000000100057824 */ /* 0x004fce00078e0a05 */
.L_x_240:
[----:B------:R-:W2:Y:S01]  /*ece0*/  LDL R18, [R1+0x8] ;  /* 0x0000080001127983 */ /* 0x000ea20000100800 */
[----:B-----5:R-:W-:-:S04]  /*ecf0*/  IMAD.IADD R22, R5, 0x1, -R36 ;  /* 0x0000000105167824 */ /* 0x020fc800078e0a24 */
[C---:B0-----:R-:W-:Y:S01]  /*ed00*/  VIADD R2, R22.reuse, 0x9f ;  /* 0x0000009f16027836 */ /* 0x041fe20000000000 */
[----:B------:R-:W-:-:S03]  /*ed10*/  ISETP.GE.AND P0, PT, R22, 0x1, PT ;  /* 0x000000011600780c */ /* 0x000fc60003f06270 */
[----:B------:R-:W-:Y:S01]  /*ed20*/  IMAD.HI R2, R2, 0x66666667, RZ ;  /* 0x6666666702027827 */ /* 0x000fe200078e02ff */
[----:B--2---:R-:W-:-:S04]  /*ed30*/  LOP3.LUT R0, R18, 0xff000000, RZ, 0xc0, !PT ;  /* 0xff00000012007812 */ /* 0x004fc800078ec0ff */
[----:B------:R-:W-:Y:S02]  /*ed40*/  SHF.R.U32.HI R3, RZ, 0x8, R0 ;  /* 0x00000008ff037819 */ /* 0x000fe40000011600 */
[----:B------:R-:W-:-:S04]  /*ed50*/  LOP3.LUT R0, R18, 0xff0000, RZ, 0xc0, !PT ;  /* 0x00ff000012007812 */ /* 0x000fc800078ec0ff */
[----:B------:R-:W-:Y:S02]  /*ed60*/  LEA.HI R5, R0, R3, RZ, 0x10 ;  /* 0x0000000300057211 */ /* 0x000fe400078f80ff */
[----:B------:R-:W-:Y:S02]  /*ed70*/  SHF.R.U32.HI R3, RZ, 0x1f, R2 ;  /* 0x0000001fff037819 */ /* 0x000fe40000011602 */
[----:B------:R-:W-:Y:S02]  /*ed80*/  LOP3.LUT R4, R5, 0xff, RZ, 0xc0, !PT ;  /* 0x000000ff05047812 */ /* 0x000fe400078ec0ff */
[----:B------:R-:W-:Y:S01]  /*ed90*/  LEA.HI.SX32 R0, R2, R3, 0x1a ;  /* 0x0000000302007211 */ /* 0x000fe200078fd2ff */
[----:B------:R-:W-:Y:S01]  /*eda0*/  IMAD.MOV.U32 R3, RZ, RZ, RZ ;  /* 0x000000ffff037224 */ /* 0x000fe200078e00ff */
[----:B------:R-:W-:Y:S06]  /*edb0*/  @!P0 BRA `(.L_x_241) ;  /* 0x0000000000748947 */ /* 0x000fec0003800000 */
[----:B------:R-:W-:-:S04]  /*edc0*/  SHF.R.U32.HI R5, RZ, 0x10, R5 ;  /* 0x00000010ff057819 */ /* 0x000fc80000011605 */
[----:B------:R-:W-:-:S13]  /*edd0*/  ISETP.NE.AND P0, PT, R5, RZ, PT ;  /* 0x000000ff0500720c */ /* 0x000fda0003f05270 */
[----:B------:R-:W0:Y:S02]  /*ede0*/  @!P0 LDC R5, c[0x0][0x9f0] ;  /* 0x00027c00ff058b82 */ /* 0x000e240000000800 */
[-C--:B0-----:R-:W-:Y:S02]  /*edf0*/  IABS R6, R5.reuse ;  /* 0x0000000500067213 */ /* 0x081fe40000000000 */
[----:B------:R-:W-:Y:S02]  /*ee00*/  IADD3 R8, R5, -0x1, R0 ;  /* 0xffffffff05087810 */ /* 0x000fe40007ffe000 */
[----:B------:R-:W0:Y:S02]  /*ee10*/  I2F.RP R7, R6 ;  /* 0x0000000600077306 */ /* 0x000e240000209400 */
[----:B------:R-:W-:-:S04]  /*ee20*/  LOP3.LUT R2, R8, R5, RZ, 0x3c, !PT ;  /* 0x0000000508027212 */ /* 0x000fc800078e3cff */
[----:B------:R-:W-:Y:S01]  /*ee30*/  ISETP.GE.AND P2, PT, R2, RZ, PT ;  /* 0x000000ff0200720c */ /* 0x000fe20003f46270 */
[----:B------:R-:W-:Y:S01]  /*ee40*/  IMAD.MOV.U32 R2, RZ, RZ, RZ ;  /* 0x000000ffff027224 */ /* 0x000fe200078e00ff */
[----:B0-----:R-:W0:Y:S02]  /*ee50*/  MUFU.RCP R7, R7 ;  /* 0x0000000700077308 */ /* 0x001e240000001000 */
[----:B0-----:R-:W-:Y:S01]  /*ee60*/  VIADD R3, R7, 0xffffffe ;  /* 0x0ffffffe07037836 */ /* 0x001fe20000000000 */
[----:B------:R-:W-:-:S05]  /*ee70*/  IABS R7, R5 ;  /* 0x0000000500077213 */ /* 0x000fca0000000000 */
[----:B------:R-:W0:Y:S01]  /*ee80*/  F2I.FTZ.U32.TRUNC.NTZ R3, R3 ;  /* 0x0000000300037305 */ /* 0x000e22000021f000 */
[----:B------:R-:W-:Y:S02]  /*ee90*/  IMAD.MOV R7, RZ, RZ, -R7 ;  /* 0x000000ffff077224 */ /* 0x000fe400078e0a07 */
[----:B0-----:R-:W-:-:S04]  /*eea0*/  IMAD.MOV R9, RZ, RZ, -R3 ;  /* 0x000000ffff097224 */ /* 0x001fc800078e0a03 */
[----:B------:R-:W-:-:S04]  /*eeb0*/  IMAD R9, R9, R6, RZ ;  /* 0x0000000609097224 */ /* 0x000fc800078e02ff */
[----:B------:R-:W-:Y:S01]  /*eec0*/  IMAD.HI.U32 R2, R3, R9, R2 ;  /* 0x0000000903027227 */ /* 0x000fe200078e0002 */
[----:B------:R-:W-:-:S05]  /*eed0*/  IABS R3, R8 ;  /* 0x0000000800037213 */ /* 0x000fca0000000000 */
[----:B------:R-:W-:-:S04]  /*eee0*/  IMAD.HI.U32 R2, R2, R3, RZ ;  /* 0x0000000302027227 */ /* 0x000fc800078e00ff */
[----:B------:R-:W-:-:S05]  /*eef0*/  IMAD R3, R2, R7, R3 ;  /* 0x0000000702037224 */ /* 0x000fca00078e0203 */
[----:B------:R-:W-:-:S13]  /*ef00*/  ISETP.GT.U32.AND P1, PT, R6, R3, PT ;  /* 0x000000030600720c */ /* 0x000fda0003f24070 */
[----:B------:R-:W-:Y:S02]  /*ef10*/  @!P1 IMAD.IADD R3, R3, 0x1, -R6 ;  /* 0x0000000103039824 */ /* 0x000fe400078e0a06 */
[----:B------:R-:W-:Y:S01]  /*ef20*/  @!P1 VIADD R2, R2, 0x1 ;  /* 0x0000000102029836 */ /* 0x000fe20000000000 */
[----:B------:R-:W-:Y:S02]  /*ef30*/  ISETP.NE.AND P1, PT, R5, RZ, PT ;  /* 0x000000ff0500720c */ /* 0x000fe40003f25270 */
[----:B------:R-:W-:-:S13]  /*ef40*/  ISETP.GE.U32.AND P0, PT, R3, R6, PT ;  /* 0x000000060300720c */ /* 0x000fda0003f06070 */
[----:B------:R-:W-:-:S04]  /*ef50*/  @P0 VIADD R2, R2, 0x1 ;  /* 0x0000000102020836 */ /* 0x000fc80000000000 */
[----:B------:R-:W-:Y:S01]  /*ef60*/  @!P2 IMAD.MOV R2, RZ, RZ, -R2 ;  /* 0x000000ffff02a224 */ /* 0x000fe200078e0a02 */
[----:B------:R-:W-:-:S05]  /*ef70*/  @!P1 LOP3.LUT R2, RZ, R5, RZ, 0x33, !PT ;  /* 0x00000005ff029212 */ /* 0x000fca00078e33ff */
[----:B------:R-:W-:-:S07]  /*ef80*/  IMAD.MOV.U32 R3, RZ, RZ, R2 ;  /* 0x000000ffff037224 */ /* 0x000fce00078e0002 */
.L_x_241:
[-C--:B------:R-:W-:Y:S01]  /*ef90*/  IMAD R2, R4, R3.reuse, RZ ;  /* 0x0000000304027224 */ /* 0x080fe200078e02ff */
[----:B------:R-:W-:Y:S04]  /*efa0*/  BSSY B7, `(.L_x_242) ;  /* 0x0000450000077945 */ /* 0x000fe80003800000 */
[----:B------:R-:W-:Y:S01]  /*efb0*/  VIADDMNMX R0, R2, R3, R0, PT ;  /* 0x0000000302007246 */ /* 0x000fe20003800100 */
[----:B------:R0:W-:Y:S03]  /*efc0*/  STL [R1+0xc], R2 ;  /* 0x00000c0201007387 */ /* 0x0001e60000100800 */
[----:B------:R-:W-:-:S13]  /*efd0*/  R2UR UR48, R0 ;  /* 0x00000000003072ca */ /* 0x000fda00000e0000 */
[----:B------:R-:W-:-:S13]  /*efe0*/  ISETP.LT.AND P0, PT, R2, UR48, PT ;  /* 0x0000003002007c0c */ /* 0x000fda000bf01270 */
[----:B0-----:R-:W-:Y:S05]  /*eff0*/  @P0 BRA `(.L_x_243) ;  /* 0x0000000000480947 */ /* 0x001fea0003800000 */
[----:B------:R-:W0:Y:S02]  /*f000*/  S2R R2, SR_TID.X ;  /* 0x0000000000027919 */ /* 0x000e240000002100 */
[----:B0-----:R-:W-:-:S04]  /*f010*/  LOP3.LUT R2, R2, 0x7f, RZ, 0xc0, !PT ;  /* 0x0000007f02027812 */ /* 0x001fc800078ec0ff */
[----:B------:R-:W-:-:S13]  /*f020*/  ISETP.NE.AND P0, PT, R2, RZ, PT ;  /* 0x000000ff0200720c */ /* 0x000fda0003f05270 */
[----:B------:R-:W-:Y:S05]  /*f030*/  @P0 BRA `(.L_x_244) ;  /* 0x0000004400180947 */ /* 0x000fea0003800000 */
[----:B------:R-:W0:Y:S01]  /*f040*/  S2R R5, SR_LANEID ;  /* 0x0000000000057919 */ /* 0x000e220000000000 */
[----:B------:R-:W-:Y:S01]  /*f050*/  VOTEU.ANY UR4, UPT, PT ;  /* 0x0000000000047886 */ /* 0x000fe200038e0100 */
[----:B------:R-:W1:Y:S01]  /*f060*/  LDC.64 R2, c[0x0][0xc60] ;  /* 0x00031800ff027b82 */ /* 0x000e620000000a00 */
[----:B------:R-:W0:Y:S02]  /*f070*/  FLO.U32 R0, UR4 ;  /* 0x0000000400007d00 */ /* 0x000e2400080e0000 */
[----:B0-----:R-:W-:-:S06]  /*f080*/  ISETP.EQ.U32.AND P0, PT, R0, R5, PT ;  /* 0x000000050000720c */ /* 0x001fcc0003f02070 */
[----:B------:R-:W1:Y:S07]  /*f090*/  POPC R5, UR4 ;  /* 0x0000000400057d09 */ /* 0x000e6e0008000000 */
[----:B-1----:R-:W2:Y:S01]  /*f0a0*/  @P0 ATOMG.E.ADD.STRONG.GPU PT, R3, desc[UR50][R2.64], R5 ;  /* 0x00000005020309a8 */ /* 0x002ea200081ee1f2 */
[----:B------:R-:W0:Y:S02]  /*f0b0*/  S2R R4, SR_LTMASK ;  /* 0x0000000000047919 */ /* 0x000e240000003900 */
[----:B0-----:R-:W-:-:S04]  /*f0c0*/  LOP3.LUT R4, R4, UR4, RZ, 0xc0, !PT ;  /* 0x0000000404047c12 */ /* 0x001fc8000f8ec0ff */
[----:B------:R-:W0:Y:S01]  /*f0d0*/  POPC R7, R4 ;  /* 0x0000000400077309 */ /* 0x000e220000000000 */
[----:B--2---:R-:W0:Y:S02]  /*f0e0*/  SHFL.IDX PT, R0, R3, R0, 0x1f ;  /* 0x00001f0003007589 */ /* 0x004e2400000e0000 */
[----:B0-----:R-:W-:-:S05]  /*f0f0*/  IADD3 R0, R0, UR47, R7 ;  /* 0x0000002f00007c10 */ /* 0x001fca000fffe007 */
[----:B------:R0:W-:Y:S01]  /*f100*/  STL [R1], R0 ;  /* 0x0000000001007387 */ /* 0x0001e20000100800 */
[----:B------:R-:W-:Y:S05]  /*f110*/  BRA `(.L_x_244) ;  /* 0x0000004000e07947 */ /* 0x000fea0003800000 */
.L_x_243:
[----:B------:R-:W-:Y:S01]  /*f120*/  VIADD R0, R16, 0x1a400 ;  /* 0x0001a40010007836 */ /* 0x000fe20000000000 */
[----:B------:R-:W-:Y:S04]  /*f130*/  BSSY B6, `(.L_x_245) ;  /* 0x0000013000067945 */ /* 0x000fe80003800000 */
[----:B------:R-:W-:-:S13]  /*f140*/  LOP3.LUT P0, RZ, R0, 0x1bf, RZ, 0xc0, !PT ;  /* 0x000001bf00ff7812 */ /* 0x000fda000780c0ff */
[----:B------:R-:W-:Y:S05]  /*f150*/  @!P0 BRA `(.L_x_246) ;  /* 0x0000000000408947 */ /* 0x000fea0003800000 */
[----:B------:R-:W-:Y:S01]  /*f160*/  MOV R2, 0x0 ;  /* 0x0000000000027802 */ /* 0x000fe20000000f00 */
[----:B------:R-:W-:Y:S01]  /*f170*/  ULDC.64 UR6, c[0x4][0xc8] ;  /* 0x0100320000067ab9 */ /* 0x000fe20000000a00 */
[----:B------:R-:W-:Y:S01]  /*f180*/  ULDC.64 UR8, c[0x4][0xd0] ;  /* 0x0100340000087ab9 */ /* 0x000fe20000000a00 */
[----:B------:R-:W-:Y:S01]  /*f190*/  ULDC.64 UR4, c[0x4][0x8] ;  /* 0x0100020000047ab9 */ /* 0x000fe20000000a00 */
[----:B------:R-:W-:Y:S02]  /*f1a0*/  IMAD.U32 R4, RZ, RZ, UR6 ;  /* 0x00000006ff047e24 */ /* 0x000fe4000f8e00ff */
[----:B------:R-:W0:Y:S01]  /*f1b0*/  LDC.64 R2, c[0x4][R2] ;  /* 0x0100000002027b82 */ /* 0x000e220000000a00 */
[----:B------:R-:W-:Y:S02]  /*f1c0*/  IMAD.U32 R5, RZ, RZ, UR7 ;  /* 0x00000007ff057e24 */ /* 0x000fe4000f8e00ff */
[----:B------:R-:W-:Y:S02]  /*f1d0*/  IMAD.U32 R6, RZ, RZ, UR8 ;  /* 0x00000008ff067e24 */ /* 0x000fe4000f8e00ff */
[----:B------:R-:W-:-:S02]  /*f1e0*/  IMAD.U32 R7, RZ, RZ, UR9 ;  /* 0x00000009ff077e24 */ /* 0x000fc4000f8e00ff */
[----:B------:R-:W-:Y:S02]  /*f1f0*/  IMAD.U32 R10, RZ, RZ, UR4 ;  /* 0x00000004ff0a7e24 */ /* 0x000fe4000f8e00ff */
[----:B------:R-:W-:Y:S02]  /*f200*/  IMAD.U32 R11, RZ, RZ, UR5 ;  /* 0x00000005ff0b7e24 */ /* 0x000fe4000f8e00ff */
[----:B------:R-:W-:Y:S02]  /*f210*/  IMAD.MOV.U32 R8, RZ, RZ, 0x70 ;  /* 0x00000070ff087424 */ /* 0x000fe400078e00ff */
[----:B------:R-:W-:Y:S02]  /*f220*/  IMAD.MOV.U32 R12, RZ, RZ, 0x1 ;  /* 0x00000001ff0c7424 */ /* 0x000fe400078e00ff */
[----:B------:R-:W-:-:S07]  /*f230*/  IMAD.MOV.U32 R13, RZ, RZ, RZ ;  /* 0x000000ffff0d7224 */ /* 0x000fce00078e00ff */
[----:B------:R-:W-:-:S07]  /*f240*/  LEPC R20, `(.L_x_246) ;  /* 0x000000001014794e */ /* 0x000fce0000000000 */
[----:B0-----:R-:W-:Y:S05]  /*f250*/  CALL.ABS.NOINC R2 ;  /* 0x0000000002007343 */ /* 0x001fea0003c00000 */
.L_x_246:
[----:B------:R-:W-:Y:S05]  /*f260*/  BSYNC B6 ;  /* 0x0000000000067941 */ /* 0x000fea0003800000 */
.L_x_245:
[----:B------:R-:W-:Y:S01]  /*f270*/  VIADD R0, R16, 0xa400 ;  /* 0x0000a40010007836 */ /* 0x000fe20000000000 */
[----:B------:R-:W-:Y:S01]  /*f280*/  LOP3.LUT R17, R17, 0xfffffffe, RZ, 0xc0, !PT ;  /* 0xfffffffe11117812 */ /* 0x000fe200078ec0ff */
[----:B------:R-:W-:Y:S03]  /*f290*/  BSSY B6, `(.L_x_247) ;  /* 0x0000014000067945 */ /* 0x000fe60003800000 */
[----:B------:R-:W-:-:S13]  /*f2a0*/  LOP3.LUT P0, RZ, R0, 0x3ff, RZ, 0xc0, !PT ;  /* 0x000003ff00ff7812 */ /* 0x000fda000780c0ff */
[----:B------:R-:W-:Y:S01]  /*f2b0*/  @P0 LOP3.LUT R17, R17, 0x1, RZ, 0xfc, !PT ;  /* 0x0000000111110812 */ /* 0x000fe200078efcff */
[----:B------:R-:W-:Y:S06]  /*f2c0*/  @!P0 BRA `(.L_x_248) ;  /* 0x0000000000408947 */ /* 0x000fec0003800000 */
[----:B------:R-:W-:Y:S01]  /*f2d0*/  MOV R2, 0x0 ;  /* 0x0000000000027802 */ /* 0x000fe20000000f00 */
[----:B------:R-:W-:Y:S01]  /*f2e0*/  ULDC.64 UR6, c[0x4][0xc8] ;  /* 0x0100320000067ab9 */ /* 0x000fe20000000a00 */
[----:B------:R-:W-:Y:S01]  /*f2f0*/  ULDC.64 UR8, c[0x4][0xd0] ;  /* 0x0100340000087ab9 */ /* 0x000fe20000000a00 */
[----:B------:R-:W-:Y:S01]  /*f300*/  ULDC.64 UR4, c[0x4][0x10] ;  /* 0x0100040000047ab9 */ /* 0x000fe20000000a00 */
[----:B------:R-:W-:Y:S01]  /*f310*/  IMAD.U32 R4, RZ, RZ, UR6 ;  /* 0x00000006ff047e24 */ /* 0x000fe2000f8e00ff */
[----:B------:R-:W-:Y:S01]  /*f320*/  MOV R10, UR4 ;  /* 0x00000004000a7c02 */ /* 0x000fe20008000f00 */
[----:B------:R-:W0:Y:S01]  /*f330*/  LDC.64 R2, c[0x4][R2] ;  /* 0x0100000002027b82 */ /* 0x000e220000000a00 */
[----:B------:R-:W-:Y:S02]  /*f340*/  IMAD.U32 R5, RZ, RZ, UR7 ;  /* 0x00000007ff057e24 */ /* 0x000fe4000f8e00ff */
[----:B------:R-:W-:Y:S02]  /*f350*/  IMAD.U32 R6, RZ, RZ, UR8 ;  /* 0x00000008ff067e24 */ /* 0x000fe4000f8e00ff */
[----:B------:R-:W-:-:S02]  /*f360*/  IMAD.U32 R7, RZ, RZ, UR9 ;  /* 0x00000009ff077e24 */ /* 0x000fc4000f8e00ff */
[----:B------:R-:W-:Y:S02]  /*f370*/  IMAD.U32 R11, RZ, RZ, UR5 ;  /* 0x00000005ff0b7e24 */ /* 0x000fe4000f8e00ff */
[----:B------:R-:W-:Y:S02]  /*f380*/  IMAD.MOV.U32 R8, RZ, RZ, 0x70 ;  /* 0x00000070ff087424 */ /* 0x000fe400078e00ff */
[----:B------:R-:W-:Y:S02]  /*f390*/  IMAD.MOV.U32 R12, RZ, RZ, 0x1 ;  /* 0x00000001ff0c7424 */ /* 0x000fe400078e00ff */
[----:B------:R-:W-:-:S07]  /*f3a0*/  IMAD.MOV.U32 R13, RZ, RZ, RZ ;  /* 0x000000ffff0d7224 */ /* 0x000fce00078e00ff */
[----:B------:R-:W-:-:S07]  /*f3b0*/  LEPC R20, `(.L_x_248) ;  /* 0x000000001014794e */ /* 0x000fce0000000000 */
[----:B0-----:R-:W-:Y:S05]  /*f3c0*/  CALL.ABS.NOINC R2 ;  /* 0x0000000002007343 */ /* 0x001fea0003c00000 */
.L_x_248:
[----:B------:R-:W-:Y:S05]  /*f3d0*/  BSYNC B6 ;  /* 0x0000000000067941 */ /* 0x000fea0003800000 */
.L_x_247:
        /* <DEDUP_REMOVED lines=20> */
.L_x_250:
[----:B------:R-:W-:Y:S05]  /*f520*/  BSYNC B6 ;  /* 0x0000000000067941 */ /* 0x000fea0003800000 */
.L_x_249:
[----:B------:R-:W-:Y:S01]  /*f530*/  LOP3.LUT P6, RZ, R17, 0x1, RZ, 0xc0, !PT ;  /* 0x0000000111ff7812 */ /* 0x000fe200078cc0ff */
[----:B------:R-:W-:-:S12]  /*f540*/  BSSY B6, `(.L_x_251) ;  /* 0x0000012000067945 */ /* 0x000fd80003800000 */
        /* <DEDUP_REMOVED lines=17> */
.L_x_252:
[----:B------:R-:W-:Y:S05]  /*f660*/  BSYNC B6 ;  /* 0x0000000000067941 */ /* 0x000fea0003800000 */
.L_x_251:
[----:B------:R-:W-:Y:S01]  /*f670*/  ULDC.64 UR4, c[0x0][0x9f8] ;  /* 0x00027e0000047ab9 */ /* 0x000fe20000000a00 */
[----:B------:R-:W0:Y:S01]  /*f680*/  LDC R20, c[0x0][0x430] ;  /* 0x00010c00ff147b82 */ /* 0x000e220000000800 */
[----:B------:R-:W-:-:S04]  /*f690*/  UISETP.NE.U32.AND UP0, UPT, UR4, URZ, UPT ;  /* 0x0000003f0400728c */ /* 0x000fc8000bf05070 */
[----:B------:R-:W-:-:S06]  /*f6a0*/  UISETP.NE.AND.EX UP0, UPT, UR5, URZ, UPT, UP0 ;  /* 0x0000003f0500728c */ /* 0x000fcc000bf05300 */
[----:B------:R-:W-:-:S05]  /*f6b0*/  PLOP3.LUT P0, PT, PT, PT, UP0, 0x80, 0x0 ;  /* 0x000000000000781c */ /* 0x000fca0003f0f008 */
[----:B------:R-:W-:-:S04]  /*f6c0*/  @UP0 UIADD3 UR4, UP1, UR37, UR4, URZ ;  /* 0x0000000425040290 */ /* 0x000fc8000ff3e03f */
[----:B------:R-:W-:Y:S02]  /*f6d0*/  @UP0 UIADD3.X UR5, UR36, UR5, URZ, UP1, !UPT ;  /* 0x0000000524050290 */ /* 0x000fe40008ffe43f */
[----:B------:R-:W-:Y:S01]  /*f6e0*/  IMAD.U32 R2, RZ, RZ, UR4 ;  /* 0x00000004ff027e24 */ /* 0x000fe2000f8e00ff */
[----:B------:R-:W-:Y:S01]  /*f6f0*/  ULDC UR4, c[0x0][0x2f4] ;  /* 0x0000bd0000047ab9 */ /* 0x000fe20000000800 */
[----:B0-----:R-:W-:Y:S02]  /*f700*/  ISETP.NE.AND P2, PT, R20, 0x1, PT ;  /* 0x000000011400780c */ /* 0x001fe40003f45270 */
[----:B------:R-:W-:Y:S01]  /*f710*/  IMAD.U32 R3, RZ, RZ, UR5 ;  /* 0x00000005ff037e24 */ /* 0x000fe2000f8e00ff */
[----:B------:R-:W-:Y:S01]  /*f720*/  LOP3.LUT R17, R17, 0xffffff7f, RZ, 0xc0, !PT ;  /* 0xffffff7f11117812 */ /* 0x000fe200078ec0ff */
[----:B------:R-:W-:-:S03]  /*f730*/  ULDC UR5, c[0x0][0x320] ;  /* 0x0000c80000057ab9 */ /* 0x000fc60000000800 */
[----:B------:R0:W5:Y:S01]  /*f740*/  @P0 LDG.E R31, desc[UR50][R2.64] ;  /* 0x00000032021f0981 */ /* 0x000162000c1e1900 */
[C---:B------:R-:W-:Y:S01]  /*f750*/  ISETP.GE.AND P0, PT, R35.reuse, UR4, PT ;  /* 0x0000000423007c0c */ /* 0x040fe2000bf06270 */
[----:B------:R-:W-:Y:S01]  /*f760*/  UMOV UR6, 0xffffffff ;  /* 0xffffffff00067882 */ /* 0x000fe20000000000 */
[C---:B------:R-:W-:Y:S02]  /*f770*/  LOP3.LUT R21, R35.reuse, 0x40, RZ, 0xfc, !PT ;  /* 0x0000004023157812 */ /* 0x040fe400078efcff */
[----:B------:R-:W-:Y:S02]  /*f780*/  LOP3.LUT R23, R35, 0x80, RZ, 0xfc, !PT ;  /* 0x0000008023177812 */ /* 0x000fe400078efcff */
[----:B------:R-:W-:Y:S02]  /*f790*/  @P2 LOP3.LUT R17, R17, 0x80, RZ, 0xfc, !PT ;  /* 0x0000008011112812 */ /* 0x000fe400078efcff */
[----:B------:R-:W-:Y:S02]  /*f7a0*/  ISETP.GE.AND P3, PT, R23, UR4, PT ;  /* 0x0000000417007c0c */ /* 0x000fe4000bf66270 */
[----:B------:R-:W-:-:S02]  /*f7b0*/  LOP3.LUT R17, R17, 0xffffffef, RZ, 0xc0, !PT ;  /* 0xffffffef11117812 */ /* 0x000fc400078ec0ff */
[----:B------:R-:W-:Y:S02]  /*f7c0*/  ISETP.GE.AND P1, PT, R35, UR5, PT ;  /* 0x0000000523007c0c */ /* 0x000fe4000bf26270 */
[----:B------:R-:W-:Y:S02]  /*f7d0*/  @P0 LOP3.LUT R17, R17, 0x10, RZ, 0xfc, !PT ;  /* 0x0000001011110812 */ /* 0x000fe400078efcff */
[----:B------:R-:W-:Y:S02]  /*f7e0*/  ISETP.GE.AND P0, PT, R21, UR4, PT ;  /* 0x0000000415007c0c */ /* 0x000fe4000bf06270 */
[----:B------:R-:W-:-:S11]  /*f7f0*/  LOP3.LUT R17, R17, 0xfffffff7, RZ, 0xc0, !PT ;  /* 0xfffffff711117812 */ /* 0x000fd600078ec0ff */
        /* <DEDUP_REMOVED lines=9> */
.L_x_333:
[----:B------:R-:W0:Y:S01]  /*f890*/  S2R R0, SR_TID.X ;  /* 0x0000000000007919 */ /* 0x000e220000002100 */
[----:B------:R-:W-:Y:S01]  /*f8a0*/  UMOV UR4, 0xa0 ;  /* 0x000000a000047882 */ /* 0x000fe20000000000 */
[----:B------:R-:W1:Y:S01]  /*f8b0*/  @P2 LDC R5, c[0x0][0x434] ;  /* 0x00010d00ff052b82 */ /* 0x000e620000000800 */
[----:B------:R-:W-:Y:S01]  /*f8c0*/  UIMAD UR4, UR48, UR4, -0xa0 ;  /* 0xffffff60300474a4 */ /* 0x000fe2000f8e0204 */
[----:B------:R-:W2:Y:S01]  /*f8d0*/  S2R R10, SR_TID.X ;  /* 0x00000000000a7919 */ /* 0x000ea20000002100 */
[----:B-----5:R-:W-:-:S05]  /*f8e0*/  SHF.R.S32.HI R37, RZ, 0x1f, R31 ;  /* 0x0000001fff257819 */ /* 0x020fca000001141f */
[----:B------:R-:W3:Y:S01]  /*f8f0*/  @P2 LDC R4, c[0x0][0x438] ;  /* 0x00010e00ff042b82 */ /* 0x000ee20000000800 */
[----:B0-----:R-:W-:Y:S01]  /*f900*/  LOP3.LUT R0, R0, 0x7f, RZ, 0xc0, !PT ;  /* 0x0000007f00007812 */ /* 0x001fe200078ec0ff */
[----:B--2---:R-:W-:-:S03]  /*f910*/  IMAD.SHL.U32 R11, R10, 0x20, RZ ;  /* 0x000000200a0b7824 */ /* 0x004fc600078e00ff */
[----:B------:R-:W-:Y:S01]  /*f920*/  SHF.R.U32.HI R12, RZ, 0x2, R0 ;  /* 0x00000002ff0c7819 */ /* 0x000fe20000011600 */
[----:B------:R-:W-:-:S03]  /*f930*/  IMAD.SHL.U32 R10, R10, 0x20, RZ ;  /* 0x000000200a0a7824 */ /* 0x000fc600078e00ff */
[C---:B------:R-:W-:Y:S02]  /*f940*/  LOP3.LUT R11, R12.reuse, 0x60, R11, 0xf8, !PT ;  /* 0x000000600c0b7812 */ /* 0x040fe400078ef80b */
[----:B------:R-:W-:Y:S02]  /*f950*/  LOP3.LUT R10, R12, 0x60, R10, 0xf8, !PT ;  /* 0x000000600c0a7812 */ /* 0x000fe400078ef80a */
[----:B------:R-:W-:-:S05]  /*f960*/  LOP3.LUT R11, R11, 0x80, RZ, 0xfc, !PT ;  /* 0x000000800b0b7812 */ /* 0x000fca00078efcff */
[----:B------:R-:W-:-:S04]  /*f970*/  VIADD R3, R11, UR4 ;  /* 0x000000040b037c36 */ /* 0x000fc80008000000 */
[C---:B------:R-:W-:Y:S01]  /*f980*/  IMAD.IADD R8, R3.reuse, 0x1, R36 ;  /* 0x0000000103087824 */ /* 0x040fe200078e0224 */
[----:B------:R-:W-:-:S03]  /*f990*/  ISETP.GE.AND P0, PT, R3, R22, PT ;  /* 0x000000160300720c */ /* 0x000fc60003f06270 */
[----:B-1----:R-:W-:Y:S01]  /*f9a0*/  @P2 IMAD.HI.U32 R5, R8, R5, RZ ;  /* 0x0000000508052227 */ /* 0x002fe200078e00ff */
[----:B------:R-:W-:-:S03]  /*f9b0*/  ISETP.GT.U32.OR P0, PT, R11, 0x9f, P0 ;  /* 0x0000009f0b00780c */ /* 0x000fc60000704470 */
[----:B------:R-:W-:Y:S01]  /*f9c0*/  IMAD.MOV.U32 R0, RZ, RZ, R8 ;  /* 0x000000ffff007224 */ /* 0x000fe200078e0008 */
[----:B---3--:R-:W-:-:S09]  /*f9d0*/  @P2 SHF.R.U32.HI R0, RZ, R4, R5 ;  /* 0x00000004ff002219 */ /* 0x008fd20000011605 */
[----:B------:R-:W0:Y:S01]  /*f9e0*/  @!P0 LDC.64 R2, c[0x0][0x428] ;  /* 0x00010a00ff028b82 */ /* 0x000e220000000a00 */
[--C-:B------:R-:W-:Y:S01]  /*f9f0*/  @!P0 SHF.R.S32.HI R7, RZ, 0x1f, R0.reuse ;  /* 0x0000001fff078819 */ /* 0x100fe20000011400 */
[----:B------:R-:W-:-:S06]  /*fa00*/  @!P0 IMAD.MOV.U32 R6, RZ, RZ, R0 ;  /* 0x000000ffff068224 */ /* 0x000fcc00078e0000 */
[----:B------:R-:W1:Y:S01]  /*fa10*/  @!P0 LDC.64 R4, c[0x0][0x418] ;  /* 0x00010600ff048b82 */ /* 0x000e620000000a00 */
[----:B0-----:R-:W-:-:S04]  /*fa20*/  @!P0 IMAD R9, R37, R2, RZ ;  /* 0x0000000225098224 */ /* 0x001fc800078e02ff */
[C---:B------:R-:W-:Y:S02]  /*fa30*/  @!P0 IMAD R9, R31.reuse, R3, R9 ;  /* 0x000000031f098224 */ /* 0x040fe400078e0209 */
[----:B------:R-:W-:-:S04]  /*fa40*/  @!P0 IMAD.WIDE.U32 R2, R31, R2, R6 ;  /* 0x000000021f028225 */ /* 0x000fc800078e0006 */
[----:B------:R-:W-:Y:S01]  /*fa50*/  @!P0 IMAD.IADD R9, R9, 0x1, R3 ;  /* 0x0000000109098824 */ /* 0x000fe200078e0203 */
[----:B-1----:R-:W-:Y:S01]  /*fa60*/  @!P0 LEA R6, P1, R2, R4, 0x2 ;  /* 0x0000000402068211 */ /* 0x002fe200078210ff */
[----:B------:R-:W-:-:S03]  /*fa70*/  IMAD.MOV.U32 R4, RZ, RZ, RZ ;  /* 0x000000ffff047224 */ /* 0x000fc600078e00ff */
[----:B------:R-:W-:Y:S01]  /*fa80*/  @!P0 LEA.HI.X R7, R2, R5, R9, 0x2, P1 ;  /* 0x0000000502078211 */ /* 0x000fe200008f1409 */
[----:B------:R-:W-:Y:S01]  /*fa90*/  VIADD R9, R10, UR4 ;  /* 0x000000040a097c36 */ /* 0x000fe20008000000 */
[----:B------:R-:W0:Y:S03]  /*faa0*/  @P2 LDC R5, c[0x0][0x438] ;  /* 0x00010e00ff052b82 */ /* 0x000e260000000800 */
[----:B------:R1:W5:Y:S01]  /*fab0*/  @!P0 LDG.E R4, desc[UR50][R6.64] ;  /* 0x0000003206048981 */ /* 0x000362000c1e1900 */
[C---:B------:R-:W-:Y:S01]  /*fac0*/  ISETP.GE.AND P0, PT, R9.reuse, R22, PT ;  /* 0x000000160900720c */ /* 0x040fe20003f06270 */
[----:B------:R-:W-:-:S04]  /*fad0*/  IMAD.IADD R9, R9, 0x1, R36 ;  /* 0x0000000109097824 */ /* 0x000fc800078e0224 */
[----:B------:R-:W-:Y:S01]  /*fae0*/  IMAD.MOV.U32 R10, RZ, RZ, R9 ;  /* 0x000000ffff0a7224 */ /* 0x000fe200078e0009 */
[----:B-1----:R-:W1:Y:S08]  /*faf0*/  @P2 LDC R6, c[0x0][0x434] ;  /* 0x00010d00ff062b82 */ /* 0x002e700000000800 */
[----:B------:R-:W2:Y:S01]  /*fb00*/  @!P0 LDC.64 R2, c[0x0][0x428] ;  /* 0x00010a00ff028b82 */ /* 0x000ea20000000a00 */
[----:B-1----:R-:W-:-:S05]  /*fb10*/  @P2 IMAD.HI.U32 R6, R9, R6, RZ ;  /* 0x0000000609062227 */ /* 0x002fca00078e00ff */
[----:B0-----:R-:W-:Y:S01]  /*fb20*/  @P2 SHF.R.U32.HI R10, RZ, R5, R6 ;  /* 0x00000005ff0a2219 */ /* 0x001fe20000011606 */
[----:B--2---:R-:W-:-:S03]  /*fb30*/  @!P0 IMAD R5, R37, R2, RZ ;  /* 0x0000000225058224 */ /* 0x004fc600078e02ff */
[--C-:B------:R-:W-:Y:S01]  /*fb40*/  @!P0 SHF.R.S32.HI R7, RZ, 0x1f, R10.reuse ;  /* 0x0000001fff078819 */ /* 0x100fe2000001140a */
[----:B------:R-:W-:Y:S02]  /*fb50*/  @!P0 IMAD.MOV.U32 R6, RZ, RZ, R10 ;  /* 0x000000ffff068224 */ /* 0x000fe400078e000a */
[C---:B------:R-:W-:Y:S02]  /*fb60*/  @!P0 IMAD R5, R31.reuse, R3, R5 ;  /* 0x000000031f058224 */ /* 0x040fe400078e0205 */
[----:B------:R-:W-:Y:S02]  /*fb70*/  @!P0 IMAD.WIDE.U32 R6, R31, R2, R6 ;  /* 0x000000021f068225 */ /* 0x000fe400078e0006 */
[----:B------:R-:W0:Y:S02]  /*fb80*/  @!P0 LDC.64 R2, c[0x0][0x418] ;  /* 0x00010600ff028b82 */ /* 0x000e240000000a00 */
[----:B------:R-:W-:Y:S01]  /*fb90*/  @!P0 IMAD.IADD R5, R7, 0x1, R5 ;  /* 0x0000000107058824 */ /* 0x000fe200078e0205 */
[----:B0-----:R-:W-:-:S04]  /*fba0*/  @!P0 LEA R2, P1, R6, R2, 0x2 ;  /* 0x0000000206028211 */ /* 0x001fc800078210ff */
[----:B------:R-:W-:Y:S01]  /*fbb0*/  @!P0 LEA.HI.X R3, R6, R3, R5, 0x2, P1 ;  /* 0x0000000306038211 */ /* 0x000fe200008f1405 */
[----:B------:R-:W-:-:S06]  /*fbc0*/  IMAD.MOV.U32 R6, RZ, RZ, RZ ;  /* 0x000000ffff067224 */ /* 0x000fcc00078e00ff */
[----:B------:R0:W5:Y:S01]  /*fbd0*/  @!P0 LDG.E R6, desc[UR50][R2.64] ;  /* 0x0000003202068981 */ /* 0x000162000c1e1900 */
[----:B------:R-:W-:Y:S01]  /*fbe0*/  ISETP.GT.U32.AND P0, PT, R11, 0x9f, PT ;  /* 0x0000009f0b00780c */ /* 0x000fe20003f04070 */
[----:B------:R-:W-:Y:S01]  /*fbf0*/  IMAD.MOV R5, RZ, RZ, -R0 ;  /* 0x000000ffff057224 */ /* 0x000fe200078e0a00 */
[----:B------:R-:W-:Y:S01]  /*fc00*/  LOP3.LUT R17, R17, 0xffffffbf, RZ, 0xc0, !PT ;  /* 0xffffffbf11117812 */ /* 0x000fe200078ec0ff */
[----:B------:R-:W-:Y:S01]  /*fc10*/  IMAD.MOV R0, RZ, RZ, -R10 ;  /* 0x000000ffff007224 */ /* 0x000fe200078e0a0a */
[----:B------:R-:W-:Y:S01]  /*fc20*/  LOP3.LUT R18, R18, 0xffff, RZ, 0xc0, !PT ;  /* 0x0000ffff12127812 */ /* 0x000fe200078ec0ff */
[----:B------:R-:W-:Y:S02]  /*fc30*/  IMAD R5, R20, R5, R8 ;  /* 0x0000000514057224 */ /* 0x000fe400078e0208 */
[----:B------:R-:W-:Y:S02]  /*fc40*/  IMAD.U32 R8, RZ, RZ, UR48 ;  /* 0x00000030ff087e24 */ /* 0x000fe4000f8e00ff */
[----:B0-----:R-:W-:-:S02]  /*fc50*/  IMAD.U32 R2, RZ, RZ, UR44 ;  /* 0x0000002cff027e24 */ /* 0x001fc4000f8e00ff */
[----:B------:R-:W-:Y:S02]  /*fc60*/  IMAD R7, R20, R0, R9 ;  /* 0x0000000014077224 */ /* 0x000fe400078e0209 */
[----:B------:R-:W-:Y:S01]  /*fc70*/  VIADD R8, R8, 0xffffffff ;  /* 0xffffffff08087836 */ /* 0x000fe20000000000 */
[----:B------:R-:W-:-:S13]  /*fc80*/  ISETP.NE.AND P2, PT, R2, 0x3, PT ;  /* 0x000000030200780c */ /* 0x000fda0003f45270 */
[----:B------:R-:W-:-:S04]  /*fc90*/  @P2 LOP3.LUT R17, R17, 0x40, RZ, 0xfc, !PT ;  /* 0x0000004011112812 */ /* 0x000fc800078efcff */
[----:B------:R-:W-:-:S04]  /*fca0*/  LOP3.LUT R17, R17, 0xffffffdf, RZ, 0xc0, !PT ;  /* 0xffffffdf11117812 */ /* 0x000fc800078ec0ff */
[----:B------:R-:W-:Y:S01]  /*fcb0*/  @P0 LOP3.LUT R17, R17, 0x20, RZ, 0xfc, !PT ;  /* 0x0000002011110812 */ /* 0x000fe200078efcff */
[----:B------:R-:W-:Y:S06]  /*fcc0*/  @!P2 BRA `(.L_x_254) ;  /* 0x000000000004a947 */ /* 0x000fec0003800000 */
[----:B------:R-:W-:Y:S01]  /*fcd0*/  BPT.TRAP 0x1 ;  /* 0x000000040000795c */ /* 0x000fe20000300000 */
.L_x_254:
[----:B------:R-:W-:Y:S01]  /*fce0*/  IMAD R0, R19, 0x8, R16 ;  /* 0x0000000813007824 */ /* 0x000fe200078e0210 */
[----:B------:R-:W-:Y:S01]  /*fcf0*/  SHF.L.U32 R28, R32, 0x1f, RZ ;  /* 0x0000001f201c7819 */ /* 0x000fe200000006ff */
[----:B------:R-:W-:Y:S01]  /*fd00*/  BSSY B0, `(.L_x_255) ;  /* 0x0000004000007945 */ /* 0x000fe20003800000 */
[----:B------:R-:W-:Y:S02]  /*fd10*/  SHF.R.S32.HI R24, RZ, 0x1f, R7 ;  /* 0x0000001fff187819 */ /* 0x000fe40000011407 */
[----:B------:R-:W0:Y:S02]  /*fd20*/  SYNCS.PHASECHK.TRANS64.TRYWAIT P0, [R0+URZ+0x29880], R28 ;  /* 0x0298801c000075a7 */ /* 0x000e24000800017f */
[----:B0-----:R-:W-:Y:S05]  /*fd30*/  @!P0 BRA `(.L_x_256) ;  /* 0x0000004800b08947 */ /* 0x001fea0003800000 */
.L_x_334:
[----:B------:R-:W-:Y:S05]  /*fd40*/  BSYNC B0 ;  /* 0x0000000000007941 */ /* 0x000fea0003800000 */
.L_x_255:
[----:B------:R-:W-:Y:S01]  /*fd50*/  ULDC.64 UR4, c[0x0][0x328] ;  /* 0x0000ca0000047ab9 */ /* 0x000fe20000000a00 */
[----:B------:R-:W1:Y:S01]  /*fd60*/  S2R R13, SR_TID.X ;  /* 0x00000000000d7919 */ /* 0x000e620000002100 */
[----:B------:R-:W-:Y:S01]  /*fd70*/  IMAD R9, R24, UR4, RZ ;  /* 0x0000000418097c24 */ /* 0x000fe2000f8e02ff */
[----:B-----5:R-:W-:Y:S01]  /*fd80*/  SHF.R.S32.HI R26, RZ, 0x1f, R6 ;  /* 0x0000001fff1a7819 */ /* 0x020fe20000011406 */
[C---:B------:R-:W-:Y:S01]  /*fd90*/  IMAD.WIDE.U32 R2, R7.reuse, UR4, RZ ;  /* 0x0000000407027c25 */ /* 0x040fe2000f8e00ff */
[----:B------:R-:W-:Y:S01]  /*fda0*/  ULDC.64 UR6, c[0x0][0x338] ;  /* 0x0000ce0000067ab9 */ /* 0x000fe20000000a00 */
[----:B------:R-:W-:Y:S02]  /*fdb0*/  SHF.R.S32.HI R25, RZ, 0x1f, R5 ;  /* 0x0000001fff197819 */ /* 0x000fe40000011405 */
[----:B------:R-:W-:Y:S01]  /*fdc0*/  IMAD R9, R7, UR5, R9 ;  /* 0x0000000507097c24 */ /* 0x000fe2000f8e0209 */
[----:B------:R-:W-:Y:S01]  /*fdd0*/  SHF.R.S32.HI R27, RZ, 0x1f, R4 ;  /* 0x0000001fff1b7819 */ /* 0x000fe20000011404 */
[----:B------:R-:W-:Y:S01]  /*fde0*/  IMAD R12, R8, -0xa0, R22 ;  /* 0xffffff60080c7824 */ /* 0x000fe200078e0216 */
[----:B------:R-:W-:Y:S01]  /*fdf0*/  LOP3.LUT P1, RZ, R17, 0x1, RZ, 0xc0, !PT ;  /* 0x0000000111ff7812 */ /* 0x000fe2000782c0ff */
[----:B------:R-:W-:-:S02]  /*fe00*/  IMAD.IADD R3, R3, 0x1, R9 ;  /* 0x0000000103037824 */ /* 0x000fc400078e0209 */
[----:B------:R-:W-:Y:S02]  /*fe10*/  IMAD R9, R26, UR6, RZ ;  /* 0x000000061a097c24 */ /* 0x000fe4000f8e02ff */
[----:B------:R-:W-:-:S04]  /*fe20*/  IMAD.WIDE.U32 R2, R6, UR6, R2 ;  /* 0x0000000606027c25 */ /* 0x000fc8000f8e0002 */
[----:B------:R-:W-:Y:S02]  /*fe30*/  IMAD R9, R6, UR7, R9 ;  /* 0x0000000706097c24 */ /* 0x000fe4000f8e0209 */
[----:B------:R-:W-:Y:S02]  /*fe40*/  IMAD R10, R25, UR4, RZ ;  /* 0x00000004190a7c24 */ /* 0x000fe4000f8e02ff */
[----:B------:R-:W-:Y:S02]  /*fe50*/  IMAD.IADD R9, R3, 0x1, R9 ;  /* 0x0000000103097824 */ /* 0x000fe400078e0209 */
[----:B------:R-:W-:Y:S02]  /*fe60*/  IMAD.MOV.U32 R8, RZ, RZ, R2 ;  /* 0x000000ffff087224 */ /* 0x000fe400078e0002 */
[C---:B------:R-:W-:Y:S02]  /*fe70*/  IMAD R10, R5.reuse, UR5, R10 ;  /* 0x00000005050a7c24 */ /* 0x040fe4000f8e020a */
[----:B------:R-:W-:Y:S01]  /*fe80*/  IMAD.WIDE.U32 R2, R5, UR4, RZ ;  /* 0x0000000405027c25 */ /* 0x000fe2000f8e00ff */
[----:B------:R-:W-:Y:S01]  /*fe90*/  ULDC.64 UR4, c[0x0][0x330] ;  /* 0x0000cc0000047ab9 */ /* 0x000fe20000000a00 */
[----:B-1----:R-:W-:-:S02]  /*fea0*/  LOP3.LUT R13, R13, 0x7f, RZ, 0xc0, !PT ;  /* 0x0000007f0d0d7812 */ /* 0x002fc400078ec0ff */
[----:B------:R-:W-:Y:S02]  /*feb0*/  IMAD.IADD R3, R3, 0x1, R10 ;  /* 0x0000000103037824 */ /* 0x000fe400078e020a */
[----:B------:R-:W-:Y:S01]  /*fec0*/  IMAD R10, R27, UR6, RZ ;  /* 0x000000061b0a7c24 */ /* 0x000fe2000f8e02ff */
[----:B------:R-:W-:Y:S01]  /*fed0*/  SHF.R.U32.HI R14, RZ, 0x2, R13 ;  /* 0x00000002ff0e7819 */ /* 0x000fe2000001160d */
[----:B------:R-:W-:Y:S01]  /*fee0*/  IMAD.WIDE.U32 R2, R4, UR6, R2 ;  /* 0x0000000604027c25 */ /* 0x000fe2000f8e0002 */
[----:B------:R-:W-:-:S03]  /*fef0*/  SHF.R.U32.HI R13, RZ, 0x5, R13 ;  /* 0x00000005ff0d7819 */ /* 0x000fc6000001160d */
[----:B------:R-:W-:Y:S01]  /*ff00*/  IMAD R10, R4, UR7, R10 ;  /* 0x00000007040a7c24 */ /* 0x000fe2000f8e020a */
[----:B------:R-:W-:Y:S01]  /*ff10*/  ULDC.64 UR6, c[0x0][0x318] ;  /* 0x0000c60000067ab9 */ /* 0x000fe20000000a00 */
[C---:B------:R-:W-:Y:S02]  /*ff20*/  IMAD R22, R18.reuse, UR5, RZ ;  /* 0x0000000512167c24 */ /* 0x040fe4000f8e02ff */
[----:B------:R-:W-:Y:S02]  /*ff30*/  IMAD.IADD R3, R3, 0x1, R10 ;  /* 0x0000000103037824 */ /* 0x000fe400078e020a */
[----:B------:R-:W-:-:S04]  /*ff40*/  IMAD.WIDE.U32 R10, R18, UR4, R8 ;  /* 0x00000004120a7c25 */ /* 0x000fc8000f8e0008 */
[----:B------:R-:W-:Y:S01]  /*ff50*/  IMAD.WIDE.U32 R2, R18, UR4, R2 ;  /* 0x0000000412027c25 */ /* 0x000fe2000f8e0002 */
[----:B------:R-:W-:Y:S01]  /*ff60*/  IADD3 R9, P0, R10, UR6, RZ ;  /* 0x000000060a097c10 */ /* 0x000fe2000ff1e0ff */
[----:B------:R-:W-:Y:S02]  /*ff70*/  UMOV UR4, 0xffffffff ;  /* 0xffffffff00047882 */ /* 0x000fe40000000000 */
[----:B------:R-:W-:Y:S01]  /*ff80*/  IMAD.IADD R10, R12, 0x1, -R14 ;  /* 0x000000010c0a7824 */ /* 0x000fe200078e0a0e */
[----:B------:R-:W-:Y:S01]  /*ff90*/  IADD3.X R8, R11, UR7, R22, P0, !PT ;  /* 0x000000070b087c10 */ /* 0x000fe200087fe416 */
[----:B------:R-:W-:Y:S01]  /*ffa0*/  IMAD.SHL.U32 R13, R13, 0x400, RZ ;  /* 0x000004000d0d7824 */ /* 0x000fe200078e00ff */
[----:B------:R-:W-:Y:S02]  /*ffb0*/  IADD3 R23, P0, R2, UR6, RZ ;  /* 0x0000000602177c10 */ /* 0x000fe4000ff1e0ff */
[----:B------:R-:W-:Y:S02]  /*ffc0*/  ISETP.GE.AND P5, PT, R10, 0x1, PT ;  /* 0x000000010a00780c */ /* 0x000fe40003fa6270 */
[----:B------:R-:W-:Y:S01]  /*ffd0*/  IADD3.X R22, R22, UR7, R3, P0, !PT ;  /* 0x0000000716167c10 */ /* 0x000fe200087fe403 */
[----:B------:R-:W-:Y:S01]  /*ffe0*/  IMAD R3, R19, 0x5000, R13 ;  /* 0x0000500013037824 */ /* 0x000fe200078e020d */
[----:B------:R-:W-:Y:S09]  /*fff0*/  BRA.DIV UR4, `(.L_x_257) ;  /* 0x0000004a04147947 */ /* 0x000ff2000b800000 */
[----:B------:R-:W1:Y:S01]  /*10000*/  SHFL.IDX PT, R12, R9, RZ, 0x1c1f ;  /* 0x001c1fff090c7589 */ /* 0x000e6200000e0000 */
[C---:B------:R-:W-:Y:S02]  /*10010*/  LOP3.LUT P6, RZ, R17.reuse, 0x2, RZ, 0xc0, !PT ;  /* 0x0000000211ff7812 */ /* 0x040fe400078cc0ff */
[----:B------:R-:W-:Y:S01]  /*10020*/  LOP3.LUT R17, R17, 0xfffffeff, RZ, 0xc0, !PT ;  /* 0xfffffeff11117812 */ /* 0x000fe200078ec0ff */
[----:B------:R-:W2:Y:S01]  /*10030*/  SHFL.IDX PT, R2, R8, RZ, 0x1c1f ;  /* 0x001c1fff08027589 */ /* 0x000ea200000e0000 */
[C---:B------:R-:W-:Y:S02]  /*10040*/  ISETP.GE.AND P4, PT, R10.reuse, 0x21, PT ;  /* 0x000000210a00780c */ /* 0x040fe40003f86270 */
[C---:B------:R-:W-:Y:S01]  /*10050*/  ISETP.GE.AND P3, PT, R10.reuse, 0x41, PT ;  /* 0x000000410a00780c */ /* 0x040fe20003f66270 */
[----:B------:R-:W-:Y:S01]  /*10060*/  SHFL.IDX PT, R21, R8, 0x1, 0x1c1f ;  /* 0x003c1f0008157f89 */ /* 0x000fe200000e0000 */
[----:B------:R-:W-:-:S03]  /*10070*/  ISETP.GE.AND P2, PT, R10, 0x61, PT ;  /* 0x000000610a00780c */ /* 0x000fc60003f46270 */
[----:B------:R-:W-:Y:S01]  /*10080*/  SHFL.IDX PT, R20, R8, 0x3, 0x1c1f ;  /* 0x007c1f0008147f89 */ /* 0x000fe200000e0000 */
[----:B-1----:R-:W-:-:S05]  /*10090*/  IADD3 R12, P0, R35, R12, RZ ;  /* 0x0000000c230c7210 */ /* 0x002fca0007f1e0ff */
[----:B--2---:R-:W-:Y:S01]  /*100a0*/  IMAD.X R13, RZ, RZ, R2, P0 ;  /* 0x000000ffff0d7224 */ /* 0x004fe200000e0602 */
[----:B------:R-:W-:Y:S02]  /*100b0*/  ISETP.LT.OR P0, PT, R10, 0x1, P6 ;  /* 0x000000010a00780c */ /* 0x000fe40003701670 */
[----:B------:R-:W-:-:S05]  /*100c0*/  IADD3 R2, R16, R3, R33 ;  /* 0x0000000310027210 */ /* 0x000fca0007ffe021 */
[----:B------:R-:W-:-:S06]  /*100d0*/  IMAD.IADD R3, R34, 0x1, R2 ;  /* 0x0000000122037824 */ /* 0x000fcc00078e0202 */
[----:B------:R-:W-:Y:S01]  /*100e0*/  LDGSTS.E.BYPASS.LTC128B.128 [R2+0xa400], desc[UR50][R12.64], !P0 ;  /* 0x0a4000000c027fae */ /* 0x000fe2000c101d72 */
[----:B------:R-:W-:-:S13]  /*100f0*/  ISETP.LT.OR P0, PT, R10, 0x1, P1 ;  /* 0x000000010a00780c */ /* 0x000fda0000f01670 */
[----:B------:R1:W-:Y:S04]  /*10100*/  LDGSTS.E.BYPASS.LTC128B.128 [R3+0xa400], desc[UR50][R12.64+0x40], !P0 ;  /* 0x0a4000400c037fae */ /* 0x0003e8000c101d72 */
[----:B-1----:R-:W1:Y:S02]  /*10110*/  SHFL.IDX PT, R12, R9, 0x1, 0x1c1f ;  /* 0x003c1f00090c7f89 */ /* 0x002e6400000e0000 */
[----:B-1----:R-:W-:-:S05]  /*10120*/  IADD3 R12, P0, R35, R12, RZ ;  /* 0x0000000c230c7210 */ /* 0x002fca0007f1e0ff */
[----:B------:R-:W-:Y:S01]  /*10130*/  IMAD.X R13, RZ, RZ, R21, P0 ;  /* 0x000000ffff0d7224 */ /* 0x000fe200000e0615 */
[----:B------:R-:W-:Y:S01]  /*10140*/  ISETP.LT.OR P0, PT, R10, 0x21, P6 ;  /* 0x000000210a00780c */ /* 0x000fe20003701670 */
[----:B------:R-:W-:-:S12]  /*10150*/  SHFL.IDX PT, R21, R8, 0x2, 0x1c1f ;  /* 0x005c1f0008157f89 */ /* 0x000fd800000e0000 */
[----:B------:R-:W-:Y:S01]  /*10160*/  LDGSTS.E.BYPASS.LTC128B.128 [R2+0xb400], desc[UR50][R12.64], !P0 ;  /* 0x0b4000000c027fae */ /* 0x000fe2000c101d72 */
[----:B------:R-:W-:-:S13]  /*10170*/  ISETP.LT.OR P0, PT, R10, 0x21, P1 ;  /* 0x000000210a00780c */ /* 0x000fda0000f01670 */
[----:B------:R1:W-:Y:S04]  /*10180*/  LDGSTS.E.BYPASS.LTC128B.128 [R3+0xb400], desc[UR50][R12.64+0x40], !P0 ;  /* 0x0b4000400c037fae */ /* 0x0003e8000c101d72 */
[----:B-1----:R-:W1:Y:S04]  /*10190*/  SHFL.IDX PT, R12, R9, 0x2, 0x1c1f ;  /* 0x005c1f00090c7f89 */ /* 0x002e6800000e0000 */
[----:B------:R-:W2:Y:S01]  /*101a0*/  SHFL.IDX PT, R9, R9, 0x3, 0x1c1f ;  /* 0x007c1f0009097f89 */ /* 0x000ea200000e0000 */
[----:B-1----:R-:W-:-:S05]  /*101b0*/  IADD3 R12, P0, R35, R12, RZ ;  /* 0x0000000c230c7210 */ /* 0x002fca0007f1e0ff */
[----:B------:R-:W-:Y:S01]  /*101c0*/  IMAD.X R13, RZ, RZ, R21, P0 ;  /* 0x000000ffff0d7224 */ /* 0x000fe200000e0615 */
[----:B------:R-:W-:-:S13]  /*101d0*/  ISETP.LT.OR P0, PT, R10, 0x41, P6 ;  /* 0x000000410a00780c */ /* 0x000fda0003701670 */
[----:B------:R-:W-:Y:S01]  /*101e0*/  LDGSTS.E.BYPASS.LTC128B.128 [R2+0xc400], desc[UR50][R12.64], !P0 ;  /* 0x0c4000000c027fae */ /* 0x000fe2000c101d72 */
[----:B------:R-:W-:-:S13]  /*101f0*/  ISETP.LT.OR P0, PT, R10, 0x41, P1 ;  /* 0x000000410a00780c */ /* 0x000fda0000f01670 */
[----:B------:R-:W-:Y:S01]  /*10200*/  LDGSTS.E.BYPASS.LTC128B.128 [R3+0xc400], desc[UR50][R12.64+0x40], !P0 ;  /* 0x0c4000400c037fae */ /* 0x000fe2000c101d72 */
[----:B--2---:R-:W-:-:S05]  /*10210*/  IADD3 R8, P0, R35, R9, RZ ;  /* 0x0000000923087210 */ /* 0x004fca0007f1e0ff */
[----:B------:R-:W-:Y:S01]  /*10220*/  IMAD.X R9, RZ, RZ, R20, P0 ;  /* 0x000000ffff097224 */ /* 0x000fe200000e0614 */
[----:B------:R-:W-:-:S13]  /*10230*/  ISETP.LT.OR P0, PT, R10, 0x61, P6 ;  /* 0x000000610a00780c */ /* 0x000fda0003701670 */
[----:B------:R-:W-:Y:S01]  /*10240*/  LDGSTS.E.BYPASS.LTC128B.128 [R2+0xd400], desc[UR50][R8.64], !P0 ;  /* 0x0d40000008027fae */ /* 0x000fe2000c101d72 */
[----:B------:R-:W-:-:S13]  /*10250*/  ISETP.LT.OR P0, PT, R10, 0x61, P1 ;  /* 0x000000610a00780c */ /* 0x000fda0000f01670 */
[----:B------:R1:W-:Y:S01]  /*10260*/  LDGSTS.E.BYPASS.LTC128B.128 [R3+0xd400], desc[UR50][R8.64+0x40], !P0 ;  /* 0x0d40004008037fae */ /* 0x0003e2000c101d72 */
[----:B------:R-:W-:-:S03]  /*10270*/  ISETP.GE.AND P0, PT, R10, 0x81, PT ;  /* 0x000000810a00780c */ /* 0x000fc60003f06270 */
[----:B-1----:R1:W2:Y:S10]  /*10280*/  SHFL.IDX PT, R9, R22, RZ, 0x1c1f ;  /* 0x001c1fff16097589 */ /* 0x0022b400000e0000 */
[----:B------:R-:W-:Y:S01]  /*10290*/  @P0 LOP3.LUT R17, R17, 0x100, RZ, 0xfc, !PT ;  /* 0x0000010011110812 */ /* 0x000fe200078efcff */
[----:B------:R1:W3:Y:S06]  /*102a0*/  SHFL.IDX PT, R8, R23, RZ, 0x1c1f ;  /* 0x001c1fff17087589 */ /* 0x0002ec00000e0000 */
.L_x_346:
[----:B---3--:R-:W-:Y:S02]  /*102b0*/  IADD3 R8, P0, R35, R8, RZ ;  /* 0x0000000823087210 */ /* 0x008fe40007f1e0ff */
[----:B------:R-:W-:-:S03]  /*102c0*/  LOP3.LUT P6, RZ, R17, 0x2, RZ, 0xc0, !PT ;  /* 0x0000000211ff7812 */ /* 0x000fc600078cc0ff */
[----:B--2---:R-:W-:Y:S01]  /*102d0*/  IMAD.X R9, RZ, RZ, R9, P0 ;  /* 0x000000ffff097224 */ /* 0x004fe200000e0609 */
[----:B------:R-:W-:-:S13]  /*102e0*/  ISETP.LT.OR P0, PT, R10, 0x81, P6 ;  /* 0x000000810a00780c */ /* 0x000fda0003701670 */
[----:B------:R-:W-:Y:S01]  /*102f0*/  @!PT LDS RZ, [RZ] ;  /* 0x00000000fffff984 */ /* 0x000fe20000000800 */
[----:B------:R-:W-:Y:S01]  /*10300*/  @!PT LDS RZ, [RZ] ;  /* 0x00000000fffff984 */ /* 0x000fe20000000800 */
[----:B------:R-:W-:Y:S01]  /*10310*/  @!PT LDS RZ, [RZ] ;  /* 0x00000000fffff984 */ /* 0x000fe20000000800 */
[----:B------:R2:W-:Y:S01]  /*10320*/  LDGSTS.E.BYPASS.LTC128B.128 [R2+0xe400], desc[UR50][R8.64], !P0 ;  /* 0x0e40000008027fae */ /* 0x0005e2000c101d72 */
[----:B------:R-:W-:-:S13]  /*10330*/  ISETP.LT.OR P0, PT, R10, 0x81, P1 ;  /* 0x000000810a00780c */ /* 0x000fda0000f01670 */
[----:B------:R2:W-:Y:S01]  /*10340*/  LDGSTS.E.BYPASS.LTC128B.128 [R3+0xe400], desc[UR50][R8.64+0x40], !P0 ;  /* 0x0e40004008037fae */ /* 0x0005e2000c101d72 */
[----:B------:R-:W-:Y:S01]  /*10350*/  PLOP3.LUT P0, PT, PT, PT, PT, 0x80, 0x0 ;  /* 0x000000000000781c */ /* 0x000fe20003f0f070 */
[----:B------:R-:W-:-:S12]  /*10360*/  NOP ;  /* 0x0000000000007918 */ /* 0x000fd80000000000 */
.L_x_258:
[----:B------:R-:W-:Y:S02]  /*10370*/  PLOP3.LUT P1, PT, P1, P0, PT, 0xa2, 0x0 ;  /* 0x000000000000781c */ /* 0x000fe40000f21472 */
[----:B------:R-:W-:-:S08]  /*10380*/  @P0 R2UR P1, UR4, R0 ;  /* 0x00000000000402ca */ /* 0x000fd00000020000 */
[----:B------:R-:W-:-:S05]  /*10390*/  @P0 PLOP3.LUT P0, PT, P1, PT, PT, 0x80, 0x0 ;  /* 0x000000000000081c */ /* 0x000fca0000f0f070 */
[----:B------:R-:W-:Y:S01]  /*103a0*/  @!P1 SYNCS.ARRIVE.TRANS64.RED.A0T1 RZ, [UR4+0x29870], RZ ;  /* 0x029870ffffff99a7 */ /* 0x000fe20008200404 */
[----:B------:R-:W-:Y:S07]  /*103b0*/  @!P1 ARRIVES.LDGSTSBAR.64.TRANSCNT [UR4+0x29870] ;  /* 0x02987000ff0099b0 */ /* 0x000fee0008000a84 */
[----:B------:R-:W-:Y:S05]  /*103c0*/  @P0 BRA.U.ANY `(.L_x_258) ;  /* 0xfffffffd00e80947 */ /* 0x000fea000393ffff */
[----:B------:R-:W-:Y:S01]  /*103d0*/  NOP ;  /* 0x0000000000007918 */ /* 0x000fe20000000000 */
[----:B--2---:R-:W-:-:S05]  /*103e0*/  IMAD.U32 R2, RZ, RZ, UR44 ;  /* 0x0000002cff027e24 */ /* 0x004fca000f8e00ff */
[----:B------:R-:W-:-:S13]  /*103f0*/  ISETP.NE.AND P6, PT, R2, 0x3, PT ;  /* 0x000000030200780c */ /* 0x000fda0003fc5270 */
[----:B------:R-:W-:Y:S05]  /*10400*/  @!P6 BRA `(.L_x_259) ;  /* 0x000000000004e947 */ /* 0x000fea0003800000 */
[----:B------:R-:W-:Y:S01]  /*10410*/  BPT.TRAP 0x1 ;  /* 0x000000040000795c */ /* 0x000fe20000300000 */
.L_x_259:
[----:B------:R2:W-:Y:S01]  /*10420*/  SYNCS.ARRIVE.TRANS64.A1T0 RZ, [R0+URZ+0x29870], RZ ;  /* 0x029870ff00ff79a7 */ /* 0x0005e2000810003f */
[----:B------:R-:W-:Y:S05]  /*10430*/  @!P6 BRA `(.L_x_260) ;  /* 0x000000000004e947 */ /* 0x000fea0003800000 */
[----:B------:R-:W-:Y:S01]  /*10440*/  BPT.TRAP 0x1 ;  /* 0x000000040000795c */ /* 0x000fe20000300000 */
.L_x_260:
[----:B------:R-:W3:Y:S01]  /*10450*/  SYNCS.PHASECHK.TRANS64.TRYWAIT P0, [R0+URZ+0x29840], R28 ;  /* 0x0298401c000075a7 */ /* 0x000ee2000800017f */
[----:B------:R-:W-:Y:S04]  /*10460*/  BSSY B0, `(.L_x_261) ;  /* 0x0000002000007945 */ /* 0x000fe80003800000 */
[----:B---3--:R-:W-:Y:S05]  /*10470*/  @!P0 BRA `(.L_x_262) ;  /* 0x0000004800a48947 */ /* 0x008fea0003800000 */
.L_x_347:
[----:B------:R-:W-:Y:S05]  /*10480*/  BSYNC B0 ;  /* 0x0000000000007941 */ /* 0x000fea0003800000 */
.L_x_261:
[----:B------:R-:W4:Y:S01]  /*10490*/  LDL R9, [R1+0x14] ;  /* 0x0000140001097983 */ /* 0x000f220000100800 */
[----:B------:R-:W-:Y:S01]  /*104a0*/  ULDC.64 UR4, c[0x0][0x300] ;  /* 0x0000c00000047ab9 */ /* 0x000fe20000000a00 */
[----:B------:R-:W-:Y:S01]  /*104b0*/  ULDC.64 UR6, c[0x0][0x310] ;  /* 0x0000c40000067ab9 */ /* 0x000fe20000000a00 */
[----:B------:R-:W-:Y:S02]  /*104c0*/  IMAD R8, R24, UR4, RZ ;  /* 0x0000000418087c24 */ /* 0x000fe4000f8e02ff */
[----:B------:R-:W-:-:S04]  /*104d0*/  IMAD.WIDE.U32 R2, R7, UR4, RZ ;  /* 0x0000000407027c25 */ /* 0x000fc8000f8e00ff */
[----:B------:R-:W-:Y:S02]  /*104e0*/  IMAD R8, R7, UR5, R8 ;  /* 0x0000000507087c24 */ /* 0x000fe4000f8e0208 */
[----:B------:R-:W-:Y:S02]  /*104f0*/  IMAD R26, R26, UR6, RZ ;  /* 0x000000061a1a7c24 */ /* 0x000fe4000f8e02ff */
[----:B------:R-:W-:Y:S02]  /*10500*/  IMAD.IADD R3, R3, 0x1, R8 ;  /* 0x0000000103037824 */ /* 0x000fe400078e0208 */
[----:B------:R-:W-:Y:S02]  /*10510*/  IMAD R8, R25, UR4, RZ ;  /* 0x0000000419087c24 */ /* 0x000fe4000f8e02ff */
[----:B------:R-:W-:-:S04]  /*10520*/  IMAD.WIDE.U32 R2, R6, UR6, R2 ;  /* 0x0000000606027c25 */ /* 0x000fc8000f8e0002 */
[----:B------:R-:W-:Y:S02]  /*10530*/  IMAD R6, R6, UR7, R26 ;  /* 0x0000000706067c24 */ /* 0x000fe4000f8e021a */
[----:B------:R-:W-:Y:S02]  /*10540*/  IMAD R8, R5, UR5, R8 ;  /* 0x0000000505087c24 */ /* 0x000fe4000f8e0208 */
[----:B------:R-:W-:Y:S02]  /*10550*/  IMAD.IADD R7, R3, 0x1, R6 ;  /* 0x0000000103077824 */ /* 0x000fe400078e0206 */
[----:B------:R-:W-:Y:S02]  /*10560*/  IMAD.MOV.U32 R6, RZ, RZ, R2 ;  /* 0x000000ffff067224 */ /* 0x000fe400078e0002 */
[----:B------:R-:W-:Y:S01]  /*10570*/  IMAD.WIDE.U32 R2, R5, UR4, RZ ;  /* 0x0000000405027c25 */ /* 0x000fe2000f8e00ff */
[----:B------:R-:W-:-:S03]  /*10580*/  ULDC.64 UR4, c[0x0][0x308] ;  /* 0x0000c20000047ab9 */ /* 0x000fc60000000a00 */
[----:B------:R-:W-:Y:S02]  /*10590*/  IMAD.IADD R3, R3, 0x1, R8 ;  /* 0x0000000103037824 */ /* 0x000fe400078e0208 */
[----:B------:R-:W-:Y:S02]  /*105a0*/  IMAD R8, R27, UR6, RZ ;  /* 0x000000061b087c24 */ /* 0x000fe4000f8e02ff */
[----:B------:R-:W-:-:S04]  /*105b0*/  IMAD.WIDE.U32 R2, R4, UR6, R2 ;  /* 0x0000000604027c25 */ /* 0x000fc8000f8e0002 */
[----:B------:R-:W-:Y:S01]  /*105c0*/  IMAD R8, R4, UR7, R8 ;  /* 0x0000000704087c24 */ /* 0x000fe2000f8e0208 */
[----:B------:R-:W-:Y:S01]  /*105d0*/  ULDC.64 UR6, c[0x0][0x2e8] ;  /* 0x0000ba0000067ab9 */ /* 0x000fe20000000a00 */
[----:B------:R-:W-:-:S04]  /*105e0*/  IMAD.WIDE.U32 R6, R18, UR4, R6 ;  /* 0x0000000412067c25 */ /* 0x000fc8000f8e0006 */
[----:B------:R-:W-:Y:S01]  /*105f0*/  IMAD.IADD R3, R3, 0x1, R8 ;  /* 0x0000000103037824 */ /* 0x000fe200078e0208 */
[----:B------:R-:W-:Y:S01]  /*10600*/  IADD3 R5, P0, R6, UR6, RZ ;  /* 0x0000000606057c10 */ /* 0x000fe2000ff1e0ff */
[C---:B------:R-:W-:Y:S02]  /*10610*/  IMAD R4, R18.reuse, UR5, RZ ;  /* 0x0000000512047c24 */ /* 0x040fe4000f8e02ff */
[----:B------:R-:W-:Y:S01]  /*10620*/  IMAD.WIDE.U32 R2, R18, UR4, R2 ;  /* 0x0000000412027c25 */ /* 0x000fe2000f8e0002 */
[----:B------:R-:W-:Y:S02]  /*10630*/  UMOV UR4, 0xffffffff ;  /* 0xffffffff00047882 */ /* 0x000fe40000000000 */
[----:B------:R-:W-:Y:S02]  /*10640*/  IADD3.X R6, R7, UR7, R4, P0, !PT ;  /* 0x0000000707067c10 */ /* 0x000fe400087fe404 */
[----:B------:R-:W-:-:S04]  /*10650*/  IADD3 R8, P0, R2, UR6, RZ ;  /* 0x0000000602087c10 */ /* 0x000fc8000ff1e0ff */
[----:B------:R-:W-:Y:S01]  /*10660*/  IADD3.X R7, R4, UR7, R3, P0, !PT ;  /* 0x0000000704077c10 */ /* 0x000fe200087fe403 */
[----:B----4-:R-:W-:Y:S01]  /*10670*/  IMAD R4, R19, 0x7800, R9 ;  /* 0x0000780013047824 */ /* 0x010fe200078e0209 */
[----:B------:R-:W-:Y:S07]  /*10680*/  BRA.DIV UR4, `(.L_x_263) ;  /* 0x0000004a04347947 */ /* 0x000fee000b800000 */
[----:B------:R-:W4:Y:S01]  /*10690*/  SHFL.IDX PT, R3, R5, RZ, 0x1c1f ;  /* 0x001c1fff05037589 */ /* 0x000f2200000e0000 */
[C---:B------:R-:W-:Y:S01]  /*106a0*/  LOP3.LUT P6, RZ, R17.reuse, 0x8, RZ, 0xc0, !PT ;  /* 0x0000000811ff7812 */ /* 0x040fe200078cc0ff */
[C-C-:B------:R-:W-:Y:S01]  /*106b0*/  @P5 IMAD.IADD R9, R16.reuse, 0x1, R4.reuse ;  /* 0x0000000110095824 */ /* 0x140fe200078e0204 */
[----:B------:R-:W-:Y:S01]  /*106c0*/  LOP3.LUT P1, RZ, R17, 0x4, RZ, 0xc0, !PT ;  /* 0x0000000411ff7812 */ /* 0x000fe2000782c0ff */
[----:B------:R-:W5:Y:S01]  /*106d0*/  SHFL.IDX PT, R2, R6, RZ, 0x1c1f ;  /* 0x001c1fff06027589 */ /* 0x000f6200000e0000 */
[----:B------:R-:W-:-:S03]  /*106e0*/  @P4 IMAD.IADD R21, R16, 0x1, R4 ;  /* 0x0000000110154824 */ /* 0x000fc600078e0204 */
[----:B------:R-:W-:Y:S04]  /*106f0*/  SHFL.IDX PT, R7, R7, RZ, 0x1c1f ;  /* 0x001c1fff07077589 */ /* 0x000fe800000e0000 */
[----:B------:R-:W-:Y:S01]  /*10700*/  SHFL.IDX PT, R14, R8, RZ, 0x1c1f ;  /* 0x001c1fff080e7589 */ /* 0x000fe200000e0000 */
[----:B----4-:R-:W-:-:S05]  /*10710*/  @P5 IADD3 R3, P0, R35, R3, RZ ;  /* 0x0000000323035210 */ /* 0x010fca0007f1e0ff */
[----:B-----5:R-:W-:Y:S01]  /*10720*/  @P5 IMAD.X R2, RZ, RZ, R2, P0 ;  /* 0x000000ffff025224 */ /* 0x020fe200000e0602 */
[----:B------:R-:W-:-:S04]  /*10730*/  LOP3.LUT P0, RZ, R17, 0x10, RZ, 0xc0, !PT ;  /* 0x0000001011ff7812 */ /* 0x000fc8000780c0ff */
[----:B------:R-:W-:-:S04]  /*10740*/  @P5 LOP3.LUT R3, R3, R2, RZ, 0x3c, !PT ;  /* 0x0000000203035212 */ /* 0x000fc800078e3cff */
[----:B------:R-:W-:-:S04]  /*10750*/  @P5 LOP3.LUT R2, R3, R2, RZ, 0x3c, !PT ;  /* 0x0000000203025212 */ /* 0x000fc800078e3cff */
[----:B------:R-:W-:-:S05]  /*10760*/  @P5 LOP3.LUT R3, R3, R2, RZ, 0x3c, !PT ;  /* 0x0000000203035212 */ /* 0x000fca00078e3cff */
[----:B------:R-:W-:Y:S04]  /*10770*/  @P5 LDGSTS.E.BYPASS.LTC128B.128 [R9+0x1a400], desc[UR50][R2.64], !P0 ;  /* 0x1a40000002095fae */ /* 0x000fe8000c101d72 */
[----:B------:R-:W-:Y:S04]  /*10780*/  @P5 LDGSTS.E.BYPASS.LTC128B.128 [R9+0x1cc00], desc[UR50][R2.64+0x40], !P6 ;  /* 0x1cc0004002095fae */ /* 0x000fe8000f101d72 */
[----:B------:R4:W-:Y:S01]  /*10790*/  @P5 LDGSTS.E.BYPASS.LTC128B.128 [R9+0x1f400], desc[UR50][R2.64+0x80], !P1 ;  /* 0x1f40008002095fae */ /* 0x0009e2000c901d72 */
[----:B------:R-:W-:-:S03]  /*107a0*/  LOP3.LUT P5, RZ, R17, 0x10, RZ, 0xc0, !PT ;  /* 0x0000001011ff7812 */ /* 0x000fc600078ac0ff */
[----:B----4-:R-:W4:Y:S01]  /*107b0*/  SHFL.IDX PT, R3, R5, 0x1, 0x1c1f ;  /* 0x003c1f0005037f89 */ /* 0x010f2200000e0000 */
[----:B------:R-:W-:-:S03]  /*107c0*/  @P3 IADD3 R9, R16, R4, RZ ;  /* 0x0000000410093210 */ /* 0x000fc60007ffe0ff */
[----:B------:R-:W5:Y:S01]  /*107d0*/  SHFL.IDX PT, R2, R6, 0x1, 0x1c1f ;  /* 0x003c1f0006027f89 */ /* 0x000f6200000e0000 */
[----:B----4-:R-:W-:-:S05]  /*107e0*/  @P4 IADD3 R3, P0, R35, R3, RZ ;  /* 0x0000000323034210 */ /* 0x010fca0007f1e0ff */
[----:B-----5:R-:W-:-:S05]  /*107f0*/  @P4 IMAD.X R2, RZ, RZ, R2, P0 ;  /* 0x000000ffff024224 */ /* 0x020fca00000e0602 */
[----:B------:R-:W-:-:S04]  /*10800*/  @P4 LOP3.LUT R3, R3, R2, RZ, 0x3c, !PT ;  /* 0x0000000203034212 */ /* 0x000fc800078e3cff */
[----:B------:R-:W-:-:S04]  /*10810*/  @P4 LOP3.LUT R2, R3, R2, RZ, 0x3c, !PT ;  /* 0x0000000203024212 */ /* 0x000fc800078e3cff */
[----:B------:R-:W-:-:S05]  /*10820*/  @P4 LOP3.LUT R3, R3, R2, RZ, 0x3c, !PT ;  /* 0x0000000203034212 */ /* 0x000fca00078e3cff */
[----:B------:R-:W-:Y:S04]  /*10830*/  @P4 LDGSTS.E.BYPASS.LTC128B.128 [R21+0x1ac00], desc[UR50][R2.64], !P5 ;  /* 0x1ac0000002154fae */ /* 0x000fe8000e901d72 */
[----:B------:R-:W-:Y:S04]  /*10840*/  @P4 LDGSTS.E.BYPASS.LTC128B.128 [R21+0x1d400], desc[UR50][R2.64+0x40], !P6 ;  /* 0x1d40004002154fae */ /* 0x000fe8000f101d72 */
[----:B------:R4:W-:Y:S04]  /*10850*/  @P4 LDGSTS.E.BYPASS.LTC128B.128 [R21+0x1fc00], desc[UR50][R2.64+0x80], !P1 ;  /* 0x1fc0008002154fae */ /* 0x0009e8000c901d72 */
[----:B----4-:R-:W4:Y:S01]  /*10860*/  SHFL.IDX PT, R3, R5, 0x2, 0x1c1f ;  /* 0x005c1f0005037f89 */ /* 0x010f2200000e0000 */
[----:B------:R-:W-:-:S03]  /*10870*/  @P2 IMAD.IADD R21, R16, 0x1, R4 ;  /* 0x0000000110152824 */ /* 0x000fc600078e0204 */
[----:B------:R-:W5:Y:S04]  /*10880*/  SHFL.IDX PT, R2, R6, 0x2, 0x1c1f ;  /* 0x005c1f0006027f89 */ /* 0x000f6800000e0000 */
[----:B------:R-:W-:Y:S01]  /*10890*/  SHFL.IDX PT, R6, R6, 0x3, 0x1c1f ;  /* 0x007c1f0006067f89 */ /* 0x000fe200000e0000 */
        /* <DEDUP_REMOVED lines=8> */
[----:B----4-:R-:W4:Y:S02]  /*10920*/  SHFL.IDX PT, R2, R5, 0x3, 0x1c1f ;  /* 0x007c1f0005027f89 */ /* 0x010f2400000e0000 */
[----:B----4-:R-:W-:-:S05]  /*10930*/  @P2 IADD3 R2, P0, R35, R2, RZ ;  /* 0x0000000223022210 */ /* 0x010fca0007f1e0ff */
[----:B------:R-:W-:-:S05]  /*10940*/  @P2 IMAD.X R3, RZ, RZ, R6, P0 ;  /* 0x000000ffff032224 */ /* 0x000fca00000e0606 */
[----:B------:R4:W-:Y:S04]  /*10950*/  @P2 LDGSTS.E.BYPASS.LTC128B.128 [R21+0x1bc00], desc[UR50][R2.64], !P5 ;  /* 0x1bc0000002152fae */ /* 0x0009e8000e901d72 */
[----:B------:R4:W-:Y:S04]  /*10960*/  @P2 LDGSTS.E.BYPASS.LTC128B.128 [R21+0x1e400], desc[UR50][R2.64+0x40], !P6 ;  /* 0x1e40004002152fae */ /* 0x0009e8000f101d72 */
[----:B------:R4:W-:Y:S02]  /*10970*/  @P2 LDGSTS.E.BYPASS.LTC128B.128 [R21+0x20c00], desc[UR50][R2.64+0x80], !P1 ;  /* 0x20c0008002152fae */ /* 0x0009e4000c901d72 */
.L_x_359:
[----:B------:R-:W-:Y:S01]  /*10980*/  LOP3.LUT P0, RZ, R17, 0x100, RZ, 0xc0, !PT ;  /* 0x0000010011ff7812 */ /* 0x000fe2000780c0ff */
[----:B------:R-:W-:-:S12]  /*10990*/  BSSY B0, `(.L_x_264) ;  /* 0x000000e000007945 */ /* 0x000fd80003800000 */
[----:B------:R-:W-:Y:S05]  /*109a0*/  @!P0 BRA `(.L_x_265) ;  /* 0x0000000000308947 */ /* 0x000fea0003800000 */
[C---:B------:R-:W-:Y:S01]  /*109b0*/  LOP3.LUT P3, RZ, R17.reuse, 0x10, RZ, 0xc0, !PT ;  /* 0x0000001011ff7812 */ /* 0x040fe2000786c0ff */
[----:B------:R-:W-:Y:S01]  /*109c0*/  IMAD.IADD R5, R16, 0x1, R4 ;  /* 0x0000000110057824 */ /* 0x000fe200078e0204 */
[C---:B------:R-:W-:Y:S02]  /*109d0*/  LOP3.LUT P2, RZ, R17.reuse, 0x8, RZ, 0xc0, !PT ;  /* 0x0000000811ff7812 */ /* 0x040fe4000784c0ff */
[----:B------:R-:W-:Y:S02]  /*109e0*/  LOP3.LUT P1, RZ, R17, 0x4, RZ, 0xc0, !PT ;  /* 0x0000000411ff7812 */ /* 0x000fe4000782c0ff */
[----:B----4-:R-:W-:-:S05]  /*109f0*/  IADD3 R2, P0, R35, R14, RZ ;  /* 0x0000000e23027210 */ /* 0x010fca0007f1e0ff */
[----:B------:R-:W-:-:S05]  /*10a00*/  IMAD.X R3, RZ, RZ, R7, P0 ;  /* 0x000000ffff037224 */ /* 0x000fca00000e0607 */
[----:B------:R-:W-:Y:S01]  /*10a10*/  @!PT LDS RZ, [RZ] ;  /* 0x00000000fffff984 */ /* 0x000fe20000000800 */
[----:B------:R-:W-:Y:S01]  /*10a20*/  @!PT LDS RZ, [RZ] ;  /* 0x00000000fffff984 */ /* 0x000fe20000000800 */
[----:B------:R-:W-:Y:S01]  /*10a30*/  @!PT LDS RZ, [RZ] ;  /* 0x00000000fffff984 */ /* 0x000fe20000000800 */
[----:B------:R4:W-:Y:S04]  /*10a40*/  LDGSTS.E.BYPASS.LTC128B.128 [R5+0x1c400], desc[UR50][R2.64], !P3 ;  /* 0x1c40000002057fae */ /* 0x0009e8000d901d72 */
[----:B------:R4:W-:Y:S04]  /*10a50*/  LDGSTS.E.BYPASS.LTC128B.128 [R5+0x1ec00], desc[UR50][R2.64+0x40], !P2 ;  /* 0x1ec0004002057fae */ /* 0x0009e8000d101d72 */
[----:B------:R4:W-:Y:S02]  /*10a60*/  LDGSTS.E.BYPASS.LTC128B.128 [R5+0x21400], desc[UR50][R2.64+0x80], !P1 ;  /* 0x2140008002057fae */ /* 0x0009e4000c901d72 */
.L_x_265:
[----:B------:R-:W-:Y:S05]  /*10a70*/  BSYNC B0 ;  /* 0x0000000000007941 */ /* 0x000fea0003800000 */
.L_x_264:
[----:B------:R-:W-:Y:S01]  /*10a80*/  NOP ;  /* 0x0000000000007918 */ /* 0x000fe20000000000 */
[----:B------:R-:W-:-:S13]  /*10a90*/  PLOP3.LUT P0, PT, PT, PT, PT, 0x80, 0x0 ;  /* 0x000000000000781c */ /* 0x000fda0003f0f070 */
.L_x_266:
[----:B------:R-:W-:Y:S02]  /*10aa0*/  PLOP3.LUT P1, PT, P1, P0, PT, 0xa2, 0x0 ;  /* 0x000000000000781c */ /* 0x000fe40000f21472 */
[----:B------:R-:W-:-:S08]  /*10ab0*/  @P0 R2UR P1, UR4, R0 ;  /* 0x00000000000402ca */ /* 0x000fd00000020000 */
[----:B------:R-:W-:-:S05]  /*10ac0*/  @P0 PLOP3.LUT P0, PT, P1, PT, PT, 0x80, 0x0 ;  /* 0x000000000000081c */ /* 0x000fca0000f0f070 */
[----:B------:R-:W-:Y:S01]  /*10ad0*/  @!P1 SYNCS.ARRIVE.TRANS64.RED.A0T1 RZ, [UR4+0x29830], RZ ;  /* 0x029830ffffff99a7 */ /* 0x000fe20008200404 */
[----:B------:R-:W-:Y:S07]  /*10ae0*/  @!P1 ARRIVES.LDGSTSBAR.64.TRANSCNT [UR4+0x29830] ;  /* 0x02983000ff0099b0 */ /* 0x000fee0008000a84 */
[----:B------:R-:W-:Y:S05]  /*10af0*/  @P0 BRA.U.ANY `(.L_x_266) ;  /* 0xfffffffd00e80947 */ /* 0x000fea000393ffff */
[----:B------:R-:W-:Y:S01]  /*10b00*/  NOP ;  /* 0x0000000000007918 */ /* 0x000fe20000000000 */
[----:B----4-:R-:W-:-:S05]  /*10b10*/  IMAD.U32 R2, RZ, RZ, UR44 ;  /* 0x0000002cff027e24 */ /* 0x010fca000f8e00ff */
[----:B------:R-:W-:-:S13]  /*10b20*/  ISETP.NE.AND P2, PT, R2, 0x3, PT ;  /* 0x000000030200780c */ /* 0x000fda0003f45270 */
[----:B------:R-:W-:Y:S05]  /*10b30*/  @!P2 BRA `(.L_x_267) ;  /* 0x000000000004a947 */ /* 0x000fea0003800000 */
[----:B------:R-:W-:Y:S01]  /*10b40*/  BPT.TRAP 0x1 ;  /* 0x000000040000795c */ /* 0x000fe20000300000 */
.L_x_267:
[----:B------:R4:W-:Y:S02]  /*10b50*/  SYNCS.ARRIVE.TRANS64.A1T0 RZ, [R0+URZ+0x29830], RZ ;  /* 0x029830ff00ff79a7 */ /* 0x0009e4000810003f */
[----:B------:R-:W-:Y:S05]  /*10b60*/  WARPSYNC.ALL ;  /* 0x0000000000007948 */ /* 0x000fea0003800000 */
[----:B0-234-:R-:W-:Y:S01]  /*10b70*/  VIADD R0, R16, 0x14400 ;  /* 0x0001440010007836 */ /* 0x01dfe20000000000 */
[----:B------:R-:W-:Y:S01]  /*10b80*/  USHF.R.S32.HI UR4, URZ, 0x1f, UR38 ;  /* 0x0000001f3f047899 */ /* 0x000fe20008011426 */
[----:B------:R-:W-:Y:S01]  /*10b90*/  BAR.SYNC.DEFER_BLOCKING 0x8, 0x180 ;  /* 0x0206000000007b1d */ /* 0x000fe20000010000 */
[----:B------:R-:W-:Y:S02]  /*10ba0*/  UISETP.NE.AND UP0, UPT, UR45, URZ, UPT ;  /* 0x0000003f2d00728c */ /* 0x000fe4000bf05270 */
[----:B------:R-:W-:-:S02]  /*10bb0*/  LOP3.LUT P0, RZ, R0, 0x1bf, RZ, 0xc0, !PT ;  /* 0x000001bf00ff7812 */ /* 0x000fc4000780c0ff */
[----:B------:R-:W-:Y:S01]  /*10bc0*/  USEL UR43, UR43, URZ, !UP0 ;  /* 0x0000003f2b2b7287 */ /* 0x000fe2000c000000 */
[----:B------:R-:W-:Y:S01]  /*10bd0*/  BSSY B6, `(.L_x_268) ;  /* 0x0000018000067945 */ /* 0x000fe20003800000 */
[----:B------:R-:W-:Y:S01]  /*10be0*/  ULDC.64 UR6, c[0x0][0x298] ;  /* 0x0000a60000067ab9 */ /* 0x000fe20000000a00 */
[----:B------:R-:W-:Y:S02]  /*10bf0*/  USEL UR41, UR41, URZ, !UP0 ;  /* 0x0000003f29297287 */ /* 0x000fe4000c000000 */
[----:B------:R-:W-:Y:S02]  /*10c00*/  UIMAD UR4, UR4, UR6, URZ ;  /* 0x00000006040472a4 */ /* 0x000fe4000f8e023f */
[----:B------:R-:W-:Y:S02]  /*10c10*/  UIMAD.WIDE.U32 UR36, UR38, UR6, URZ ;  /* 0x00000006262472a5 */ /* 0x000fe4000f8e003f */
[----:B------:R-:W-:-:S04]  /*10c20*/  UIMAD UR4, UR38, UR7, UR4 ;  /* 0x00000007260472a4 */ /* 0x000fc8000f8e0204 */
[----:B------:R-:W-:Y:S01]  /*10c30*/  UIADD3 UR45, UR37, UR4, URZ ;  /* 0x00000004252d7290 */ /* 0x000fe2000fffe03f */
[----:B------:R-:W-:Y:S11]  /*10c40*/  @!P0 BRA `(.L_x_269) ;  /* 0x0000000000408947 */ /* 0x000ff60003800000 */
        /* <DEDUP_REMOVED lines=15> */
[----:B01----:R-:W-:Y:S05]  /*10d40*/  CALL.ABS.NOINC R2 ;  /* 0x0000000002007343 */ /* 0x003fea0003c00000 */
.L_x_269:
[----:B------:R-:W-:Y:S05]  /*10d50*/  BSYNC B6 ;  /* 0x0000000000067941 */ /* 0x000fea0003800000 */
.L_x_268:
[----:B------:R-:W2:Y:S01]  /*10d60*/  LDL.LU R20, [R1+0x4] ;  /* 0x0000040001147983 */ /* 0x000ea20000300800 */
[----:B------:R-:W0:Y:S01]  /*10d70*/  LDC R5, c[0x0][0x448] ;  /* 0x00011200ff057b82 */ /* 0x000e220000000800 */
[----:B------:R-:W3:Y:S01]  /*10d80*/  S2R R2, SR_TID.X ;  /* 0x0000000000027919 */ /* 0x000ee20000002100 */
[C---:B------:R-:W-:Y:S01]  /*10d90*/  R2UR UR8, R18.reuse ;  /* 0x00000000120872ca */ /* 0x040fe200000e0000 */
[----:B------:R-:W-:Y:S01]  /*10da0*/  ULDC.64 UR6, c[0x0][0x2d8] ;  /* 0x0000b60000067ab9 */ /* 0x000fe20000000a00 */
[----:B------:R4:W5:Y:S01]  /*10db0*/  LDL R9, [R1+0x24] ;  /* 0x0000240001097983 */ /* 0x0009620000100800 */
[----:B0-----:R-:W-:Y:S02]  /*10dc0*/  ISETP.NE.AND P0, PT, R5, 0x1, PT ;  /* 0x000000010500780c */ /* 0x001fe40003f05270 */
[----:B------:R-:W-:Y:S02]  /*10dd0*/  R2UR UR10, R18 ;  /* 0x00000000120a72ca */ /* 0x000fe400000e0000 */
[----:B---3--:R-:W-:-:S09]  /*10de0*/  LOP3.LUT R21, R2, 0x7f, RZ, 0xc0, !PT ;  /* 0x0000007f02157812 */ /* 0x008fd200078ec0ff */
[----:B------:R-:W0:Y:S01]  /*10df0*/  @P0 LDC R3, c[0x0][0x44c] ;  /* 0x00011300ff030b82 */ /* 0x000e220000000800 */
[----:B------:R-:W-:Y:S01]  /*10e00*/  IMAD.SHL.U32 R2, R2, 0x20, RZ ;  /* 0x0000002002027824 */ /* 0x000fe200078e00ff */
[----:B------:R-:W-:-:S06]  /*10e10*/  SHF.R.U32.HI R21, RZ, 0x2, R21 ;  /* 0x00000002ff157819 */ /* 0x000fcc0000011615 */
[----:B------:R-:W3:Y:S01]  /*10e20*/  @P0 LDC R0, c[0x0][0x450] ;  /* 0x00011400ff000b82 */ /* 0x000ee20000000800 */
[----:B------:R-:W-:Y:S01]  /*10e30*/  LOP3.LUT R2, R21, 0x60, R2, 0xf8, !PT ;  /* 0x0000006015027812 */ /* 0x000fe200078ef802 */
[----:B------:R-:W-:Y:S01]  /*10e40*/  UMOV UR4, UR36 ;  /* 0x0000002400047c82 */ /* 0x000fe20008000000 */
[----:B------:R-:W-:Y:S02]  /*10e50*/  UMOV UR5, UR45 ;  /* 0x0000002d00057c82 */ /* 0x000fe40008000000 */
[----:B------:R-:W-:-:S03]  /*10e60*/  UIMAD.WIDE.U32 UR4, UR8, UR6, UR4 ;  /* 0x00000006080472a5 */ /* 0x000fc6000f8e0004 */
[----:B------:R-:W-:Y:S01]  /*10e70*/  ULDC.64 UR8, c[0x0][0x2e0] ;  /* 0x0000b80000087ab9 */ /* 0x000fe20000000a00 */
[----:B------:R-:W-:Y:S02]  /*10e80*/  UIMAD UR5, UR10, UR7, UR5 ;  /* 0x000000070a0572a4 */ /* 0x000fe4000f8e0205 */
[----:B------:R-:W-:Y:S02]  /*10e90*/  UIMAD UR6, UR41, UR8, URZ ;  /* 0x00000008290672a4 */ /* 0x000fe4000f8e023f */
[----:B------:R-:W-:Y:S02]  /*10ea0*/  UIMAD.WIDE.U32 UR4, UR43, UR8, UR4 ;  /* 0x000000082b0472a5 */ /* 0x000fe4000f8e0004 */
[----:B------:R-:W-:-:S03]  /*10eb0*/  UIMAD UR6, UR43, UR9, UR6 ;  /* 0x000000092b0672a4 */ /* 0x000fc6000f8e0206 */
[----:B------:R-:W-:Y:S01]  /*10ec0*/  ULDC.64 UR8, c[0x0][0x2d0] ;  /* 0x0000b40000087ab9 */ /* 0x000fe20000000a00 */
[----:B------:R-:W-:Y:S01]  /*10ed0*/  UIADD3 UR5, UR5, UR6, URZ ;  /* 0x0000000605057290 */ /* 0x000fe2000fffe03f */
[C---:B------:R-:W-:Y:S02]  /*10ee0*/  LOP3.LUT R10, R35.reuse, 0x40, RZ, 0xfc, !PT ;  /* 0x00000040230a7812 */ /* 0x040fe400078efcff */
[----:B------:R-:W-:Y:S01]  /*10ef0*/  LOP3.LUT R8, R35, 0x80, RZ, 0xfc, !PT ;  /* 0x0000008023087812 */ /* 0x000fe200078efcff */
[----:B--2---:R-:W-:-:S05]  /*10f00*/  IMAD.SHL.U32 R6, R20, 0x80, RZ ;  /* 0x0000008014067824 */ /* 0x004fca00078e00ff */
[----:B------:R-:W-:-:S05]  /*10f10*/  LOP3.LUT R4, R2, R6, RZ, 0xfc, !PT ;  /* 0x0000000602047212 */ /* 0x000fca00078efcff */
[----:B0-----:R-:W-:Y:S01]  /*10f20*/  @P0 IMAD.HI.U32 R3, R4, R3, RZ ;  /* 0x0000000304030227 */ /* 0x001fe200078e00ff */
[----:B------:R-:W0:Y:S03]  /*10f30*/  S2R R20, SR_TID.X ;  /* 0x0000000000147919 */ /* 0x000e260000002100 */
[----:B------:R-:W-:Y:S01]  /*10f40*/  IMAD.MOV.U32 R2, RZ, RZ, R4 ;  /* 0x000000ffff027224 */ /* 0x000fe200078e0004 */
[----:B---3--:R-:W-:-:S04]  /*10f50*/  @P0 SHF.R.U32.HI R2, RZ, R0, R3 ;  /* 0x00000000ff020219 */ /* 0x008fc80000011603 */
[--C-:B------:R-:W-:Y:S01]  /*10f60*/  SHF.R.S32.HI R3, RZ, 0x1f, R2.reuse ;  /* 0x0000001fff037819 */ /* 0x100fe20000011402 */
[----:B------:R-:W-:-:S04]  /*10f70*/  IMAD.MOV R0, RZ, RZ, -R2 ;  /* 0x000000ffff007224 */ /* 0x000fc800078e0a02 */
[----:B------:R-:W-:Y:S02]  /*10f80*/  IMAD R7, R3, UR8, RZ ;  /* 0x0000000803077c24 */ /* 0x000fe4000f8e02ff */
[----:B------:R-:W-:Y:S02]  /*10f90*/  IMAD R0, R5, R0, R4 ;  /* 0x0000000005007224 */ /* 0x000fe400078e0204 */
[----:B------:R-:W-:Y:S02]  /*10fa0*/  IMAD.U32 R3, RZ, RZ, UR8 ;  /* 0x00000008ff037e24 */ /* 0x000fe4000f8e00ff */
[C---:B------:R-:W-:Y:S01]  /*10fb0*/  IMAD R7, R2.reuse, UR9, R7 ;  /* 0x0000000902077c24 */ /* 0x040fe2000f8e0207 */
[----:B------:R-:W-:Y:S01]  /*10fc0*/  SHF.R.S32.HI R4, RZ, 0x1f, R0 ;  /* 0x0000001fff047819 */ /* 0x000fe20000011400 */
[----:B------:R-:W-:Y:S01]  /*10fd0*/  IMAD.WIDE.U32 R2, R2, R3, UR4 ;  /* 0x0000000402027e25 */ /* 0x000fe2000f8e0003 */
[----:B------:R-:W-:-:S03]  /*10fe0*/  ULDC.64 UR4, c[0x0][0x2c8] ;  /* 0x0000b20000047ab9 */ /* 0x000fc60000000a00 */
[----:B------:R-:W-:Y:S02]  /*10ff0*/  IMAD.IADD R3, R3, 0x1, R7 ;  /* 0x0000000103037824 */ /* 0x000fe400078e0207 */
[----:B------:R-:W-:Y:S02]  /*11000*/  IMAD R4, R4, UR4, RZ ;  /* 0x0000000404047c24 */ /* 0x000fe4000f8e02ff */
[----:B------:R-:W-:-:S04]  /*11010*/  IMAD.WIDE.U32 R2, R0, UR4, R2 ;  /* 0x0000000400027c25 */ /* 0x000fc8000f8e0002 */
[----:B------:R-:W-:Y:S01]  /*11020*/  IMAD R7, R0, UR5, R4 ;  /* 0x0000000500077c24 */ /* 0x000fe2000f8e0204 */
[----:B------:R-:W-:Y:S02]  /*11030*/  ULDC.64 UR4, c[0x0][0x280] ;  /* 0x0000a00000047ab9 */ /* 0x000fe40000000a00 */
[----:B------:R-:W-:Y:S01]  /*11040*/  IADD3 R0, P0, R2, UR4, RZ ;  /* 0x0000000402007c10 */ /* 0x000fe2000ff1e0ff */
[----:B------:R-:W-:Y:S01]  /*11050*/  ULDC UR4, c[0x0][0x2b8] ;  /* 0x0000ae0000047ab9 */ /* 0x000fe20000000800 */
[----:B0-----:R-:W-:Y:S02]  /*11060*/  LOP3.LUT R20, R20, 0x7f, RZ, 0xc0, !PT ;  /* 0x0000007f14147812 */ /* 0x001fe400078ec0ff */
[----:B------:R-:W-:Y:S01]  /*11070*/  IADD3.X R4, R3, UR5, R7, P0, !PT ;  /* 0x0000000503047c10 */ /* 0x000fe200087fe407 */
[----:B------:R-:W-:Y:S01]  /*11080*/  UMOV UR5, 0xffffffff ;  /* 0xffffffff00057882 */ /* 0x000fe20000000000 */
[----:B------:R-:W-:Y:S02]  /*11090*/  ISETP.GE.AND P3, PT, R35, UR4, PT ;  /* 0x0000000423007c0c */ /* 0x000fe4000bf66270 */
[----:B------:R-:W-:-:S02]  /*110a0*/  ISETP.GE.AND P2, PT, R10, UR4, PT ;  /* 0x000000040a007c0c */ /* 0x000fc4000bf46270 */
[----:B------:R-:W-:Y:S02]  /*110b0*/  ISETP.GE.AND P1, PT, R8, UR4, PT ;  /* 0x0000000408007c0c */ /* 0x000fe4000bf26270 */
[----:B------:R-:W-:Y:S01]  /*110c0*/  SHF.R.U32.HI R10, RZ, 0x2, R20 ;  /* 0x00000002ff0a7819 */ /* 0x000fe20000011614 */
[----:B----4-:R-:W-:Y:S10]  /*110d0*/  BRA.DIV UR5, `(.L_x_270) ;  /* 0x00000046057c7947 */ /* 0x010ff4000b800000 */
[----:B------:R-:W0:Y:S01]  /*110e0*/  SHFL.IDX PT, R3, R0, RZ, 0x1c1f ;  /* 0x001c1fff00037589 */ /* 0x000e2200000e0000 */
[----:B------:R-:W-:Y:S02]  /*110f0*/  IMAD R5, R5, UR40, RZ ;  /* 0x0000002805057c24 */ /* 0x000fe4000f8e02ff */
[----:B------:R-:W-:Y:S01]  /*11100*/  IMAD.IADD R6, R10, 0x1, R6 ;  /* 0x000000010a067824 */ /* 0x000fe200078e0206 */
[----:B------:R-:W2:Y:S03]  /*11110*/  SHFL.IDX PT, R2, R4, RZ, 0x1c1f ;  /* 0x001c1fff04027589 */ /* 0x000ea600000e0000 */
[C---:B------:R-:W-:Y:S01]  /*11120*/  VIADD R8, R6.reuse, 0x20 ;  /* 0x0000002006087836 */ /* 0x040fe20000000000 */
[----:B------:R-:W-:Y:S01]  /*11130*/  ISETP.GE.AND P0, PT, R6, R5, PT ;  /* 0x000000050600720c */ /* 0x000fe20003f06270 */
[----:B------:R-:W3:-:S12]  /*11140*/  SHFL.IDX PT, R14, R0, 0x1, 0x1c1f ;  /* 0x003c1f00000e7f89 */ /* 0x000ed800000e0000 */
[----:B0-----:R-:W-:-:S05]  /*11150*/  @!P0 IADD3 R7, P4, R35, R3, RZ ;  /* 0x0000000323078210 */ /* 0x001fca0007f9e0ff */
[----:B--2---:R-:W-:Y:S02]  /*11160*/  @!P0 IMAD.X R3, RZ, RZ, R2, P4 ;  /* 0x000000ffff038224 */ /* 0x004fe400020e0602 */
[----:B------:R-:W-:-:S05]  /*11170*/  @!P0 IMAD.MOV.U32 R2, RZ, RZ, R7 ;  /* 0x000000ffff028224 */ /* 0x000fca00078e0007 */
[----:B-----5:R-:W-:Y:S04]  /*11180*/  @!P0 LDGSTS.E.BYPASS.LTC128B.128 [R9+0x14400], desc[UR50][R2.64], !P3 ;  /* 0x1440000002098fae */ /* 0x020fe8000d901d72 */
[----:B------:R-:W-:Y:S04]  /*11190*/  @!P0 LDGSTS.E.BYPASS.LTC128B.128 [R9+0x16400], desc[UR50][R2.64+0x40], !P2 ;  /* 0x1640004002098fae */ /* 0x000fe8000d101d72 */
[----:B------:R0:W-:Y:S01]  /*111a0*/  @!P0 LDGSTS.E.BYPASS.LTC128B.128 [R9+0x18400], desc[UR50][R2.64+0x80], !P1 ;  /* 0x1840008002098fae */ /* 0x0001e2000c901d72 */
[----:B------:R-:W-:-:S03]  /*111b0*/  ISETP.GE.AND P0, PT, R8, R5, PT ;  /* 0x000000050800720c */ /* 0x000fc60003f06270 */
[----:B0-----:R-:W0:Y:S10]  /*111c0*/  SHFL.IDX PT, R2, R4, 0x1, 0x1c1f ;  /* 0x003c1f0004027f89 */ /* 0x001e3400000e0000 */
[----:B---3--:R-:W-:-:S02]  /*111d0*/  @!P0 IADD3 R7, P4, R35, R14, RZ ;  /* 0x0000000e23078210 */ /* 0x008fc40007f9e0ff */
[----:B------:R-:W2:Y:S03]  /*111e0*/  SHFL.IDX PT, R14, R0, 0x2, 0x1c1f ;  /* 0x005c1f00000e7f89 */ /* 0x000ea600000e0000 */
[----:B0-----:R-:W-:Y:S02]  /*111f0*/  @!P0 IMAD.X R8, RZ, RZ, R2, P4 ;  /* 0x000000ffff088224 */ /* 0x001fe400020e0602 */
[----:B------:R-:W-:Y:S02]  /*11200*/  @!P0 IMAD.MOV.U32 R2, RZ, RZ, R7 ;  /* 0x000000ffff028224 */ /* 0x000fe400078e0007 */
[----:B------:R-:W-:Y:S02]  /*11210*/  @!P0 IMAD.MOV.U32 R3, RZ, RZ, R8 ;  /* 0x000000ffff038224 */ /* 0x000fe400078e0008 */
[----:B------:R-:W-:-:S03]  /*11220*/  VIADD R8, R6, 0x40 ;  /* 0x0000004006087836 */ /* 0x000fc60000000000 */
[----:B------:R-:W-:Y:S04]  /*11230*/  @!P0 LDGSTS.E.BYPASS.LTC128B.128 [R9+0x14c00], desc[UR50][R2.64], !P3 ;  /* 0x14c0000002098fae */ /* 0x000fe8000d901d72 */
[----:B------:R-:W-:Y:S04]  /*11240*/  @!P0 LDGSTS.E.BYPASS.LTC128B.128 [R9+0x16c00], desc[UR50][R2.64+0x40], !P2 ;  /* 0x16c0004002098fae */ /* 0x000fe8000d101d72 */
[----:B------:R0:W-:Y:S01]  /*11250*/  @!P0 LDGSTS.E.BYPASS.LTC128B.128 [R9+0x18c00], desc[UR50][R2.64+0x80], !P1 ;  /* 0x18c0008002098fae */ /* 0x0001e2000c901d72 */
[----:B------:R-:W-:-:S03]  /*11260*/  ISETP.GE.AND P0, PT, R8, R5, PT ;  /* 0x000000050800720c */ /* 0x000fc60003f06270 */
[----:B0-----:R-:W0:Y:S10]  /*11270*/  SHFL.IDX PT, R2, R4, 0x2, 0x1c1f ;  /* 0x005c1f0004027f89 */ /* 0x001e3400000e0000 */
[----:B--2---:R-:W-:-:S02]  /*11280*/  @!P0 IADD3 R7, P4, R35, R14, RZ ;  /* 0x0000000e23078210 */ /* 0x004fc40007f9e0ff */
[----:B------:R2:W3:Y:S04]  /*11290*/  SHFL.IDX PT, R14, R0, 0x3, 0x1c1f ;  /* 0x007c1f00000e7f89 */ /* 0x0004e800000e0000 */
[----:B------:R-:W4:Y:S01]  /*112a0*/  SHFL.IDX PT, R4, R4, 0x3, 0x1c1f ;  /* 0x007c1f0004047f89 */ /* 0x000f2200000e0000 */
[----:B0-----:R-:W-:Y:S02]  /*112b0*/  @!P0 IMAD.X R8, RZ, RZ, R2, P4 ;  /* 0x000000ffff088224 */ /* 0x001fe400020e0602 */
[----:B------:R-:W-:Y:S02]  /*112c0*/  @!P0 IMAD.MOV.U32 R2, RZ, RZ, R7 ;  /* 0x000000ffff028224 */ /* 0x000fe400078e0007 */
[----:B------:R-:W-:-:S05]  /*112d0*/  @!P0 IMAD.MOV.U32 R3, RZ, RZ, R8 ;  /* 0x000000ffff038224 */ /* 0x000fca00078e0008 */
[----:B------:R2:W-:Y:S04]  /*112e0*/  @!P0 LDGSTS.E.BYPASS.LTC128B.128 [R9+0x15400], desc[UR50][R2.64], !P3 ;  /* 0x1540000002098fae */ /* 0x0005e8000d901d72 */
[----:B------:R2:W-:Y:S04]  /*112f0*/  @!P0 LDGSTS.E.BYPASS.LTC128B.128 [R9+0x17400], desc[UR50][R2.64+0x40], !P2 ;  /* 0x1740004002098fae */ /* 0x0005e8000d101d72 */
[----:B---34-:R2:W-:Y:S02]  /*11300*/  @!P0 LDGSTS.E.BYPASS.LTC128B.128 [R9+0x19400], desc[UR50][R2.64+0x80], !P1 ;  /* 0x1940008002098fae */ /* 0x0185e4000c901d72 */
.L_x_368:
[----:B------:R-:W-:Y:S01]  /*11310*/  VIADD R6, R6, 0x60 ;  /* 0x0000006006067836 */ /* 0x000fe20000000000 */
[----:B------:R-:W-:Y:S04]  /*11320*/  BSSY B0, `(.L_x_271) ;  /* 0x000000b000007945 */ /* 0x000fe80003800000 */
[----:B------:R-:W-:-:S13]  /*11330*/  ISETP.GE.AND P0, PT, R6, R5, PT ;  /* 0x000000050600720c */ /* 0x000fda0003f06270 */
[----:B------:R-:W-:Y:S05]  /*11340*/  @P0 BRA `(.L_x_272) ;  /* 0x0000000000200947 */ /* 0x000fea0003800000 */
[----:B--2---:R-:W-:-:S05]  /*11350*/  IADD3 R2, P0, R35, R14, RZ ;  /* 0x0000000e23027210 */ /* 0x004fca0007f1e0ff */
[----:B------:R-:W-:-:S05]  /*11360*/  IMAD.X R3, RZ, RZ, R4, P0 ;  /* 0x000000ffff037224 */ /* 0x000fca00000e0604 */
[----:B------:R-:W-:Y:S01]  /*11370*/  @!PT LDS RZ, [RZ] ;  /* 0x00000000fffff984 */ /* 0x000fe20000000800 */
[----:B------:R-:W-:Y:S01]  /*11380*/  @!PT LDS RZ, [RZ] ;  /* 0x00000000fffff984 */ /* 0x000fe20000000800 */
[----:B------:R-:W-:Y:S01]  /*11390*/  @!PT LDS RZ, [RZ] ;  /* 0x00000000fffff984 */ /* 0x000fe20000000800 */
[----:B------:R0:W-:Y:S04]  /*113a0*/  LDGSTS.E.BYPASS.LTC128B.128 [R9+0x15c00], desc[UR50][R2.64], !P3 ;  /* 0x15c0000002097fae */ /* 0x0001e8000d901d72 */
[----:B------:R0:W-:Y:S04]  /*113b0*/  LDGSTS.E.BYPASS.LTC128B.128 [R9+0x17c00], desc[UR50][R2.64+0x40], !P2 ;  /* 0x17c0004002097fae */ /* 0x0001e8000d101d72 */
[----:B------:R0:W-:Y:S02]  /*113c0*/  LDGSTS.E.BYPASS.LTC128B.128 [R9+0x19c00], desc[UR50][R2.64+0x80], !P1 ;  /* 0x19c0008002097fae */ /* 0x0001e4000c901d72 */
.L_x_272:
[----:B------:R-:W-:Y:S05]  /*113d0*/  BSYNC B0 ;  /* 0x0000000000007941 */ /* 0x000fea0003800000 */
.L_x_271:
[----:B------:R-:W-:Y:S01]  /*113e0*/  NOP ;  /* 0x0000000000007918 */ /* 0x000fe20000000000 */
[----:B------:R-:W-:-:S13]  /*113f0*/  PLOP3.LUT P0, PT, PT, PT, PT, 0x80, 0x0 ;  /* 0x000000000000781c */ /* 0x000fda0003f0f070 */
.L_x_273:
[----:B------:R-:W-:Y:S02]  /*11400*/  PLOP3.LUT P1, PT, P1, P0, PT, 0xa2, 0x0 ;  /* 0x000000000000781c */ /* 0x000fe40000f21472 */
[----:B------:R-:W-:-:S08]  /*11410*/  @P0 R2UR P1, UR4, R16 ;  /* 0x00000000100402ca */ /* 0x000fd00000020000 */
[----:B------:R-:W-:-:S05]  /*11420*/  @P0 PLOP3.LUT P0, PT, P1, PT, PT, 0x80, 0x0 ;  /* 0x000000000000081c */ /* 0x000fca0000f0f070 */
[----:B------:R-:W-:Y:S01]  /*11430*/  @!P1 SYNCS.ARRIVE.TRANS64.RED.A0T1 RZ, [UR4+0x29800], RZ ;  /* 0x029800ffffff99a7 */ /* 0x000fe20008200404 */
[----:B------:R-:W-:Y:S07]  /*11440*/  @!P1 ARRIVES.LDGSTSBAR.64.TRANSCNT [UR4+0x29800] ;  /* 0x02980000ff0099b0 */ /* 0x000fee0008000a84 */
[----:B------:R-:W-:Y:S05]  /*11450*/  @P0 BRA.U.ANY `(.L_x_273) ;  /* 0xfffffffd00e80947 */ /* 0x000fea000393ffff */
[----:B0-2---:R-:W2:Y:S02]  /*11460*/  LDL.LU R2, [R1+0x28] ;  /* 0x0000280001027983 */ /* 0x005ea40000300800 */
[----:B--2---:R-:W-:-:S05]  /*11470*/  VIADD R2, R2, 0x1 ;  /* 0x0000000102027836 */ /* 0x004fca0000000000 */
[----:B------:R0:W-:Y:S01]  /*11480*/  STL [R1+0x28], R2 ;  /* 0x0000280201007387 */ /* 0x0001e20000100800 */
[----:B------:R-:W-:-:S04]  /*11490*/  LEA.HI R0, R2, R2, RZ, 0x1 ;  /* 0x0000000202007211 */ /* 0x000fc800078f08ff */
[----:B------:R-:W-:-:S05]  /*114a0*/  LOP3.LUT R0, R0, 0xfffffffe, RZ, 0xc0, !PT ;  /* 0xfffffffe00007812 */ /* 0x000fca00078ec0ff */
[----:B------:R-:W-:-:S05]  /*114b0*/  IMAD.IADD R0, R2, 0x1, -R0 ;  /* 0x0000000102007824 */ /* 0x000fca00078e0a00 */
[----:B------:R-:W-:Y:S01]  /*114c0*/  SHF.L.U32 R3, R0, 0x1f, RZ ;  /* 0x0000001f00037819 */ /* 0x000fe200000006ff */
[----:B------:R-:W-:Y:S01]  /*114d0*/  NOP ;  /* 0x0000000000007918 */ /* 0x000fe20000000000 */
[----:B------:R0:W-:Y:S01]  /*114e0*/  SYNCS.ARRIVE.TRANS64.A1T0 RZ, [R16+URZ+0x29800], RZ ;  /* 0x029800ff10ff79a7 */ /* 0x0001e2000810003f */
[----:B------:R-:W-:Y:S01]  /*114f0*/  BSSY B0, `(.L_x_274) ;  /* 0x0000003000007945 */ /* 0x000fe20003800000 */
[----:B------:R-:W2:Y:S03]  /*11500*/  SYNCS.PHASECHK.TRANS64.TRYWAIT P0, [R16+URZ+0x29820], R3 ;  /* 0x02982003100075a7 */ /* 0x000ea6000800017f */
[----:B0-2---:R-:W-:Y:S05]  /*11510*/  @!P0 BRA `(.L_x_275) ;  /* 0x0000004400ac8947 */ /* 0x005fea0003800000 */
.L_x_369:
[----:B------:R-:W-:Y:S05]  /*11520*/  BSYNC B0 ;  /* 0x0000000000007941 */ /* 0x000fea0003800000 */
.L_x_274:
[----:B------:R-:W2:Y:S01]  /*11530*/  LDL R0, [R1+0xc] ;  /* 0x00000c0001007983 */ /* 0x000ea20000100800 */
[----:B------:R-:W-:-:S06]  /*11540*/  UIADD3 UR4, UR48, -0x2, URZ ;  /* 0xfffffffe30047890 */ /* 0x000fcc000fffe03f */
[----:B--2---:R-:W-:-:S13]  /*11550*/  ISETP.LE.AND P0, PT, R0, UR4, PT ;  /* 0x0000000400007c0c */ /* 0x004fda000bf03270 */
[----:B------:R-:W-:Y:S05]  /*11560*/  @!P0 BRA `(.L_x_276) ;  /* 0x0000001400c48947 */ /* 0x000fea0003800000 */
[----:B------:R-:W-:Y:S02]  /*11570*/  IMAD.MOV.U32 R20, RZ, RZ, R32 ;  /* 0x000000ffff147224 */ /* 0x000fe400078e0020 */
[----:B------:R-:W-:Y:S02]  /*11580*/  IMAD.MOV.U32 R10, RZ, RZ, R19 ;  /* 0x000000ffff0a7224 */ /* 0x000fe400078e0013 */
[----:B------:R-:W-:-:S07]  /*11590*/  IMAD.U32 R30, RZ, RZ, UR4 ;  /* 0x00000004ff1e7e24 */ /* 0x000fce000f8e00ff */
.L_x_296:
[----:B--2---:R-:W2:Y:S01]  /*115a0*/  LDC R2, c[0x0][0x430] ;  /* 0x00010c00ff027b82 */ /* 0x004ea20000000800 */
[----:B------:R-:W3:Y:S01]  /*115b0*/  S2R R0, SR_TID.X ;  /* 0x0000000000007919 */ /* 0x000ee20000002100 */
[----:B------:R-:W-:Y:S01]  /*115c0*/  IMAD R5, R30, 0xa0, R36 ;  /* 0x000000a01e057824 */ /* 0x000fe200078e0224 */
[----:B------:R-:W4:Y:S01]  /*115d0*/  S2R R7, SR_TID.X ;  /* 0x0000000000077919 */ /* 0x000f220000002100 */
[----:B------:R-:W0:Y:S01]  /*115e0*/  S2R R8, SR_TID.X ;  /* 0x0000000000087919 */ /* 0x000e220000002100 */
[----:B------:R-:W4:Y:S01]  /*115f0*/  LDL R12, [R1+0xc] ;  /* 0x00000c00010c7983 */ /* 0x000f220000100800 */
[----:B--2---:R-:W-:Y:S02]  /*11600*/  ISETP.NE.AND P0, PT, R2, 0x1, PT ;  /* 0x000000010200780c */ /* 0x004fe40003f05270 */
[----:B---3--:R-:W-:-:S11]  /*11610*/  LOP3.LUT R2, R0, 0x7f, RZ, 0xc0, !PT ;  /* 0x0000007f00027812 */ /* 0x008fd600078ec0ff */
[----:B------:R-:W2:Y:S01]  /*11620*/  @P0 LDC R6, c[0x0][0x434] ;  /* 0x00010d00ff060b82 */ /* 0x000ea20000000800 */
[----:B------:R-:W-:Y:S01]  /*11630*/  SHF.R.U32.HI R2, RZ, 0x2, R2 ;  /* 0x00000002ff027819 */ /* 0x000fe20000011602 */
[C---:B----4-:R-:W-:Y:S01]  /*11640*/  IMAD.SHL.U32 R4, R7.reuse, 0x20, RZ ;  /* 0x0000002007047824 */ /* 0x050fe200078e00ff */
[----:B------:R-:W-:Y:S01]  /*11650*/  LOP3.LUT R7, R7, 0x7f, RZ, 0xc0, !PT ;  /* 0x0000007f07077812 */ /* 0x000fe200078ec0ff */
[----:B0-----:R-:W-:-:S03]  /*11660*/  IMAD.SHL.U32 R9, R8, 0x20, RZ ;  /* 0x0000002008097824 */ /* 0x001fc600078e00ff */
[----:B------:R-:W-:Y:S01]  /*11670*/  LOP3.LUT R4, R2, 0x60, R4, 0xf8, !PT ;  /* 0x0000006002047812 */ /* 0x000fe200078ef804 */
[----:B------:R-:W0:Y:S01]  /*11680*/  @P0 LDC R0, c[0x0][0x438] ;  /* 0x00010e00ff000b82 */ /* 0x000e220000000800 */
[----:B------:R-:W-:-:S03]  /*11690*/  SHF.R.U32.HI R7, RZ, 0x2, R7 ;  /* 0x00000002ff077819 */ /* 0x000fc60000011607 */
[----:B------:R-:W-:-:S04]  /*116a0*/  IMAD.IADD R4, R4, 0x1, R5 ;  /* 0x0000000104047824 */ /* 0x000fc800078e0205 */
[----:B------:R-:W3:Y:S01]  /*116b0*/  @P0 LDC R3, c[0x0][0x434] ;  /* 0x00010d00ff030b82 */ /* 0x000ee20000000800 */
[----:B------:R-:W-:-:S07]  /*116c0*/  LOP3.LUT R9, R7, 0x60, R9, 0xf8, !PT ;  /* 0x0000006007097812 */ /* 0x000fce00078ef809 */
[----:B------:R-:W4:Y:S01]  /*116d0*/  @P0 LDC R2, c[0x0][0x438] ;  /* 0x00010e00ff020b82 */ /* 0x000f220000000800 */
[----:B--2---:R-:W-:Y:S01]  /*116e0*/  @P0 IMAD.HI.U32 R6, R4, R6, RZ ;  /* 0x0000000604060227 */ /* 0x004fe200078e00ff */
[----:B------:R-:W-:-:S03]  /*116f0*/  LOP3.LUT R9, R9, 0x80, RZ, 0xfc, !PT ;  /* 0x0000008009097812 */ /* 0x000fc600078efcff */
[----:B------:R-:W-:Y:S01]  /*11700*/  IMAD.MOV.U32 R8, RZ, RZ, R4 ;  /* 0x000000ffff087224 */ /* 0x000fe200078e0004 */
[----:B0-----:R-:W-:Y:S01]  /*11710*/  @P0 SHF.R.U32.HI R8, RZ, R0, R6 ;  /* 0x00000000ff080219 */ /* 0x001fe20000011606 */
[C---:B------:R-:W-:Y:S01]  /*11720*/  IMAD.IADD R0, R9.reuse, 0x1, R5 ;  /* 0x0000000109007824 */ /* 0x040fe200078e0205 */
[----:B------:R-:W-:Y:S05]  /*11730*/  YIELD ;  /* 0x0000000000007946 */ /* 0x000fea0003800000 */
[----:B------:R-:W-:Y:S01]  /*11740*/  IMAD.MOV.U32 R11, RZ, RZ, R0 ;  /* 0x000000ffff0b7224 */ /* 0x000fe200078e0000 */
[----:B------:R-:W-:Y:S01]  /*11750*/  ULDC.64 UR6, c[0x0][0x428] ;  /* 0x00010a0000067ab9 */ /* 0x000fe20000000a00 */
[----:B---3--:R-:W-:Y:S01]  /*11760*/  @P0 IMAD.HI.U32 R3, R0, R3, RZ ;  /* 0x0000000300030227 */ /* 0x008fe200078e00ff */
[----:B------:R-:W-:Y:S01]  /*11770*/  ISETP.GT.U32.AND P1, PT, R9, 0x9f, PT ;  /* 0x0000009f0900780c */ /* 0x000fe20003f24070 */
[----:B------:R-:W-:Y:S01]  /*11780*/  ULDC.64 UR8, c[0x0][0x418] ;  /* 0x0001060000087ab9 */ /* 0x000fe20000000a00 */
[----:B------:R-:W-:Y:S01]  /*11790*/  ULDC UR4, c[0x0][0x430] ;  /* 0x00010c0000047ab9 */ /* 0x000fe20000000800 */
[----:B------:R-:W-:Y:S01]  /*117a0*/  IMAD R5, R37, UR6, RZ ;  /* 0x0000000625057c24 */ /* 0x000fe2000f8e02ff */
[----:B----4-:R-:W-:Y:S01]  /*117b0*/  @P0 SHF.R.U32.HI R11, RZ, R2, R3 ;  /* 0x00000002ff0b0219 */ /* 0x010fe20000011603 */
[--C-:B------:R-:W-:Y:S01]  /*117c0*/  IMAD.MOV.U32 R2, RZ, RZ, R8.reuse ;  /* 0x000000ffff027224 */ /* 0x100fe200078e0008 */
[----:B------:R-:W-:Y:S01]  /*117d0*/  SHF.R.S32.HI R3, RZ, 0x1f, R8 ;  /* 0x0000001fff037819 */ /* 0x000fe20000011408 */
[----:B------:R-:W-:-:S02]  /*117e0*/  IMAD R5, R31, UR7, R5 ;  /* 0x000000071f057c24 */ /* 0x000fc4000f8e0205 */
[----:B------:R-:W-:-:S04]  /*117f0*/  IMAD.WIDE.U32 R2, R31, UR6, R2 ;  /* 0x000000061f027c25 */ /* 0x000fc8000f8e0002 */
[----:B------:R-:W-:Y:S01]  /*11800*/  IMAD.IADD R3, R5, 0x1, R3 ;  /* 0x0000000105037824 */ /* 0x000fe200078e0203 */
[----:B------:R-:W-:-:S04]  /*11810*/  LEA R6, P0, R2, UR8, 0x2 ;  /* 0x0000000802067c11 */ /* 0x000fc8000f8010ff */
[----:B------:R-:W-:Y:S01]  /*11820*/  LEA.HI.X R7, R2, UR9, R3, 0x2, P0 ;  /* 0x0000000902077c11 */ /* 0x000fe200080f1403 */
[----:B------:R-:W-:Y:S01]  /*11830*/  IMAD.MOV R2, RZ, RZ, -R8 ;  /* 0x000000ffff027224 */ /* 0x000fe200078e0a08 */
[----:B------:R-:W-:-:S03]  /*11840*/  @!P1 SHF.R.S32.HI R3, RZ, 0x1f, R11 ;  /* 0x0000001fff039819 */ /* 0x000fc6000001140b */
[----:B------:R-:W-:Y:S02]  /*11850*/  IMAD R4, R2, UR4, R4 ;  /* 0x0000000402047c24 */ /* 0x000fe4000f8e0204 */
[----:B------:R-:W-:-:S04]  /*11860*/  @!P1 IMAD.MOV.U32 R2, RZ, RZ, R11 ;  /* 0x000000ffff029224 */ /* 0x000fc800078e000b */
[----:B------:R-:W-:-:S04]  /*11870*/  @!P1 IMAD.WIDE.U32 R2, R31, UR6, R2 ;  /* 0x000000061f029c25 */ /* 0x000fc8000f8e0002 */
[----:B------:R-:W-:Y:S01]  /*11880*/  @!P1 IMAD.IADD R5, R5, 0x1, R3 ;  /* 0x0000000105059824 */ /* 0x000fe200078e0203 */
[----:B------:R-:W-:-:S04]  /*11890*/  @!P1 LEA R8, P0, R2, UR8, 0x2 ;  /* 0x0000000802089c11 */ /* 0x000fc8000f8010ff */
[----:B------:R-:W-:Y:S02]  /*118a0*/  @!P1 LEA.HI.X R9, R2, UR9, R5, 0x2, P0 ;  /* 0x0000000902099c11 */ /* 0x000fe400080f1405 */
[----:B------:R0:W2:Y:S01]  /*118b0*/  LDG.E R5, desc[UR50][R6.64] ;  /* 0x0000003206057981 */ /* 0x0000a2000c1e1900 */
[----:B------:R-:W-:Y:S02]  /*118c0*/  IMAD.U32 R13, RZ, RZ, UR44 ;  /* 0x0000002cff0d7e24 */ /* 0x000fe4000f8e00ff */
[----:B0-----:R-:W-:Y:S02]  /*118d0*/  IMAD.MOV.U32 R6, RZ, RZ, RZ ;  /* 0x000000ffff067224 */ /* 0x001fe400078e00ff */
[----:B------:R-:W-:-:S04]  /*118e0*/  VIADD R19, R10, 0x1 ;  /* 0x000000010a137836 */ /* 0x000fc80000000000 */
[----:B------:R0:W5:Y:S01]  /*118f0*/  @!P1 LDG.E R6, desc[UR50][R8.64] ;  /* 0x0000003208069981 */ /* 0x000162000c1e1900 */
[----:B------:R-:W-:Y:S01]  /*11900*/  ISETP.NE.AND P1, PT, R13, 0x3, PT ;  /* 0x000000030d00780c */ /* 0x000fe20003f25270 */
[----:B------:R-:W-:Y:S01]  /*11910*/  IMAD.MOV R7, RZ, RZ, -R11 ;  /* 0x000000ffff077224 */ /* 0x000fe200078e0a0b */
[----:B------:R-:W-:-:S03]  /*11920*/  ISETP.NE.AND P0, PT, R19, 0x2, PT ;  /* 0x000000021300780c */ /* 0x000fc60003f05270 */
[----:B------:R-:W-:Y:S01]  /*11930*/  IMAD R7, R7, UR4, R0 ;  /* 0x0000000407077c24 */ /* 0x000fe2000f8e0200 */
[----:B------:R-:W-:Y:S01]  /*11940*/  SEL R32, RZ, 0x1, P0 ;  /* 0x00000001ff207807 */ /* 0x000fe20000000000 */
[----:B------:R-:W-:Y:S01]  /*11950*/  IMAD.MOV.U32 R0, RZ, RZ, R30 ;  /* 0x000000ffff007224 */ /* 0x000fe200078e001e */
[----:B------:R-:W-:Y:S01]  /*11960*/  SEL R19, R19, RZ, P0 ;  /* 0x000000ff13137207 */ /* 0x000fe20000000000 */
[----:B------:R-:W-:Y:S01]  /*11970*/  VIADD R30, R30, 0xffffffff ;  /* 0xffffffff1e1e7836 */ /* 0x000fe20000000000 */
[----:B------:R-:W-:Y:S02]  /*11980*/  LOP3.LUT R32, R20, R32, RZ, 0x3c, !PT ;  /* 0x0000002014207212 */ /* 0x000fe400078e3cff */
[----:B------:R-:W-:Y:S02]  /*11990*/  ISETP.GT.AND P2, PT, R0, R12, PT ;  /* 0x0000000c0000720c */ /* 0x000fe40003f44270 */
[----:B--2---:R-:W-:Y:S01]  /*119a0*/  SHF.R.S32.HI R28, RZ, 0x1f, R5 ;  /* 0x0000001fff1c7819 */ /* 0x004fe20000011405 */
[----:B0-----:R-:W-:Y:S10]  /*119b0*/  @!P1 BRA `(.L_x_277) ;  /* 0x0000000000049947 */ /* 0x001ff40003800000 */
[----:B------:R-:W-:Y:S01]  /*119c0*/  BPT.TRAP 0x1 ;  /* 0x000000040000795c */ /* 0x000fe20000300000 */
.L_x_277:
[----:B------:R-:W-:Y:S01]  /*119d0*/  IMAD R0, R19, 0x8, R16 ;  /* 0x0000000813007824 */ /* 0x000fe200078e0210 */
[----:B------:R-:W-:Y:S01]  /*119e0*/  SHF.L.U32 R29, R32, 0x1f, RZ ;  /* 0x0000001f201d7819 */ /* 0x000fe200000006ff */
[----:B------:R-:W-:Y:S01]  /*119f0*/  BSSY B0, `(.L_x_278) ;  /* 0x0000004000007945 */ /* 0x000fe20003800000 */
[----:B------:R-:W-:Y:S02]  /*11a00*/  SHF.R.S32.HI R25, RZ, 0x1f, R4 ;  /* 0x0000001fff197819 */ /* 0x000fe40000011404 */
[----:B------:R-:W0:Y:S02]  /*11a10*/  SYNCS.PHASECHK.TRANS64.TRYWAIT P0, [R0+URZ+0x29880], R29 ;  /* 0x0298801d000075a7 */ /* 0x000e24000800017f */
[----:B0-----:R-:W-:Y:S05]  /*11a20*/  @!P0 BRA `(.L_x_279) ;  /* 0x00000040007c8947 */ /* 0x001fea0003800000 */
.L_x_370:
[----:B------:R-:W-:Y:S05]  /*11a30*/  BSYNC B0 ;  /* 0x0000000000007941 */ /* 0x000fea0003800000 */
.L_x_278:
[----:B------:R-:W-:Y:S01]  /*11a40*/  ULDC.64 UR4, c[0x0][0x328] ;  /* 0x0000ca0000047ab9 */ /* 0x000fe20000000a00 */
[----:B------:R-:W2:Y:S01]  /*11a50*/  S2R R12, SR_TID.X ;  /* 0x00000000000c7919 */ /* 0x000ea20000002100 */
[----:B------:R-:W-:Y:S01]  /*11a60*/  IMAD R8, R25, UR4, RZ ;  /* 0x0000000419087c24 */ /* 0x000fe2000f8e02ff */
[----:B------:R-:W-:Y:S01]  /*11a70*/  ULDC.64 UR6, c[0x0][0x338] ;  /* 0x0000ce0000067ab9 */ /* 0x000fe20000000a00 */
[C---:B------:R-:W-:Y:S01]  /*11a80*/  IMAD.WIDE.U32 R2, R4.reuse, UR4, RZ ;  /* 0x0000000404027c25 */ /* 0x040fe2000f8e00ff */
[----:B------:R-:W-:Y:S02]  /*11a90*/  SHF.R.S32.HI R26, RZ, 0x1f, R7 ;  /* 0x0000001fff1a7819 */ /* 0x000fe40000011407 */
[----:B-----5:R-:W-:Y:S01]  /*11aa0*/  SHF.R.S32.HI R27, RZ, 0x1f, R6 ;  /* 0x0000001fff1b7819 */ /* 0x020fe20000011406 */
[----:B------:R-:W-:Y:S01]  /*11ab0*/  IMAD R8, R4, UR5, R8 ;  /* 0x0000000504087c24 */ /* 0x000fe2000f8e0208 */
[C---:B------:R-:W-:Y:S01]  /*11ac0*/  LOP3.LUT P3, RZ, R17.reuse, 0x2, RZ, 0xc0, !PT ;  /* 0x0000000211ff7812 */ /* 0x040fe2000786c0ff */
[----:B------:R-:W-:Y:S01]  /*11ad0*/  IMAD R11, R26, UR4, RZ ;  /* 0x000000041a0b7c24 */ /* 0x000fe2000f8e02ff */
[----:B------:R-:W-:Y:S01]  /*11ae0*/  LOP3.LUT P1, RZ, R17, 0x1, RZ, 0xc0, !PT ;  /* 0x0000000111ff7812 */ /* 0x000fe2000782c0ff */
[----:B------:R-:W-:-:S02]  /*11af0*/  IMAD.IADD R3, R3, 0x1, R8 ;  /* 0x0000000103037824 */ /* 0x000fc400078e0208 */
        /* <DEDUP_REMOVED lines=8> */
[----:B------:R-:W-:Y:S01]  /*11b80*/  IMAD.IADD R3, R3, 0x1, R11 ;  /* 0x0000000103037824 */ /* 0x000fe200078e020b */
[----:B--2---:R-:W-:Y:S01]  /*11b90*/  LOP3.LUT R12, R12, 0x7f, RZ, 0xc0, !PT ;  /* 0x0000007f0c0c7812 */ /* 0x004fe200078ec0ff */
[----:B------:R-:W-:Y:S02]  /*11ba0*/  IMAD R11, R27, UR6, RZ ;  /* 0x000000061b0b7c24 */ /* 0x000fe4000f8e02ff */
[----:B------:R-:W-:Y:S01]  /*11bb0*/  IMAD.WIDE.U32 R2, R6, UR6, R2 ;  /* 0x0000000606027c25 */ /* 0x000fe2000f8e0002 */
[----:B------:R-:W-:-:S03]  /*11bc0*/  SHF.R.U32.HI R12, RZ, 0x5, R12 ;  /* 0x00000005ff0c7819 */ /* 0x000fc6000001160c */
[----:B------:R-:W-:Y:S01]  /*11bd0*/  IMAD R11, R6, UR7, R11 ;  /* 0x00000007060b7c24 */ /* 0x000fe2000f8e020b */
[----:B------:R-:W-:Y:S01]  /*11be0*/  ULDC.64 UR6, c[0x0][0x318] ;  /* 0x0000c60000067ab9 */ /* 0x000fe20000000a00 */
[----:B------:R-:W-:-:S04]  /*11bf0*/  IMAD.WIDE.U32 R8, R18, UR4, R8 ;  /* 0x0000000412087c25 */ /* 0x000fc8000f8e0008 */
[----:B------:R-:W-:Y:S01]  /*11c00*/  IMAD.IADD R3, R3, 0x1, R11 ;  /* 0x0000000103037824 */ /* 0x000fe200078e020b */
[----:B------:R-:W-:Y:S01]  /*11c10*/  IADD3 R8, P0, R8, UR6, RZ ;  /* 0x0000000608087c10 */ /* 0x000fe2000ff1e0ff */
[C---:B-1----:R-:W-:Y:S02]  /*11c20*/  IMAD R23, R18.reuse, UR5, RZ ;  /* 0x0000000512177c24 */ /* 0x042fe4000f8e02ff */
[----:B------:R-:W-:Y:S01]  /*11c30*/  IMAD.WIDE.U32 R2, R18, UR4, R2 ;  /* 0x0000000412027c25 */ /* 0x000fe2000f8e0002 */
[----:B------:R-:W-:Y:S02]  /*11c40*/  UMOV UR4, 0xffffffff ;  /* 0xffffffff00047882 */ /* 0x000fe40000000000 */
[----:B------:R-:W-:Y:S01]  /*11c50*/  IADD3.X R22, R23, UR7, R9, P0, !PT ;  /* 0x0000000717167c10 */ /* 0x000fe200087fe409 */
[----:B------:R-:W-:Y:S01]  /*11c60*/  IMAD.SHL.U32 R12, R12, 0x400, RZ ;  /* 0x000004000c0c7824 */ /* 0x000fe200078e00ff */
[----:B------:R-:W-:-:S03]  /*11c70*/  IADD3 R24, P0, R2, UR6, RZ ;  /* 0x0000000602187c10 */ /* 0x000fc6000ff1e0ff */
[----:B------:R-:W-:Y:S01]  /*11c80*/  IMAD R9, R19, 0x5000, R12 ;  /* 0x0000500013097824 */ /* 0x000fe200078e020c */
[----:B------:R-:W-:Y:S01]  /*11c90*/  IADD3.X R23, R23, UR7, R3, P0, !PT ;  /* 0x0000000717177c10 */ /* 0x000fe200087fe403 */
[----:B------:R-:W-:Y:S08]  /*11ca0*/  BRA.DIV UR4, `(.L_x_280) ;  /* 0x0000003e04f07947 */ /* 0x000ff0000b800000 */
[----:B------:R-:W1:Y:S01]  /*11cb0*/  SHFL.IDX PT, R2, R8, RZ, 0x1c1f ;  /* 0x001c1fff08027589 */ /* 0x000e6200000e0000 */
[----:B------:R-:W-:-:S03]  /*11cc0*/  IADD3 R9, R16, R9, R33 ;  /* 0x0000000910097210 */ /* 0x000fc60007ffe021 */
[----:B------:R-:W2:Y:S02]  /*11cd0*/  SHFL.IDX PT, R3, R22, RZ, 0x1c1f ;  /* 0x001c1fff16037589 */ /* 0x000ea400000e0000 */
[----:B------:R-:W-:Y:S02]  /*11ce0*/  IMAD.IADD R21, R34, 0x1, R9 ;  /* 0x0000000122157824 */ /* 0x000fe400078e0209 */
[----:B------:R-:W-:Y:S01]  /*11cf0*/  SHFL.IDX PT, R23, R23, RZ, 0x1c1f ;  /* 0x001c1fff17177589 */ /* 0x000fe200000e0000 */
[----:B-1----:R-:W-:-:S05]  /*11d00*/  IADD3 R2, P0, R35, R2, RZ ;  /* 0x0000000223027210 */ /* 0x002fca0007f1e0ff */
[----:B--2---:R-:W-:-:S05]  /*11d10*/  IMAD.X R3, RZ, RZ, R3, P0 ;  /* 0x000000ffff037224 */ /* 0x004fca00000e0603 */
[----:B------:R-:W-:Y:S04]  /*11d20*/  LDGSTS.E.BYPASS.LTC128B.128 [R9+0xa400], desc[UR50][R2.64], !P3 ;  /* 0x0a40000002097fae */ /* 0x000fe8000d901d72 */
[----:B------:R1:W-:Y:S04]  /*11d30*/  LDGSTS.E.BYPASS.LTC128B.128 [R21+0xa400], desc[UR50][R2.64+0x40], !P1 ;  /* 0x0a40004002157fae */ /* 0x0003e8000c901d72 */
[----:B-1----:R-:W1:Y:S04]  /*11d40*/  SHFL.IDX PT, R2, R8, 0x1, 0x1c1f ;  /* 0x003c1f0008027f89 */ /* 0x002e6800000e0000 */
[----:B------:R-:W2:Y:S01]  /*11d50*/  SHFL.IDX PT, R3, R22, 0x1, 0x1c1f ;  /* 0x003c1f0016037f89 */ /* 0x000ea200000e0000 */
[----:B-1----:R-:W-:-:S05]  /*11d60*/  IADD3 R2, P0, R35, R2, RZ ;  /* 0x0000000223027210 */ /* 0x002fca0007f1e0ff */
[----:B--2---:R-:W-:-:S05]  /*11d70*/  IMAD.X R3, RZ, RZ, R3, P0 ;  /* 0x000000ffff037224 */ /* 0x004fca00000e0603 */
        /* <DEDUP_REMOVED lines=12> */
[----:B------:R-:W-:Y:S04]  /*11e40*/  LDGSTS.E.BYPASS.LTC128B.128 [R9+0xd400], desc[UR50][R2.64], !P3 ;  /* 0x0d40000002097fae */ /* 0x000fe8000d901d72 */
[----:B------:R1:W-:Y:S04]  /*11e50*/  LDGSTS.E.BYPASS.LTC128B.128 [R21+0xd400], desc[UR50][R2.64+0x40], !P1 ;  /* 0x0d40004002157fae */ /* 0x0003e8000c901d72 */
[----:B-1----:R1:W2:Y:S02]  /*11e60*/  SHFL.IDX PT, R2, R24, RZ, 0x1c1f ;  /* 0x001c1fff18027589 */ /* 0x0022a400000e0000 */
.L_x_382:
[----:B--2---:R-:W-:-:S05]  /*11e70*/  IADD3 R2, P0, R35, R2, RZ ;  /* 0x0000000223027210 */ /* 0x004fca0007f1e0ff */
[----:B------:R-:W-:Y:S01]  /*11e80*/  IMAD.X R3, RZ, RZ, R23, P0 ;  /* 0x000000ffff037224 */ /* 0x000fe200000e0617 */
[----:B------:R-:W-:-:S04]  /*11e90*/  PLOP3.LUT P0, PT, PT, PT, PT, 0x80, 0x0 ;  /* 0x000000000000781c */ /* 0x000fc80003f0f070 */
[----:B------:R-:W-:Y:S01]  /*11ea0*/  @!PT LDS RZ, [RZ] ;  /* 0x00000000fffff984 */ /* 0x000fe20000000800 */
[----:B------:R-:W-:Y:S01]  /*11eb0*/  @!PT LDS RZ, [RZ] ;  /* 0x00000000fffff984 */ /* 0x000fe20000000800 */
[----:B------:R-:W-:Y:S01]  /*11ec0*/  @!PT LDS RZ, [RZ] ;  /* 0x00000000fffff984 */ /* 0x000fe20000000800 */
[----:B------:R2:W-:Y:S04]  /*11ed0*/  LDGSTS.E.BYPASS.LTC128B.128 [R9+0xe400], desc[UR50][R2.64], !P3 ;  /* 0x0e40000002097fae */ /* 0x0005e8000d901d72 */
[----:B------:R2:W-:Y:S01]  /*11ee0*/  LDGSTS.E.BYPASS.LTC128B.128 [R21+0xe400], desc[UR50][R2.64+0x40], !P1 ;  /* 0x0e40004002157fae */ /* 0x0005e2000c901d72 */
[----:B------:R-:W-:-:S04]  /*11ef0*/  NOP ;  /* 0x0000000000007918 */ /* 0x000fc80000000000 */
.L_x_281:
[----:B------:R-:W-:Y:S02]  /*11f00*/  PLOP3.LUT P1, PT, P1, P0, PT, 0xa2, 0x0 ;  /* 0x000000000000781c */ /* 0x000fe40000f21472 */
[----:B------:R-:W-:-:S08]  /*11f10*/  @P0 R2UR P1, UR4, R0 ;  /* 0x00000000000402ca */ /* 0x000fd00000020000 */
[----:B------:R-:W-:-:S05]  /*11f20*/  @P0 PLOP3.LUT P0, PT, P1, PT, PT, 0x80, 0x0 ;  /* 0x000000000000081c */ /* 0x000fca0000f0f070 */
[----:B------:R-:W-:Y:S01]  /*11f30*/  @!P1 SYNCS.ARRIVE.TRANS64.RED.A0T1 RZ, [UR4+0x29870], RZ ;  /* 0x029870ffffff99a7 */ /* 0x000fe20008200404 */
[----:B------:R-:W-:Y:S07]  /*11f40*/  @!P1 ARRIVES.LDGSTSBAR.64.TRANSCNT [UR4+0x29870] ;  /* 0x02987000ff0099b0 */ /* 0x000fee0008000a84 */
[----:B------:R-:W-:Y:S05]  /*11f50*/  @P0 BRA.U.ANY `(.L_x_281) ;  /* 0xfffffffd00e80947 */ /* 0x000fea000393ffff */
[----:B------:R-:W-:Y:S01]  /*11f60*/  NOP ;  /* 0x0000000000007918 */ /* 0x000fe20000000000 */
[----:B--2---:R-:W-:-:S04]  /*11f70*/  MOV R2, UR44 ;  /* 0x0000002c00027c02 */ /* 0x004fc80008000f00 */
[----:B------:R-:W-:-:S13]  /*11f80*/  ISETP.NE.AND P3, PT, R2, 0x3, PT ;  /* 0x000000030200780c */ /* 0x000fda0003f65270 */
[----:B------:R-:W-:Y:S05]  /*11f90*/  @!P3 BRA `(.L_x_282) ;  /* 0x000000000004b947 */ /* 0x000fea0003800000 */
[----:B------:R-:W-:Y:S01]  /*11fa0*/  BPT.TRAP 0x1 ;  /* 0x000000040000795c */ /* 0x000fe20000300000 */
.L_x_282:
[----:B------:R2:W-:Y:S01]  /*11fb0*/  SYNCS.ARRIVE.TRANS64.A1T0 RZ, [R0+URZ+0x29870], RZ ;  /* 0x029870ff00ff79a7 */ /* 0x0005e2000810003f */
[----:B------:R-:W-:Y:S05]  /*11fc0*/  @!P3 BRA `(.L_x_283) ;  /* 0x000000000004b947 */ /* 0x000fea0003800000 */
[----:B------:R-:W-:Y:S01]  /*11fd0*/  BPT.TRAP 0x1 ;  /* 0x000000040000795c */ /* 0x000fe20000300000 */
.L_x_283:
[----:B------:R-:W3:Y:S01]  /*11fe0*/  SYNCS.PHASECHK.TRANS64.TRYWAIT P0, [R0+URZ+0x29840], R29 ;  /* 0x0298401d000075a7 */ /* 0x000ee2000800017f */
[----:B------:R-:W-:Y:S04]  /*11ff0*/  BSSY B0, `(.L_x_284) ;  /* 0x0000002000007945 */ /* 0x000fe80003800000 */
[----:B---3--:R-:W-:Y:S05]  /*12000*/  @!P0 BRA `(.L_x_285) ;  /* 0x00000040008c8947 */ /* 0x008fea0003800000 */
.L_x_383:
[----:B------:R-:W-:Y:S05]  /*12010*/  BSYNC B0 ;  /* 0x0000000000007941 */ /* 0x000fea0003800000 */
.L_x_284:
[----:B------:R-:W4:Y:S01]  /*12020*/  LDL R11, [R1+0x14] ;  /* 0x00001400010b7983 */ /* 0x000f220000100800 */
[----:B------:R-:W-:Y:S01]  /*12030*/  ULDC.64 UR4, c[0x0][0x300] ;  /* 0x0000c00000047ab9 */ /* 0x000fe20000000a00 */
[----:B------:R-:W-:Y:S01]  /*12040*/  ULDC.64 UR6, c[0x0][0x310] ;  /* 0x0000c40000067ab9 */ /* 0x000fe20000000a00 */
[----:B------:R-:W-:Y:S01]  /*12050*/  IMAD R8, R25, UR4, RZ ;  /* 0x0000000419087c24 */ /* 0x000fe2000f8e02ff */
[C---:B------:R-:W-:Y:S01]  /*12060*/  LOP3.LUT P4, RZ, R17.reuse, 0x10, RZ, 0xc0, !PT ;  /* 0x0000001011ff7812 */ /* 0x040fe2000788c0ff */
[C---:B------:R-:W-:Y:S01]  /*12070*/  IMAD.WIDE.U32 R2, R4.reuse, UR4, RZ ;  /* 0x0000000404027c25 */ /* 0x040fe2000f8e00ff */
[C---:B------:R-:W-:Y:S02]  /*12080*/  LOP3.LUT P3, RZ, R17.reuse, 0x8, RZ, 0xc0, !PT ;  /* 0x0000000811ff7812 */ /* 0x040fe4000786c0ff */
[----:B------:R-:W-:Y:S01]  /*12090*/  LOP3.LUT P1, RZ, R17, 0x4, RZ, 0xc0, !PT ;  /* 0x0000000411ff7812 */ /* 0x000fe2000782c0ff */
[----:B------:R-:W-:Y:S02]  /*120a0*/  IMAD R8, R4, UR5, R8 ;  /* 0x0000000504087c24 */ /* 0x000fe4000f8e0208 */
[----:B------:R-:W-:-:S02]  /*120b0*/  IMAD R28, R28, UR6, RZ ;  /* 0x000000061c1c7c24 */ /* 0x000fc4000f8e02ff */
[----:B------:R-:W-:Y:S02]  /*120c0*/  IMAD.IADD R3, R3, 0x1, R8 ;  /* 0x0000000103037824 */ /* 0x000fe400078e0208 */
[----:B------:R-:W-:Y:S02]  /*120d0*/  IMAD R8, R26, UR4, RZ ;  /* 0x000000041a087c24 */ /* 0x000fe4000f8e02ff */
[----:B------:R-:W-:-:S04]  /*120e0*/  IMAD.WIDE.U32 R2, R5, UR6, R2 ;  /* 0x0000000605027c25 */ /* 0x000fc8000f8e0002 */
[----:B------:R-:W-:Y:S02]  /*120f0*/  IMAD R5, R5, UR7, R28 ;  /* 0x0000000705057c24 */ /* 0x000fe4000f8e021c */
[----:B------:R-:W-:Y:S02]  /*12100*/  IMAD.MOV.U32 R4, RZ, RZ, R2 ;  /* 0x000000ffff047224 */ /* 0x000fe400078e0002 */
[----:B------:R-:W-:Y:S02]  /*12110*/  IMAD.IADD R5, R3, 0x1, R5 ;  /* 0x0000000103057824 */ /* 0x000fe400078e0205 */
[C---:B------:R-:W-:Y:S02]  /*12120*/  IMAD R8, R7.reuse, UR5, R8 ;  /* 0x0000000507087c24 */ /* 0x040fe4000f8e0208 */
[----:B------:R-:W-:Y:S01]  /*12130*/  IMAD.WIDE.U32 R2, R7, UR4, RZ ;  /* 0x0000000407027c25 */ /* 0x000fe2000f8e00ff */
[----:B------:R-:W-:-:S03]  /*12140*/  ULDC.64 UR4, c[0x0][0x308] ;  /* 0x0000c20000047ab9 */ /* 0x000fc60000000a00 */
[----:B------:R-:W-:Y:S02]  /*12150*/  IMAD.IADD R3, R3, 0x1, R8 ;  /* 0x0000000103037824 */ /* 0x000fe400078e0208 */
[----:B------:R-:W-:Y:S02]  /*12160*/  IMAD R8, R27, UR6, RZ ;  /* 0x000000061b087c24 */ /* 0x000fe4000f8e02ff */
[----:B------:R-:W-:Y:S02]  /*12170*/  IMAD R9, R18, UR5, RZ ;  /* 0x0000000512097c24 */ /* 0x000fe4000f8e02ff */
[C---:B------:R-:W-:Y:S02]  /*12180*/  IMAD R8, R6.reuse, UR7, R8 ;  /* 0x0000000706087c24 */ /* 0x040fe4000f8e0208 */
[----:B------:R-:W-:Y:S01]  /*12190*/  IMAD.WIDE.U32 R6, R6, UR6, R2 ;  /* 0x0000000606067c25 */ /* 0x000fe2000f8e0002 */
[----:B------:R-:W-:-:S03]  /*121a0*/  ULDC.64 UR6, c[0x0][0x2e8] ;  /* 0x0000ba0000067ab9 */ /* 0x000fc60000000a00 */
[----:B------:R-:W-:-:S03]  /*121b0*/  IMAD.WIDE.U32 R2, R18, UR4, R4 ;  /* 0x0000000412027c25 */ /* 0x000fc6000f8e0004 */
[----:B------:R-:W-:Y:S01]  /*121c0*/  IADD3 R4, P0, R2, UR6, RZ ;  /* 0x0000000602047c10 */ /* 0x000fe2000ff1e0ff */
[----:B------:R-:W-:-:S03]  /*121d0*/  IMAD.MOV.U32 R2, RZ, RZ, R6 ;  /* 0x000000ffff027224 */ /* 0x000fc600078e0006 */
[----:B------:R-:W-:Y:S01]  /*121e0*/  IADD3.X R5, R9, UR7, R3, P0, !PT ;  /* 0x0000000709057c10 */ /* 0x000fe200087fe403 */
[----:B------:R-:W-:Y:S02]  /*121f0*/  IMAD.IADD R3, R7, 0x1, R8 ;  /* 0x0000000107037824 */ /* 0x000fe400078e0208 */
[----:B------:R-:W-:Y:S01]  /*12200*/  IMAD.WIDE.U32 R2, R18, UR4, R2 ;  /* 0x0000000412027c25 */ /* 0x000fe2000f8e0002 */
[----:B------:R-:W-:Y:S02]  /*12210*/  UMOV UR4, 0xffffffff ;  /* 0xffffffff00047882 */ /* 0x000fe40000000000 */
[----:B------:R-:W-:-:S04]  /*12220*/  IADD3 R6, P0, R2, UR6, RZ ;  /* 0x0000000602067c10 */ /* 0x000fc8000ff1e0ff */
[----:B------:R-:W-:Y:S01]  /*12230*/  IADD3.X R8, R9, UR7, R3, P0, !PT ;  /* 0x0000000709087c10 */ /* 0x000fe200087fe403 */
[----:B----4-:R-:W-:Y:S01]  /*12240*/  IMAD R7, R19, 0x7800, R11 ;  /* 0x0000780013077824 */ /* 0x010fe200078e020b */
[----:B------:R-:W-:Y:S07]  /*12250*/  BRA.DIV UR4, `(.L_x_286) ;  /* 0x00000042040c7947 */ /* 0x000fee000b800000 */
[----:B------:R-:W4:Y:S01]  /*12260*/  SHFL.IDX PT, R2, R4, RZ, 0x1c1f ;  /* 0x001c1fff04027589 */ /* 0x000f2200000e0000 */
[----:B------:R-:W-:-:S03]  /*12270*/  IMAD.IADD R7, R16, 0x1, R7 ;  /* 0x0000000110077824 */ /* 0x000fc600078e0207 */
[----:B------:R-:W5:Y:S04]  /*12280*/  SHFL.IDX PT, R3, R5, RZ, 0x1c1f ;  /* 0x001c1fff05037589 */ /* 0x000f6800000e0000 */
[----:B------:R-:W-:Y:S04]  /*12290*/  SHFL.IDX PT, R9, R5, 0x2, 0x1c1f ;  /* 0x005c1f0005097f89 */ /* 0x000fe800000e0000 */
[----:B------:R-:W-:Y:S01]  /*122a0*/  SHFL.IDX PT, R8, R8, RZ, 0x1c1f ;  /* 0x001c1fff08087589 */ /* 0x000fe200000e0000 */
[----:B----4-:R-:W-:-:S05]  /*122b0*/  IADD3 R2, P0, R35, R2, RZ ;  /* 0x0000000223027210 */ /* 0x010fca0007f1e0ff */
[----:B-----5:R-:W-:-:S05]  /*122c0*/  IMAD.X R3, RZ, RZ, R3, P0 ;  /* 0x000000ffff037224 */ /* 0x020fca00000e0603 */
[----:B------:R-:W-:Y:S04]  /*122d0*/  LDGSTS.E.BYPASS.LTC128B.128 [R7+0x1a400], desc[UR50][R2.64], !P4 ;  /* 0x1a40000002077fae */ /* 0x000fe8000e101d72 */
[----:B------:R-:W-:Y:S04]  /*122e0*/  LDGSTS.E.BYPASS.LTC128B.128 [R7+0x1cc00], desc[UR50][R2.64+0x40], !P3 ;  /* 0x1cc0004002077fae */ /* 0x000fe8000d901d72 */
[----:B------:R4:W-:Y:S04]  /*122f0*/  LDGSTS.E.BYPASS.LTC128B.128 [R7+0x1f400], desc[UR50][R2.64+0x80], !P1 ;  /* 0x1f40008002077fae */ /* 0x0009e8000c901d72 */
[----:B----4-:R-:W4:Y:S04]  /*12300*/  SHFL.IDX PT, R2, R4, 0x1, 0x1c1f ;  /* 0x003c1f0004027f89 */ /* 0x010f2800000e0000 */
[----:B------:R-:W5:Y:S01]  /*12310*/  SHFL.IDX PT, R3, R5, 0x1, 0x1c1f ;  /* 0x003c1f0005037f89 */ /* 0x000f6200000e0000 */
[----:B----4-:R-:W-:-:S05]  /*12320*/  IADD3 R2, P0, R35, R2, RZ ;  /* 0x0000000223027210 */ /* 0x010fca0007f1e0ff */
[----:B-----5:R-:W-:-:S05]  /*12330*/  IMAD.X R3, RZ, RZ, R3, P0 ;  /* 0x000000ffff037224 */ /* 0x020fca00000e0603 */
[----:B------:R-:W-:Y:S04]  /*12340*/  LDGSTS.E.BYPASS.LTC128B.128 [R7+0x1ac00], desc[UR50][R2.64], !P4 ;  /* 0x1ac0000002077fae */ /* 0x000fe8000e101d72 */
[----:B------:R-:W-:Y:S04]  /*12350*/  LDGSTS.E.BYPASS.LTC128B.128 [R7+0x1d400], desc[UR50][R2.64+0x40], !P3 ;  /* 0x1d40004002077fae */ /* 0x000fe8000d901d72 */
[----:B------:R4:W-:Y:S04]  /*12360*/  LDGSTS.E.BYPASS.LTC128B.128 [R7+0x1fc00], desc[UR50][R2.64+0x80], !P1 ;  /* 0x1fc0008002077fae */ /* 0x0009e8000c901d72 */
[----:B----4-:R-:W4:Y:S02]  /*12370*/  SHFL.IDX PT, R2, R4, 0x2, 0x1c1f ;  /* 0x005c1f0004027f89 */ /* 0x010f2400000e0000 */
[----:B----4-:R-:W-:-:S05]  /*12380*/  IADD3 R2, P0, R35, R2, RZ ;  /* 0x0000000223027210 */ /* 0x010fca0007f1e0ff */
[----:B------:R-:W-:Y:S02]  /*12390*/  IMAD.X R3, RZ, RZ, R9, P0 ;  /* 0x000000ffff037224 */ /* 0x000fe400000e0609 */
[----:B------:R-:W-:Y:S04]  /*123a0*/  SHFL.IDX PT, R9, R5, 0x3, 0x1c1f ;  /* 0x007c1f0005097f89 */ /* 0x000fe800000e0000 */
[----:B------:R-:W-:Y:S04]  /*123b0*/  LDGSTS.E.BYPASS.LTC128B.128 [R7+0x1b400], desc[UR50][R2.64], !P4 ;  /* 0x1b40000002077fae */ /* 0x000fe8000e101d72 */
[----:B------:R-:W-:Y:S04]  /*123c0*/  LDGSTS.E.BYPASS.LTC128B.128 [R7+0x1dc00], desc[UR50][R2.64+0x40], !P3 ;  /* 0x1dc0004002077fae */ /* 0x000fe8000d901d72 */
[----:B------:R4:W-:Y:S04]  /*123d0*/  LDGSTS.E.BYPASS.LTC128B.128 [R7+0x20400], desc[UR50][R2.64+0x80], !P1 ;  /* 0x2040008002077fae */ /* 0x0009e8000c901d72 */
[----:B----4-:R-:W4:Y:S02]  /*123e0*/  SHFL.IDX PT, R2, R4, 0x3, 0x1c1f ;  /* 0x007c1f0004027f89 */ /* 0x010f2400000e0000 */
[----:B----4-:R-:W-:-:S05]  /*123f0*/  IADD3 R2, P0, R35, R2, RZ ;  /* 0x0000000223027210 */ /* 0x010fca0007f1e0ff */
[----:B------:R-:W-:-:S05]  /*12400*/  IMAD.X R3, RZ, RZ, R9, P0 ;  /* 0x000000ffff037224 */ /* 0x000fca00000e0609 */
[----:B------:R-:W-:Y:S04]  /*12410*/  LDGSTS.E.BYPASS.LTC128B.128 [R7+0x1bc00], desc[UR50][R2.64], !P4 ;  /* 0x1bc0000002077fae */ /* 0x000fe8000e101d72 */
[----:B------:R-:W-:Y:S04]  /*12420*/  LDGSTS.E.BYPASS.LTC128B.128 [R7+0x1e400], desc[UR50][R2.64+0x40], !P3 ;  /* 0x1e40004002077fae */ /* 0x000fe8000d901d72 */
[----:B------:R4:W-:Y:S04]  /*12430*/  LDGSTS.E.BYPASS.LTC128B.128 [R7+0x20c00], desc[UR50][R2.64+0x80], !P1 ;  /* 0x20c0008002077fae */ /* 0x0009e8000c901d72 */
[----:B----4-:R4:W0:Y:S02]  /*12440*/  SHFL.IDX PT, R2, R6, RZ, 0x1c1f ;  /* 0x001c1fff06027589 */ /* 0x01082400000e0000 */
.L_x_395:
[----:B0-----:R-:W-:-:S05]  /*12450*/  IADD3 R2, P0, R35, R2, RZ ;  /* 0x0000000223027210 */ /* 0x001fca0007f1e0ff */
[----:B------:R-:W-:Y:S01]  /*12460*/  IMAD.X R3, RZ, RZ, R8, P0 ;  /* 0x000000ffff037224 */ /* 0x000fe200000e0608 */
[----:B------:R-:W-:-:S04]  /*12470*/  PLOP3.LUT P0, PT, PT, PT, PT, 0x80, 0x0 ;  /* 0x000000000000781c */ /* 0x000fc80003f0f070 */
[----:B------:R-:W-:Y:S01]  /*12480*/  @!PT LDS RZ, [RZ] ;  /* 0x00000000fffff984 */ /* 0x000fe20000000800 */
[----:B------:R-:W-:Y:S01]  /*12490*/  @!PT LDS RZ, [RZ] ;  /* 0x00000000fffff984 */ /* 0x000fe20000000800 */
[----:B------:R-:W-:Y:S01]  /*124a0*/  @!PT LDS RZ, [RZ] ;  /* 0x00000000fffff984 */ /* 0x000fe20000000800 */
[----:B------:R0:W-:Y:S04]  /*124b0*/  LDGSTS.E.BYPASS.LTC128B.128 [R7+0x1c400], desc[UR50][R2.64], !P4 ;  /* 0x1c40000002077fae */ /* 0x0001e8000e101d72 */
[----:B------:R0:W-:Y:S04]  /*124c0*/  LDGSTS.E.BYPASS.LTC128B.128 [R7+0x1ec00], desc[UR50][R2.64+0x40], !P3 ;  /* 0x1ec0004002077fae */ /* 0x0001e8000d901d72 */
[----:B------:R0:W-:Y:S01]  /*124d0*/  LDGSTS.E.BYPASS.LTC128B.128 [R7+0x21400], desc[UR50][R2.64+0x80], !P1 ;  /* 0x2140008002077fae */ /* 0x0001e2000c901d72 */
[----:B------:R-:W-:Y:S01]  /*124e0*/  NOP ;  /* 0x0000000000007918 */ /* 0x000fe20000000000 */
.L_x_287:
[----:B------:R-:W-:Y:S02]  /*124f0*/  PLOP3.LUT P1, PT, P1, P0, PT, 0xa2, 0x0 ;  /* 0x000000000000781c */ /* 0x000fe40000f21472 */
[----:B------:R-:W-:-:S08]  /*12500*/  @P0 R2UR P1, UR4, R0 ;  /* 0x00000000000402ca */ /* 0x000fd00000020000 */
[----:B------:R-:W-:-:S05]  /*12510*/  @P0 PLOP3.LUT P0, PT, P1, PT, PT, 0x80, 0x0 ;  /* 0x000000000000081c */ /* 0x000fca0000f0f070 */
[----:B------:R-:W-:Y:S01]  /*12520*/  @!P1 SYNCS.ARRIVE.TRANS64.RED.A0T1 RZ, [UR4+0x29830], RZ ;  /* 0x029830ffffff99a7 */ /* 0x000fe20008200404 */
[----:B------:R-:W-:Y:S07]  /*12530*/  @!P1 ARRIVES.LDGSTSBAR.64.TRANSCNT [UR4+0x29830] ;  /* 0x02983000ff0099b0 */ /* 0x000fee0008000a84 */
[----:B------:R-:W-:Y:S05]  /*12540*/  @P0 BRA.U.ANY `(.L_x_287) ;  /* 0xfffffffd00e80947 */ /* 0x000fea000393ffff */
[----:B------:R-:W-:Y:S01]  /*12550*/  NOP ;  /* 0x0000000000007918 */ /* 0x000fe20000000000 */
[----:B0-----:R-:W-:-:S05]  /*12560*/  IMAD.U32 R2, RZ, RZ, UR44 ;  /* 0x0000002cff027e24 */ /* 0x001fca000f8e00ff */
[----:B------:R-:W-:-:S13]  /*12570*/  ISETP.NE.AND P3, PT, R2, 0x3, PT ;  /* 0x000000030200780c */ /* 0x000fda0003f65270 */
[----:B------:R-:W-:Y:S05]  /*12580*/  @!P3 BRA `(.L_x_288) ;  /* 0x000000000004b947 */ /* 0x000fea0003800000 */
[----:B------:R-:W-:Y:S01]  /*12590*/  BPT.TRAP 0x1 ;  /* 0x000000040000795c */ /* 0x000fe20000300000 */
.L_x_288:
[----:B------:R2:W-:Y:S02]  /*125a0*/  SYNCS.ARRIVE.TRANS64.A1T0 RZ, [R0+URZ+0x29830], RZ ;  /* 0x029830ff00ff79a7 */ /* 0x0005e4000810003f */
[----:B--23--:R-:W-:-:S05]  /*125b0*/  IMAD.U32 R0, RZ, RZ, UR46 ;  /* 0x0000002eff007e24 */ /* 0x00cfca000f8e00ff */
[----:B------:R-:W-:-:S13]  /*125c0*/  ISETP.NE.AND P0, PT, R0, 0x3, PT ;  /* 0x000000030000780c */ /* 0x000fda0003f05270 */
[----:B------:R-:W-:Y:S05]  /*125d0*/  @!P0 BRA `(.L_x_289) ;  /* 0x0000000000048947 */ /* 0x000fea0003800000 */
[----:B------:R-:W-:Y:S01]  /*125e0*/  BPT.TRAP 0x1 ;  /* 0x000000040000795c */ /* 0x000fe20000300000 */
.L_x_289:
[----:B------:R-:W-:Y:S01]  /*125f0*/  LOP3.LUT R3, R20, 0x1, RZ, 0x3c, !PT ;  /* 0x0000000114037812 */ /* 0x000fe200078e3cff */
[----:B------:R-:W-:Y:S01]  /*12600*/  IMAD R0, R10, 0x8, R16 ;  /* 0x000000080a007824 */ /* 0x000fe200078e0210 */
[----:B------:R-:W-:Y:S02]  /*12610*/  BSSY B0, `(.L_x_290) ;  /* 0x0000004000007945 */ /* 0x000fe40003800000 */
[----:B------:R-:W-:-:S04]  /*12620*/  SHF.L.U32 R3, R3, 0x1f, RZ ;  /* 0x0000001f03037819 */ /* 0x000fc800000006ff */
[----:B------:R-:W0:Y:S02]  /*12630*/  SYNCS.PHASECHK.TRANS64.TRYWAIT P1, [R0+URZ+0x29870], R3 ;  /* 0x02987003000075a7 */ /* 0x000e24000802017f */
[----:B0-----:R-:W-:Y:S05]  /*12640*/  @!P1 BRA `(.L_x_291) ;  /* 0x0000004000909947 */ /* 0x001fea0003800000 */
.L_x_396:
[----:B------:R-:W-:Y:S05]  /*12650*/  BSYNC B0 ;  /* 0x0000000000007941 */ /* 0x000fea0003800000 */
.L_x_290:
[----:B------:R-:W-:-:S05]  /*12660*/  IMAD.U32 R2, RZ, RZ, UR44 ;  /* 0x0000002cff027e24 */ /* 0x000fca000f8e00ff */
[----:B------:R-:W-:-:S13]  /*12670*/  ISETP.NE.AND P1, PT, R2, 0x3, PT ;  /* 0x000000030200780c */ /* 0x000fda0003f25270 */
[----:B------:R-:W-:Y:S05]  /*12680*/  @!P1 BRA `(.L_x_292) ;  /* 0x0000000000049947 */ /* 0x000fea0003800000 */
[----:B------:R-:W-:Y:S01]  /*12690*/  BPT.TRAP 0x1 ;  /* 0x000000040000795c */ /* 0x000fe20000300000 */
.L_x_292:
[----:B0-----:R-:W-:Y:S01]  /*126a0*/  SHF.L.U32 R3, R20, 0x1f, RZ ;  /* 0x0000001f14037819 */ /* 0x001fe200000006ff */
[----:B------:R-:W-:-:S03]  /*126b0*/  IMAD R12, R10, 0x5000, RZ ;  /* 0x000050000a0c7824 */ /* 0x000fc600078e02ff */
[----:B------:R-:W0:Y:S02]  /*126c0*/  SYNCS.PHASECHK.TRANS64.TRYWAIT P1, [R0+URZ+0x29860], R3 ;  /* 0x02986003000075a7 */ /* 0x000e24000802017f */
[----:B0-----:R-:W-:Y:S05]  /*126d0*/  @!P1 BRA `(.L_x_293) ;  /* 0x0000004000809947 */ /* 0x001fea0003800000 */
.L_x_397:
[----:B------:R-:W0:Y:S04]  /*126e0*/  LDL R4, [R1+0x1c] ;  /* 0x00001c0001047983 */ /* 0x000e280000100800 */
[----:B------:R-:W2:Y:S04]  /*126f0*/  LDL R2, [R1+0x20] ;  /* 0x0000200001027983 */ /* 0x000ea80000100800 */
[----:B------:R-:W1:Y:S01]  /*12700*/  LDL R13, [R1+0x18] ;  /* 0x00001800010d7983 */ /* 0x000e620000100800 */
[----:B------:R-:W-:Y:S05]  /*12710*/  WARPSYNC.ALL ;  /* 0x0000000000007948 */ /* 0x000fea0003800000 */
[----:B------:R-:W-:-:S05]  /*12720*/  IMAD.U32 R25, RZ, RZ, UR44 ;  /* 0x0000002cff197e24 */ /* 0x000fca000f8e00ff */
[----:B------:R-:W-:Y:S02]  /*12730*/  ISETP.NE.AND P1, PT, R25, 0x3, PT ;  /* 0x000000031900780c */ /* 0x000fe40003f25270 */
[----:B0-----:R-:W-:-:S05]  /*12740*/  LOP3.LUT R3, R12, R4, RZ, 0xfc, !PT ;  /* 0x000000040c037212 */ /* 0x001fca00078efcff */
[----:B------:R-:W-:Y:S01]  /*12750*/  IMAD.IADD R3, R16, 0x1, R3 ;  /* 0x0000000110037824 */ /* 0x000fe200078e0203 */
[----:B-1----:R-:W-:-:S03]  /*12760*/  LOP3.LUT R24, R12, R13, RZ, 0xfc, !PT ;  /* 0x0000000d0c187212 */ /* 0x002fc600078efcff */
[----:B--2---:R-:W-:Y:S01]  /*12770*/  IMAD.IADD R2, R2, 0x1, R3 ;  /* 0x0000000102027824 */ /* 0x004fe200078e0203 */
[----:B----4-:R-:W0:Y:S01]  /*12780*/  LDSM.16.MT88.4 R4, [R3+0xa400] ;  /* 0x00a400000304783b */ /* 0x010e220000004200 */
[----:B------:R-:W-:Y:S01]  /*12790*/  IMAD.IADD R24, R16, 0x1, R24 ;  /* 0x0000000110187824 */ /* 0x000fe200078e0218 */
[C-C-:B0-----:R-:W-:Y:S02]  /*127a0*/  PRMT R8, R4.reuse, 0x6420, R5.reuse ;  /* 0x0000642004087816 */ /* 0x141fe40000000005 */
[----:B------:R-:W-:Y:S02]  /*127b0*/  PRMT R9, R4, 0x7531, R5 ;  /* 0x0000753104097816 */ /* 0x000fe40000000005 */
[C-C-:B------:R-:W-:Y:S02]  /*127c0*/  PRMT R10, R6.reuse, 0x6420, R7.reuse ;  /* 0x00006420060a7816 */ /* 0x140fe40000000007 */
[----:B------:R-:W-:Y:S02]  /*127d0*/  PRMT R11, R6, 0x7531, R7 ;  /* 0x00007531060b7816 */ /* 0x000fe40000000007 */
[----:B------:R-:W0:Y:S04]  /*127e0*/  LDSM.16.MT88.4 R4, [R2+0xa400] ;  /* 0x00a400000204783b */ /* 0x000e280000004200 */
[----:B------:R-:W-:Y:S01]  /*127f0*/  STSM.16.M88.4 [R24+0x400], R8 ;  /* 0x0004000818007844 */ /* 0x000fe20000000200 */
[----:B0-----:R-:W-:-:S02]  /*12800*/  PRMT R12, R4, 0x6420, R5 ;  /* 0x00006420040c7816 */ /* 0x001fc40000000005 */
[----:B------:R-:W-:Y:S02]  /*12810*/  PRMT R13, R4, 0x7531, R5 ;  /* 0x00007531040d7816 */ /* 0x000fe40000000005 */
[C-C-:B------:R-:W-:Y:S02]  /*12820*/  PRMT R14, R6.reuse, 0x6420, R7.reuse ;  /* 0x00006420060e7816 */ /* 0x140fe40000000007 */
[----:B------:R-:W-:-:S05]  /*12830*/  PRMT R15, R6, 0x7531, R7 ;  /* 0x00007531060f7816 */ /* 0x000fca0000000007 */
[----:B------:R-:W-:Y:S04]  /*12840*/  STSM.16.M88.4 [R24+0xc00], R12 ;  /* 0x000c000c18007844 */ /* 0x000fe80000000200 */
[----:B------:R-:W0:Y:S02]  /*12850*/  LDSM.16.MT88.4 R8, [R3+0xb400] ;  /* 0x00b400000308783b */ /* 0x000e240000004200 */
[C-C-:B0-----:R-:W-:Y:S02]  /*12860*/  PRMT R4, R8.reuse, 0x6420, R9.reuse ;  /* 0x0000642008047816 */ /* 0x141fe40000000009 */
[----:B------:R-:W-:Y:S02]  /*12870*/  PRMT R5, R8, 0x7531, R9 ;  /* 0x0000753108057816 */ /* 0x000fe40000000009 */
[----:B------:R-:W-:-:S02]  /*12880*/  PRMT R6, R10, 0x6420, R11 ;  /* 0x000064200a067816 */ /* 0x000fc4000000000b */
[----:B------:R-:W-:Y:S02]  /*12890*/  PRMT R7, R10, 0x7531, R11 ;  /* 0x000075310a077816 */ /* 0x000fe4000000000b */
[----:B------:R-:W0:Y:S04]  /*128a0*/  LDSM.16.MT88.4 R8, [R2+0xb400] ;  /* 0x00b400000208783b */ /* 0x000e280000004200 */
[----:B------:R-:W-:Y:S01]  /*128b0*/  STSM.16.M88.4 [R24+0x1400], R4 ;  /* 0x0014000418007844 */ /* 0x000fe20000000200 */
[C-C-:B0-----:R-:W-:Y:S02]  /*128c0*/  PRMT R20, R8.reuse, 0x6420, R9.reuse ;  /* 0x0000642008147816 */ /* 0x141fe40000000009 */
[----:B------:R-:W-:Y:S02]  /*128d0*/  PRMT R21, R8, 0x7531, R9 ;  /* 0x0000753108157816 */ /* 0x000fe40000000009 */
[----:B------:R-:W-:-:S02]  /*128e0*/  PRMT R22, R10, 0x6420, R11 ;  /* 0x000064200a167816 */ /* 0x000fc4000000000b */
        /* <DEDUP_REMOVED lines=20> */
[----:B------:R0:W-:Y:S02]  /*12a30*/  STSM.16.M88.4 [R24+0x3400], R4 ;  /* 0x0034000418007844 */ /* 0x0001e40000000200 */
[C-C-:B0-----:R-:W-:Y:S02]  /*12a40*/  PRMT R4, R8.reuse, 0x6420, R9.reuse ;  /* 0x0000642008047816 */ /* 0x141fe40000000009 */
[----:B------:R-:W-:-:S02]  /*12a50*/  PRMT R5, R8, 0x7531, R9 ;  /* 0x0000753108057816 */ /* 0x000fc40000000009 */
[C-C-:B------:R-:W-:Y:S02]  /*12a60*/  PRMT R6, R10.reuse, 0x6420, R11.reuse ;  /* 0x000064200a067816 */ /* 0x140fe4000000000b */
[----:B------:R-:W-:-:S05]  /*12a70*/  PRMT R7, R10, 0x7531, R11 ;  /* 0x000075310a077816 */ /* 0x000fca000000000b */
[----:B------:R-:W-:Y:S04]  /*12a80*/  STSM.16.M88.4 [R24+0x3c00], R4 ;  /* 0x003c000418007844 */ /* 0x000fe80000000200 */
[----:B------:R-:W0:Y:S04]  /*12a90*/  LDSM.16.MT88.4 R8, [R3+0xe400] ;  /* 0x00e400000308783b */ /* 0x000e280000004200 */
        /* <DEDUP_REMOVED lines=19> */
.L_x_294:
[----:B-1----:R1:W-:Y:S01]  /*12bd0*/  SYNCS.ARRIVE.TRANS64.A1T0 RZ, [R0+URZ+0x29850], RZ ;  /* 0x029850ff00ff79a7 */ /* 0x0023e2000810003f */
[----:B------:R-:W-:Y:S06]  /*12be0*/  BAR.SYNC.DEFER_BLOCKING 0x2, 0x80 ;  /* 0x0082000000007b1d */ /* 0x000fec0000010000 */
[----:B------:R-:W-:Y:S05]  /*12bf0*/  @!P0 BRA `(.L_x_295) ;  /* 0x0000000000048947 */ /* 0x000fea0003800000 */
[----:B------:R-:W-:Y:S01]  /*12c00*/  BPT.TRAP 0x1 ;  /* 0x000000040000795c */ /* 0x000fe20000300000 */
.L_x_295:
[----:B------:R-:W2:Y:S01]  /*12c10*/  LDL R2, [R1+0x10] ;  /* 0x0000100001027983 */ /* 0x000ea20000100800 */
[----:B-1----:R-:W-:Y:S02]  /*12c20*/  VIADD R0, R0, 0x29880 ;  /* 0x0002988000007836 */ /* 0x002fe40000000000 */
[----:B------:R-:W-:Y:S02]  /*12c30*/  IMAD.MOV.U32 R20, RZ, RZ, R32 ;  /* 0x000000ffff147224 */ /* 0x000fe400078e0020 */
[----:B0-----:R-:W-:Y:S01]  /*12c40*/  IMAD.MOV.U32 R10, RZ, RZ, R19 ;  /* 0x000000ffff0a7224 */ /* 0x001fe200078e0013 */
[----:B--2---:R-:W-:-:S04]  /*12c50*/  PRMT R0, R2, 0x654, R0 ;  /* 0x0000065402007816 */ /* 0x004fc80000000000 */
[----:B------:R2:W-:Y:S01]  /*12c60*/  SYNCS.ARRIVE.TRANS64.RED.A1T0 RZ, [R0+URZ], RZ ;  /* 0x000000ff00ff79a7 */ /* 0x0005e2000810043f */
[----:B------:R-:W-:Y:S05]  /*12c70*/  @P2 BRA `(.L_x_296) ;  /* 0xffffffe800482947 */ /* 0x000fea000383ffff */
.L_x_276:
[----:B--2---:R-:W2:Y:S01]  /*12c80*/  S2R R0, SR_TID.X ;  /* 0x0000000000007919 */ /* 0x004ea20000002100 */
[----:B------:R-:W-:Y:S01]  /*12c90*/  BSSY B0, `(.L_x_297) ;  /* 0x0000013000007945 */ /* 0x000fe20003800000 */
[----:B--2---:R-:W-:Y:S01]  /*12ca0*/  LOP3.LUT R2, R0, 0x7f, RZ, 0xc0, !PT ;  /* 0x0000007f00027812 */ /* 0x004fe200078ec0ff */
[----:B------:R-:W-:-:S03]  /*12cb0*/  IMAD.U32 R0, RZ, RZ, UR46 ;  /* 0x0000002eff007e24 */ /* 0x000fc6000f8e00ff */
[----:B------:R-:W-:Y:S02]  /*12cc0*/  ISETP.NE.AND P1, PT, R2, RZ, PT ;  /* 0x000000ff0200720c */ /* 0x000fe40003f25270 */
[----:B------:R-:W-:-:S11]  /*12cd0*/  ISETP.NE.AND P0, PT, R0, 0x3, PT ;  /* 0x000000030000780c */ /* 0x000fd60003f05270 */
[----:B------:R-:W-:Y:S05]  /*12ce0*/  @P1 BRA `(.L_x_298) ;  /* 0x0000000000341947 */ /* 0x000fea0003800000 */
[----:B------:R-:W2:Y:S01]  /*12cf0*/  S2R R5, SR_LANEID ;  /* 0x0000000000057919 */ /* 0x000ea20000000000 */
[----:B------:R-:W-:Y:S01]  /*12d00*/  VOTEU.ANY UR4, UPT, PT ;  /* 0x0000000000047886 */ /* 0x000fe200038e0100 */
[----:B0-----:R-:W0:Y:S01]  /*12d10*/  LDC.64 R2, c[0x0][0xc60] ;  /* 0x00031800ff027b82 */ /* 0x001e220000000a00 */
[----:B------:R-:W2:Y:S02]  /*12d20*/  FLO.U32 R0, UR4 ;  /* 0x0000000400007d00 */ /* 0x000ea400080e0000 */
[----:B--2---:R-:W-:-:S06]  /*12d30*/  ISETP.EQ.U32.AND P1, PT, R0, R5, PT ;  /* 0x000000050000720c */ /* 0x004fcc0003f22070 */
[----:B------:R-:W0:Y:S07]  /*12d40*/  POPC R5, UR4 ;  /* 0x0000000400057d09 */ /* 0x000e2e0008000000 */
[----:B0-----:R-:W2:Y:S01]  /*12d50*/  @P1 ATOMG.E.ADD.STRONG.GPU PT, R3, desc[UR50][R2.64], R5 ;  /* 0x00000005020319a8 */ /* 0x001ea200081ee1f2 */
[----:B------:R-:W0:Y:S02]  /*12d60*/  S2R R4, SR_LTMASK ;  /* 0x0000000000047919 */ /* 0x000e240000003900 */
[----:B0-----:R-:W-:-:S04]  /*12d70*/  LOP3.LUT R4, R4, UR4, RZ, 0xc0, !PT ;  /* 0x0000000404047c12 */ /* 0x001fc8000f8ec0ff */
[----:B------:R-:W0:Y:S01]  /*12d80*/  POPC R7, R4 ;  /* 0x0000000400077309 */ /* 0x000e220000000000 */
[----:B--2---:R-:W0:Y:S02]  /*12d90*/  SHFL.IDX PT, R0, R3, R0, 0x1f ;  /* 0x00001f0003007589 */ /* 0x004e2400000e0000 */
[----:B0-----:R-:W-:-:S05]  /*12da0*/  IADD3 R0, R0, UR47, R7 ;  /* 0x0000002f00007c10 */ /* 0x001fca000fffe007 */
[----:B------:R2:W-:Y:S02]  /*12db0*/  STL [R1], R0 ;  /* 0x0000000001007387 */ /* 0x0005e40000100800 */
.L_x_298:
[----:B------:R-:W-:Y:S05]  /*12dc0*/  BSYNC B0 ;  /* 0x0000000000007941 */ /* 0x000fea0003800000 */
.L_x_297:
[----:B------:R-:W-:Y:S05]  /*12dd0*/  @!P0 BRA `(.L_x_299) ;  /* 0x0000000000048947 */ /* 0x000fea0003800000 */
[----:B------:R-:W-:Y:S01]  /*12de0*/  BPT.TRAP 0x1 ;  /* 0x000000040000795c */ /* 0x000fe20000300000 */
.L_x_299:
[----:B0-----:R-:W-:Y:S01]  /*12df0*/  LOP3.LUT R3, R32, 0x1, RZ, 0x3c, !PT ;  /* 0x0000000120037812 */ /* 0x001fe200078e3cff */
[----:B------:R-:W-:Y:S01]  /*12e00*/  IMAD R18, R19, 0x8, R16 ;  /* 0x0000000813127824 */ /* 0x000fe200078e0210 */
[----:B------:R-:W-:Y:S02]  /*12e10*/  BSSY B0, `(.L_x_300) ;  /* 0x0000004000007945 */ /* 0x000fe40003800000 */
[----:B------:R-:W-:-:S04]  /*12e20*/  SHF.L.U32 R3, R3, 0x1f, RZ ;  /* 0x0000001f03037819 */ /* 0x000fc800000006ff */
[----:B------:R-:W0:Y:S02]  /*12e30*/  SYNCS.PHASECHK.TRANS64.TRYWAIT P1, [R18+URZ+0x29870], R3 ;  /* 0x02987003120075a7 */ /* 0x000e24000802017f */
[----:B0-----:R-:W-:Y:S05]  /*12e40*/  @!P1 BRA `(.L_x_301) ;  /* 0x0000003800b89947 */ /* 0x001fea0003800000 */
.L_x_398:
[----:B------:R-:W-:Y:S05]  /*12e50*/  BSYNC B0 ;  /* 0x0000000000007941 */ /* 0x000fea0003800000 */
.L_x_300:
[----:B--2---:R-:W-:-:S05]  /*12e60*/  IMAD.U32 R0, RZ, RZ, UR44 ;  /* 0x0000002cff007e24 */ /* 0x004fca000f8e00ff */
[----:B------:R-:W-:-:S13]  /*12e70*/  ISETP.NE.AND P1, PT, R0, 0x3, PT ;  /* 0x000000030000780c */ /* 0x000fda0003f25270 */
[----:B------:R-:W-:Y:S05]  /*12e80*/  @!P1 BRA `(.L_x_302) ;  /* 0x0000000000049947 */ /* 0x000fea0003800000 */
[----:B------:R-:W-:Y:S01]  /*12e90*/  BPT.TRAP 0x1 ;  /* 0x000000040000795c */ /* 0x000fe20000300000 */
.L_x_302:
[----:B0-----:R-:W-:-:S04]  /*12ea0*/  SHF.L.U32 R3, R32, 0x1f, RZ ;  /* 0x0000001f20037819 */ /* 0x001fc800000006ff */
[----:B------:R-:W0:Y:S02]  /*12eb0*/  SYNCS.PHASECHK.TRANS64.TRYWAIT P1, [R18+URZ+0x29860], R3 ;  /* 0x02986003120075a7 */ /* 0x000e24000802017f */
[----:B0-----:R-:W-:Y:S05]  /*12ec0*/  @!P1 BRA `(.L_x_303) ;  /* 0x0000003800ac9947 */ /* 0x001fea0003800000 */
.L_x_399:
[----:B------:R-:W0:Y:S04]  /*12ed0*/  LDL R2, [R1+0x1c] ;  /* 0x00001c0001027983 */ /* 0x000e280000100800 */
[----:B------:R-:W2:Y:S04]  /*12ee0*/  LDL R13, [R1+0x20] ;  /* 0x00002000010d7983 */ /* 0x000ea80000100800 */
[----:B------:R-:W3:Y:S01]  /*12ef0*/  LDL R12, [R1+0x18] ;  /* 0x00001800010c7983 */ /* 0x000ee20000100800 */
[----:B------:R-:W-:Y:S01]  /*12f00*/  IMAD R0, R19, 0x5000, RZ ;  /* 0x0000500013007824 */ /* 0x000fe200078e02ff */
[----:B------:R-:W-:Y:S05]  /*12f10*/  WARPSYNC.ALL ;  /* 0x0000000000007948 */ /* 0x000fea0003800000 */
[----:B------:R-:W-:-:S05]  /*12f20*/  IMAD.U32 R24, RZ, RZ, UR44 ;  /* 0x0000002cff187e24 */ /* 0x000fca000f8e00ff */
[----:B------:R-:W-:Y:S02]  /*12f30*/  ISETP.NE.AND P1, PT, R24, 0x3, PT ;  /* 0x000000031800780c */ /* 0x000fe40003f25270 */
[----:B0-----:R-:W-:-:S05]  /*12f40*/  LOP3.LUT R3, R0, R2, RZ, 0xfc, !PT ;  /* 0x0000000200037212 */ /* 0x001fca00078efcff */
[----:B------:R-:W-:-:S04]  /*12f50*/  IMAD.IADD R2, R16, 0x1, R3 ;  /* 0x0000000110027824 */ /* 0x000fc800078e0203 */
[----:B--2---:R-:W-:Y:S01]  /*12f60*/  IMAD.IADD R3, R13, 0x1, R2 ;  /* 0x000000010d037824 */ /* 0x004fe200078e0202 */
[----:B------:R-:W0:Y:S01]  /*12f70*/  LDSM.16.MT88.4 R8, [R2+0xa400] ;  /* 0x00a400000208783b */ /* 0x000e220000004200 */
[----:B---3--:R-:W-:-:S05]  /*12f80*/  LOP3.LUT R13, R0, R12, RZ, 0xfc, !PT ;  /* 0x0000000c000d7212 */ /* 0x008fca00078efcff */
        /* <DEDUP_REMOVED lines=21> */
[----:B-1----:R-:W-:-:S02]  /*130e0*/  PRMT R22, R10, 0x6420, R11 ;  /* 0x000064200a167816 */ /* 0x002fc4000000000b */
        /* <DEDUP_REMOVED lines=46> */
.L_x_304:
[----:B-1----:R1:W-:Y:S01]  /*133d0*/  SYNCS.ARRIVE.TRANS64.A1T0 RZ, [R18+URZ+0x29850], RZ ;  /* 0x029850ff12ff79a7 */ /* 0x0023e2000810003f */
[----:B------:R-:W-:Y:S06]  /*133e0*/  BAR.SYNC.DEFER_BLOCKING 0x2, 0x80 ;  /* 0x0082000000007b1d */ /* 0x000fec0000010000 */
[----:B------:R-:W-:Y:S05]  /*133f0*/  @!P0 BRA `(.L_x_305) ;  /* 0x0000000000048947 */ /* 0x000fea0003800000 */
[----:B------:R-:W-:Y:S01]  /*13400*/  BPT.TRAP 0x1 ;  /* 0x000000040000795c */ /* 0x000fe20000300000 */
.L_x_305:
[----:B0-----:R-:W2:Y:S01]  /*13410*/  LDL R0, [R1+0x10] ;  /* 0x0000100001007983 */ /* 0x001ea20000100800 */
[----:B-1----:R-:W-:Y:S02]  /*13420*/  VIADD R18, R18, 0x29880 ;  /* 0x0002988012127836 */ /* 0x002fe40000000000 */
[----:B------:R-:W-:-:S05]  /*13430*/  VIADD R19, R19, 0x1 ;  /* 0x0000000113137836 */ /* 0x000fca0000000000 */
[----:B------:R-:W-:-:S04]  /*13440*/  ISETP.NE.AND P0, PT, R19, 0x2, PT ;  /* 0x000000021300780c */ /* 0x000fc80003f05270 */
[----:B------:R-:W-:Y:S02]  /*13450*/  SEL R3, RZ, 0x1, P0 ;  /* 0x00000001ff037807 */ /* 0x000fe40000000000 */
[----:B------:R-:W-:Y:S02]  /*13460*/  SEL R19, R19, RZ, P0 ;  /* 0x000000ff13137207 */ /* 0x000fe40000000000 */
[----:B------:R-:W-:Y:S02]  /*13470*/  LOP3.LUT R32, R32, R3, RZ, 0x3c, !PT ;  /* 0x0000000320207212 */ /* 0x000fe400078e3cff */
[----:B--2---:R-:W-:-:S04]  /*13480*/  PRMT R18, R0, 0x654, R18 ;  /* 0x0000065400127816 */ /* 0x004fc80000000012 */
[----:B------:R1:W-:Y:S03]  /*13490*/  SYNCS.ARRIVE.TRANS64.RED.A1T0 RZ, [R18+URZ], RZ ;  /* 0x000000ff12ff79a7 */ /* 0x0003e6000810043f */
.L_x_244:
[----:B------:R-:W-:Y:S05]  /*134a0*/  BSYNC B7 ;  /* 0x0000000000077941 */ /* 0x000fea0003800000 */
.L_x_242:
[----:B------:R-:W-:-:S13]  /*134b0*/  LOP3.LUT P0, RZ, R17, 0x200, RZ, 0xc0, !PT ;  /* 0x0000020011ff7812 */ /* 0x000fda000780c0ff */
[----:B------:R-:W-:Y:S05]  /*134c0*/  @!P0 BRA `(.L_x_306) ;  /* 0x0000000000348947 */ /* 0x000fea0003800000 */
[----:B------:R-:W0:Y:S08]  /*134d0*/  S2UR UR4, SR_CgaCtaId ;  /* 0x00000000000479c3 */ /* 0x000e300000008800 */
[----:B------:R-:W-:Y:S01]  /*134e0*/  BAR.SYNC.DEFER_BLOCKING 0x5, 0x180 ;  /* 0x0146000000007b1d */ /* 0x000fe20000010000 */
[----:B------:R-:W-:Y:S01]  /*134f0*/  MOV R16, 0x400 ;  /* 0x0000040000107802 */ /* 0x000fe20000000f00 */
[----:B0-----:R-:W-:-:S05]  /*13500*/  IMAD.U32 R0, RZ, RZ, UR4 ;  /* 0x00000004ff007e24 */ /* 0x001fca000f8e00ff */
[----:B------:R-:W-:Y:S01]  /*13510*/  LEA R16, R0, R16, 0x18 ;  /* 0x0000001000107211 */ /* 0x000fe200078ec0ff */
[----:B------:R-:W-:Y:S04]  /*13520*/  STL [R1+0x10], R0 ;  /* 0x0000100001007387 */ /* 0x000fe80000100800 */
[----:B------:R-:W0:Y:S04]  /*13530*/  LDS.128 R4, [R16+0x298d0] ;  /* 0x0298d00010047984 */ /* 0x000e280000000c00 */
[----:B0-----:R0:W-:Y:S01]  /*13540*/  STL.64 [R1], R4 ;  /* 0x0000000401007387 */ /* 0x0011e20000100a00 */
[----:B------:R-:W-:-:S03]  /*13550*/  IMAD.MOV.U32 R0, RZ, RZ, R7 ;  /* 0x000000ffff007224 */ /* 0x000fc600078e0007 */
[----:B------:R0:W-:Y:S02]  /*13560*/  STL [R1+0x8], R6 ;  /* 0x0000080601007387 */ /* 0x0001e40000100800 */
[----:B------:R-:W-:Y:S01]  /*13570*/  R2UR UR39, R0 ;  /* 0x00000000002772ca */ /* 0x000fe200000e0000 */
[----:B------:R-:W-:Y:S06]  /*13580*/  BAR.ARV 0x4, 0x180 ;  /* 0x0106000000007b1d */ /* 0x000fec0000002000 */
[----:B------:R-:W-:Y:S08]  /*13590*/  BRA `(.L_x_307) ;  /* 0x0000000800e07947 */ /* 0x000ff00003800000 */
.L_x_306:
[----:B0-----:R-:W2:Y:S01]  /*135a0*/  LDL.LU R0, [R1] ;  /* 0x0000000001007983 */ /* 0x001ea20000300800 */
[----:B------:R-:W-:Y:S01]  /*135b0*/  ULDC UR4, c[0x0][0xc3c] ;  /* 0x00030f0000047ab9 */ /* 0x000fe20000000800 */
[----:B------:R-:W0:Y:S02]  /*135c0*/  S2R R2, SR_TID.X ;  /* 0x0000000000027919 */ /* 0x000e240000002100 */
[----:B0-----:R-:W-:-:S04]  /*135d0*/  LOP3.LUT R9, R2, 0x1f, RZ, 0xc0, !PT ;  /* 0x0000001f02097812 */ /* 0x001fc800078ec0ff */
[C---:B------:R-:W-:Y:S01]  /*135e0*/  ISETP.NE.AND P0, PT, R9.reuse, 0x1f, PT ;  /* 0x0000001f0900780c */ /* 0x040fe20003f05270 */
[----:B------:R-:W-:-:S05]  /*135f0*/  VIADD R7, R9, UR39 ;  /* 0x0000002709077c36 */ /* 0x000fca0008000000 */
[----:B------:R-:W-:Y:S01]  /*13600*/  ISETP.GE.OR P1, PT, R7, UR4, !P0 ;  /* 0x0000000407007c0c */ /* 0x000fe2000c726670 */
[----:B------:R-:W-:-:S12]  /*13610*/  ULDC UR4, c[0x0][0xc3c] ;  /* 0x00030f0000047ab9 */ /* 0x000fd80000000800 */
[----:B------:R-:W0:Y:S08]  /*13620*/  @!P1 LDC.64 R2, c[0x0][0xc80] ;  /* 0x00032000ff029b82 */ /* 0x000e300000000a00 */
[----:B------:R-:W3:Y:S01]  /*13630*/  @!P1 LDC.64 R4, c[0x0][0xc78] ;  /* 0x00031e00ff049b82 */ /* 0x000ee20000000a00 */
[----:B0-----:R-:W-:-:S04]  /*13640*/  @!P1 IMAD.WIDE R2, R7, 0x4, R2 ;  /* 0x0000000407029825 */ /* 0x001fc800078e0202 */
[----:B--2---:R-:W-:Y:S02]  /*13650*/  IMAD.MOV.U32 R10, RZ, RZ, R0 ;  /* 0x000000ffff0a7224 */ /* 0x004fe400078e0000 */
[----:B------:R-:W-:-:S06]  /*13660*/  IMAD.MOV.U32 R0, RZ, RZ, RZ ;  /* 0x000000ffff007224 */ /* 0x000fcc00078e00ff */
[----:B------:R3:W2:Y:S02]  /*13670*/  @!P1 LDG.E R0, desc[UR50][R2.64] ;  /* 0x0000003202009981 */ /* 0x0006a4000c1e1900 */
[----:B---3--:R-:W-:-:S04]  /*13680*/  @!P1 IMAD.WIDE R2, R7, 0x4, R4 ;  /* 0x0000000407029825 */ /* 0x008fc800078e0204 */
[----:B------:R-:W-:-:S06]  /*13690*/  IMAD.MOV.U32 R5, RZ, RZ, RZ ;  /* 0x000000ffff057224 */ /* 0x000fcc00078e00ff */
[----:B------:R-:W2:Y:S01]  /*136a0*/  @!P1 LDG.E R5, desc[UR50][R2.64] ;  /* 0x0000003202059981 */ /* 0x000ea2000c1e1900 */
[C---:B------:R-:W-:Y:S02]  /*136b0*/  ISETP.NE.AND P1, PT, R9.reuse, RZ, PT ;  /* 0x000000ff0900720c */ /* 0x040fe40003f25270 */
[C---:B------:R-:W-:Y:S01]  /*136c0*/  ISETP.GE.U32.AND P2, PT, R9.reuse, 0x2, PT ;  /* 0x000000020900780c */ /* 0x040fe20003f46070 */
[----:B------:R-:W-:Y:S01]  /*136d0*/  SHFL.IDX PT, R11, R10, 0x1, 0x1f ;  /* 0x00201f000a0b7f89 */ /* 0x000fe200000e0000 */
[C---:B------:R-:W-:Y:S02]  /*136e0*/  ISETP.GE.U32.AND P3, PT, R9.reuse, 0x4, PT ;  /* 0x000000040900780c */ /* 0x040fe40003f66070 */
[C---:B------:R-:W-:Y:S02]  /*136f0*/  ISETP.GE.U32.AND P4, PT, R9.reuse, 0x8, PT ;  /* 0x000000080900780c */ /* 0x040fe40003f86070 */
[----:B------:R-:W-:Y:S01]  /*13700*/  ISETP.GE.U32.AND P5, PT, R9, 0x10, PT ;  /* 0x000000100900780c */ /* 0x000fe20003fa6070 */
[----:B--2---:R-:W-:-:S05]  /*13710*/  IMAD R4, R5, R0, RZ ;  /* 0x0000000005047224 */ /* 0x004fca00078e02ff */
        /* <DEDUP_REMOVED lines=8> */
[----:B------:R-:W-:Y:S02]  /*137a0*/  IMAD.IADD R4, R6, 0x1, R3 ;  /* 0x0000000106047824 */ /* 0x000fe400078e0203 */
[----:B------:R-:W-:Y:S04]  /*137b0*/  SHFL.IDX PT, R6, R10, RZ, 0x1f ;  /* 0x00001fff0a067589 */ /* 0x000fe800000e0000 */
[----:B------:R-:W0:Y:S02]  /*137c0*/  SHFL.UP PT, R2, R4, 0x8, RZ ;  /* 0x0500000004027989 */ /* 0x000e2400000e00ff */
[----:B0-----:R-:W-:-:S05]  /*137d0*/  SEL R3, R2, RZ, P4 ;  /* 0x000000ff02037207 */ /* 0x001fca0002000000 */
[----:B------:R-:W-:-:S05]  /*137e0*/  IMAD.IADD R7, R4, 0x1, R3 ;  /* 0x0000000104077824 */ /* 0x000fca00078e0203 */
[----:B------:R-:W0:Y:S02]  /*137f0*/  SHFL.UP PT, R2, R7, 0x10, RZ ;  /* 0x0600000007027989 */ /* 0x000e2400000e00ff */
[----:B0-----:R-:W-:-:S05]  /*13800*/  SEL R2, R2, RZ, P5 ;  /* 0x000000ff02027207 */ /* 0x001fca0002800000 */
[----:B------:R-:W-:Y:S02]  /*13810*/  IMAD.IADD R3, R7, 0x1, R2 ;  /* 0x0000000107037824 */ /* 0x000fe400078e0202 */
[----:B------:R-:W0:Y:S01]  /*13820*/  LDC R2, c[0x0][0xc38] ;  /* 0x00030e00ff027b82 */ /* 0x000e220000000800 */
[----:B------:R-:W-:Y:S02]  /*13830*/  IMAD.MOV.U32 R7, RZ, RZ, RZ ;  /* 0x000000ffff077224 */ /* 0x000fe400078e00ff */
[----:B------:R-:W0:Y:S02]  /*13840*/  SHFL.IDX PT, R9, R3, 0x1f, 0x1f ;  /* 0x03e01f0003097f89 */ /* 0x000e2400000e0000 */
[----:B0-----:R-:W-:-:S04]  /*13850*/  IMAD R4, R9, R2, RZ ;  /* 0x0000000209047224 */ /* 0x001fc800078e02ff */
[----:B------:R-:W-:-:S05]  /*13860*/  IMAD.IADD R9, R11, 0x1, R4 ;  /* 0x000000010b097824 */ /* 0x000fca00078e0204 */
[----:B------:R-:W-:-:S13]  /*13870*/  ISETP.GT.AND P6, PT, R9, R6, PT ;  /* 0x000000060900720c */ /* 0x000fda0003fc4270 */
[----:B------:R-:W-:Y:S05]  /*13880*/  @P6 BRA `(.L_x_308) ;  /* 0x0000000000986947 */ /* 0x000fea0003800000 */
.L_x_310:
[----:B------:R-:W-:-:S04]  /*13890*/  UIADD3 UR39, UR39, 0x1f, URZ ;  /* 0x0000001f27277890 */ /* 0x000fc8000fffe03f */
[----:B------:R-:W-:-:S06]  /*138a0*/  UISETP.GE.AND UP0, UPT, UR39, UR4, UPT ;  /* 0x000000042700728c */ /* 0x000fcc000bf06270 */
[----:B------:R-:W-:-:S13]  /*138b0*/  PLOP3.LUT P6, PT, PT, PT, UP0, 0x40, 0x0 ;  /* 0x000000000000781c */ /* 0x000fda0003fce808 */
[----:B------:R-:W-:Y:S05]  /*138c0*/  @!P6 BRA `(.L_x_309) ;  /* 0x0000000400b8e947 */ /* 0x000fea0003800000 */
[----:B------:R-:W0:Y:S02]  /*138d0*/  S2R R0, SR_TID.X ;  /* 0x0000000000007919 */ /* 0x000e240000002100 */
[----:B0-----:R-:W-:-:S05]  /*138e0*/  LOP3.LUT R0, R0, 0x1f, RZ, 0xc0, !PT ;  /* 0x0000001f00007812 */ /* 0x001fca00078ec0ff */
[----:B------:R-:W-:Y:S02]  /*138f0*/  VIADD R11, R0, UR39 ;  /* 0x00000027000b7c36 */ /* 0x000fe40008000000 */
[----:B------:R-:W-:-:S03]  /*13900*/  IMAD.MOV.U32 R0, RZ, RZ, RZ ;  /* 0x000000ffff007224 */ /* 0x000fc600078e00ff */
[----:B------:R-:W-:-:S13]  /*13910*/  ISETP.GE.OR P6, PT, R11, UR4, !P0 ;  /* 0x000000040b007c0c */ /* 0x000fda000c7c6670 */
[----:B------:R-:W0:Y:S08]  /*13920*/  @!P6 LDC.64 R2, c[0x0][0xc80] ;  /* 0x00032000ff02eb82 */ /* 0x000e300000000a00 */
[----:B------:R-:W2:Y:S01]  /*13930*/  @!P6 LDC.64 R4, c[0x0][0xc78] ;  /* 0x00031e00ff04eb82 */ /* 0x000ea20000000a00 */
[----:B0-----:R-:W-:-:S05]  /*13940*/  @!P6 IMAD.WIDE R2, R11, 0x4, R2 ;  /* 0x000000040b02e825 */ /* 0x001fca00078e0202 */
[----:B------:R2:W3:Y:S02]  /*13950*/  @!P6 LDG.E R0, desc[UR50][R2.64] ;  /* 0x000000320200e981 */ /* 0x0004e4000c1e1900 */
[----:B--2---:R-:W-:-:S04]  /*13960*/  @!P6 IMAD.WIDE R2, R11, 0x4, R4 ;  /* 0x000000040b02e825 */ /* 0x004fc800078e0204 */
[----:B------:R-:W-:-:S06]  /*13970*/  IMAD.MOV.U32 R5, RZ, RZ, RZ ;  /* 0x000000ffff057224 */ /* 0x000fcc00078e00ff */
[----:B------:R-:W3:Y:S02]  /*13980*/  @!P6 LDG.E R5, desc[UR50][R2.64] ;  /* 0x000000320205e981 */ /* 0x000ee4000c1e1900 */
        /* <DEDUP_REMOVED lines=16> */
[----:B------:R-:W0:Y:S03]  /*13a90*/  LDC R2, c[0x0][0xc38] ;  /* 0x00030e00ff027b82 */ /* 0x000e260000000800 */
[----:B------:R-:W0:Y:S02]  /*13aa0*/  SHFL.IDX PT, R13, R3, 0x1f, 0x1f ;  /* 0x03e01f00030d7f89 */ /* 0x000e2400000e0000 */
[----:B0-----:R-:W-:-:S04]  /*13ab0*/  IMAD R4, R13, R2, RZ ;  /* 0x000000020d047224 */ /* 0x001fc800078e02ff */
[----:B------:R-:W-:-:S05]  /*13ac0*/  IMAD.IADD R9, R4, 0x1, R9 ;  /* 0x0000000104097824 */ /* 0x000fca00078e0209 */
[----:B------:R-:W-:-:S13]  /*13ad0*/  ISETP.GT.AND P6, PT, R9, R6, PT ;  /* 0x000000060900720c */ /* 0x000fda0003fc4270 */
[----:B------:R-:W-:Y:S05]  /*13ae0*/  @!P6 BRA `(.L_x_310) ;  /* 0xfffffffc0068e947 */ /* 0x000fea000383ffff */
.L_x_308:
[----:B------:R-:W-:-:S04]  /*13af0*/  IMAD.IADD R9, R9, 0x1, -R4 ;  /* 0x0000000109097824 */ /* 0x000fc800078e0a04 */
        /* <DEDUP_REMOVED lines=8> */
[----:B------:R2:W3:Y:S01]  /*13b80*/  SHFL.IDX PT, R5, R5, R10, 0x1f ;  /* 0x00001f0a05057589 */ /* 0x0004e200000e0000 */
[----:B0-----:R-:W-:-:S04]  /*13b90*/  IABS R4, R0 ;  /* 0x0000000000047213 */ /* 0x001fc80000000000 */
[----:B------:R-:W0:Y:S08]  /*13ba0*/  I2F.RP R8, R4 ;  /* 0x0000000400087306 */ /* 0x000e300000209400 */
[----:B0-----:R-:W0:Y:S02]  /*13bb0*/  MUFU.RCP R8, R8 ;  /* 0x0000000800087308 */ /* 0x001e240000001000 */
[----:B0-----:R-:W-:-:S06]  /*13bc0*/  VIADD R11, R8, 0xffffffe ;  /* 0x0ffffffe080b7836 */ /* 0x001fcc0000000000 */
[----:B------:R-:W0:Y:S01]  /*13bd0*/  F2I.FTZ.U32.TRUNC.NTZ R11, R11 ;  /* 0x0000000b000b7305 */ /* 0x000e22000021f000 */
[----:B--23--:R-:W-:Y:S05]  /*13be0*/  @!P0 BRA `(.L_x_311) ;  /* 0x00000000000c8947 */ /* 0x00cfea0003800000 */
[----:B------:R-:W-:-:S06]  /*13bf0*/  UIADD3 UR5, UR4, -0x1, URZ ;  /* 0xffffffff04057890 */ /* 0x000fcc000fffe03f */
[----:B------:R-:W-:-:S05]  /*13c00*/  IMAD.U32 R8, RZ, RZ, UR5 ;  /* 0x00000005ff087e24 */ /* 0x000fca000f8e00ff */
[----:B------:R2:W3:Y:S02]  /*13c10*/  SHFL.IDX PT, R7, R3, R8, 0x1f ;  /* 0x00001f0803077589 */ /* 0x0004e400000e0000 */
.L_x_311:
[----:B---3--:R-:W-:Y:S01]  /*13c20*/  IMAD R10, R7, R2, R9 ;  /* 0x00000002070a7224 */ /* 0x008fe200078e0209 */
[----:B------:R-:W-:Y:S01]  /*13c30*/  IABS R7, R5 ;  /* 0x0000000500077213 */ /* 0x000fe20000000000 */
[--C-:B0-----:R-:W-:Y:S01]  /*13c40*/  IMAD.MOV R9, RZ, RZ, -R11.reuse ;  /* 0x000000ffff097224 */ /* 0x101fe200078e0a0b */
[----:B------:R-:W-:Y:S01]  /*13c50*/  UIADD3 UR39, UR4, UR39, URZ ;  /* 0x0000002704277290 */ /* 0x000fe2000fffe03f */
[----:B------:R-:W-:Y:S01]  /*13c60*/  IMAD.MOV.U32 R2, RZ, RZ, RZ ;  /* 0x000000ffff027224 */ /* 0x000fe200078e00ff */
[----:B--2---:R-:W0:Y:S01]  /*13c70*/  I2F.RP R8, R7 ;  /* 0x0000000700087306 */ /* 0x004e220000209400 */
[----:B------:R-:W-:Y:S01]  /*13c80*/  IMAD R9, R9, R4, RZ ;  /* 0x0000000409097224 */ /* 0x000fe200078e02ff */
[----:B------:R2:W-:Y:S01]  /*13c90*/  STL [R1], R10 ;  /* 0x0000000a01007387 */ /* 0x0005e20000100800 */
[----:B------:R-:W-:Y:S02]  /*13ca0*/  IMAD.MOV.U32 R3, RZ, RZ, R11 ;  /* 0x000000ffff037224 */ /* 0x000fe400078e000b */
[----:B------:R-:W-:Y:S01]  /*13cb0*/  IMAD.HI.U32 R11, R11, R9, R2 ;  /* 0x000000090b0b7227 */ /* 0x000fe200078e0002 */
[----:B------:R-:W-:-:S03]  /*13cc0*/  IABS R3, R0 ;  /* 0x0000000000037213 */ /* 0x000fc60000000000 */
[----:B------:R-:W-:Y:S02]  /*13cd0*/  IMAD.IADD R9, R6, 0x1, -R10 ;  /* 0x0000000106097824 */ /* 0x000fe400078e0a0a */
[----:B------:R-:W-:Y:S01]  /*13ce0*/  IMAD.MOV R3, RZ, RZ, -R3 ;  /* 0x000000ffff037224 */ /* 0x000fe200078e0a03 */
[----:B0-----:R-:W0:Y:S02]  /*13cf0*/  MUFU.RCP R8, R8 ;  /* 0x0000000800087308 */ /* 0x001e240000001000 */
[----:B------:R-:W-:-:S05]  /*13d00*/  IABS R2, R9 ;  /* 0x0000000900027213 */ /* 0x000fca0000000000 */
[----:B------:R-:W-:-:S04]  /*13d10*/  IMAD.HI.U32 R6, R11, R2, RZ ;  /* 0x000000020b067227 */ /* 0x000fc800078e00ff */
[----:B------:R-:W-:-:S05]  /*13d20*/  IMAD R11, R6, R3, R2 ;  /* 0x00000003060b7224 */ /* 0x000fca00078e0202 */
[----:B------:R-:W-:Y:S01]  /*13d30*/  ISETP.GT.U32.AND P1, PT, R4, R11, PT ;  /* 0x0000000b0400720c */ /* 0x000fe20003f24070 */
[----:B0-----:R-:W-:-:S06]  /*13d40*/  VIADD R3, R8, 0xffffffe ;  /* 0x0ffffffe08037836 */ /* 0x001fcc0000000000 */
[----:B------:R-:W0:Y:S06]  /*13d50*/  F2I.FTZ.U32.TRUNC.NTZ R3, R3 ;  /* 0x0000000300037305 */ /* 0x000e2c000021f000 */
[----:B------:R-:W-:Y:S02]  /*13d60*/  @!P1 IMAD.IADD R11, R11, 0x1, -R4 ;  /* 0x000000010b0b9824 */ /* 0x000fe400078e0a04 */
[----:B------:R-:W-:Y:S01]  /*13d70*/  @!P1 VIADD R6, R6, 0x1 ;  /* 0x0000000106069836 */ /* 0x000fe20000000000 */
[----:B------:R-:W-:Y:S02]  /*13d80*/  ISETP.NE.AND P1, PT, R0, RZ, PT ;  /* 0x000000ff0000720c */ /* 0x000fe40003f25270 */
[----:B------:R-:W-:Y:S01]  /*13d90*/  ISETP.GE.U32.AND P0, PT, R11, R4, PT ;  /* 0x000000040b00720c */ /* 0x000fe20003f06070 */
[----:B0-----:R-:W-:-:S04]  /*13da0*/  IMAD.MOV R2, RZ, RZ, -R3 ;  /* 0x000000ffff027224 */ /* 0x001fc800078e0a03 */
[----:B------:R-:W-:Y:S02]  /*13db0*/  IMAD R11, R2, R7, RZ ;  /* 0x00000007020b7224 */ /* 0x000fe400078e02ff */
[----:B------:R-:W-:-:S06]  /*13dc0*/  IMAD.MOV.U32 R2, RZ, RZ, RZ ;  /* 0x000000ffff027224 */ /* 0x000fcc00078e00ff */
[----:B------:R-:W-:Y:S01]  /*13dd0*/  @P0 IADD3 R6, R6, 0x1, RZ ;  /* 0x0000000106060810 */ /* 0x000fe20007ffe0ff */
[----:B------:R-:W-:Y:S01]  /*13de0*/  IMAD.HI.U32 R4, R3, R11, R2 ;  /* 0x0000000b03047227 */ /* 0x000fe200078e0002 */
[----:B------:R-:W-:-:S04]  /*13df0*/  LOP3.LUT R2, R9, R0, RZ, 0x3c, !PT ;  /* 0x0000000009027212 */ /* 0x000fc800078e3cff */
[----:B------:R-:W-:Y:S02]  /*13e00*/  ISETP.GE.AND P2, PT, R2, RZ, PT ;  /* 0x000000ff0200720c */ /* 0x000fe40003f46270 */
[----:B------:R-:W-:-:S05]  /*13e10*/  IABS R2, R5 ;  /* 0x0000000500027213 */ /* 0x000fca0000000000 */
[----:B------:R-:W-:-:S06]  /*13e20*/  IMAD.MOV R2, RZ, RZ, -R2 ;  /* 0x000000ffff027224 */ /* 0x000fcc00078e0a02 */
[----:B------:R-:W-:Y:S01]  /*13e30*/  @!P2 IMAD.MOV R6, RZ, RZ, -R6 ;  /* 0x000000ffff06a224 */ /* 0x000fe200078e0a06 */
[----:B------:R-:W-:-:S04]  /*13e40*/  @!P1 LOP3.LUT R6, RZ, R0, RZ, 0x33, !PT ;  /* 0x00000000ff069212 */ /* 0x000fc800078e33ff */
[-C--:B------:R-:W-:Y:S01]  /*13e50*/  IABS R3, R6.reuse ;  /* 0x0000000600037213 */ /* 0x080fe20000000000 */
[----:B------:R-:W-:-:S04]  /*13e60*/  IMAD R0, R0, R6, RZ ;  /* 0x0000000600007224 */ /* 0x000fc800078e02ff */
[----:B------:R-:W-:-:S04]  /*13e70*/  IMAD.HI.U32 R4, R4, R3, RZ ;  /* 0x0000000304047227 */ /* 0x000fc800078e00ff */
[----:B------:R-:W-:-:S05]  /*13e80*/  IMAD R2, R4, R2, R3 ;  /* 0x0000000204027224 */ /* 0x000fca00078e0203 */
[----:B------:R-:W-:-:S13]  /*13e90*/  ISETP.GT.U32.AND P1, PT, R7, R2, PT ;  /* 0x000000020700720c */ /* 0x000fda0003f24070 */
[----:B------:R-:W-:Y:S02]  /*13ea0*/  @!P1 IMAD.IADD R2, R2, 0x1, -R7 ;  /* 0x0000000102029824 */ /* 0x000fe400078e0a07 */
[----:B------:R-:W-:Y:S01]  /*13eb0*/  @!P1 VIADD R4, R4, 0x1 ;  /* 0x0000000104049836 */ /* 0x000fe20000000000 */
[----:B------:R-:W-:Y:S02]  /*13ec0*/  ISETP.NE.AND P1, PT, R5, RZ, PT ;  /* 0x000000ff0500720c */ /* 0x000fe40003f25270 */
[----:B------:R-:W-:Y:S02]  /*13ed0*/  ISETP.GE.U32.AND P0, PT, R2, R7, PT ;  /* 0x000000070200720c */ /* 0x000fe40003f06070 */
        /* <DEDUP_REMOVED lines=13> */
.L_x_309:
[----:B------:R0:W-:Y:S01]  /*13fb0*/  STL [R1], R6 ;  /* 0x0000000601007387 */ /* 0x0001e20000100800 */
[----:B------:R-:W-:-:S03]  /*13fc0*/  ULDC UR39, c[0x0][0xc3c] ;  /* 0x00030f0000277ab9 */ /* 0x000fc60000000800 */
[----:B------:R0:W-:Y:S04]  /*13fd0*/  STL [R1+0x4], RZ ;  /* 0x000004ff01007387 */ /* 0x0001e80000100800 */
[----:B------:R0:W-:Y:S02]  /*13fe0*/  STL [R1+0x8], RZ ;  /* 0x000008ff01007387 */ /* 0x0001e40000100800 */
.L_x_312:
[----:B------:R-:W3:Y:S04]  /*13ff0*/  LDL R3, [R1+0x4] ;  /* 0x0000040001037983 */ /* 0x000ee80000100800 */
[----:B--2---:R-:W2:Y:S04]  /*14000*/  LDL R2, [R1+0x8] ;  /* 0x0000080001027983 */ /* 0x004ea80000100800 */
[----:B------:R-:W4:Y:S01]  /*14010*/  LDL R4, [R1] ;  /* 0x0000000001047983 */ /* 0x000f220000100800 */
[----:B------:R-:W5:Y:S01]  /*14020*/  S2R R0, SR_TID.X ;  /* 0x0000000000007919 */ /* 0x000f620000002100 */
[----:B------:R-:W-:Y:S01]  /*14030*/  BAR.SYNC.DEFER_BLOCKING 0x4, 0x180 ;  /* 0x0106000000007b1d */ /* 0x000fe20000010000 */
[----:B---3--:R-:W-:-:S02]  /*14040*/  IMAD.MOV.U32 R5, RZ, RZ, R3 ;  /* 0x000000ffff057224 */ /* 0x008fc400078e0003 */
[----:B--2---:R-:W-:-:S03]  /*14050*/  IMAD.MOV.U32 R3, RZ, RZ, R2 ;  /* 0x000000ffff037224 */ /* 0x004fc600078e0002 */
[----:B------:R2:W3:Y:S01]  /*14060*/  LDL R2, [R1+0x10] ;  /* 0x0000100001027983 */ /* 0x0004e20000100800 */
[----:B-----5:R-:W-:Y:S01]  /*14070*/  LOP3.LUT R0, R0, 0x1f, RZ, 0xc0, !PT ;  /* 0x0000001f00007812 */ /* 0x020fe200078ec0ff */
[----:B0-----:R-:W-:-:S03]  /*14080*/  IMAD.MOV.U32 R6, RZ, RZ, R3 ;  /* 0x000000ffff067224 */ /* 0x001fc600078e0003 */
[----:B------:R-:W-:-:S13]  /*14090*/  ISETP.NE.AND P0, PT, R0, RZ, PT ;  /* 0x000000ff0000720c */ /* 0x000fda0003f05270 */
[----:B------:R-:W-:Y:S01]  /*140a0*/  @!P0 MOV R0, 0x400 ;  /* 0x0000040000008802 */ /* 0x000fe20000000f00 */
[----:B---3--:R-:W0:Y:S03]  /*140b0*/  @!P0 S2R R2, SR_CgaCtaId ;  /* 0x0000000000028919 */ /* 0x008e260000008800 */
[----:B0-----:R-:W-:Y:S01]  /*140c0*/  @!P0 LEA R16, R2, R0, 0x18 ;  /* 0x0000000002108211 */ /* 0x001fe200078ec0ff */
[----:B------:R-:W-:Y:S01]  /*140d0*/  IMAD.U32 R0, RZ, RZ, UR39 ;  /* 0x00000027ff007e24 */ /* 0x000fe2000f8e00ff */
[----:B------:R2:W-:Y:S03]  /*140e0*/  @!P0 STL [R1+0x10], R2 ;  /* 0x0000100201008387 */ /* 0x0005e60000100800 */
[----:B------:R-:W-:-:S05]  /*140f0*/  @!P0 IMAD.MOV.U32 R7, RZ, RZ, R0 ;  /* 0x000000ffff078224 */ /* 0x000fca00078e0000 */
[----:B----4-:R2:W-:Y:S01]  /*14100*/  @!P0 STS.128 [R16+0x298d0], R4 ;  /* 0x0298d00410008388 */ /* 0x0105e20000000c00 */
[----:B------:R-:W-:Y:S06]  /*14110*/  BAR.ARV 0x5, 0x180 ;  /* 0x0146000000007b1d */ /* 0x000fec0000002000 */
.L_x_307:
[----:B------:R-:W-:Y:S02]  /*14120*/  ULDC UR4, c[0x0][0xc3c] ;  /* 0x00030f0000047ab9 */ /* 0x000fe40000000800 */
[----:B------:R-:W-:-:S06]  /*14130*/  UISETP.GE.AND UP0, UPT, UR39, UR4, UPT ;  /* 0x000000042700728c */ /* 0x000fcc000bf06270 */
[----:B------:R-:W-:-:S13]  /*14140*/  PLOP3.LUT P0, PT, PT, PT, UP0, 0x80, 0x0 ;  /* 0x000000000000781c */ /* 0x000fda0003f0f008 */
[----:B------:R-:W-:Y:S05]  /*14150*/  @!P0 BRA `(.L_x_313) ;  /* 0xffffffa400a48947 */ /* 0x000fea000383ffff */
.L_x_237:
[----:B--2---:R-:W2:Y:S01]  /*14160*/  LDL.LU R0, [R1+0x28] ;  /* 0x0000280001007983 */ /* 0x004ea20000300800 */
[----:B------:R-:W-:Y:S01]  /*14170*/  BSSY B0, `(.L_x_314) ;  /* 0x000000b000007945 */ /* 0x000fe20003800000 */
[----:B0-----:R-:W0:Y:S01]  /*14180*/  S2R R5, SR_CgaCtaId ;  /* 0x0000000000057919 */ /* 0x001e220000008800 */
[----:B--2---:R-:W-:-:S05]  /*14190*/  VIADD R0, R0, 0x1 ;  /* 0x0000000100007836 */ /* 0x004fca0000000000 */
[----:B------:R-:W-:-:S04]  /*141a0*/  LEA.HI R2, R0, R0, RZ, 0x1 ;  /* 0x0000000000027211 */ /* 0x000fc800078f08ff */
[----:B------:R-:W-:Y:S02]  /*141b0*/  LOP3.LUT R3, R2, 0xfffffffe, RZ, 0xc0, !PT ;  /* 0xfffffffe02037812 */ /* 0x000fe400078ec0ff */
[----:B------:R-:W-:-:S03]  /*141c0*/  MOV R2, 0x400 ;  /* 0x0000040000027802 */ /* 0x000fc60000000f00 */
[----:B------:R-:W-:Y:S01]  /*141d0*/  IMAD.IADD R0, R0, 0x1, -R3 ;  /* 0x0000000100007824 */ /* 0x000fe200078e0a03 */
[----:B0-----:R-:W-:-:S04]  /*141e0*/  LEA R4, R5, R2, 0x18 ;  /* 0x0000000205047211 */ /* 0x001fc800078ec0ff */
[----:B------:R-:W-:-:S04]  /*141f0*/  SHF.L.U32 R0, R0, 0x1f, RZ ;  /* 0x0000001f00007819 */ /* 0x000fc800000006ff */
[----:B------:R-:W0:Y:S02]  /*14200*/  SYNCS.PHASECHK.TRANS64.TRYWAIT P0, [R4+URZ+0x29820], R0 ;  /* 0x02982000040075a7 */ /* 0x000e24000800017f */
[----:B0-----:R-:W-:Y:S05]  /*14210*/  @!P0 BRA `(.L_x_315) ;  /* 0x0000002400ec8947 */ /* 0x001fea0003800000 */
.L_x_400:
[----:B------:R-:W-:Y:S05]  /*14220*/  BSYNC B0 ;  /* 0x0000000000007941 */ /* 0x000fea0003800000 */
.L_x_314:
[----:B------:R-:W-:-:S03]  /*14230*/  UMOV UR4, 0xffffffff ;  /* 0xffffffff00047882 */ /* 0x000fc60000000000 */
[----:B------:R-:W-:Y:S05]  /*14240*/  BRA.DIV UR4, `(.L_x_316) ;  /* 0x0000002604f47947 */ /* 0x000fea000b800000 */
[----:B0-----:R-:W0:Y:S02]  /*14250*/  S2R R0, SR_TID.X ;  /* 0x0000000000007919 */ /* 0x001e240000002100 */
[----:B0-----:R-:W-:-:S04]  /*14260*/  SHF.R.U32.HI R0, RZ, 0x5, R0 ;  /* 0x00000005ff007819 */ /* 0x001fc80000011600 */
[----:B------:R-:W-:-:S05]  /*14270*/  LOP3.LUT R0, R0, 0x3, RZ, 0xc0, !PT ;  /* 0x0000000300007812 */ /* 0x000fca00078ec0ff */
[----:B------:R0:W2:Y:S02]  /*14280*/  SHFL.IDX PT, R14, R0, RZ, 0x1f ;  /* 0x00001fff000e7589 */ /* 0x0000a400000e0000 */
.L_x_403:
[----:B--2---:R-:W-:Y:S01]  /*14290*/  ISETP.NE.AND P0, PT, R14, RZ, PT ;  /* 0x000000ff0e00720c */ /* 0x004fe20003f05270 */
[----:B------:R-:W-:-:S12]  /*142a0*/  BSSY B0, `(.L_x_317) ;  /* 0x000002c000007945 */ /* 0x000fd80003800000 */
[----:B------:R-:W-:Y:S05]  /*142b0*/  @P0 BRA `(.L_x_318) ;  /* 0x0000000000a80947 */ /* 0x000fea0003800000 */
[----:B------:R-:W-:-:S03]  /*142c0*/  UMOV UR4, 0xffffffff ;  /* 0xffffffff00047882 */ /* 0x000fc60000000000 */
[----:B------:R-:W-:Y:S05]  /*142d0*/  BRA.DIV UR4, `(.L_x_319) ;  /* 0x0000002a04047947 */ /* 0x000fea000b800000 */
[----:B------:R-:W-:-:S13]  /*142e0*/  ELECT P6, URZ, PT ;  /* 0x00000000003f782f */ /* 0x000fda00038c0000 */
.L_x_406:
[----:B------:R-:W-:Y:S05]  /*142f0*/  @!P6 BRA `(.L_x_318) ;  /* 0x000000000098e947 */ /* 0x000fea0003800000 */
[----:B------:R-:W-:-:S06]  /*14300*/  ULOP3.LUT UR4, UR42, 0x2, URZ, 0xfc, !UPT ;  /* 0x000000022a047892 */ /* 0x000fcc000f8efc3f */
[----:B0-----:R-:W-:-:S05]  /*14310*/  IMAD.U32 R0, RZ, RZ, UR4 ;  /* 0x00000004ff007e24 */ /* 0x001fca000f8e00ff */
[----:B------:R-:W-:-:S13]  /*14320*/  ISETP.NE.AND P0, PT, R0, 0x3, PT ;  /* 0x000000030000780c */ /* 0x000fda0003f05270 */
[----:B------:R-:W-:Y:S05]  /*14330*/  @!P0 BRA `(.L_x_320) ;  /* 0x0000000000048947 */ /* 0x000fea0003800000 */
[----:B------:R-:W-:Y:S01]  /*14340*/  BPT.TRAP 0x1 ;  /* 0x000000040000795c */ /* 0x000fe20000300000 */
.L_x_320:
[C---:B------:R-:W-:Y:S01]  /*14350*/  IMAD R5, R19.reuse, 0x8, R4 ;  /* 0x0000000813057824 */ /* 0x040fe200078e0204 */
[----:B------:R-:W-:Y:S01]  /*14360*/  SHF.L.U32 R0, R32, 0x1f, RZ ;  /* 0x0000001f20007819 */ /* 0x000fe200000006ff */
[----:B------:R-:W-:-:S03]  /*14370*/  VIADD R19, R19, 0x1 ;  /* 0x0000000113137836 */ /* 0x000fc60000000000 */
[----:B------:R-:W0:Y:S02]  /*14380*/  SYNCS.PHASECHK.TRANS64.TRYWAIT P1, [R5+URZ+0x29840], R0 ;  /* 0x02984000050075a7 */ /* 0x000e24000802017f */
[----:B------:R-:W-:-:S04]  /*14390*/  ISETP.NE.AND P2, PT, R19, 0x2, PT ;  /* 0x000000021300780c */ /* 0x000fc80003f45270 */
[----:B------:R-:W-:Y:S01]  /*143a0*/  SEL R3, RZ, 0x1, P2 ;  /* 0x00000001ff037807 */ /* 0x000fe20001000000 */
[----:B0-----:R-:W-:Y:S08]  /*143b0*/  @!P1 BRA `(.L_x_321) ;  /* 0x0000002400ec9947 */ /* 0x001ff00003800000 */
.L_x_407:
[----:B------:R-:W-:Y:S02]  /*143c0*/  SEL R19, R19, RZ, P2 ;  /* 0x000000ff13137207 */ /* 0x000fe40001000000 */
[----:B------:R-:W-:Y:S01]  /*143d0*/  LOP3.LUT R2, R32, R3, RZ, 0x3c, !PT ;  /* 0x0000000320027212 */ /* 0x000fe200078e3cff */
[----:B------:R-:W-:Y:S06]  /*143e0*/  @!P0 BRA `(.L_x_322) ;  /* 0x0000000000048947 */ /* 0x000fec0003800000 */
[----:B------:R-:W-:Y:S01]  /*143f0*/  BPT.TRAP 0x1 ;  /* 0x000000040000795c */ /* 0x000fe20000300000 */
.L_x_322:
[----:B------:R-:W-:Y:S01]  /*14400*/  IMAD R19, R19, 0x8, R4 ;  /* 0x0000000813137824 */ /* 0x000fe200078e0204 */
[----:B------:R-:W-:-:S04]  /*14410*/  SHF.L.U32 R2, R2, 0x1f, RZ ;  /* 0x0000001f02027819 */ /* 0x000fc800000006ff */
[----:B------:R-:W2:Y:S02]  /*14420*/  SYNCS.PHASECHK.TRANS64.TRYWAIT P1, [R19+URZ+0x29840], R2 ;  /* 0x02984002130075a7 */ /* 0x000ea4000802017f */
[----:B--2---:R-:W-:Y:S05]  /*14430*/  @!P1 BRA `(.L_x_323) ;  /* 0x0000002400e09947 */ /* 0x004fea0003800000 */
.L_x_408:
[----:B------:R-:W-:Y:S05]  /*14440*/  @!P0 BRA `(.L_x_324) ;  /* 0x0000000000048947 */ /* 0x000fea0003800000 */
[----:B------:R-:W-:Y:S01]  /*14450*/  BPT.TRAP 0x1 ;  /* 0x000000040000795c */ /* 0x000fe20000300000 */
.L_x_324:
[----:B------:R-:W3:Y:S02]  /*14460*/  SYNCS.PHASECHK.TRANS64.TRYWAIT P1, [R5+URZ+0x29860], R0 ;  /* 0x02986000050075a7 */ /* 0x000ee4000802017f */
[----:B---3--:R-:W-:Y:S05]  /*14470*/  @!P1 BRA `(.L_x_325) ;  /* 0x0000002400e49947 */ /* 0x008fea0003800000 */
.L_x_409:
[----:B------:R-:W-:Y:S05]  /*14480*/  @!P0 BRA `(.L_x_326) ;  /* 0x0000000000048947 */ /* 0x000fea0003800000 */
[----:B------:R-:W-:Y:S01]  /*14490*/  BPT.TRAP 0x1 ;  /* 0x000000040000795c */ /* 0x000fe20000300000 */
.L_x_326:
[----:B------:R-:W4:Y:S02]  /*144a0*/  SYNCS.PHASECHK.TRANS64.TRYWAIT P1, [R19+URZ+0x29860], R2 ;  /* 0x02986002130075a7 */ /* 0x000f24000802017f */
[----:B----4-:R-:W-:Y:S05]  /*144b0*/  @!P1 BRA `(.L_x_327) ;  /* 0x0000002400e89947 */ /* 0x010fea0003800000 */
.L_x_410:
[----:B------:R-:W-:Y:S05]  /*144c0*/  @!P0 BRA `(.L_x_328) ;  /* 0x0000000000048947 */ /* 0x000fea0003800000 */
[----:B------:R-:W-:Y:S01]  /*144d0*/  BPT.TRAP 0x1 ;  /* 0x000000040000795c */ /* 0x000fe20000300000 */
.L_x_328:
[----:B------:R-:W5:Y:S02]  /*144e0*/  SYNCS.PHASECHK.TRANS64.TRYWAIT P1, [R5+URZ+0x29880], R0 ;  /* 0x02988000050075a7 */ /* 0x000f64000802017f */
[----:B-----5:R-:W-:Y:S05]  /*144f0*/  @!P1 BRA `(.L_x_329) ;  /* 0x0000002400ec9947 */ /* 0x020fea0003800000 */
.L_x_411:
[----:B------:R-:W-:Y:S05]  /*14500*/  @!P0 BRA `(.L_x_330) ;  /* 0x0000000000048947 */ /* 0x000fea0003800000 */
[----:B------:R-:W-:Y:S01]  /*14510*/  BPT.TRAP 0x1 ;  /* 0x000000040000795c */ /* 0x000fe20000300000 */
.L_x_330:
[----:B------:R0:W0:Y:S02]  /*14520*/  SYNCS.PHASECHK.TRANS64.TRYWAIT P0, [R19+URZ+0x29880], R2 ;  /* 0x02988002130075a7 */ /* 0x000024000800017f */
[----:B0-----:R-:W-:Y:S05]  /*14530*/  @!P0 NANOSLEEP.SYNCS 0x989680 ;  /* 0x009896800000895d */ /* 0x001fea0003900000 */
[----:B------:R-:W0:Y:S02]  /*14540*/  @!P0 SYNCS.PHASECHK.TRANS64 P0, [R19+URZ+0x29880], R2 ;  /* 0x02988002130085a7 */ /* 0x000e24000800007f */
[----:B0-----:R-:W-:Y:S05]  /*14550*/  @!P0 BRA `(.L_x_330) ;  /* 0xfffffffc00f08947 */ /* 0x001fea000383ffff */
.L_x_318:
[----:B------:R-:W-:Y:S05]  /*14560*/  BSYNC B0 ;  /* 0x0000000000007941 */ /* 0x000fea0003800000 */
.L_x_317:
[----:B------:R-:W-:Y:S05]  /*14570*/  EXIT ;  /* 0x000000000000794d */ /* 0x000fea0003800000 */
.L_x_185:
[----:B0-----:R-:W-:-:S04]  /*14580*/  IMAD.U32 R3, RZ, RZ, UR49 ;  /* 0x00000031ff037e24 */ /* 0x001fc8000f8e00ff */
[----:B------:R0:W1:Y:S03]  /*14590*/  SYNCS.PHASECHK.TRANS64.TRYWAIT P1, [R3+URZ+0x29800], R4 ;  /* 0x02980004030075a7 */ /* 0x000066000802017f */
[----:B-1----:R-:W-:Y:S05]  /*145a0*/  @!P1 NANOSLEEP.SYNCS 0x989680 ;  /* 0x009896800000995d */ /* 0x002fea0003900000 */
[----:B------:R-:W1:Y:S02]  /*145b0*/  @!P1 SYNCS.PHASECHK.TRANS64 P1, [R3+URZ+0x29800], R4 ;  /* 0x02980004030095a7 */ /* 0x000e64000802007f */
[----:B-1----:R-:W-:Y:S05]  /*145c0*/  @!P1 BRA `(.L_x_185) ;  /* 0xfffffffc00ec9947 */ /* 0x002fea000383ffff */
[----:B------:R-:W-:Y:S05]  /*145d0*/  BRA `(.L_x_331) ;  /* 0xfffffed400c07947 */ /* 0x000fea000383ffff */
.L_x_189:
[----:B-1----:R1:W2:Y:S02]  /*145e0*/  SYNCS.PHASECHK.TRANS64.TRYWAIT P1, [R3+URZ+0x29830], R4 ;  /* 0x02983004030075a7 */ /* 0x0022a4000802017f */
[----:B--2---:R-:W-:Y:S05]  /*145f0*/  @!P1 NANOSLEEP.SYNCS 0x989680 ;  /* 0x009896800000995d */ /* 0x004fea0003900000 */
[----:B------:R-:W2:Y:S02]  /*14600*/  @!P1 SYNCS.PHASECHK.TRANS64 P1, [R3+URZ+0x29830], R4 ;  /* 0x02983004030095a7 */ /* 0x000ea4000802007f */
[----:B--2---:R-:W-:Y:S05]  /*14610*/  @!P1 BRA `(.L_x_189) ;  /* 0xfffffffc00f09947 */ /* 0x004fea000383ffff */
[----:B------:R-:W-:Y:S05]  /*14620*/  BRA `(.L_x_188) ;  /* 0xfffffed400e07947 */ /* 0x000fea000383ffff */
.L_x_195:
[----:B-1----:R-:W-:-:S04]  /*14630*/  IMAD.U32 R8, RZ, RZ, UR6 ;  /* 0x00000006ff087e24 */ /* 0x002fc8000f8e00ff */
[----:B------:R1:W2:Y:S03]  /*14640*/  SYNCS.PHASECHK.TRANS64.TRYWAIT P1, [R8+URZ+0x29830], R7 ;  /* 0x02983007080075a7 */ /* 0x0002a6000802017f */
[----:B--2---:R-:W-:Y:S05]  /*14650*/  @!P1 NANOSLEEP.SYNCS 0x989680 ;  /* 0x009896800000995d */ /* 0x004fea0003900000 */
[----:B------:R-:W2:Y:S02]  /*14660*/  @!P1 SYNCS.PHASECHK.TRANS64 P1, [R8+URZ+0x29830], R7 ;  /* 0x02983007080095a7 */ /* 0x000ea4000802007f */
[----:B--2---:R-:W-:Y:S05]  /*14670*/  @!P1 BRA `(.L_x_195) ;  /* 0xfffffffc00ec9947 */ /* 0x004fea000383ffff */
[----:B------:R-:W-:Y:S05]  /*14680*/  BRA `(.L_x_192) ;  /* 0xffffff14004c7947 */ /* 0x000fea000383ffff */
.L_x_199:
[----:B-1----:R-:W-:-:S04]  /*14690*/  IMAD.U32 R8, RZ, RZ, UR6 ;  /* 0x00000006ff087e24 */ /* 0x002fc8000f8e00ff */
[----:B------:R1:W2:Y:S03]  /*146a0*/  SYNCS.PHASECHK.TRANS64.TRYWAIT P1, [R8+URZ+0x29850], R7 ;  /* 0x02985007080075a7 */ /* 0x0002a6000802017f */
[----:B--2---:R-:W-:Y:S05]  /*146b0*/  @!P1 NANOSLEEP.SYNCS 0x989680 ;  /* 0x009896800000995d */ /* 0x004fea0003900000 */
[----:B------:R-:W2:Y:S02]  /*146c0*/  @!P1 SYNCS.PHASECHK.TRANS64 P1, [R8+URZ+0x29850], R7 ;  /* 0x02985007080095a7 */ /* 0x000ea4000802007f */
[----:B--2---:R-:W-:Y:S05]  /*146d0*/  @!P1 BRA `(.L_x_199) ;  /* 0xfffffffc00ec9947 */ /* 0x004fea000383ffff */
[----:B------:R-:W-:Y:S05]  /*146e0*/  BRA `(.L_x_196) ;  /* 0xffffff2000607947 */ /* 0x000fea000383ffff */
.L_x_206:
[----:B-1----:R-:W-:-:S04]  /*146f0*/  IMAD.U32 R3, RZ, RZ, UR5 ;  /* 0x00000005ff037e24 */ /* 0x002fc8000f8e00ff */
[----:B------:R1:W2:Y:S03]  /*14700*/  SYNCS.PHASECHK.TRANS64.TRYWAIT P1, [R3+URZ+0x29850], R0 ;  /* 0x02985000030075a7 */ /* 0x0002a6000802017f */
[----:B--2---:R-:W-:Y:S05]  /*14710*/  @!P1 NANOSLEEP.SYNCS 0x989680 ;  /* 0x009896800000995d */ /* 0x004fea0003900000 */
[----:B------:R-:W2:Y:S02]  /*14720*/  @!P1 SYNCS.PHASECHK.TRANS64 P1, [R3+URZ+0x29850], R0 ;  /* 0x02985000030095a7 */ /* 0x000ea4000802007f */
[----:B--2---:R-:W-:Y:S05]  /*14730*/  @!P1 BRA `(.L_x_206) ;  /* 0xfffffffc00ec9947 */ /* 0x004fea000383ffff */
[----:B------:R-:W-:Y:S05]  /*14740*/  BRA `(.L_x_205) ;  /* 0xffffff4800d47947 */ /* 0x000fea000383ffff */
.L_x_253:
[----:B------:R-:W0:Y:S01]  /*14750*/  S2R R21, SR_TID.X ;  /* 0x0000000000157919 */ /* 0x000e220000002100 */
[----:B------:R-:W-:Y:S02]  /*14760*/  IMAD.MOV.U32 R12, RZ, RZ, RZ ;  /* 0x000000ffff0c7224 */ /* 0x000fe400078e00ff */
[----:B------:R-:W-:Y:S02]  /*14770*/  IMAD.MOV.U32 R11, RZ, RZ, 0x1f ;  /* 0x0000001fff0b7424 */ /* 0x000fe400078e00ff */
[----:B------:R-:W-:Y:S01]  /*14780*/  IMAD.MOV.U32 R15, RZ, RZ, -0x1 ;  /* 0xffffffffff0f7424 */ /* 0x000fe200078e00ff */
[----:B0-----:R-:W-:-:S04]  /*14790*/  SHF.R.U32.HI R21, RZ, 0x5, R21 ;  /* 0x00000005ff157819 */ /* 0x001fc80000011615 */
[----:B------:R-:W-:-:S05]  /*147a0*/  LOP3.LUT R21, R21, 0x3, RZ, 0xc0, !PT ;  /* 0x0000000315157812 */ /* 0x000fca00078ec0ff */
[----:B------:R-:W-:-:S07]  /*147b0*/  IMAD.MOV.U32 R13, RZ, RZ, R21 ;  /* 0x000000ffff0d7224 */ /* 0x000fce00078e0015 */
[----:B-----5:R-:W-:Y:S05]  /*147c0*/  WARPSYNC.COLLECTIVE R15, `(.L_x_332) ;  /* 0x000000000f087348 */ /* 0x020fea0003c00000 */
[----:B------:R0:W1:Y:S02]  /*147d0*/  SHFL.IDX P6, R14, R13, R12, R11 ;  /* 0x0000000c0d0e7389 */ /* 0x00006400000c000b */
[----:B01---5:R-:W-:Y:S01]  /*147e0*/  ENDCOLLECTIVE ;  /* 0x000000000000791b */ /* 0x023fe20003800000 */
.L_x_332:
[----:B------:R-:W-:Y:S05]  /*147f0*/  BRA `(.L_x_333) ;  /* 0xffffffb000247947 */ /* 0x000fea000383ffff */
.L_x_256:
[----:B0-----:R0:W1:Y:S02]  /*14800*/  SYNCS.PHASECHK.TRANS64.TRYWAIT P0, [R0+URZ+0x29880], R28 ;  /* 0x0298801c000075a7 */ /* 0x001064000800017f */
[----:B-1----:R-:W-:Y:S05]  /*14810*/  @!P0 NANOSLEEP.SYNCS 0x989680 ;  /* 0x009896800000895d */ /* 0x002fea0003900000 */
[----:B------:R-:W1:Y:S02]  /*14820*/  @!P0 SYNCS.PHASECHK.TRANS64 P0, [R0+URZ+0x29880], R28 ;  /* 0x0298801c000085a7 */ /* 0x000e64000800007f */
[----:B-1----:R-:W-:Y:S05]  /*14830*/  @!P0 BRA `(.L_x_256) ;  /* 0xfffffffc00f08947 */ /* 0x002fea000383ffff */
[----:B------:R-:W-:Y:S05]  /*14840*/  BRA `(.L_x_334) ;  /* 0xffffffb4003c7947 */ /* 0x000fea000383ffff */
.L_x_257:
[----:B------:R-:W-:Y:S01]  /*14850*/  BSSY B0, `(.L_x_335) ;  /* 0x0000008000007945 */ /* 0x000fe20003800000 */
[----:B------:R-:W-:Y:S02]  /*14860*/  IMAD.MOV.U32 R13, RZ, RZ, R8 ;  /* 0x000000ffff0d7224 */ /* 0x000fe400078e0008 */
[----:B------:R-:W-:Y:S02]  /*14870*/  IMAD.MOV.U32 R12, RZ, RZ, RZ ;  /* 0x000000ffff0c7224 */ /* 0x000fe400078e00ff */
[----:B------:R-:W-:Y:S02]  /*14880*/  IMAD.MOV.U32 R11, RZ, RZ, 0x1c1f ;  /* 0x00001c1fff0b7424 */ /* 0x000fe400078e00ff */
[----:B------:R-:W-:-:S07]  /*14890*/  IMAD.MOV.U32 R15, RZ, RZ, -0x1 ;  /* 0xffffffffff0f7424 */ /* 0x000fce00078e00ff */
[----:B0-----:R-:W-:Y:S05]  /*148a0*/  WARPSYNC.COLLECTIVE R15, `(.L_x_336) ;  /* 0x000000000f087348 */ /* 0x001fea0003c00000 */
[----:B------:R1:W2:Y:S02]  /*148b0*/  SHFL.IDX P6, R14, R13, R12, R11 ;  /* 0x0000000c0d0e7389 */ /* 0x0002a400000c000b */
[----:B012---:R-:W-:Y:S01]  /*148c0*/  ENDCOLLECTIVE ;  /* 0x000000000000791b */ /* 0x007fe20003800000 */
.L_x_336:
[----:B------:R-:W-:Y:S05]  /*148d0*/  BSYNC B0 ;  /* 0x0000000000007941 */ /* 0x000fea0003800000 */
.L_x_335:
[----:B------:R-:W-:Y:S01]  /*148e0*/  IMAD.MOV.U32 R13, RZ, RZ, R9 ;  /* 0x000000ffff0d7224 */ /* 0x000fe200078e0009 */
[C---:B------:R-:W-:Y:S01]  /*148f0*/  LOP3.LUT P2, RZ, R17.reuse, 0x2, RZ, 0xc0, !PT ;  /* 0x0000000211ff7812 */ /* 0x040fe2000784c0ff */
[----:B------:R-:W-:Y:S01]  /*14900*/  IMAD.MOV.U32 R12, RZ, RZ, RZ ;  /* 0x000000ffff0c7224 */ /* 0x000fe200078e00ff */
[----:B------:R-:W-:Y:S01]  /*14910*/  LOP3.LUT R17, R17, 0xfffffeff, RZ, 0xc0, !PT ;  /* 0xfffffeff11117812 */ /* 0x000fe200078ec0ff */
[----:B------:R-:W-:Y:S01]  /*14920*/  IMAD.MOV.U32 R11, RZ, RZ, 0x1c1f ;  /* 0x00001c1fff0b7424 */ /* 0x000fe200078e00ff */
[C---:B------:R-:W-:Y:S01]  /*14930*/  ISETP.GE.AND P4, PT, R10.reuse, 0x21, PT ;  /* 0x000000210a00780c */ /* 0x040fe20003f86270 */
[----:B------:R-:W-:Y:S01]  /*14940*/  IMAD.MOV.U32 R15, RZ, RZ, -0x1 ;  /* 0xffffffffff0f7424 */ /* 0x000fe200078e00ff */
[----:B------:R-:W-:Y:S01]  /*14950*/  ISETP.GE.AND P3, PT, R10, 0x41, PT ;  /* 0x000000410a00780c */ /* 0x000fe20003f66270 */
[----:B------:R-:W-:-:S12]  /*14960*/  IMAD.MOV.U32 R2, RZ, RZ, R14 ;  /* 0x000000ffff027224 */ /* 0x000fd800078e000e */
[----:B------:R-:W-:Y:S05]  /*14970*/  WARPSYNC.COLLECTIVE R15, `(.L_x_337) ;  /* 0x000000000f087348 */ /* 0x000fea0003c00000 */
[----:B------:R0:W1:Y:S02]  /*14980*/  SHFL.IDX P6, R14, R13, R12, R11 ;  /* 0x0000000c0d0e7389 */ /* 0x00006400000c000b */
[----:B01----:R-:W-:Y:S01]  /*14990*/  ENDCOLLECTIVE ;  /* 0x000000000000791b */ /* 0x003fe20003800000 */
.L_x_337:
[----:B------:R-:W-:Y:S02]  /*149a0*/  IMAD.MOV.U32 R13, RZ, RZ, R8 ;  /* 0x000000ffff0d7224 */ /* 0x000fe400078e0008 */
[----:B------:R-:W-:-:S05]  /*149b0*/  IMAD.MOV.U32 R12, RZ, RZ, R14 ;  /* 0x000000ffff0c7224 */ /* 0x000fca00078e000e */
[----:B------:R-:W-:Y:S01]  /*149c0*/  IADD3 R20, P0, R35, R12, RZ ;  /* 0x0000000c23147210 */ /* 0x000fe20007f1e0ff */
[----:B------:R-:W-:-:S04]  /*149d0*/  IMAD.MOV.U32 R12, RZ, RZ, 0x1 ;  /* 0x00000001ff0c7424 */ /* 0x000fc800078e00ff */
[----:B------:R-:W-:Y:S01]  /*149e0*/  IMAD.X R21, RZ, RZ, R2, P0 ;  /* 0x000000ffff157224 */ /* 0x000fe200000e0602 */
[----:B------:R-:W-:-:S13]  /*149f0*/  ISETP.LT.OR P0, PT, R10, 0x1, P2 ;  /* 0x000000010a00780c */ /* 0x000fda0001701670 */
[----:B------:R-:W-:Y:S05]  /*14a00*/  WARPSYNC.COLLECTIVE R15, `(.L_x_338) ;  /* 0x000000000f087348 */ /* 0x000fea0003c00000 */
[----:B------:R0:W1:Y:S02]  /*14a10*/  SHFL.IDX P6, R14, R13, R12, R11 ;  /* 0x0000000c0d0e7389 */ /* 0x00006400000c000b */
[----:B01----:R-:W-:Y:S01]  /*14a20*/  ENDCOLLECTIVE ;  /* 0x000000000000791b */ /* 0x003fe20003800000 */
.L_x_338:
[----:B------:R-:W-:-:S05]  /*14a30*/  IADD3 R2, R16, R3, R33 ;  /* 0x0000000310027210 */ /* 0x000fca0007ffe021 */
[----:B------:R-:W-:Y:S01]  /*14a40*/  IMAD.IADD R3, R34, 0x1, R2 ;  /* 0x0000000122037824 */ /* 0x000fe200078e0202 */
[----:B------:R-:W-:Y:S01]  /*14a50*/  @!PT LDS RZ, [RZ] ;  /* 0x00000000fffff984 */ /* 0x000fe20000000800 */
[----:B------:R-:W-:Y:S01]  /*14a60*/  @!PT LDS RZ, [RZ] ;  /* 0x00000000fffff984 */ /* 0x000fe20000000800 */
[----:B------:R-:W-:Y:S01]  /*14a70*/  @!PT LDS RZ, [RZ] ;  /* 0x00000000fffff984 */ /* 0x000fe20000000800 */
[----:B------:R-:W-:Y:S01]  /*14a80*/  LDGSTS.E.BYPASS.LTC128B.128 [R2+0xa400], desc[UR50][R20.64], !P0 ;  /* 0x0a40000014027fae */ /* 0x000fe2000c101d72 */
[----:B------:R-:W-:Y:S01]  /*14a90*/  ISETP.LT.OR P0, PT, R10, 0x1, P1 ;  /* 0x000000010a00780c */ /* 0x000fe20000f01670 */
[----:B------:R-:W-:-:S12]  /*14aa0*/  IMAD.MOV.U32 R13, RZ, RZ, R9 ;  /* 0x000000ffff0d7224 */ /* 0x000fd800078e0009 */
[----:B------:R0:W-:Y:S02]  /*14ab0*/  LDGSTS.E.BYPASS.LTC128B.128 [R3+0xa400], desc[UR50][R20.64+0x40], !P0 ;  /* 0x0a40004014037fae */ /* 0x0001e4000c101d72 */
[----:B0-----:R-:W-:-:S07]  /*14ac0*/  IMAD.MOV.U32 R21, RZ, RZ, R14 ;  /* 0x000000ffff157224 */ /* 0x001fce00078e000e */
[----:B------:R-:W-:Y:S05]  /*14ad0*/  WARPSYNC.COLLECTIVE R15, `(.L_x_339) ;  /* 0x000000000f087348 */ /* 0x000fea0003c00000 */
[----:B------:R0:W1:Y:S02]  /*14ae0*/  SHFL.IDX P6, R14, R13, R12, R11 ;  /* 0x0000000c0d0e7389 */ /* 0x00006400000c000b */
[----:B01----:R-:W-:Y:S01]  /*14af0*/  ENDCOLLECTIVE ;  /* 0x000000000000791b */ /* 0x003fe20003800000 */
.L_x_339:
        /* <DEDUP_REMOVED lines=9> */
.L_x_340:
        /* <DEDUP_REMOVED lines=11> */
.L_x_341:
        /* <DEDUP_REMOVED lines=9> */
.L_x_342:
        /* <DEDUP_REMOVED lines=11> */
.L_x_343:
[----:B------:R-:W-:Y:S02]  /*14d80*/  IMAD.MOV.U32 R13, RZ, RZ, R22 ;  /* 0x000000ffff0d7224 */ /* 0x000fe400078e0016 */
[----:B------:R-:W-:Y:S02]  /*14d90*/  IMAD.MOV.U32 R12, RZ, RZ, RZ ;  /* 0x000000ffff0c7224 */ /* 0x000fe400078e00ff */
[----:B------:R-:W-:-:S07]  /*14da0*/  IMAD.MOV.U32 R9, RZ, RZ, R14 ;  /* 0x000000ffff097224 */ /* 0x000fce00078e000e */
[----:B------:R-:W-:Y:S05]  /*14db0*/  WARPSYNC.COLLECTIVE R15, `(.L_x_344) ;  /* 0x000000000f087348 */ /* 0x000fea0003c00000 */
[----:B------:R0:W1:Y:S02]  /*14dc0*/  SHFL.IDX P6, R14, R13, R12, R11 ;  /* 0x0000000c0d0e7389 */ /* 0x00006400000c000b */
[----:B01----:R-:W-:Y:S01]  /*14dd0*/  ENDCOLLECTIVE ;  /* 0x000000000000791b */ /* 0x003fe20003800000 */
.L_x_344:
        /* <DEDUP_REMOVED lines=8> */
[----:B------:R-:W-:Y:S01]  /*14e60*/  LDGSTS.E.BYPASS.LTC128B.128 [R2+0xd400], desc[UR50][R8.64], !P0 ;  /* 0x0d40000008027fae */ /* 0x000fe2000c101d72 */
[----:B------:R-:W-:-:S13]  /*14e70*/  ISETP.LT.OR P0, PT, R10, 0x61, P1 ;  /* 0x000000610a00780c */ /* 0x000fda0000f01670 */
[----:B------:R0:W-:Y:S01]  /*14e80*/  LDGSTS.E.BYPASS.LTC128B.128 [R3+0xd400], desc[UR50][R8.64+0x40], !P0 ;  /* 0x0d40004008037fae */ /* 0x0001e2000c101d72 */
[----:B------:R-:W-:Y:S01]  /*14e90*/  ISETP.GE.AND P0, PT, R10, 0x81, PT ;  /* 0x000000810a00780c */ /* 0x000fe20003f06270 */
[----:B0-----:R-:W-:-:S12]  /*14ea0*/  IMAD.MOV.U32 R9, RZ, RZ, R14 ;  /* 0x000000ffff097224 */ /* 0x001fd800078e000e */
[----:B------:R-:W-:Y:S05]  /*14eb0*/  WARPSYNC.COLLECTIVE R15, `(.L_x_345) ;  /* 0x000000000f087348 */ /* 0x000fea0003c00000 */
[----:B------:R0:W1:Y:S02]  /*14ec0*/  SHFL.IDX P6, R14, R13, R12, R11 ;  /* 0x0000000c0d0e7389 */ /* 0x00006400000c000b */
[----:B01----:R-:W-:Y:S01]  /*14ed0*/  ENDCOLLECTIVE ;  /* 0x000000000000791b */ /* 0x003fe20003800000 */
.L_x_345:
[----:B------:R-:W-:Y:S01]  /*14ee0*/  @P0 LOP3.LUT R17, R17, 0x100, RZ, 0xfc, !PT ;  /* 0x0000010011110812 */ /* 0x000fe200078efcff */
[----:B------:R-:W-:Y:S01]  /*14ef0*/  IMAD.MOV.U32 R8, RZ, RZ, R14 ;  /* 0x000000ffff087224 */ /* 0x000fe200078e000e */
[----:B------:R-:W-:Y:S06]  /*14f00*/  BRA `(.L_x_346) ;  /* 0xffffffb000e87947 */ /* 0x000fec000383ffff */
.L_x_262:
[----:B---3--:R3:W4:Y:S02]  /*14f10*/  SYNCS.PHASECHK.TRANS64.TRYWAIT P0, [R0+URZ+0x29840], R28 ;  /* 0x0298401c000075a7 */ /* 0x008724000800017f */
[----:B----4-:R-:W-:Y:S05]  /*14f20*/  @!P0 NANOSLEEP.SYNCS 0x989680 ;  /* 0x009896800000895d */ /* 0x010fea0003900000 */
[----:B------:R-:W4:Y:S02]  /*14f30*/  @!P0 SYNCS.PHASECHK.TRANS64 P0, [R0+URZ+0x29840], R28 ;  /* 0x0298401c000085a7 */ /* 0x000f24000800007f */
[----:B----4-:R-:W-:Y:S05]  /*14f40*/  @!P0 BRA `(.L_x_262) ;  /* 0xfffffffc00f08947 */ /* 0x010fea000383ffff */
[----:B------:R-:W-:Y:S05]  /*14f50*/  BRA `(.L_x_347) ;  /* 0xffffffb400487947 */ /* 0x000fea000383ffff */
.L_x_263:
[----:B------:R-:W-:Y:S01]  /*14f60*/  BSSY B0, `(.L_x_348) ;  /* 0x0000008000007945 */ /* 0x000fe20003800000 */
[----:B------:R-:W-:Y:S02]  /*14f70*/  IMAD.MOV.U32 R13, RZ, RZ, R6 ;  /* 0x000000ffff0d7224 */ /* 0x000fe400078e0006 */
[----:B------:R-:W-:Y:S02]  /*14f80*/  IMAD.MOV.U32 R12, RZ, RZ, RZ ;  /* 0x000000ffff0c7224 */ /* 0x000fe400078e00ff */
[----:B------:R-:W-:Y:S02]  /*14f90*/  IMAD.MOV.U32 R11, RZ, RZ, 0x1c1f ;  /* 0x00001c1fff0b7424 */ /* 0x000fe400078e00ff */
[----:B------:R-:W-:-:S07]  /*14fa0*/  IMAD.MOV.U32 R15, RZ, RZ, -0x1 ;  /* 0xffffffffff0f7424 */ /* 0x000fce00078e00ff */
[----:B0123--:R-:W-:Y:S05]  /*14fb0*/  WARPSYNC.COLLECTIVE R15, `(.L_x_349) ;  /* 0x000000000f087348 */ /* 0x00ffea0003c00000 */
[----:B------:R4:W0:Y:S02]  /*14fc0*/  SHFL.IDX P6, R14, R13, R12, R11 ;  /* 0x0000000c0d0e7389 */ /* 0x00082400000c000b */
[----:B01234-:R-:W-:Y:S01]  /*14fd0*/  ENDCOLLECTIVE ;  /* 0x000000000000791b */ /* 0x01ffe20003800000 */
.L_x_349:
[----:B------:R-:W-:Y:S05]  /*14fe0*/  BSYNC B0 ;  /* 0x0000000000007941 */ /* 0x000fea0003800000 */
.L_x_348:
[----:B------:R-:W-:Y:S01]  /*14ff0*/  MOV R13, R5 ;  /* 0x00000005000d7202 */ /* 0x000fe20000000f00 */
[----:B------:R-:W-:Y:S01]  /*15000*/  IMAD.MOV.U32 R12, RZ, RZ, RZ ;  /* 0x000000ffff0c7224 */ /* 0x000fe200078e00ff */
[----:B------:R-:W-:Y:S01]  /*15010*/  LOP3.LUT P1, RZ, R17, 0x4, RZ, 0xc0, !PT ;  /* 0x0000000411ff7812 */ /* 0x000fe2000782c0ff */
[----:B------:R-:W-:Y:S02]  /*15020*/  IMAD.MOV.U32 R11, RZ, RZ, 0x1c1f ;  /* 0x00001c1fff0b7424 */ /* 0x000fe400078e00ff */
[----:B------:R-:W-:Y:S02]  /*15030*/  IMAD.MOV.U32 R15, RZ, RZ, -0x1 ;  /* 0xffffffffff0f7424 */ /* 0x000fe400078e00ff */
[----:B------:R-:W-:Y:S02]  /*15040*/  IMAD.MOV.U32 R2, RZ, RZ, R14 ;  /* 0x000000ffff027224 */ /* 0x000fe400078e000e */
[----:B------:R-:W-:-:S07]  /*15050*/  @P5 IMAD.IADD R9, R16, 0x1, R4 ;  /* 0x0000000110095824 */ /* 0x000fce00078e0204 */
[----:B------:R-:W-:Y:S05]  /*15060*/  WARPSYNC.COLLECTIVE R15, `(.L_x_350) ;  /* 0x000000000f087348 */ /* 0x000fea0003c00000 */
[----:B------:R0:W1:Y:S02]  /*15070*/  SHFL.IDX P6, R14, R13, R12, R11 ;  /* 0x0000000c0d0e7389 */ /* 0x00006400000c000b */
[----:B01----:R-:W-:Y:S01]  /*15080*/  ENDCOLLECTIVE ;  /* 0x000000000000791b */ /* 0x003fe20003800000 */
.L_x_350:
[----:B------:R-:W-:Y:S02]  /*15090*/  @P4 IMAD.IADD R21, R16, 0x1, R4 ;  /* 0x0000000110154824 */ /* 0x000fe400078e0204 */
[----:B------:R-:W-:Y:S02]  /*150a0*/  IMAD.MOV.U32 R13, RZ, RZ, R6 ;  /* 0x000000ffff0d7224 */ /* 0x000fe400078e0006 */
[----:B------:R-:W-:Y:S02]  /*150b0*/  IMAD.MOV.U32 R12, RZ, RZ, 0x1 ;  /* 0x00000001ff0c7424 */ /* 0x000fe400078e00ff */
[----:B------:R-:W-:Y:S01]  /*150c0*/  IMAD.MOV.U32 R3, RZ, RZ, R14 ;  /* 0x000000ffff037224 */ /* 0x000fe200078e000e */
[----:B------:R-:W-:-:S04]  /*150d0*/  LOP3.LUT P6, RZ, R17, 0x8, RZ, 0xc0, !PT ;  /* 0x0000000811ff7812 */ /* 0x000fc800078cc0ff */
[----:B------:R-:W-:-:S05]  /*150e0*/  @P5 IADD3 R3, P0, R35, R3, RZ ;  /* 0x0000000323035210 */ /* 0x000fca0007f1e0ff */
[----:B------:R-:W-:Y:S01]  /*150f0*/  @P5 IMAD.X R2, RZ, RZ, R2, P0 ;  /* 0x000000ffff025224 */ /* 0x000fe200000e0602 */
[----:B------:R-:W-:-:S04]  /*15100*/  LOP3.LUT P0, RZ, R17, 0x10, RZ, 0xc0, !PT ;  /* 0x0000001011ff7812 */ /* 0x000fc8000780c0ff */
[----:B------:R-:W-:-:S04]  /*15110*/  @P5 LOP3.LUT R3, R3, R2, RZ, 0x3c, !PT ;  /* 0x0000000203035212 */ /* 0x000fc800078e3cff */
[----:B------:R-:W-:-:S04]  /*15120*/  @P5 LOP3.LUT R2, R3, R2, RZ, 0x3c, !PT ;  /* 0x0000000203025212 */ /* 0x000fc800078e3cff */
[----:B------:R-:W-:-:S05]  /*15130*/  @P5 LOP3.LUT R3, R3, R2, RZ, 0x3c, !PT ;  /* 0x0000000203035212 */ /* 0x000fca00078e3cff */
        /* <DEDUP_REMOVED lines=8> */
.L_x_351:
[----:B------:R-:W-:Y:S01]  /*151c0*/  @!PT LDS RZ, [RZ] ;  /* 0x00000000fffff984 */ /* 0x000fe20000000800 */
[----:B------:R-:W-:Y:S01]  /*151d0*/  @!PT LDS RZ, [RZ] ;  /* 0x00000000fffff984 */ /* 0x000fe20000000800 */
[----:B------:R-:W-:Y:S01]  /*151e0*/  @!PT LDS RZ, [RZ] ;  /* 0x00000000fffff984 */ /* 0x000fe20000000800 */
[----:B------:R0:W-:Y:S01]  /*151f0*/  @P5 LDGSTS.E.BYPASS.LTC128B.128 [R9+0x1f400], desc[UR50][R2.64+0x80], !P1 ;  /* 0x1f40008002095fae */ /* 0x0001e2000c901d72 */
[----:B------:R-:W-:Y:S01]  /*15200*/  LOP3.LUT P5, RZ, R17, 0x8, RZ, 0xc0, !PT ;  /* 0x0000000811ff7812 */ /* 0x000fe200078ac0ff */
[----:B------:R-:W-:Y:S02]  /*15210*/  IMAD.MOV.U32 R13, RZ, RZ, R5 ;  /* 0x000000ffff0d7224 */ /* 0x000fe400078e0005 */
[----:B0-----:R-:W-:Y:S02]  /*15220*/  @P3 IMAD.IADD R9, R16, 0x1, R4 ;  /* 0x0000000110093824 */ /* 0x001fe400078e0204 */
[----:B------:R-:W-:-:S08]  /*15230*/  IMAD.MOV.U32 R2, RZ, RZ, R14 ;  /* 0x000000ffff027224 */ /* 0x000fd000078e000e */
[----:B------:R-:W-:Y:S05]  /*15240*/  WARPSYNC.COLLECTIVE R15, `(.L_x_352) ;  /* 0x000000000f087348 */ /* 0x000fea0003c00000 */
[----:B------:R0:W1:Y:S02]  /*15250*/  SHFL.IDX P6, R14, R13, R12, R11 ;  /* 0x0000000c0d0e7389 */ /* 0x00006400000c000b */
[----:B01----:R-:W-:Y:S01]  /*15260*/  ENDCOLLECTIVE ;  /* 0x000000000000791b */ /* 0x003fe20003800000 */
.L_x_352:
[----:B------:R-:W-:Y:S02]  /*15270*/  IMAD.MOV.U32 R13, RZ, RZ, R6 ;  /* 0x000000ffff0d7224 */ /* 0x000fe400078e0006 */
[----:B------:R-:W-:Y:S02]  /*15280*/  IMAD.MOV.U32 R12, RZ, RZ, 0x2 ;  /* 0x00000002ff0c7424 */ /* 0x000fe400078e00ff */
[----:B------:R-:W-:Y:S01]  /*15290*/  IMAD.MOV.U32 R3, RZ, RZ, R14 ;  /* 0x000000ffff037224 */ /* 0x000fe200078e000e */
[----:B------:R-:W-:-:S04]  /*152a0*/  LOP3.LUT P6, RZ, R17, 0x10, RZ, 0xc0, !PT ;  /* 0x0000001011ff7812 */ /* 0x000fc800078cc0ff */
[----:B------:R-:W-:-:S05]  /*152b0*/  @P4 IADD3 R3, P0, R35, R3, RZ ;  /* 0x0000000323034210 */ /* 0x000fca0007f1e0ff */
[----:B------:R-:W-:-:S05]  /*152c0*/  @P4 IMAD.X R2, RZ, RZ, R2, P0 ;  /* 0x000000ffff024224 */ /* 0x000fca00000e0602 */
[----:B------:R-:W-:-:S04]  /*152d0*/  @P4 LOP3.LUT R3, R3, R2, RZ, 0x3c, !PT ;  /* 0x0000000203034212 */ /* 0x000fc800078e3cff */
[----:B------:R-:W-:-:S04]  /*152e0*/  @P4 LOP3.LUT R2, R3, R2, RZ, 0x3c, !PT ;  /* 0x0000000203024212 */ /* 0x000fc800078e3cff */
[----:B------:R-:W-:-:S05]  /*152f0*/  @P4 LOP3.LUT R3, R3, R2, RZ, 0x3c, !PT ;  /* 0x0000000203034212 */ /* 0x000fca00078e3cff */
[----:B------:R-:W-:Y:S01]  /*15300*/  @!PT LDS RZ, [RZ] ;  /* 0x00000000fffff984 */ /* 0x000fe20000000800 */
[----:B------:R-:W-:Y:S01]  /*15310*/  @!PT LDS RZ, [RZ] ;  /* 0x00000000fffff984 */ /* 0x000fe20000000800 */
[----:B------:R-:W-:Y:S01]  /*15320*/  @!PT LDS RZ, [RZ] ;  /* 0x00000000fffff984 */ /* 0x000fe20000000800 */
[----:B------:R0:W-:Y:S02]  /*15330*/  @P4 LDGSTS.E.BYPASS.LTC128B.128 [R21+0x1ac00], desc[UR50][R2.64], !P6 ;  /* 0x1ac0000002154fae */ /* 0x0001e4000f101d72 */
[----:B0-----:R-:W-:Y:S05]  /*15340*/  WARPSYNC.COLLECTIVE R15, `(.L_x_353) ;  /* 0x000000000f087348 */ /* 0x001fea0003c00000 */
[----:B------:R1:W2:Y:S02]  /*15350*/  SHFL.IDX P6, R14, R13, R12, R11 ;  /* 0x0000000c0d0e7389 */ /* 0x0002a400000c000b */
[----:B012---:R-:W-:Y:S01]  /*15360*/  ENDCOLLECTIVE ;  /* 0x000000000000791b */ /* 0x007fe20003800000 */
.L_x_353:
[----:B------:R-:W-:Y:S01]  /*15370*/  @!PT LDS RZ, [RZ] ;  /* 0x00000000fffff984 */ /* 0x000fe20000000800 */
[----:B------:R-:W-:Y:S01]  /*15380*/  @!PT LDS RZ, [RZ] ;  /* 0x00000000fffff984 */ /* 0x000fe20000000800 */
[----:B------:R-:W-:Y:S01]  /*15390*/  @!PT LDS RZ, [RZ] ;  /* 0x00000000fffff984 */ /* 0x000fe20000000800 */
[----:B------:R-:W-:Y:S04]  /*153a0*/  @P4 LDGSTS.E.BYPASS.LTC128B.128 [R21+0x1d400], desc[UR50][R2.64+0x40], !P5 ;  /* 0x1d40004002154fae */ /* 0x000fe8000e901d72 */
        /* <DEDUP_REMOVED lines=8> */
.L_x_354:
[----:B------:R-:W-:Y:S02]  /*15430*/  IMAD.MOV.U32 R13, RZ, RZ, R6 ;  /* 0x000000ffff0d7224 */ /* 0x000fe400078e0006 */
[----:B------:R-:W-:Y:S02]  /*15440*/  IMAD.MOV.U32 R12, RZ, RZ, 0x3 ;  /* 0x00000003ff0c7424 */ /* 0x000fe400078e00ff */
[----:B------:R-:W-:-:S07]  /*15450*/  IMAD.MOV.U32 R3, RZ, RZ, R14 ;  /* 0x000000ffff037224 */ /* 0x000fce00078e000e */
[----:B------:R-:W-:Y:S05]  /*15460*/  WARPSYNC.COLLECTIVE R15, `(.L_x_355) ;  /* 0x000000000f087348 */ /* 0x000fea0003c00000 */
[----:B------:R0:W1:Y:S02]  /*15470*/  SHFL.IDX P6, R14, R13, R12, R11 ;  /* 0x0000000c0d0e7389 */ /* 0x00006400000c000b */
[----:B01----:R-:W-:Y:S01]  /*15480*/  ENDCOLLECTIVE ;  /* 0x000000000000791b */ /* 0x003fe20003800000 */
.L_x_355:
[----:B------:R-:W-:-:S05]  /*15490*/  @P3 IADD3 R3, P0, R35, R3, RZ ;  /* 0x0000000323033210 */ /* 0x000fca0007f1e0ff */
[----:B------:R-:W-:-:S05]  /*154a0*/  @P3 IMAD.X R2, RZ, RZ, R2, P0 ;  /* 0x000000ffff023224 */ /* 0x000fca00000e0602 */
[----:B------:R-:W-:Y:S01]  /*154b0*/  @P3 LOP3.LUT R3, R3, R2, RZ, 0x3c, !PT ;  /* 0x0000000203033212 */ /* 0x000fe200078e3cff */
[----:B------:R-:W-:-:S03]  /*154c0*/  IMAD.MOV.U32 R13, RZ, RZ, R5 ;  /* 0x000000ffff0d7224 */ /* 0x000fc600078e0005 */
[----:B------:R-:W-:-:S04]  /*154d0*/  @P3 LOP3.LUT R2, R3, R2, RZ, 0x3c, !PT ;  /* 0x0000000203023212 */ /* 0x000fc800078e3cff */
[----:B------:R-:W-:Y:S01]  /*154e0*/  @P3 LOP3.LUT R3, R3, R2, RZ, 0x3c, !PT ;  /* 0x0000000203033212 */ /* 0x000fe200078e3cff */
[----:B------:R-:W-:-:S07]  /*154f0*/  IMAD.MOV.U32 R6, RZ, RZ, R14 ;  /* 0x000000ffff067224 */ /* 0x000fce00078e000e */
[----:B------:R-:W-:Y:S05]  /*15500*/  WARPSYNC.COLLECTIVE R15, `(.L_x_356) ;  /* 0x000000000f087348 */ /* 0x000fea0003c00000 */
[----:B------:R0:W1:Y:S02]  /*15510*/  SHFL.IDX P6, R14, R13, R12, R11 ;  /* 0x0000000c0d0e7389 */ /* 0x00006400000c000b */
[----:B01----:R-:W-:Y:S01]  /*15520*/  ENDCOLLECTIVE ;  /* 0x000000000000791b */ /* 0x003fe20003800000 */
.L_x_356:
[----:B------:R-:W-:Y:S01]  /*15530*/  @!PT LDS RZ, [RZ] ;  /* 0x00000000fffff984 */ /* 0x000fe20000000800 */
[----:B------:R-:W-:Y:S01]  /*15540*/  @!PT LDS RZ, [RZ] ;  /* 0x00000000fffff984 */ /* 0x000fe20000000800 */
[----:B------:R-:W-:Y:S01]  /*15550*/  @!PT LDS RZ, [RZ] ;  /* 0x00000000fffff984 */ /* 0x000fe20000000800 */
[----:B------:R-:W-:Y:S04]  /*15560*/  @P3 LDGSTS.E.BYPASS.LTC128B.128 [R9+0x1b400], desc[UR50][R2.64], !P4 ;  /* 0x1b40000002093fae */ /* 0x000fe8000e101d72 */
[----:B------:R-:W-:Y:S04]  /*15570*/  @P3 LDGSTS.E.BYPASS.LTC128B.128 [R9+0x1dc00], desc[UR50][R2.64+0x40], !P5 ;  /* 0x1dc0004002093fae */ /* 0x000fe8000e901d72 */
[----:B------:R0:W-:Y:S01]  /*15580*/  @P3 LDGSTS.E.BYPASS.LTC128B.128 [R9+0x20400], desc[UR50][R2.64+0x80], !P1 ;  /* 0x2040008002093fae */ /* 0x0001e2000c901d72 */
[----:B------:R-:W-:Y:S02]  /*15590*/  IMAD.MOV.U32 R13, RZ, RZ, R7 ;  /* 0x000000ffff0d7224 */ /* 0x000fe400078e0007 */
[----:B------:R-:W-:-:S02]  /*155a0*/  IMAD.MOV.U32 R12, RZ, RZ, RZ ;  /* 0x000000ffff0c7224 */ /* 0x000fc400078e00ff */
[----:B0-----:R-:W-:-:S07]  /*155b0*/  IMAD.MOV.U32 R2, RZ, RZ, R14 ;  /* 0x000000ffff027224 */ /* 0x001fce00078e000e */
[----:B------:R-:W-:Y:S05]  /*155c0*/  WARPSYNC.COLLECTIVE R15, `(.L_x_357) ;  /* 0x000000000f087348 */ /* 0x000fea0003c00000 */
[----:B------:R0:W1:Y:S02]  /*155d0*/  SHFL.IDX P6, R14, R13, R12, R11 ;  /* 0x0000000c0d0e7389 */ /* 0x00006400000c000b */
[----:B01----:R-:W-:Y:S01]  /*155e0*/  ENDCOLLECTIVE ;  /* 0x000000000000791b */ /* 0x003fe20003800000 */
.L_x_357:
[----:B------:R-:W-:-:S05]  /*155f0*/  @P2 IADD3 R2, P0, R35, R2, RZ ;  /* 0x0000000223022210 */ /* 0x000fca0007f1e0ff */
[----:B------:R-:W-:-:S05]  /*15600*/  @P2 IMAD.X R3, RZ, RZ, R6, P0 ;  /* 0x000000ffff032224 */ /* 0x000fca00000e0606 */
        /* <DEDUP_REMOVED lines=11> */
.L_x_358:
[----:B------:R-:W-:Y:S05]  /*156c0*/  BRA `(.L_x_359) ;  /* 0xffffffb000ac7947 */ /* 0x000fea000383ffff */
.L_x_270:
[----:B------:R-:W-:Y:S02]  /*156d0*/  IMAD.MOV.U32 R13, RZ, RZ, R4 ;  /* 0x000000ffff0d7224 */ /* 0x000fe400078e0004 */
[----:B------:R-:W-:Y:S02]  /*156e0*/  IMAD.MOV.U32 R12, RZ, RZ, RZ ;  /* 0x000000ffff0c7224 */ /* 0x000fe400078e00ff */
[----:B------:R-:W-:Y:S02]  /*156f0*/  IMAD.MOV.U32 R11, RZ, RZ, 0x1c1f ;  /* 0x00001c1fff0b7424 */ /* 0x000fe400078e00ff */
[----:B------:R-:W-:Y:S02]  /*15700*/  IMAD.MOV.U32 R15, RZ, RZ, -0x1 ;  /* 0xffffffffff0f7424 */ /* 0x000fe400078e00ff */
[----:B------:R-:W-:Y:S02]  /*15710*/  IMAD R5, R5, UR40, RZ ;  /* 0x0000002805057c24 */ /* 0x000fe4000f8e02ff */
[----:B------:R-:W-:-:S07]  /*15720*/  IMAD.IADD R6, R10, 0x1, R6 ;  /* 0x000000010a067824 */ /* 0x000fce00078e0206 */
[----:B-1---5:R-:W-:Y:S05]  /*15730*/  WARPSYNC.COLLECTIVE R15, `(.L_x_360) ;  /* 0x000000000f087348 */ /* 0x022fea0003c00000 */
[----:B------:R0:W2:Y:S02]  /*15740*/  SHFL.IDX P6, R14, R13, R12, R11 ;  /* 0x0000000c0d0e7389 */ /* 0x0000a400000c000b */
[----:B012--5:R-:W-:Y:S01]  /*15750*/  ENDCOLLECTIVE ;  /* 0x000000000000791b */ /* 0x027fe20003800000 */
.L_x_360:
[C---:B------:R-:W-:Y:S01]  /*15760*/  VIADD R8, R6.reuse, 0x20 ;  /* 0x0000002006087836 */ /* 0x040fe20000000000 */
[----:B------:R-:W-:Y:S01]  /*15770*/  ISETP.GE.AND P0, PT, R6, R5, PT ;  /* 0x000000050600720c */ /* 0x000fe20003f06270 */
[----:B------:R-:W-:Y:S02]  /*15780*/  IMAD.MOV.U32 R13, RZ, RZ, R0 ;  /* 0x000000ffff0d7224 */ /* 0x000fe400078e0000 */
[----:B------:R-:W-:-:S10]  /*15790*/  IMAD.MOV.U32 R2, RZ, RZ, R14 ;  /* 0x000000ffff027224 */ /* 0x000fd400078e000e */
[----:B------:R-:W-:Y:S05]  /*157a0*/  WARPSYNC.COLLECTIVE R15, `(.L_x_361) ;  /* 0x000000000f087348 */ /* 0x000fea0003c00000 */
[----:B------:R0:W1:Y:S02]  /*157b0*/  SHFL.IDX P6, R14, R13, R12, R11 ;  /* 0x0000000c0d0e7389 */ /* 0x00006400000c000b */
[----:B01----:R-:W-:Y:S01]  /*157c0*/  ENDCOLLECTIVE ;  /* 0x000000000000791b */ /* 0x003fe20003800000 */
.L_x_361:
[----:B------:R-:W-:Y:S02]  /*157d0*/  IMAD.MOV.U32 R13, RZ, RZ, R4 ;  /* 0x000000ffff0d7224 */ /* 0x000fe400078e0004 */
[----:B------:R-:W-:Y:S02]  /*157e0*/  IMAD.MOV.U32 R12, RZ, RZ, 0x1 ;  /* 0x00000001ff0c7424 */ /* 0x000fe400078e00ff */
[----:B------:R-:W-:-:S07]  /*157f0*/  IMAD.MOV.U32 R3, RZ, RZ, R14 ;  /* 0x000000ffff037224 */ /* 0x000fce00078e000e */
[----:B------:R-:W-:Y:S05]  /*15800*/  WARPSYNC.COLLECTIVE R15, `(.L_x_362) ;  /* 0x000000000f087348 */ /* 0x000fea0003c00000 */
[----:B------:R0:W1:Y:S02]  /*15810*/  SHFL.IDX P6, R14, R13, R12, R11 ;  /* 0x0000000c0d0e7389 */ /* 0x00006400000c000b */
[----:B01----:R-:W-:Y:S01]  /*15820*/  ENDCOLLECTIVE ;  /* 0x000000000000791b */ /* 0x003fe20003800000 */
.L_x_362:
[----:B------:R-:W-:-:S05]  /*15830*/  @!P0 IADD3 R7, P4, R35, R3, RZ ;  /* 0x0000000323078210 */ /* 0x000fca0007f9e0ff */
[----:B------:R-:W-:Y:S02]  /*15840*/  @!P0 IMAD.X R3, RZ, RZ, R2, P4 ;  /* 0x000000ffff038224 */ /* 0x000fe400020e0602 */
[----:B------:R-:W-:Y:S02]  /*15850*/  @!P0 IMAD.MOV.U32 R2, RZ, RZ, R7 ;  /* 0x000000ffff028224 */ /* 0x000fe400078e0007 */
[----:B------:R-:W-:-:S03]  /*15860*/  IMAD.MOV.U32 R13, RZ, RZ, R0 ;  /* 0x000000ffff0d7224 */ /* 0x000fc600078e0000 */
[----:B------:R-:W-:Y:S01]  /*15870*/  @!PT LDS RZ, [RZ] ;  /* 0x00000000fffff984 */ /* 0x000fe20000000800 */
[----:B------:R-:W-:Y:S01]  /*15880*/  @!PT LDS RZ, [RZ] ;  /* 0x00000000fffff984 */ /* 0x000fe20000000800 */
[----:B------:R-:W-:Y:S01]  /*15890*/  @!PT LDS RZ, [RZ] ;  /* 0x00000000fffff984 */ /* 0x000fe20000000800 */
[----:B------:R-:W-:Y:S04]  /*158a0*/  @!P0 LDGSTS.E.BYPASS.LTC128B.128 [R9+0x14400], desc[UR50][R2.64], !P3 ;  /* 0x1440000002098fae */ /* 0x000fe8000d901d72 */
[----:B------:R-:W-:Y:S04]  /*158b0*/  @!P0 LDGSTS.E.BYPASS.LTC128B.128 [R9+0x16400], desc[UR50][R2.64+0x40], !P2 ;  /* 0x1640004002098fae */ /* 0x000fe8000d101d72 */
[----:B------:R0:W-:Y:S01]  /*158c0*/  @!P0 LDGSTS.E.BYPASS.LTC128B.128 [R9+0x18400], desc[UR50][R2.64+0x80], !P1 ;  /* 0x1840008002098fae */ /* 0x0001e2000c901d72 */
[----:B------:R-:W-:Y:S01]  /*158d0*/  ISETP.GE.AND P0, PT, R8, R5, PT ;  /* 0x000000050800720c */ /* 0x000fe20003f06270 */
[----:B0-----:R-:W-:-:S12]  /*158e0*/  IMAD.MOV.U32 R2, RZ, RZ, R14 ;  /* 0x000000ffff027224 */ /* 0x001fd800078e000e */
[----:B------:R-:W-:Y:S05]  /*158f0*/  WARPSYNC.COLLECTIVE R15, `(.L_x_363) ;  /* 0x000000000f087348 */ /* 0x000fea0003c00000 */
[----:B------:R0:W1:Y:S02]  /*15900*/  SHFL.IDX P6, R14, R13, R12, R11 ;  /* 0x0000000c0d0e7389 */ /* 0x00006400000c000b */
[----:B01----:R-:W-:Y:S01]  /*15910*/  ENDCOLLECTIVE ;  /* 0x000000000000791b */ /* 0x003fe20003800000 */
.L_x_363:
[----:B------:R-:W-:Y:S02]  /*15920*/  IMAD.MOV.U32 R13, RZ, RZ, R4 ;  /* 0x000000ffff0d7224 */ /* 0x000fe400078e0004 */
[----:B------:R-:W-:Y:S01]  /*15930*/  IMAD.MOV.U32 R12, RZ, RZ, 0x2 ;  /* 0x00000002ff0c7424 */ /* 0x000fe200078e00ff */
[----:B------:R-:W-:-:S13]  /*15940*/  @!P0 IADD3 R7, P4, R35, R14, RZ ;  /* 0x0000000e23078210 */ /* 0x000fda0007f9e0ff */
[----:B------:R-:W-:Y:S05]  /*15950*/  WARPSYNC.COLLECTIVE R15, `(.L_x_364) ;  /* 0x000000000f087348 */ /* 0x000fea0003c00000 */
[----:B------:R0:W1:Y:S02]  /*15960*/  SHFL.IDX P6, R14, R13, R12, R11 ;  /* 0x0000000c0d0e7389 */ /* 0x00006400000c000b */
[----:B01----:R-:W-:Y:S01]  /*15970*/  ENDCOLLECTIVE ;  /* 0x000000000000791b */ /* 0x003fe20003800000 */
.L_x_364:
[----:B------:R-:W-:Y:S02]  /*15980*/  @!P0 IMAD.X R8, RZ, RZ, R2, P4 ;  /* 0x000000ffff088224 */ /* 0x000fe400020e0602 */
[----:B------:R-:W-:Y:S02]  /*15990*/  @!P0 IMAD.MOV.U32 R2, RZ, RZ, R7 ;  /* 0x000000ffff028224 */ /* 0x000fe400078e0007 */
[----:B------:R-:W-:Y:S02]  /*159a0*/  @!P0 IMAD.MOV.U32 R3, RZ, RZ, R8 ;  /* 0x000000ffff038224 */ /* 0x000fe400078e0008 */
[----:B------:R-:W-:-:S03]  /*159b0*/  VIADD R8, R6, 0x40 ;  /* 0x0000004006087836 */ /* 0x000fc60000000000 */
[----:B------:R-:W-:Y:S01]  /*159c0*/  @!PT LDS RZ, [RZ] ;  /* 0x00000000fffff984 */ /* 0x000fe20000000800 */
[----:B------:R-:W-:Y:S01]  /*159d0*/  @!PT LDS RZ, [RZ] ;  /* 0x00000000fffff984 */ /* 0x000fe20000000800 */
[----:B------:R-:W-:Y:S01]  /*159e0*/  @!PT LDS RZ, [RZ] ;  /* 0x00000000fffff984 */ /* 0x000fe20000000800 */
[----:B------:R-:W-:Y:S01]  /*159f0*/  @!P0 LDGSTS.E.BYPASS.LTC128B.128 [R9+0x14c00], desc[UR50][R2.64], !P3 ;  /* 0x14c0000002098fae */ /* 0x000fe2000d901d72 */
[----:B------:R-:W-:-:S03]  /*15a00*/  IMAD.MOV.U32 R13, RZ, RZ, R0 ;  /* 0x000000ffff0d7224 */ /* 0x000fc600078e0000 */
[----:B------:R-:W-:Y:S04]  /*15a10*/  @!P0 LDGSTS.E.BYPASS.LTC128B.128 [R9+0x16c00], desc[UR50][R2.64+0x40], !P2 ;  /* 0x16c0004002098fae */ /* 0x000fe8000d101d72 */
[----:B------:R0:W-:Y:S01]  /*15a20*/  @!P0 LDGSTS.E.BYPASS.LTC128B.128 [R9+0x18c00], desc[UR50][R2.64+0x80], !P1 ;  /* 0x18c0008002098fae */ /* 0x0001e2000c901d72 */
[----:B------:R-:W-:Y:S01]  /*15a30*/  ISETP.GE.AND P0, PT, R8, R5, PT ;  /* 0x000000050800720c */ /* 0x000fe20003f06270 */
[----:B0-----:R-:W-:-:S12]  /*15a40*/  IMAD.MOV.U32 R2, RZ, RZ, R14 ;  /* 0x000000ffff027224 */ /* 0x001fd800078e000e */
[----:B------:R-:W-:Y:S05]  /*15a50*/  WARPSYNC.COLLECTIVE R15, `(.L_x_365) ;  /* 0x000000000f087348 */ /* 0x000fea0003c00000 */
[----:B------:R0:W1:Y:S02]  /*15a60*/  SHFL.IDX P6, R14, R13, R12, R11 ;  /* 0x0000000c0d0e7389 */ /* 0x00006400000c000b */
[----:B01----:R-:W-:Y:S01]  /*15a70*/  ENDCOLLECTIVE ;  /* 0x000000000000791b */ /* 0x003fe20003800000 */
.L_x_365:
[----:B------:R-:W-:Y:S02]  /*15a80*/  IMAD.MOV.U32 R13, RZ, RZ, R4 ;  /* 0x000000ffff0d7224 */ /* 0x000fe400078e0004 */
[----:B------:R-:W-:Y:S01]  /*15a90*/  IMAD.MOV.U32 R12, RZ, RZ, 0x3 ;  /* 0x00000003ff0c7424 */ /* 0x000fe200078e00ff */
[----:B------:R-:W-:-:S13]  /*15aa0*/  @!P0 IADD3 R7, P4, R35, R14, RZ ;  /* 0x0000000e23078210 */ /* 0x000fda0007f9e0ff */
[----:B------:R-:W-:Y:S05]  /*15ab0*/  WARPSYNC.COLLECTIVE R15, `(.L_x_366) ;  /* 0x000000000f087348 */ /* 0x000fea0003c00000 */
[----:B------:R0:W1:Y:S02]  /*15ac0*/  SHFL.IDX P6, R14, R13, R12, R11 ;  /* 0x0000000c0d0e7389 */ /* 0x00006400000c000b */
[----:B01----:R-:W-:Y:S01]  /*15ad0*/  ENDCOLLECTIVE ;  /* 0x000000000000791b */ /* 0x003fe20003800000 */
.L_x_366:
[----:B------:R-:W-:Y:S02]  /*15ae0*/  @!P0 IMAD.X R8, RZ, RZ, R2, P4 ;  /* 0x000000ffff088224 */ /* 0x000fe400020e0602 */
[----:B------:R-:W-:Y:S02]  /*15af0*/  @!P0 IMAD.MOV.U32 R2, RZ, RZ, R7 ;  /* 0x000000ffff028224 */ /* 0x000fe400078e0007 */
        /* <DEDUP_REMOVED lines=12> */
.L_x_367:
[----:B------:R-:W-:Y:S05]  /*15bc0*/  BRA `(.L_x_368) ;  /* 0xffffffb400d07947 */ /* 0x000fea000383ffff */
.L_x_275:
[----:B0-----:R0:W2:Y:S02]  /*15bd0*/  SYNCS.PHASECHK.TRANS64.TRYWAIT P0, [R16+URZ+0x29820], R3 ;  /* 0x02982003100075a7 */ /* 0x0010a4000800017f */
[----:B--2---:R-:W-:Y:S05]  /*15be0*/  @!P0 NANOSLEEP.SYNCS 0x989680 ;  /* 0x009896800000895d */ /* 0x004fea0003900000 */
[----:B------:R-:W2:Y:S02]  /*15bf0*/  @!P0 SYNCS.PHASECHK.TRANS64 P0, [R16+URZ+0x29820], R3 ;  /* 0x02982003100085a7 */ /* 0x000ea4000800007f */
[----:B--2---:R-:W-:Y:S05]  /*15c00*/  @!P0 BRA `(.L_x_275) ;  /* 0xfffffffc00f08947 */ /* 0x004fea000383ffff */
[----:B------:R-:W-:Y:S05]  /*15c10*/  BRA `(.L_x_369) ;  /* 0xffffffb800407947 */ /* 0x000fea000383ffff */
.L_x_279:
[----:B0-----:R0:W2:Y:S02]  /*15c20*/  SYNCS.PHASECHK.TRANS64.TRYWAIT P0, [R0+URZ+0x29880], R29 ;  /* 0x0298801d000075a7 */ /* 0x0010a4000800017f */
[----:B--2---:R-:W-:Y:S05]  /*15c30*/  @!P0 NANOSLEEP.SYNCS 0x989680 ;  /* 0x009896800000895d */ /* 0x004fea0003900000 */
[----:B------:R-:W2:Y:S02]  /*15c40*/  @!P0 SYNCS.PHASECHK.TRANS64 P0, [R0+URZ+0x29880], R29 ;  /* 0x0298801d000085a7 */ /* 0x000ea4000800007f */
[----:B--2---:R-:W-:Y:S05]  /*15c50*/  @!P0 BRA `(.L_x_279) ;  /* 0xfffffffc00f08947 */ /* 0x004fea000383ffff */
[----:B------:R-:W-:Y:S05]  /*15c60*/  BRA `(.L_x_370) ;  /* 0xffffffbc00707947 */ /* 0x000fea000383ffff */
.L_x_280:
        /* <DEDUP_REMOVED lines=8> */
.L_x_372:
[----:B------:R-:W-:Y:S05]  /*15cf0*/  BSYNC B0 ;  /* 0x0000000000007941 */ /* 0x000fea0003800000 */
.L_x_371:
[----:B------:R-:W-:Y:S01]  /*15d00*/  IMAD.MOV.U32 R13, RZ, RZ, R8 ;  /* 0x000000ffff0d7224 */ /* 0x000fe200078e0008 */
[----:B------:R-:W-:Y:S01]  /*15d10*/  MOV R11, 0x1c1f ;  /* 0x00001c1f000b7802 */ /* 0x000fe20000000f00 */
[----:B------:R-:W-:Y:S01]  /*15d20*/  IMAD.MOV.U32 R12, RZ, RZ, RZ ;  /* 0x000000ffff0c7224 */ /* 0x000fe200078e00ff */
[----:B------:R-:W-:Y:S01]  /*15d30*/  IADD3 R9, R16, R9, R33 ;  /* 0x0000000910097210 */ /* 0x000fe20007ffe021 */
[----:B------:R-:W-:Y:S02]  /*15d40*/  IMAD.MOV.U32 R15, RZ, RZ, -0x1 ;  /* 0xffffffffff0f7424 */ /* 0x000fe400078e00ff */
[----:B------:R-:W-:Y:S02]  /*15d50*/  IMAD.MOV.U32 R3, RZ, RZ, R14 ;  /* 0x000000ffff037224 */ /* 0x000fe400078e000e */
[----:B------:R-:W-:-:S07]  /*15d60*/  IMAD.IADD R21, R34, 0x1, R9 ;  /* 0x0000000122157824 */ /* 0x000fce00078e0209 */
[----:B------:R-:W-:Y:S05]  /*15d70*/  WARPSYNC.COLLECTIVE R15, `(.L_x_373) ;  /* 0x000000000f087348 */ /* 0x000fea0003c00000 */
[----:B------:R0:W1:Y:S02]  /*15d80*/  SHFL.IDX P6, R14, R13, R12, R11 ;  /* 0x0000000c0d0e7389 */ /* 0x00006400000c000b */
[----:B01----:R-:W-:Y:S01]  /*15d90*/  ENDCOLLECTIVE ;  /* 0x000000000000791b */ /* 0x003fe20003800000 */
.L_x_373:
[----:B------:R-:W-:Y:S02]  /*15da0*/  IMAD.MOV.U32 R13, RZ, RZ, R22 ;  /* 0x000000ffff0d7224 */ /* 0x000fe400078e0016 */
[----:B------:R-:W-:Y:S02]  /*15db0*/  IMAD.MOV.U32 R12, RZ, RZ, 0x1 ;  /* 0x00000001ff0c7424 */ /* 0x000fe400078e00ff */
[----:B------:R-:W-:-:S07]  /*15dc0*/  IMAD.MOV.U32 R2, RZ, RZ, R14 ;  /* 0x000000ffff027224 */ /* 0x000fce00078e000e */
[----:B------:R-:W-:Y:S05]  /*15dd0*/  WARPSYNC.COLLECTIVE R15, `(.L_x_374) ;  /* 0x000000000f087348 */ /* 0x000fea0003c00000 */
[----:B------:R0:W1:Y:S02]  /*15de0*/  SHFL.IDX P6, R14, R13, R12, R11 ;  /* 0x0000000c0d0e7389 */ /* 0x00006400000c000b */
[----:B01----:R-:W-:Y:S01]  /*15df0*/  ENDCOLLECTIVE ;  /* 0x000000000000791b */ /* 0x003fe20003800000 */
.L_x_374:
        /* <DEDUP_REMOVED lines=8> */
[----:B0-----:R-:W-:-:S07]  /*15e80*/  IMAD.MOV.U32 R3, RZ, RZ, R14 ;  /* 0x000000ffff037224 */ /* 0x001fce00078e000e */
[----:B------:R-:W-:Y:S05]  /*15e90*/  WARPSYNC.COLLECTIVE R15, `(.L_x_375) ;  /* 0x000000000f087348 */ /* 0x000fea0003c00000 */
[----:B------:R0:W1:Y:S02]  /*15ea0*/  SHFL.IDX P6, R14, R13, R12, R11 ;  /* 0x0000000c0d0e7389 */ /* 0x00006400000c000b */
[----:B01----:R-:W-:Y:S01]  /*15eb0*/  ENDCOLLECTIVE ;  /* 0x000000000000791b */ /* 0x003fe20003800000 */
.L_x_375:
[----:B------:R-:W-:Y:S02]  /*15ec0*/  IMAD.MOV.U32 R13, RZ, RZ, R22 ;  /* 0x000000ffff0d7224 */ /* 0x000fe400078e0016 */
[----:B------:R-:W-:Y:S02]  /*15ed0*/  IMAD.MOV.U32 R12, RZ, RZ, 0x2 ;  /* 0x00000002ff0c7424 */ /* 0x000fe400078e00ff */
[----:B------:R-:W-:-:S07]  /*15ee0*/  IMAD.MOV.U32 R2, RZ, RZ, R14 ;  /* 0x000000ffff027224 */ /* 0x000fce00078e000e */
[----:B------:R-:W-:Y:S05]  /*15ef0*/  WARPSYNC.COLLECTIVE R15, `(.L_x_376) ;  /* 0x000000000f087348 */ /* 0x000fea0003c00000 */
[----:B------:R0:W1:Y:S02]  /*15f00*/  SHFL.IDX P6, R14, R13, R12, R11 ;  /* 0x0000000c0d0e7389 */ /* 0x00006400000c000b */
[----:B01----:R-:W-:Y:S01]  /*15f10*/  ENDCOLLECTIVE ;  /* 0x000000000000791b */ /* 0x003fe20003800000 */
.L_x_376:
        /* <DEDUP_REMOVED lines=12> */
.L_x_377:
[----:B------:R-:W-:Y:S02]  /*15fe0*/  IMAD.MOV.U32 R13, RZ, RZ, R22 ;  /* 0x000000ffff0d7224 */ /* 0x000fe400078e0016 */
[----:B------:R-:W-:Y:S02]  /*15ff0*/  IMAD.MOV.U32 R12, RZ, RZ, 0x3 ;  /* 0x00000003ff0c7424 */ /* 0x000fe400078e00ff */
[----:B------:R-:W-:-:S07]  /*16000*/  IMAD.MOV.U32 R2, RZ, RZ, R14 ;  /* 0x000000ffff027224 */ /* 0x000fce00078e000e */
[----:B------:R-:W-:Y:S05]  /*16010*/  WARPSYNC.COLLECTIVE R15, `(.L_x_378) ;  /* 0x000000000f087348 */ /* 0x000fea0003c00000 */
[----:B------:R0:W1:Y:S02]  /*16020*/  SHFL.IDX P6, R14, R13, R12, R11 ;  /* 0x0000000c0d0e7389 */ /* 0x00006400000c000b */
[----:B01----:R-:W-:Y:S01]  /*16030*/  ENDCOLLECTIVE ;  /* 0x000000000000791b */ /* 0x003fe20003800000 */
.L_x_378:
        /* <DEDUP_REMOVED lines=12> */
.L_x_379:
[----:B------:R-:W-:Y:S02]  /*16100*/  IMAD.MOV.U32 R13, RZ, RZ, R23 ;  /* 0x000000ffff0d7224 */ /* 0x000fe400078e0017 */
[----:B------:R-:W-:Y:S02]  /*16110*/  IMAD.MOV.U32 R12, RZ, RZ, RZ ;  /* 0x000000ffff0c7224 */ /* 0x000fe400078e00ff */
[----:B------:R-:W-:-:S07]  /*16120*/  IMAD.MOV.U32 R2, RZ, RZ, R14 ;  /* 0x000000ffff027224 */ /* 0x000fce00078e000e */
[----:B------:R-:W-:Y:S05]  /*16130*/  WARPSYNC.COLLECTIVE R15, `(.L_x_380) ;  /* 0x000000000f087348 */ /* 0x000fea0003c00000 */
[----:B------:R0:W1:Y:S02]  /*16140*/  SHFL.IDX P6, R14, R13, R12, R11 ;  /* 0x0000000c0d0e7389 */ /* 0x00006400000c000b */
[----:B01----:R-:W-:Y:S01]  /*16150*/  ENDCOLLECTIVE ;  /* 0x000000000000791b */ /* 0x003fe20003800000 */
.L_x_380:
        /* <DEDUP_REMOVED lines=12> */
.L_x_381:
[----:B------:R-:W-:Y:S01]  /*16220*/  IMAD.MOV.U32 R2, RZ, RZ, R14 ;  /* 0x000000ffff027224 */ /* 0x000fe200078e000e */
[----:B------:R-:W-:Y:S06]  /*16230*/  BRA `(.L_x_382) ;  /* 0xffffffbc000c7947 */ /* 0x000fec000383ffff */
.L_x_285:
[----:B---3--:R3:W4:Y:S02]  /*16240*/  SYNCS.PHASECHK.TRANS64.TRYWAIT P0, [R0+URZ+0x29840], R29 ;  /* 0x0298401d000075a7 */ /* 0x008724000800017f */
[----:B----4-:R-:W-:Y:S05]  /*16250*/  @!P0 NANOSLEEP.SYNCS 0x989680 ;  /* 0x009896800000895d */ /* 0x010fea0003900000 */
[----:B------:R-:W4:Y:S02]  /*16260*/  @!P0 SYNCS.PHASECHK.TRANS64 P0, [R0+URZ+0x29840], R29 ;  /* 0x0298401d000085a7 */ /* 0x000f24000800007f */
[----:B----4-:R-:W-:Y:S05]  /*16270*/  @!P0 BRA `(.L_x_285) ;  /* 0xfffffffc00f08947 */ /* 0x010fea000383ffff */
[----:B------:R-:W-:Y:S05]  /*16280*/  BRA `(.L_x_383) ;  /* 0xffffffbc00607947 */ /* 0x000fea000383ffff */
.L_x_286:
        /* <DEDUP_REMOVED lines=8> */
.L_x_385:
[----:B------:R-:W-:Y:S05]  /*16310*/  BSYNC B0 ;  /* 0x0000000000007941 */ /* 0x000fea0003800000 */
.L_x_384:
[----:B------:R-:W-:Y:S02]  /*16320*/  IMAD.MOV.U32 R13, RZ, RZ, R4 ;  /* 0x000000ffff0d7224 */ /* 0x000fe400078e0004 */
[----:B------:R-:W-:Y:S02]  /*16330*/  IMAD.MOV.U32 R12, RZ, RZ, RZ ;  /* 0x000000ffff0c7224 */ /* 0x000fe400078e00ff */
[----:B------:R-:W-:Y:S02]  /*16340*/  IMAD.MOV.U32 R11, RZ, RZ, 0x1c1f ;  /* 0x00001c1fff0b7424 */ /* 0x000fe400078e00ff */
[----:B------:R-:W-:Y:S02]  /*16350*/  IMAD.MOV.U32 R15, RZ, RZ, -0x1 ;  /* 0xffffffffff0f7424 */ /* 0x000fe400078e00ff */
[----:B------:R-:W-:Y:S02]  /*16360*/  IMAD.MOV.U32 R3, RZ, RZ, R14 ;  /* 0x000000ffff037224 */ /* 0x000fe400078e000e */
[----:B------:R-:W-:-:S07]  /*16370*/  IMAD.IADD R7, R16, 0x1, R7 ;  /* 0x0000000110077824 */ /* 0x000fce00078e0207 */
[----:B------:R-:W-:Y:S05]  /*16380*/  WARPSYNC.COLLECTIVE R15, `(.L_x_386) ;  /* 0x000000000f087348 */ /* 0x000fea0003c00000 */
[----:B------:R0:W1:Y:S02]  /*16390*/  SHFL.IDX P6, R14, R13, R12, R11 ;  /* 0x0000000c0d0e7389 */ /* 0x00006400000c000b */
[----:B01----:R-:W-:Y:S01]  /*163a0*/  ENDCOLLECTIVE ;  /* 0x000000000000791b */ /* 0x003fe20003800000 */
.L_x_386:
[----:B------:R-:W-:Y:S02]  /*163b0*/  IMAD.MOV.U32 R13, RZ, RZ, R5 ;  /* 0x000000ffff0d7224 */ /* 0x000fe400078e0005 */
[----:B------:R-:W-:Y:S02]  /*163c0*/  IMAD.MOV.U32 R12, RZ, RZ, 0x1 ;  /* 0x00000001ff0c7424 */ /* 0x000fe400078e00ff */
[----:B------:R-:W-:-:S07]  /*163d0*/  IMAD.MOV.U32 R2, RZ, RZ, R14 ;  /* 0x000000ffff027224 */ /* 0x000fce00078e000e */
[----:B------:R-:W-:Y:S05]  /*163e0*/  WARPSYNC.COLLECTIVE R15, `(.L_x_387) ;  /* 0x000000000f087348 */ /* 0x000fea0003c00000 */
[----:B------:R0:W1:Y:S02]  /*163f0*/  SHFL.IDX P6, R14, R13, R12, R11 ;  /* 0x0000000c0d0e7389 */ /* 0x00006400000c000b */
[----:B01----:R-:W-:Y:S01]  /*16400*/  ENDCOLLECTIVE ;  /* 0x000000000000791b */ /* 0x003fe20003800000 */
.L_x_387:
[----:B------:R-:W-:-:S05]  /*16410*/  IADD3 R2, P0, R35, R2, RZ ;  /* 0x0000000223027210 */ /* 0x000fca0007f1e0ff */
[----:B------:R-:W-:-:S05]  /*16420*/  IMAD.X R3, RZ, RZ, R3, P0 ;  /* 0x000000ffff037224 */ /* 0x000fca00000e0603 */
[----:B------:R-:W-:Y:S01]  /*16430*/  @!PT LDS RZ, [RZ] ;  /* 0x00000000fffff984 */ /* 0x000fe20000000800 */
[----:B------:R-:W-:Y:S01]  /*16440*/  @!PT LDS RZ, [RZ] ;  /* 0x00000000fffff984 */ /* 0x000fe20000000800 */
[----:B------:R-:W-:Y:S01]  /*16450*/  @!PT LDS RZ, [RZ] ;  /* 0x00000000fffff984 */ /* 0x000fe20000000800 */
[----:B------:R-:W-:Y:S01]  /*16460*/  LDGSTS.E.BYPASS.LTC128B.128 [R7+0x1a400], desc[UR50][R2.64], !P4 ;  /* 0x1a40000002077fae */ /* 0x000fe2000e101d72 */
[----:B------:R-:W-:-:S03]  /*16470*/  IMAD.MOV.U32 R13, RZ, RZ, R4 ;  /* 0x000000ffff0d7224 */ /* 0x000fc600078e0004 */
[----:B------:R-:W-:Y:S04]  /*16480*/  LDGSTS.E.BYPASS.LTC128B.128 [R7+0x1cc00], desc[UR50][R2.64+0x40], !P3 ;  /* 0x1cc0004002077fae */ /* 0x000fe8000d901d72 */
[----:B------:R0:W-:Y:S02]  /*16490*/  LDGSTS.E.BYPASS.LTC128B.128 [R7+0x1f400], desc[UR50][R2.64+0x80], !P1 ;  /* 0x1f40008002077fae */ /* 0x0001e4000c901d72 */
[----:B0-----:R-:W-:-:S07]  /*164a0*/  IMAD.MOV.U32 R3, RZ, RZ, R14 ;  /* 0x000000ffff037224 */ /* 0x001fce00078e000e */
[----:B------:R-:W-:Y:S05]  /*164b0*/  WARPSYNC.COLLECTIVE R15, `(.L_x_388) ;  /* 0x000000000f087348 */ /* 0x000fea0003c00000 */
[----:B------:R0:W1:Y:S02]  /*164c0*/  SHFL.IDX P6, R14, R13, R12, R11 ;  /* 0x0000000c0d0e7389 */ /* 0x00006400000c000b */
[----:B01----:R-:W-:Y:S01]  /*164d0*/  ENDCOLLECTIVE ;  /* 0x000000000000791b */ /* 0x003fe20003800000 */
.L_x_388:
[----:B------:R-:W-:Y:S02]  /*164e0*/  IMAD.MOV.U32 R13, RZ, RZ, R5 ;  /* 0x000000ffff0d7224 */ /* 0x000fe400078e0005 */
[----:B------:R-:W-:Y:S02]  /*164f0*/  IMAD.MOV.U32 R12, RZ, RZ, 0x2 ;  /* 0x00000002ff0c7424 */ /* 0x000fe400078e00ff */
[----:B------:R-:W-:-:S07]  /*16500*/  IMAD.MOV.U32 R2, RZ, RZ, R14 ;  /* 0x000000ffff027224 */ /* 0x000fce00078e000e */
[----:B------:R-:W-:Y:S05]  /*16510*/  WARPSYNC.COLLECTIVE R15, `(.L_x_389) ;  /* 0x000000000f087348 */ /* 0x000fea0003c00000 */
[----:B------:R0:W1:Y:S02]  /*16520*/  SHFL.IDX P6, R14, R13, R12, R11 ;  /* 0x0000000c0d0e7389 */ /* 0x00006400000c000b */
[----:B01----:R-:W-:Y:S01]  /*16530*/  ENDCOLLECTIVE ;  /* 0x000000000000791b */ /* 0x003fe20003800000 */
.L_x_389:
[----:B------:R-:W-:-:S05]  /*16540*/  IADD3 R2, P0, R35, R2, RZ ;  /* 0x0000000223027210 */ /* 0x000fca0007f1e0ff */
[----:B------:R-:W-:-:S05]  /*16550*/  IMAD.X R3, RZ, RZ, R3, P0 ;  /* 0x000000ffff037224 */ /* 0x000fca00000e0603 */
[----:B------:R-:W-:Y:S01]  /*16560*/  @!PT LDS RZ, [RZ] ;  /* 0x00000000fffff984 */ /* 0x000fe20000000800 */
[----:B------:R-:W-:Y:S01]  /*16570*/  @!PT LDS RZ, [RZ] ;  /* 0x00000000fffff984 */ /* 0x000fe20000000800 */
[----:B------:R-:W-:Y:S01]  /*16580*/  @!PT LDS RZ, [RZ] ;  /* 0x00000000fffff984 */ /* 0x000fe20000000800 */
[----:B------:R0:W-:Y:S01]  /*16590*/  LDGSTS.E.BYPASS.LTC128B.128 [R7+0x1ac00], desc[UR50][R2.64], !P4 ;  /* 0x1ac0000002077fae */ /* 0x0001e2000e101d72 */
[----:B------:R-:W-:-:S03]  /*165a0*/  IMAD.MOV.U32 R13, RZ, RZ, R4 ;  /* 0x000000ffff0d7224 */ /* 0x000fc600078e0004 */
[----:B------:R0:W-:Y:S04]  /*165b0*/  LDGSTS.E.BYPASS.LTC128B.128 [R7+0x1d400], desc[UR50][R2.64+0x40], !P3 ;  /* 0x1d40004002077fae */ /* 0x0001e8000d901d72 */
[----:B------:R0:W-:Y:S01]  /*165c0*/  LDGSTS.E.BYPASS.LTC128B.128 [R7+0x1fc00], desc[UR50][R2.64+0x80], !P1 ;  /* 0x1fc0008002077fae */ /* 0x0001e2000c901d72 */
[----:B------:R-:W-:-:S07]  /*165d0*/  IMAD.MOV.U32 R9, RZ, RZ, R14 ;  /* 0x000000ffff097224 */ /* 0x000fce00078e000e */
[----:B0-----:R-:W-:Y:S05]  /*165e0*/  WARPSYNC.COLLECTIVE R15, `(.L_x_390) ;  /* 0x000000000f087348 */ /* 0x001fea0003c00000 */
[----:B------:R1:W2:Y:S02]  /*165f0*/  SHFL.IDX P6, R14, R13, R12, R11 ;  /* 0x0000000c0d0e7389 */ /* 0x0002a400000c000b */
[----:B012---:R-:W-:Y:S01]  /*16600*/  ENDCOLLECTIVE ;  /* 0x000000000000791b */ /* 0x007fe20003800000 */
.L_x_390:
[----:B------:R-:W-:Y:S02]  /*16610*/  IMAD.MOV.U32 R13, RZ, RZ, R5 ;  /* 0x000000ffff0d7224 */ /* 0x000fe400078e0005 */
[----:B------:R-:W-:Y:S02]  /*16620*/  IMAD.MOV.U32 R12, RZ, RZ, 0x3 ;  /* 0x00000003ff0c7424 */ /* 0x000fe400078e00ff */
[----:B------:R-:W-:-:S07]  /*16630*/  IMAD.MOV.U32 R2, RZ, RZ, R14 ;  /* 0x000000ffff027224 */ /* 0x000fce00078e000e */
[----:B------:R-:W-:Y:S05]  /*16640*/  WARPSYNC.COLLECTIVE R15, `(.L_x_391) ;  /* 0x000000000f087348 */ /* 0x000fea0003c00000 */
[----:B------:R0:W1:Y:S02]  /*16650*/  SHFL.IDX P6, R14, R13, R12, R11 ;  /* 0x0000000c0d0e7389 */ /* 0x00006400000c000b */
[----:B01----:R-:W-:Y:S01]  /*16660*/  ENDCOLLECTIVE ;  /* 0x000000000000791b */ /* 0x003fe20003800000 */
.L_x_391:
        /* <DEDUP_REMOVED lines=13> */
.L_x_392:
[----:B------:R-:W-:Y:S02]  /*16740*/  IMAD.MOV.U32 R13, RZ, RZ, R8 ;  /* 0x000000ffff0d7224 */ /* 0x000fe400078e0008 */
[----:B------:R-:W-:Y:S02]  /*16750*/  IMAD.MOV.U32 R12, RZ, RZ, RZ ;  /* 0x000000ffff0c7224 */ /* 0x000fe400078e00ff */
[----:B------:R-:W-:-:S07]  /*16760*/  IMAD.MOV.U32 R2, RZ, RZ, R14 ;  /* 0x000000ffff027224 */ /* 0x000fce00078e000e */
[----:B------:R-:W-:Y:S05]  /*16770*/  WARPSYNC.COLLECTIVE R15, `(.L_x_393) ;  /* 0x000000000f087348 */ /* 0x000fea0003c00000 */
[----:B------:R0:W1:Y:S02]  /*16780*/  SHFL.IDX P6, R14, R13, R12, R11 ;  /* 0x0000000c0d0e7389 */ /* 0x00006400000c000b */
[----:B01----:R-:W-:Y:S01]  /*16790*/  ENDCOLLECTIVE ;  /* 0x000000000000791b */ /* 0x003fe20003800000 */
.L_x_393:
        /* <DEDUP_REMOVED lines=13> */
.L_x_394:
[----:B------:R-:W-:Y:S01]  /*16870*/  IMAD.MOV.U32 R2, RZ, RZ, R14 ;  /* 0x000000ffff027224 */ /* 0x000fe200078e000e */
[----:B------:R-:W-:Y:S06]  /*16880*/  BRA `(.L_x_395) ;  /* 0xffffffb800f07947 */ /* 0x000fec000383ffff */
.L_x_291:
[----:B0-----:R0:W2:Y:S02]  /*16890*/  SYNCS.PHASECHK.TRANS64.TRYWAIT P1, [R0+URZ+0x29870], R3 ;  /* 0x02987003000075a7 */ /* 0x0010a4000802017f */
[----:B--2---:R-:W-:Y:S05]  /*168a0*/  @!P1 NANOSLEEP.SYNCS 0x989680 ;  /* 0x009896800000995d */ /* 0x004fea0003900000 */
[----:B------:R-:W2:Y:S02]  /*168b0*/  @!P1 SYNCS.PHASECHK.TRANS64 P1, [R0+URZ+0x29870], R3 ;  /* 0x02987003000095a7 */ /* 0x000ea4000802007f */
[----:B--2---:R-:W-:Y:S05]  /*168c0*/  @!P1 BRA `(.L_x_291) ;  /* 0xfffffffc00f09947 */ /* 0x004fea000383ffff */
[----:B------:R-:W-:Y:S05]  /*168d0*/  BRA `(.L_x_396) ;  /* 0xffffffbc005c7947 */ /* 0x000fea000383ffff */
.L_x_293:
[----:B0-----:R0:W2:Y:S02]  /*168e0*/  SYNCS.PHASECHK.TRANS64.TRYWAIT P1, [R0+URZ+0x29860], R3 ;  /* 0x02986003000075a7 */ /* 0x0010a4000802017f */
[----:B--2---:R-:W-:Y:S05]  /*168f0*/  @!P1 NANOSLEEP.SYNCS 0x989680 ;  /* 0x009896800000995d */ /* 0x004fea0003900000 */
[----:B------:R-:W2:Y:S02]  /*16900*/  @!P1 SYNCS.PHASECHK.TRANS64 P1, [R0+URZ+0x29860], R3 ;  /* 0x02986003000095a7 */ /* 0x000ea4000802007f */
[----:B--2---:R-:W-:Y:S05]  /*16910*/  @!P1 BRA `(.L_x_293) ;  /* 0xfffffffc00f09947 */ /* 0x004fea000383ffff */
[----:B------:R-:W-:Y:S05]  /*16920*/  BRA `(.L_x_397) ;  /* 0xffffffbc006c7947 */ /* 0x000fea000383ffff */
.L_x_301:
[----:B0-----:R0:W3:Y:S02]  /*16930*/  SYNCS.PHASECHK.TRANS64.TRYWAIT P1, [R18+URZ+0x29870], R3 ;  /* 0x02987003120075a7 */ /* 0x0010e4000802017f */
[----:B---3--:R-:W-:Y:S05]  /*16940*/  @!P1 NANOSLEEP.SYNCS 0x989680 ;  /* 0x009896800000995d */ /* 0x008fea0003900000 */
[----:B------:R-:W3:Y:S02]  /*16950*/  @!P1 SYNCS.PHASECHK.TRANS64 P1, [R18+URZ+0x29870], R3 ;  /* 0x02987003120095a7 */ /* 0x000ee4000802007f */
[----:B---3--:R-:W-:Y:S05]  /*16960*/  @!P1 BRA `(.L_x_301) ;  /* 0xfffffffc00f09947 */ /* 0x008fea000383ffff */
[----:B------:R-:W-:Y:S05]  /*16970*/  BRA `(.L_x_398) ;  /* 0xffffffc400347947 */ /* 0x000fea000383ffff */
.L_x_303:
[----:B0-----:R0:W2:Y:S02]  /*16980*/  SYNCS.PHASECHK.TRANS64.TRYWAIT P1, [R18+URZ+0x29860], R3 ;  /* 0x02986003120075a7 */ /* 0x0010a4000802017f */
[----:B--2---:R-:W-:Y:S05]  /*16990*/  @!P1 NANOSLEEP.SYNCS 0x989680 ;  /* 0x009896800000995d */ /* 0x004fea0003900000 */
[----:B------:R-:W2:Y:S02]  /*169a0*/  @!P1 SYNCS.PHASECHK.TRANS64 P1, [R18+URZ+0x29860], R3 ;  /* 0x02986003120095a7 */ /* 0x000ea4000802007f */
[----:B--2---:R-:W-:Y:S05]  /*169b0*/  @!P1 BRA `(.L_x_303) ;  /* 0xfffffffc00f09947 */ /* 0x004fea000383ffff */
[----:B------:R-:W-:Y:S05]  /*169c0*/  BRA `(.L_x_399) ;  /* 0xffffffc400407947 */ /* 0x000fea000383ffff */
.L_x_315:
[----:B0-----:R0:W2:Y:S02]  /*169d0*/  SYNCS.PHASECHK.TRANS64.TRYWAIT P0, [R4+URZ+0x29820], R0 ;  /* 0x02982000040075a7 */ /* 0x0010a4000800017f */
[----:B--2---:R-:W-:Y:S05]  /*169e0*/  @!P0 NANOSLEEP.SYNCS 0x989680 ;  /* 0x009896800000895d */ /* 0x004fea0003900000 */
[----:B------:R-:W2:Y:S02]  /*169f0*/  @!P0 SYNCS.PHASECHK.TRANS64 P0, [R4+URZ+0x29820], R0 ;  /* 0x02982000040085a7 */ /* 0x000ea4000800007f */
[----:B--2---:R-:W-:Y:S05]  /*16a00*/  @!P0 BRA `(.L_x_315) ;  /* 0xfffffffc00f08947 */ /* 0x004fea000383ffff */
[----:B------:R-:W-:Y:S05]  /*16a10*/  BRA `(.L_x_400) ;  /* 0xffffffd800007947 */ /* 0x000fea000383ffff */
.L_x_316:
[----:B------:R-:W2:Y:S01]  /*16a20*/  S2R R2, SR_TID.X ;  /* 0x0000000000027919 */ /* 0x000ea20000002100 */
[----:B------:R-:W-:Y:S01]  /*16a30*/  BSSY B0, `(.L_x_401) ;  /* 0x000000a000007945 */ /* 0x000fe20003800000 */
[----:B------:R-:W-:Y:S02]  /*16a40*/  IMAD.MOV.U32 R12, RZ, RZ, RZ ;  /* 0x000000ffff0c7224 */ /* 0x000fe400078e00ff */
[----:B------:R-:W-:Y:S02]  /*16a50*/  IMAD.MOV.U32 R11, RZ, RZ, 0x1f ;  /* 0x0000001fff0b7424 */ /* 0x000fe400078e00ff */
[----:B------:R-:W-:Y:S01]  /*16a60*/  IMAD.MOV.U32 R15, RZ, RZ, -0x1 ;  /* 0xffffffffff0f7424 */ /* 0x000fe200078e00ff */
[----:B--2---:R-:W-:-:S04]  /*16a70*/  SHF.R.U32.HI R2, RZ, 0x5, R2 ;  /* 0x00000005ff027819 */ /* 0x004fc80000011602 */
[----:B------:R-:W-:-:S05]  /*16a80*/  LOP3.LUT R2, R2, 0x3, RZ, 0xc0, !PT ;  /* 0x0000000302027812 */ /* 0x000fca00078ec0ff */
[----:B------:R-:W-:-:S07]  /*16a90*/  IMAD.MOV.U32 R13, RZ, RZ, R2 ;  /* 0x000000ffff0d7224 */ /* 0x000fce00078e0002 */
[----:B01----:R-:W-:Y:S05]  /*16aa0*/  WARPSYNC.COLLECTIVE R15, `(.L_x_402) ;  /* 0x000000000f087348 */ /* 0x003fea0003c00000 */
[----:B------:R2:W3:Y:S02]  /*16ab0*/  SHFL.IDX P6, R14, R13, R12, R11 ;  /* 0x0000000c0d0e7389 */ /* 0x0004e400000c000b */
[----:B0123--:R-:W-:Y:S01]  /*16ac0*/  ENDCOLLECTIVE ;  /* 0x000000000000791b */ /* 0x00ffe20003800000 */
.L_x_402:
[----:B------:R-:W-:Y:S05]  /*16ad0*/  BSYNC B0 ;  /* 0x0000000000007941 */ /* 0x000fea0003800000 */
.L_x_401:
[----:B------:R-:W-:Y:S05]  /*16ae0*/  BRA `(.L_x_403) ;  /* 0xffffffd400e87947 */ /* 0x000fea000383ffff */
.L_x_319:
[----:B------:R-:W-:Y:S01]  /*16af0*/  BSSY B1, `(.L_x_404) ;  /* 0x0000006000017945 */ /* 0x000fe20003800000 */
[----:B------:R-:W-:-:S07]  /*16b00*/  IMAD.MOV.U32 R15, RZ, RZ, -0x1 ;  /* 0xffffffffff0f7424 */ /* 0x000fce00078e00ff */
[----:B01----:R-:W-:Y:S05]  /*16b10*/  WARPSYNC.COLLECTIVE R15, `(.L_x_405) ;  /* 0x000000000f0c7348 */ /* 0x003fea0003c00000 */
[----:B------:R-:W-:Y:S02]  /*16b20*/  ELECT P6, UR62, PT ;  /* 0x00000000003e782f */ /* 0x000fe400038c0000 */
[----:B------:R-:W-:Y:S01]  /*16b30*/  MOV R14, UR62 ;  /* 0x0000003e000e7c02 */ /* 0x000fe20008000f00 */
[----:B01----:R-:W-:Y:S10]  /*16b40*/  ENDCOLLECTIVE ;  /* 0x000000000000791b */ /* 0x003ff40003800000 */
.L_x_405:
[----:B------:R-:W-:Y:S05]  /*16b50*/  BSYNC B1 ;  /* 0x0000000000017941 */ /* 0x000fea0003800000 */
.L_x_404:
[----:B------:R-:W-:Y:S05]  /*16b60*/  BRA `(.L_x_406) ;  /* 0xffffffd400e07947 */ /* 0x000fea000383ffff */
.L_x_321:
[----:B0-----:R0:W2:Y:S02]  /*16b70*/  SYNCS.PHASECHK.TRANS64.TRYWAIT P1, [R5+URZ+0x29840], R0 ;  /* 0x02984000050075a7 */ /* 0x0010a4000802017f */
[----:B--2---:R-:W-:Y:S05]  /*16b80*/  @!P1 NANOSLEEP.SYNCS 0x989680 ;  /* 0x009896800000995d */ /* 0x004fea0003900000 */
[----:B------:R-:W2:Y:S02]  /*16b90*/  @!P1 SYNCS.PHASECHK.TRANS64 P1, [R5+URZ+0x29840], R0 ;  /* 0x02984000050095a7 */ /* 0x000ea4000802007f */
[----:B--2---:R-:W-:Y:S05]  /*16ba0*/  @!P1 BRA `(.L_x_321) ;  /* 0xfffffffc00f09947 */ /* 0x004fea000383ffff */
[----:B------:R-:W-:Y:S05]  /*16bb0*/  BRA `(.L_x_407) ;  /* 0xffffffd800007947 */ /* 0x000fea000383ffff */
.L_x_323:
[----:B--2---:R2:W3:Y:S02]  /*16bc0*/  SYNCS.PHASECHK.TRANS64.TRYWAIT P1, [R19+URZ+0x29840], R2 ;  /* 0x02984002130075a7 */ /* 0x0044e4000802017f */
[----:B---3--:R-:W-:Y:S05]  /*16bd0*/  @!P1 NANOSLEEP.SYNCS 0x989680 ;  /* 0x009896800000995d */ /* 0x008fea0003900000 */
[----:B------:R-:W3:Y:S02]  /*16be0*/  @!P1 SYNCS.PHASECHK.TRANS64 P1, [R19+URZ+0x29840], R2 ;  /* 0x02984002130095a7 */ /* 0x000ee4000802007f */
[----:B---3--:R-:W-:Y:S05]  /*16bf0*/  @!P1 BRA `(.L_x_323) ;  /* 0xfffffffc00f09947 */ /* 0x008fea000383ffff */
[----:B------:R-:W-:Y:S05]  /*16c00*/  BRA `(.L_x_408) ;  /* 0xffffffd8000c7947 */ /* 0x000fea000383ffff */
.L_x_325:
[----:B---3--:R3:W4:Y:S02]  /*16c10*/  SYNCS.PHASECHK.TRANS64.TRYWAIT P1, [R5+URZ+0x29860], R0 ;  /* 0x02986000050075a7 */ /* 0x008724000802017f */
[----:B----4-:R-:W-:Y:S05]  /*16c20*/  @!P1 NANOSLEEP.SYNCS 0x989680 ;  /* 0x009896800000995d */ /* 0x010fea0003900000 */
[----:B------:R-:W4:Y:S02]  /*16c30*/  @!P1 SYNCS.PHASECHK.TRANS64 P1, [R5+URZ+0x29860], R0 ;  /* 0x02986000050095a7 */ /* 0x000f24000802007f */
[----:B----4-:R-:W-:Y:S05]  /*16c40*/  @!P1 BRA `(.L_x_325) ;  /* 0xfffffffc00f09947 */ /* 0x010fea000383ffff */
[----:B------:R-:W-:Y:S05]  /*16c50*/  BRA `(.L_x_409) ;  /* 0xffffffd800087947 */ /* 0x000fea000383ffff */
.L_x_327:
[----:B----4-:R4:W0:Y:S02]  /*16c60*/  SYNCS.PHASECHK.TRANS64.TRYWAIT P1, [R19+URZ+0x29860], R2 ;  /* 0x02986002130075a7 */ /* 0x010824000802017f */
[----:B0-----:R-:W-:Y:S05]  /*16c70*/  @!P1 NANOSLEEP.SYNCS 0x989680 ;  /* 0x009896800000995d */ /* 0x001fea0003900000 */
[----:B------:R-:W0:Y:S02]  /*16c80*/  @!P1 SYNCS.PHASECHK.TRANS64 P1, [R19+URZ+0x29860], R2 ;  /* 0x02986002130095a7 */ /* 0x000e24000802007f */
[----:B0-----:R-:W-:Y:S05]  /*16c90*/  @!P1 BRA `(.L_x_327) ;  /* 0xfffffffc00f09947 */ /* 0x001fea000383ffff */
[----:B------:R-:W-:Y:S05]  /*16ca0*/  BRA `(.L_x_410) ;  /* 0xffffffd800047947 */ /* 0x000fea000383ffff */
.L_x_329:
[----:B------:R0:W0:Y:S02]  /*16cb0*/  SYNCS.PHASECHK.TRANS64.TRYWAIT P1, [R5+URZ+0x29880], R0 ;  /* 0x02988000050075a7 */ /* 0x000024000802017f */
[----:B0-----:R-:W-:Y:S05]  /*16cc0*/  @!P1 NANOSLEEP.SYNCS 0x989680 ;  /* 0x009896800000995d */ /* 0x001fea0003900000 */
[----:B------:R-:W0:Y:S02]  /*16cd0*/  @!P1 SYNCS.PHASECHK.TRANS64 P1, [R5+URZ+0x29880], R0 ;  /* 0x02988000050095a7 */ /* 0x000e24000802007f */
[----:B0-----:R-:W-:Y:S05]  /*16ce0*/  @!P1 BRA `(.L_x_329) ;  /* 0xfffffffc00f09947 */ /* 0x001fea000383ffff */
[----:B------:R-:W-:Y:S05]  /*16cf0*/  BRA `(.L_x_411) ;  /* 0xffffffd800007947 */ /* 0x000fea000383ffff */
.L_x_412:
        /* <DEDUP_REMOVED lines=16> */
.L_x_3315:


//--------------------- .text._ZN7cutlass13device_kernelIN5flash11enable_sm90INS1_16FlashAttnFwdSm90INS1_25CollectiveMainloopFwdSm90ILi2EN4cute5tupleIJNS5_1CILi1EEES8_S8_EEENS6_IJNS7_ILi128EEENS7_ILi160EEENS7_ILi192EEEEEELi128ENS_12float_e4m3_tEfNS_4arch4Sm90ELb0ELb0ELb1ELb1ELb1ELb1ELb0ELb1ELb1ELb1ELb1ELb0EEENS1_21CollectiveEpilogueFwdINS6_IJSA_SA_SB_EEES9_NS_10bfloat16_tESG_Li256ELb1ELb1ELb1ELb1EEENS1_36VarlenDynamicPersistentTileSchedulerILi128ELi160ELi256ELi128ELb1ELb1ELb1ELb0ELb1ELb1EEEEEEEEEvNT_6ParamsE --------------------------
	.section	.text._ZN7cutlass13device_kernelIN5flash11enable_sm90INS1_16FlashAttnFwdSm90INS1_25CollectiveMainloopFwdSm90ILi2EN4cute5tupleIJNS5_1CILi1EEES8_S8_EEENS6_IJNS7_ILi128EEENS7_ILi160EEENS7_ILi192EEEEEELi128ENS_12float_e4m3_tEfNS_4arch4Sm90ELb0ELb0ELb1ELb1ELb1ELb1ELb0ELb1ELb1ELb1ELb1ELb0EEENS1_21CollectiveEpilogueFwdINS6_IJSA_SA_SB_EEES9_NS_10bfloat16_tESG_Li256ELb1ELb1ELb1ELb1EEENS1_36VarlenDynamicPersistentTileSchedulerILi128ELi160ELi256ELi128ELb1ELb1ELb1ELb0ELb1ELb1EEEEEEEEEvNT_6ParamsE,"ax",@progbits
	.align	128
.text._ZN7cutlass13device_kernelIN5flash11enable_sm90INS1_16FlashAttnFwdSm90INS1_25CollectiveMainloopFwdSm90ILi2EN4cute5tupleIJNS5_1CILi1EEES8_S8_EEENS6_IJNS7_ILi128EEENS7_ILi160EEENS7_ILi192EEEEEELi128ENS_12float_e4m3_tEfNS_4arch4Sm90ELb0ELb0ELb1ELb1ELb1ELb1ELb0ELb1ELb1ELb1ELb1ELb0EEENS1_21CollectiveEpilogueFwdINS6_IJSA_SA_SB_EEES9_NS_10bfloat16_tESG_Li256ELb1ELb1ELb1ELb1EEENS1_36VarlenDynamicPersistentTileSchedulerILi128ELi160ELi256ELi128ELb1ELb1ELb1ELb0ELb1ELb1EEEEEEEEEvNT_6ParamsE:
        .type           _ZN7cutlass13device_kernelIN5flash11enable_sm90INS1_16FlashAttnFwdSm90INS1_25CollectiveMainloopFwdSm90ILi2EN4cute5tupleIJNS5_1CILi1EEES8_S8_EEENS6_IJNS7_ILi128EEENS7_ILi160EEENS7_ILi192EEEEEELi128ENS_12float_e4m3_tEfNS_4arch4Sm90ELb0ELb0ELb1ELb1ELb1ELb1ELb0ELb1ELb1ELb1ELb1ELb0EEENS1_21CollectiveEpilogueFwdINS6_IJSA_SA_SB_EEES9_NS_10bfloat16_tESG_Li256ELb1ELb1ELb1ELb1EEENS1_36VarlenDynamicPersistentTileSchedulerILi128ELi160ELi256ELi128ELb1ELb1ELb1ELb0ELb1ELb1EEEEEEEEEvNT_6ParamsE,@function
        .size           _ZN7cutlass13device_kernelIN5flash11enable_sm90INS1_16FlashAttnFwdSm90INS1_25CollectiveMainloopFwdSm90ILi2EN4cute5tupleIJNS5_1CILi1EEES8_S8_EEENS6_IJNS7_ILi128EEENS7_ILi160EEENS7_ILi192EEEEEELi128ENS_12float_e4m3_tEfNS_4arch4Sm90ELb0ELb0ELb1ELb1ELb1ELb1ELb0ELb1ELb1ELb1ELb1ELb0EEENS1_21CollectiveEpilogueFwdINS6_IJSA_SA_SB_EEES9_NS_10bfloat16_tESG_Li256ELb1ELb1ELb1ELb1EEENS1_36VarlenDynamicPersistentTileSchedulerILi128ELi160ELi256ELi128ELb1ELb1ELb1ELb0ELb1ELb1EEEEEEEEEvNT_6ParamsE,(.L_x_3316 - _ZN7cutlass13device_kernelIN5flash11enable_sm90INS1_16FlashAttnFwdSm90INS1_25CollectiveMainloopFwdSm90ILi2EN4cute5tupleIJNS5_1CILi1EEES8_S8_EEENS6_IJNS7_ILi128EEENS7_ILi160EEENS7_ILi192EEEEEELi128ENS_12float_e4m3_tEfNS_4arch4Sm90ELb0ELb0ELb1ELb1ELb1ELb1ELb0ELb1ELb1ELb1ELb1ELb0EEENS1_21CollectiveEpilogueFwdINS6_IJSA_SA_SB_EEES9_NS_10bfloat16_tESG_Li256ELb1ELb1ELb1ELb1EEENS1_36VarlenDynamicPersistentTileSchedulerILi128ELi160ELi256ELi128ELb1ELb1ELb1ELb0ELb1ELb1EEEEEEEEEvNT_6ParamsE)
        .other          _ZN7cutlass13device_kernelIN5flash11enable_sm90INS1_16FlashAttnFwdSm90INS1_25CollectiveMainloopFwdSm90ILi2EN4cute5tupleIJNS5_1CILi1EEES8_S8_EEENS6_IJNS7_ILi128EEENS7_ILi160EEENS7_ILi192EEEEEELi128ENS_12float_e4m3_tEfNS_4arch4Sm90ELb0ELb0ELb1ELb1ELb1ELb1ELb0ELb1ELb1ELb1ELb1ELb0EEENS1_21CollectiveEpilogueFwdINS6_IJSA_SA_SB_EEES9_NS_10bfloat16_tESG_Li256ELb1ELb1ELb1ELb1EEENS1_36VarlenDynamicPersistentTileSchedulerILi128ELi160ELi256ELi128ELb1ELb1ELb1ELb0ELb1ELb1EEEEEEEEEvNT_6ParamsE,@"STO_CUDA_ENTRY STV_DEFAULT"
_ZN7cutlass13device_kernelIN5flash11enable_sm90INS1_16FlashAttnFwdSm90INS1_25CollectiveMainloopFwdSm90ILi2EN4cute5tupleIJNS5_1CILi1EEES8_S8_EEENS6_IJNS7_ILi128EEENS7_ILi160EEENS7_ILi192EEEEEELi128ENS_12float_e4m3_tEfNS_4arch4Sm90ELb0ELb0ELb1ELb1ELb1ELb1ELb0ELb1ELb1ELb1ELb1ELb0EEENS1_21CollectiveEpilogueFwdINS6_IJSA_SA_SB_EEES9_NS_10bfloat16_tESG_Li256ELb1ELb1ELb1ELb1EEENS1_36VarlenDynamicPersistentTileSchedulerILi128ELi160ELi256ELi128ELb1ELb1ELb1ELb0ELb1ELb1EEEEEEEEEvNT_6ParamsE:
[----:B------:R-:W0:Y:S02]  /*0000*/  LDC R1, c[0x0][0x28] ;  /* 0x00000a00ff017b82 */ /* 0x000e240000000800 */
[----:B0-----:R-:W-:Y:S01]  /*0010*/  VIADD R1, R1, 0xffffffa8 ;  /* 0xffffffa801017836 */ /* 0x001fe20000000000 */
[----:B------:R-:W0:Y:S01]  /*0020*/  S2R R3, SR_TID.X ;  /* 0x0000000000037919 */ /* 0x000e220000002100 */
[----:B------:R-:W-:Y:S01]  /*0030*/  ELECT P0, URZ, PT ;  /* 0x00000000003f782f */ /* 0x000fe20003800000 */
[----:B------:R-:W-:Y:S01]  /*0040*/  BSSY B0, `(.L_x_413) ;  /* 0x000000e000007945 */ /* 0x000fe20003800000 */
[--C-:B0-----:R-:W-:Y:S02]  /*0050*/  SHF.R.U32.HI R0, RZ, 0x5, R3.reuse ;  /* 0x00000005ff007819 */ /* 0x101fe40000011603 */
[----:B------:R-:W-:-:S03]  /*0060*/  SHF.R.U32.HI R3, RZ, 0x7, R3 ;  /* 0x00000007ff037819 */ /* 0x000fc60000011603 */
[----:B------:R-:W0:Y:S02]  /*0070*/  SHFL.IDX PT, R2, R0, RZ, 0x1f ;  /* 0x00001fff00027589 */ /* 0x000e2400000e0000 */
[----:B0-----:R-:W-:-:S13]  /*0080*/  ISETP.EQ.AND P0, PT, R2, RZ, P0 ;  /* 0x000000ff0200720c */ /* 0x001fda0000702270 */
[----:B------:R-:W-:Y:S05]  /*0090*/  @!P0 BRA `(.L_x_414) ;  /* 0x0000000000208947 */ /* 0x000fea0003800000 */
[----:B------:R-:W-:Y:S02]  /*00a0*/  ULDC.64 UR4, c[0x0][0x198] ;  /* 0x0000660000047ab9 */ /* 0x000fe40000000a00 */
[----:B------:R-:W-:Y:S02]  /*00b0*/  UIADD3 UR6, UP0, UR4, 0x570, URZ ;  /* 0x0000057004067890 */ /* 0x000fe4000ff1e03f */
[----:B------:R-:W-:Y:S02]  /*00c0*/  UIADD3 UR4, UP1, UR4, 0x670, URZ ;  /* 0x0000067004047890 */ /* 0x000fe4000ff3e03f */
[----:B------:R-:W-:Y:S02]  /*00d0*/  UIADD3.X UR7, URZ, UR5, URZ, UP0, !UPT ;  /* 0x000000053f077290 */ /* 0x000fe400087fe43f */
[----:B------:R-:W-:-:S07]  /*00e0*/  UIADD3.X UR5, URZ, UR5, URZ, UP1, !UPT ;  /* 0x000000053f057290 */ /* 0x000fce0008ffe43f */
[----:B------:R0:W-:Y:S02]  /*00f0*/  UTMACCTL.PF [UR6] ;  /* 0x00000000060079b9 */ /* 0x0001e40008040000 */
[----:B------:R0:W-:Y:S02]  /*0100*/  UTMACCTL.PF [UR4] ;  /* 0x00000000040079b9 */ /* 0x0001e40008040000 */
[----:B0-----:R-:W-:Y:S01]  /*0110*/  NOP ;  /* 0x0000000000007918 */ /* 0x001fe20000000000 */
.L_x_414:
[----:B------:R-:W-:Y:S05]  /*0120*/  BSYNC B0 ;  /* 0x0000000000007941 */ /* 0x000fea0003800000 */
.L_x_413:
[----:B------:R-:W-:Y:S01]  /*0130*/  VOTEU.ANY UP0, P0 ;  /* 0x00000000003f7886 */ /* 0x000fe20000000100 */
[----:B------:R-:W0:Y:S01]  /*0140*/  SHFL.IDX PT, R3, R3, RZ, 0x1f ;  /* 0x00001fff03037589 */ /* 0x000e2200000e0000 */
[----:B------:R-:W-:Y:S01]  /*0150*/  UMOV UR4, 0x80 ;  /* 0x0000008000047882 */ /* 0x000fe20000000000 */
[----:B------:R-:W-:Y:S01]  /*0160*/  UMOV UR7, 0x100 ;  /* 0x0000010000077882 */ /* 0x000fe20000000000 */
[----:B------:R-:W-:Y:S01]  /*0170*/  VOTEU.ANY UP1, P0 ;  /* 0x00000000003f7886 */ /* 0x000fe20000020100 */
[----:B------:R-:W1:Y:S01]  /*0180*/  @UP0 S2UR UR8, SR_CgaCtaId ;  /* 0x00000000000809c3 */ /* 0x000e620000008800 */
[----:B------:R-:W2:Y:S01]  /*0190*/  SHFL.IDX PT, R2, R0, RZ, 0x1f ;  /* 0x00001fff00027589 */ /* 0x000ea200000e0000 */
[----:B------:R-:W-:Y:S01]  /*01a0*/  @UP0 UMOV UR6, 0x400 ;  /* 0x0000040000060882 */ /* 0x000fe20000000000 */
[----:B------:R-:W-:-:S04]  /*01b0*/  @UP0 UIADD3 UR4, -UR4, 0x100000, URZ ;  /* 0x0010000004040890 */ /* 0x000fc8000fffe13f */
[----:B------:R-:W-:Y:S02]  /*01c0*/  @UP0 USHF.L.U32 UR5, UR4, 0xb, URZ ;  /* 0x0000000b04050899 */ /* 0x000fe4000800063f */
[----:B------:R-:W-:Y:S01]  /*01d0*/  @UP0 USHF.L.U32 UR4, UR4, 0x1, URZ ;  /* 0x0000000104040899 */ /* 0x000fe2000800063f */
[----:B------:R-:W-:Y:S01]  /*01e0*/  VOTEU.ANY UP2, P0 ;  /* 0x00000000003f7886 */ /* 0x000fe20000040100 */
[----:B0-----:R-:W-:Y:S01]  /*01f0*/  R2UR UR9, R3 ;  /* 0x00000000030972ca */ /* 0x001fe200000e0000 */
[----:B-1----:R-:W-:Y:S01]  /*0200*/  @UP0 ULEA UR8, UR8, UR6, 0x18 ;  /* 0x0000000608080291 */ /* 0x002fe2000f8ec03f */
[----:B--2---:R-:W-:Y:S01]  /*0210*/  ISETP.NE.AND P1, PT, R2, RZ, PT ;  /* 0x000000ff0200720c */ /* 0x004fe20003f25270 */
[----:B------:R-:W-:-:S04]  /*0220*/  @UP0 UIADD3 UR6, -UR7, 0x100000, URZ ;  /* 0x0010000007060890 */ /* 0x000fc8000fffe13f */
[----:B------:R-:W-:Y:S02]  /*0230*/  @UP0 USHF.L.U32 UR7, UR6, 0xb, URZ ;  /* 0x0000000b06070899 */ /* 0x000fe4000800063f */
[----:B------:R-:W-:-:S04]  /*0240*/  @UP0 USHF.L.U32 UR6, UR6, 0x1, URZ ;  /* 0x0000000106060899 */ /* 0x000fc8000800063f */
[----:B------:R-:W-:Y:S01]  /*0250*/  UISETP.NE.AND UP0, UPT, UR9, URZ, UPT ;  /* 0x0000003f0900728c */ /* 0x000fe2000bf05270 */
[----:B------:R-:W0:Y:S02]  /*0260*/  FENCE.VIEW.ASYNC.S ;  /* 0x00000000000073c6 */ /* 0x000e240000000000 */
[----:B0-----:R0:W1:Y:S05]  /*0270*/  @UP1 SYNCS.EXCH.64 URZ, [UR8+0x29800], UR4 ;  /* 0x02980004083f15b2 */ /* 0x00106a0008000100 */
[----:B------:R0:W2:Y:S01]  /*0280*/  @UP2 SYNCS.EXCH.64 URZ, [UR8+0x29820], UR6 ;  /* 0x02982006083f25b2 */ /* 0x0000a20008000100 */
        /* <DEDUP_REMOVED lines=14> */
[----:B0-----:R3:W4:Y:S08]  /*0370*/  SYNCS.EXCH.64 URZ, [UR8+0x29830], UR4 ;  /* 0x02983004083f75b2 */ /* 0x0017300008000100 */
[----:B------:R3:W0:Y:S01]  /*0380*/  SYNCS.EXCH.64 URZ, [UR8+0x29840], UR6 ;  /* 0x02984006083f75b2 */ /* 0x0006220008000100 */
[----:B------:R3:W0:Y:S01]  /*0390*/  SYNCS.EXCH.64 URZ, [UR8+0x29838], UR4 ;  /* 0x02983804083f75b2 */ /* 0x0006220008000100 */
[----:B------:R3:W0:Y:S02]  /*03a0*/  SYNCS.EXCH.64 URZ, [UR8+0x29848], UR6 ;  /* 0x02984806083f75b2 */ /* 0x0006240008000100 */
[----:B---3--:R-:W-:Y:S01]  /*03b0*/  NOP ;  /* 0x0000000000007918 */ /* 0x008fe20000000000 */
.L_x_415:
[----:B------:R-:W3:Y:S01]  /*03c0*/  SHFL.IDX PT, R2, R0, RZ, 0x1f ;  /* 0x00001fff00027589 */ /* 0x000ee200000e0000 */
[----:B------:R-:W-:Y:S01]  /*03d0*/  NOP ;  /* 0x0000000000007918 */ /* 0x000fe20000000000 */
[----:B---3--:R-:W-:-:S13]  /*03e0*/  ISETP.NE.AND P0, PT, R2, RZ, PT ;  /* 0x000000ff0200720c */ /* 0x008fda0003f05270 */
        /* <DEDUP_REMOVED lines=17> */
[----:B------:R3:W0:Y:S02]  /*0500*/  SYNCS.EXCH.64 URZ, [UR8+0x29868], UR6 ;  /* 0x02986806083f75b2 */ /* 0x0006240008000100 */
[----:B---3--:R-:W-:Y:S01]  /*0510*/  NOP ;  /* 0x0000000000007918 */ /* 0x008fe20000000000 */
.L_x_416:
[----:B------:R-:W3:Y:S01]  /*0520*/  SHFL.IDX PT, R2, R0, RZ, 0x1f ;  /* 0x00001fff00027589 */ /* 0x000ee200000e0000 */
[----:B------:R-:W-:Y:S01]  /*0530*/  NOP ;  /* 0x0000000000007918 */ /* 0x000fe20000000000 */
[----:B---3--:R-:W-:-:S13]  /*0540*/  ISETP.NE.AND P0, PT, R2, RZ, PT ;  /* 0x000000ff0200720c */ /* 0x008fda0003f05270 */
        /* <DEDUP_REMOVED lines=13> */
[----:B------:R3:W0:Y:S02]  /*0620*/  SYNCS.EXCH.64 URZ, [UR6+0x29888], UR4 ;  /* 0x02988804063f75b2 */ /* 0x0006240008000100 */
[----:B---3--:R-:W-:Y:S01]  /*0630*/  NOP ;  /* 0x0000000000007918 */ /* 0x008fe20000000000 */
.L_x_417:
        /* <DEDUP_REMOVED lines=22> */
.L_x_418:
[----:B------:R-:W3:Y:S01]  /*07a0*/  SHFL.IDX PT, R3, R0, RZ, 0x1f ;  /* 0x00001fff00037589 */ /* 0x000ee200000e0000 */
[----:B------:R-:W-:Y:S01]  /*07b0*/  NOP ;  /* 0x0000000000007918 */ /* 0x000fe20000000000 */
[----:B------:R-:W0:Y:S01]  /*07c0*/  S2R R2, SR_CgaCtaId ;  /* 0x0000000000027919 */ /* 0x000e220000008800 */
[----:B---3--:R-:W-:-:S13]  /*07d0*/  ISETP.NE.AND P0, PT, R3, RZ, PT ;  /* 0x000000ff0300720c */ /* 0x008fda0003f05270 */
[----:B0-----:R-:W-:Y:S05]  /*07e0*/  @P0 BRA `(.L_x_419) ;  /* 0x0000000000480947 */ /* 0x001fea0003800000 */
        /* <DEDUP_REMOVED lines=13> */
[----:B0-----:R0:W3:Y:S08]  /*08c0*/  SYNCS.EXCH.64 URZ, [UR8+0x298b0], UR4 ;  /* 0x0298b004083f75b2 */ /* 0x0010f00008000100 */
[----:B------:R0:W0:Y:S01]  /*08d0*/  SYNCS.EXCH.64 URZ, [UR8+0x298c0], UR6 ;  /* 0x0298c006083f75b2 */ /* 0x0000220008000100 */
[----:B------:R0:W0:Y:S01]  /*08e0*/  SYNCS.EXCH.64 URZ, [UR8+0x298b8], UR4 ;  /* 0x0298b804083f75b2 */ /* 0x0000220008000100 */
[----:B------:R0:W0:Y:S01]  /*08f0*/  SYNCS.EXCH.64 URZ, [UR8+0x298c8], UR6 ;  /* 0x0298c806083f75b2 */ /* 0x0000220008000100 */
[----:B------:R-:W-:Y:S01]  /*0900*/  NOP ;  /* 0x0000000000007918 */ /* 0x000fe20000000000 */
.L_x_419:
[----:B------:R-:W-:Y:S01]  /*0910*/  PLOP3.LUT P0, PT, PT, PT, UP0, 0x80, 0x0 ;  /* 0x000000000000781c */ /* 0x000fe20003f0f008 */
[----:B------:R-:W-:Y:S01]  /*0920*/  UMOV UR36, 0x1 ;  /* 0x0000000100247882 */ /* 0x000fe20000000000 */
[----:B------:R-:W-:Y:S01]  /*0930*/  NOP ;  /* 0x0000000000007918 */ /* 0x000fe20000000000 */
[----:B------:R-:W-:Y:S01]  /*0940*/  USEL UR36, UR36, 0x2, !UP0 ;  /* 0x0000000224247887 */ /* 0x000fe2000c000000 */
[----:B------:R-:W-:Y:S01]  /*0950*/  BSSY B8, `(.L_x_420) ;  /* 0x0002c05000087945 */ /* 0x000fe20003800000 */
[----:B------:R-:W-:Y:S01]  /*0960*/  ULDC.64 UR50, c[0x0][0x208] ;  /* 0x0000820000327ab9 */ /* 0x000fe20000000a00 */
[----:B01234-:R-:W-:Y:S07]  /*0970*/  BAR.SYNC.DEFER_BLOCKING 0x0 ;  /* 0x0000000000007b1d */ /* 0x01ffee0000010000 */
[----:B------:R-:W-:Y:S05]  /*0980*/  @!P0 BRA `(.L_x_421) ;  /* 0x0000023c00608947 */ /* 0x000fea0003800000 */
.L_x_422:
[----:B------:R-:W-:-:S08]  /*0990*/  NOP ;  /* 0x0000000000007918 */ /* 0x000fd00000000000 */
[----:B------:R-:W0:Y:S02]  /*09a0*/  USETMAXREG.TRY_ALLOC.CTAPOOL UP0, 0xe8 ;  /* 0x000000e8000079c8 */ /* 0x000e240008000600 */
[----:B0-----:R-:W-:-:S13]  /*09b0*/  PLOP3.LUT P0, PT, PT, PT, UP0, 0x80, 0x0 ;  /* 0x000000000000781c */ /* 0x001fda0003f0f008 */
[----:B------:R-:W-:Y:S05]  /*09c0*/  @!P0 BRA `(.L_x_422) ;  /* 0xfffffffc00f08947 */ /* 0x000fea000383ffff */
[----:B------:R-:W2:Y:S01]  /*09d0*/  LDL.LU R0, [R1] ;  /* 0x0000000001007983 */ /* 0x000ea20000300800 */
[----:B------:R-:W0:Y:S01]  /*09e0*/  S2R R2, SR_TID.X ;  /* 0x0000000000027919 */ /* 0x000e220000002100 */
[----:B------:R-:W1:Y:S01]  /*09f0*/  S2UR UR38, SR_CgaCtaId ;  /* 0x00000000002679c3 */ /* 0x000e620000008800 */
[----:B------:R-:W-:Y:S01]  /*0a00*/  UMOV UR4, 0x400 ;  /* 0x0000040000047882 */ /* 0x000fe20000000000 */
[----:B0-----:R-:W-:-:S06]  /*0a10*/  SHF.R.U32.HI R2, RZ, 0x7, R2 ;  /* 0x00000007ff027819 */ /* 0x001fcc0000011602 */
[----:B------:R-:W-:Y:S06]  /*0a20*/  BAR.ARV 0x8, 0x180 ;  /* 0x0206000000007b1d */ /* 0x000fec0000002000 */
[----:B------:R-:W-:-:S13]  /*0a30*/  ISETP.NE.AND P0, PT, R2, 0x1, PT ;  /* 0x000000010200780c */ /* 0x000fda0003f05270 */
[----:B------:R-:W-:Y:S08]  /*0a40*/  @!P0 BAR.ARV 0x9, 0x100 ;  /* 0x0244000000008b1d */ /* 0x000ff00000002000 */
[----:B------:R-:W-:Y:S01]  /*0a50*/  BAR.SYNC.DEFER_BLOCKING 0x5, 0x180 ;  /* 0x0146000000007b1d */ /* 0x000fe20000010000 */
[----:B-1----:R-:W-:-:S06]  /*0a60*/  ULEA UR4, UR38, UR4, 0x18 ;  /* 0x0000000426047291 */ /* 0x002fcc000f8ec03f */
[----:B------:R-:W-:Y:S01]  /*0a70*/  IMAD.U32 R18, RZ, RZ, UR4 ;  /* 0x00000004ff127e24 */ /* 0x000fe2000f8e00ff */
[----:B------:R-:W-:-:S04]  /*0a80*/  ULDC UR4, c[0x0][0xc3c] ;  /* 0x00030f0000047ab9 */ /* 0x000fc80000000800 */
[----:B------:R-:W0:Y:S01]  /*0a90*/  LDS.128 R136, [R18+0x298d0] ;  /* 0x0298d00012887984 */ /* 0x000e220000000c00 */
[----:B------:R-:W-:Y:S06]  /*0aa0*/  BAR.ARV 0x4, 0x180 ;  /* 0x0106000000007b1d */ /* 0x000fec0000002000 */
[----:B--2---:R-:W-:-:S04]  /*0ab0*/  LOP3.LUT R0, R0, 0xfffffffb, RZ, 0xc0, !PT ;  /* 0xfffffffb00007812 */ /* 0x004fc800078ec0ff */
[----:B------:R-:W-:-:S05]  /*0ac0*/  @P0 LOP3.LUT R0, R0, 0x4, RZ, 0xfc, !PT ;  /* 0x0000000400000812 */ /* 0x000fca00078efcff */
[----:B------:R1:W-:Y:S01]  /*0ad0*/  STL [R1], R0 ;  /* 0x0000000001007387 */ /* 0x0003e20000100800 */
[----:B0-----:R-:W-:-:S13]  /*0ae0*/  ISETP.GE.AND P0, PT, R139, UR4, PT ;  /* 0x000000048b007c0c */ /* 0x001fda000bf06270 */
[----:B-1----:R-:W-:Y:S05]  /*0af0*/  @P0 BRA `(.L_x_423) ;  /* 0x000002bc00a80947 */ /* 0x002fea0003800000 */
[----:B------:R-:W0:Y:S01]  /*0b00*/  S2R R0, SR_TID.X ;  /* 0x0000000000007919 */ /* 0x000e220000002100 */
[----:B------:R-:W-:Y:S01]  /*0b10*/  R2UR UR39, R18 ;  /* 0x00000000122772ca */ /* 0x000fe200000e0000 */
[----:B------:R-:W-:Y:S01]  /*0b20*/  IMAD.MOV.U32 R208, RZ, RZ, RZ ;  /* 0x000000ffffd07224 */ /* 0x000fe200078e00ff */
[----:B------:R-:W-:Y:S01]  /*0b30*/  MOV R196, RZ ;  /* 0x000000ff00c47202 */ /* 0x000fe20000000f00 */
[----:B------:R-:W-:Y:S01]  /*0b40*/  IMAD.MOV.U32 R202, RZ, RZ, RZ ;  /* 0x000000ffffca7224 */ /* 0x000fe200078e00ff */
[----:B------:R-:W-:Y:S01]  /*0b50*/  ULOP3.LUT UR48, UR36, 0x1, URZ, 0xfc, !UPT ;  /* 0x0000000124307892 */ /* 0x000fe2000f8efc3f */
[----:B------:R-:W-:-:S08]  /*0b60*/  UMOV UR37, URZ ;  /* 0x0000003f00257c82 */ /* 0x000fd00008000000 */
[----:B------:R-:W-:Y:S01]  /*0b70*/  UIADD3 UR39, UR39, 0x14400, URZ ;  /* 0x0001440027277890 */ /* 0x000fe2000fffe03f */
[----:B0-----:R-:W-:-:S05]  /*0b80*/  VIADD R21, R0, 0xffffff80 ;  /* 0xffffff8000157836 */ /* 0x001fca0000000000 */
[----:B------:R-:W-:Y:S02]  /*0b90*/  SHF.R.S32.HI R0, RZ, 0x1f, R21 ;  /* 0x0000001fff007819 */ /* 0x000fe40000011415 */
[-C--:B------:R-:W-:Y:S02]  /*0ba0*/  LEA.HI R6, R21, R21.reuse, RZ, 0x1 ;  /* 0x0000001515067211 */ /* 0x080fe400078f08ff */
[CC--:B------:R-:W-:Y:S02]  /*0bb0*/  LEA.HI R3, R0.reuse, R21.reuse, RZ, 0x5 ;  /* 0x0000001500037211 */ /* 0x0c0fe400078f28ff */
[----:B------:R-:W-:Y:S02]  /*0bc0*/  LEA.HI R2, R0, R21, RZ, 0x4 ;  /* 0x0000001500027211 */ /* 0x000fe400078f20ff */
[----:B------:R-:W-:Y:S01]  /*0bd0*/  LOP3.LUT R7, R6, 0xfffffffe, RZ, 0xc0, !PT ;  /* 0xfffffffe06077812 */ /* 0x000fe200078ec0ff */
[----:B------:R-:W-:Y:S01]  /*0be0*/  IMAD.SHL.U32 R4, R3, 0x20, RZ ;  /* 0x0000002003047824 */ /* 0x000fe200078e00ff */
[----:B------:R-:W-:-:S02]  /*0bf0*/  LOP3.LUT R3, R2, 0x3fffff0, RZ, 0xc0, !PT ;  /* 0x03fffff002037812 */ /* 0x000fc400078ec0ff */
[----:B------:R-:W-:Y:S01]  /*0c00*/  LEA.HI R8, R0, R21, RZ, 0x2 ;  /* 0x0000001500087211 */ /* 0x000fe200078f10ff */
[C---:B------:R-:W-:Y:S01]  /*0c10*/  IMAD.IADD R12, R21.reuse, 0x1, -R7 ;  /* 0x00000001150c7824 */ /* 0x040fe200078e0a07 */
[----:B------:R-:W-:Y:S02]  /*0c20*/  LOP3.LUT R4, R4, 0xfffffc00, RZ, 0xc0, !PT ;  /* 0xfffffc0004047812 */ /* 0x000fe400078ec0ff */
[----:B------:R-:W-:Y:S01]  /*0c30*/  IADD3 R3, R21, -R3, RZ ;  /* 0x8000000315037210 */ /* 0x000fe20007ffe0ff */
[C---:B------:R-:W-:Y:S01]  /*0c40*/  IMAD.SHL.U32 R22, R12.reuse, 0x8, RZ ;  /* 0x000000080c167824 */ /* 0x040fe200078e00ff */
[--C-:B------:R-:W-:Y:S01]  /*0c50*/  SHF.R.S32.HI R9, RZ, 0x2, R8.reuse ;  /* 0x00000002ff097819 */ /* 0x100fe20000011408 */
[----:B------:R-:W-:Y:S01]  /*0c60*/  IMAD.SHL.U32 R16, R12, 0x10, RZ ;  /* 0x000000100c107824 */ /* 0x000fe200078e00ff */
[----:B------:R-:W-:Y:S01]  /*0c70*/  SHF.R.S32.HI R10, RZ, 0x1f, R8 ;  /* 0x0000001fff0a7819 */ /* 0x000fe20000011408 */
[----:B------:R-:W-:Y:S01]  /*0c80*/  IMAD R5, R3, 0x40, R4 ;  /* 0x0000004003057824 */ /* 0x000fe200078e0204 */
[----:B------:R-:W-:Y:S01]  /*0c90*/  SHF.R.S32.HI R3, RZ, 0x4, R2 ;  /* 0x00000004ff037819 */ /* 0x000fe20000011402 */
[----:B------:R-:W-:Y:S01]  /*0ca0*/  VIADD R198, R22, 0x40 ;  /* 0x0000004016c67836 */ /* 0x000fe20000000000 */
[----:B------:R-:W-:Y:S01]  /*0cb0*/  LEA.HI R10, R10, R9, RZ, 0x2 ;  /* 0x000000090a0a7211 */ /* 0x000fe200078f10ff */
[----:B------:R-:W-:Y:S01]  /*0cc0*/  VIADD R192, R16, 0x80 ;  /* 0x0000008010c07836 */ /* 0x000fe20000000000 */
[----:B------:R-:W-:Y:S01]  /*0cd0*/  LOP3.LUT R8, R8, 0xfffffffc, RZ, 0xc0, !PT ;  /* 0xfffffffc08087812 */ /* 0x000fe200078ec0ff */
[----:B------:R-:W-:Y:S01]  /*0ce0*/  VIADD R193, R16, 0xa0 ;  /* 0x000000a010c17836 */ /* 0x000fe20000000000 */
[----:B------:R-:W-:Y:S01]  /*0cf0*/  LEA.HI R2, R2, R3, RZ, 0x1 ;  /* 0x0000000302027211 */ /* 0x000fe200078f08ff */
[----:B------:R-:W-:Y:S01]  /*0d00*/  VIADD R197, R22, 0x10 ;  /* 0x0000001016c57836 */ /* 0x000fe20000000000 */
[----:B------:R-:W-:Y:S01]  /*0d10*/  LOP3.LUT R10, R10, 0xfffffffc, RZ, 0xc0, !PT ;  /* 0xfffffffc0a0a7812 */ /* 0x000fe200078ec0ff */
[----:B------:R-:W-:Y:S01]  /*0d20*/  IMAD.IADD R8, R21, 0x1, -R8 ;  /* 0x0000000115087824 */ /* 0x000fe200078e0a08 */
[C---:B------:R-:W-:Y:S01]  /*0d30*/  IADD3 R199, R22.reuse, 0x20, RZ ;  /* 0x0000002016c77810 */ /* 0x040fe20007ffe0ff */
[----:B------:R-:W-:Y:S01]  /*0d40*/  VIADD R201, R22, 0x50 ;  /* 0x0000005016c97836 */ /* 0x000fe20000000000 */
[----:B------:R-:W-:Y:S01]  /*0d50*/  LOP3.LUT R2, R2, 0x1ffffffe, RZ, 0xc0, !PT ;  /* 0x1ffffffe02027812 */ /* 0x000fe200078ec0ff */
[----:B------:R-:W-:Y:S01]  /*0d60*/  IMAD.IADD R10, R9, 0x1, -R10 ;  /* 0x00000001090a7824 */ /* 0x000fe200078e0a0a */
[----:B------:R-:W-:Y:S01]  /*0d70*/  LEA.HI R4, R8, R8, RZ, 0x1 ;  /* 0x0000000808047211 */ /* 0x000fe200078f08ff */
[----:B------:R-:W-:Y:S01]  /*0d80*/  IMAD.IADD R9, R22, 0x1, R199 ;  /* 0x0000000116097824 */ /* 0x000fe200078e02c7 */
[----:B------:R-:W-:Y:S01]  /*0d90*/  SHF.R.S32.HI R195, RZ, 0x1, R6 ;  /* 0x00000001ffc37819 */ /* 0x000fe20000011406 */
[----:B------:R-:W-:Y:S01]  /*0da0*/  IMAD.IADD R2, R3, 0x1, -R2 ;  /* 0x0000000103027824 */ /* 0x000fe200078e0a02 */
[----:B------:R-:W-:Y:S01]  /*0db0*/  LOP3.LUT R7, R4, 0x1ffffffe, RZ, 0xc0, !PT ;  /* 0x1ffffffe04077812 */ /* 0x000fe200078ec0ff */
[----:B------:R-:W-:Y:S01]  /*0dc0*/  IMAD.SHL.U32 R205, R10, 0x80, RZ ;  /* 0x000000800acd7824 */ /* 0x000fe200078e00ff */
[----:B------:R-:W-:Y:S01]  /*0dd0*/  SHF.R.S32.HI R4, RZ, 0x1f, R9 ;  /* 0x0000001fff047819 */ /* 0x000fe20000011409 */
[----:B------:R-:W-:Y:S01]  /*0de0*/  VIADD R15, R195, 0x80 ;  /* 0x00000080c30f7836 */ /* 0x000fe20000000000 */
[----:B------:R-:W-:Y:S01]  /*0df0*/  LEA R2, R2, R5, 0x3 ;  /* 0x0000000502027211 */ /* 0x000fe200078e18ff */
[----:B------:R-:W-:Y:S01]  /*0e00*/  IMAD.IADD R5, R22, 0x1, R198 ;  /* 0x0000000116057824 */ /* 0x000fe200078e02c6 */
[-C--:B------:R-:W-:Y:S01]  /*0e10*/  LEA.HI R170, R4, R9.reuse, RZ, 0x4 ;  /* 0x0000000904aa7211 */ /* 0x080fe200078f20ff */
[----:B------:R-:W-:Y:S01]  /*0e20*/  IMAD.IADD R11, R8, 0x1, -R7 ;  /* 0x00000001080b7824 */ /* 0x000fe200078e0a07 */
[----:B------:R-:W-:Y:S01]  /*0e30*/  LEA.HI R17, R4, R9, RZ, 0x6 ;  /* 0x0000000904117211 */ /* 0x000fe200078f30ff */
[----:B------:R0:W-:Y:S01]  /*0e40*/  STL [R1+0x54], R2 ;  /* 0x0000540201007387 */ /* 0x0001e20000100800 */
[----:B------:R-:W-:-:S02]  /*0e50*/  SHF.R.S32.HI R4, RZ, 0x1f, R6 ;  /* 0x0000001fff047819 */ /* 0x000fc40000011406 */
[----:B------:R-:W-:Y:S01]  /*0e60*/  SHF.R.S32.HI R8, RZ, 0x1f, R5 ;  /* 0x0000001fff087819 */ /* 0x000fe20000011405 */
[----:B------:R-:W-:Y:S01]  /*0e70*/  IMAD.SHL.U32 R17, R17, 0x80, RZ ;  /* 0x0000008011117824 */ /* 0x000fe200078e00ff */
[----:B------:R-:W-:Y:S02]  /*0e80*/  LEA.HI R4, R4, R195, RZ, 0x3 ;  /* 0x000000c304047211 */ /* 0x000fe400078f18ff */
[CC--:B------:R-:W-:Y:S02]  /*0e90*/  LEA.HI R14, R8.reuse, R5.reuse, RZ, 0x4 ;  /* 0x00000005080e7211 */ /* 0x0c0fe400078f20ff */
[----:B------:R-:W-:Y:S02]  /*0ea0*/  LEA.HI R19, R8, R5, RZ, 0x6 ;  /* 0x0000000508137211 */ /* 0x000fe400078f30ff */
[----:B0-----:R-:W-:Y:S02]  /*0eb0*/  LEA.HI R2, R0, R21, RZ, 0x7 ;  /* 0x0000001500027211 */ /* 0x001fe400078f38ff */
[----:B------:R-:W-:Y:S01]  /*0ec0*/  LOP3.LUT R4, R4, 0xfffffff8, RZ, 0xc0, !PT ;  /* 0xfffffff804047812 */ /* 0x000fe200078ec0ff */
[----:B------:R-:W-:Y:S01]  /*0ed0*/  IMAD.SHL.U32 R19, R19, 0x80, RZ ;  /* 0x0000008013137824 */ /* 0x000fe200078e00ff */
[----:B------:R-:W-:-:S02]  /*0ee0*/  LOP3.LUT R5, R2, 0xffffff80, RZ, 0xc0, !PT ;  /* 0xffffff8002057812 */ /* 0x000fc400078ec0ff */
[----:B------:R-:W-:Y:S01]  /*0ef0*/  LEA.HI R13, R15, R15, RZ, 0x1 ;  /* 0x0000000f0f0d7211 */ /* 0x000fe200078f08ff */
[----:B------:R-:W-:Y:S01]  /*0f00*/  IMAD.IADD R4, R195, 0x1, -R4 ;  /* 0x00000001c3047824 */ /* 0x000fe200078e0a04 */
[----:B------:R-:W-:Y:S02]  /*0f10*/  IADD3 R20, R21, -R5, RZ ;  /* 0x8000000515147210 */ /* 0x000fe40007ffe0ff */
[----:B------:R-:W-:Y:S02]  /*0f20*/  SHF.R.S32.HI R5, RZ, 0x1f, R15 ;  /* 0x0000001fff057819 */ /* 0x000fe4000001140f */
[----:B------:R-:W-:Y:S01]  /*0f30*/  SHF.R.S32.HI R7, RZ, 0x1f, R20 ;  /* 0x0000001fff077819 */ /* 0x000fe20000011414 */
[----:B------:R0:W-:Y:S01]  /*0f40*/  STL [R1+0x4c], R4 ;  /* 0x00004c0401007387 */ /* 0x0001e20000100800 */
[----:B------:R-:W-:Y:S02]  /*0f50*/  LEA.HI R5, R5, R15, RZ, 0x3 ;  /* 0x0000000f05057211 */ /* 0x000fe400078f18ff */
[----:B------:R-:W-:-:S02]  /*0f60*/  LOP3.LUT R9, R13, 0x3fffffe, RZ, 0xc0, !PT ;  /* 0x03fffffe0d097812 */ /* 0x000fc400078ec0ff */
[----:B------:R-:W-:Y:S02]  /*0f70*/  SHF.L.U32 R12, R5, 0x6, RZ ;  /* 0x00000006050c7819 */ /* 0x000fe400000006ff */
[----:B------:R-:W-:Y:S01]  /*0f80*/  LEA.HI R8, R7, R20, RZ, 0x2 ;  /* 0x0000001407087211 */ /* 0x000fe200078f10ff */
[----:B------:R-:W-:Y:S01]  /*0f90*/  IMAD.IADD R210, R15, 0x1, -R9 ;  /* 0x000000010fd27824 */ /* 0x000fe200078e0a09 */
[----:B------:R-:W-:Y:S01]  /*0fa0*/  LOP3.LUT R15, R12, 0xfffffe00, RZ, 0xc0, !PT ;  /* 0xfffffe000c0f7812 */ /* 0x000fe200078ec0ff */
[----:B0-----:R-:W-:Y:S01]  /*0fb0*/  IMAD.SHL.U32 R4, R4, 0x80, RZ ;  /* 0x0000008004047824 */ /* 0x001fe200078e00ff */
[----:B------:R-:W-:Y:S02]  /*0fc0*/  LEA.HI R6, R6, R195, RZ, 0x1 ;  /* 0x000000c306067211 */ /* 0x000fe400078f08ff */
[----:B------:R-:W-:Y:S01]  /*0fd0*/  SHF.R.S32.HI R9, RZ, 0x2, R8 ;  /* 0x00000002ff097819 */ /* 0x000fe20000011408 */
[----:B------:R-:W-:Y:S01]  /*0fe0*/  IMAD R210, R210, 0x40, R15 ;  /* 0x00000040d2d27824 */ /* 0x000fe200078e020f */
[----:B------:R-:W-:-:S02]  /*0ff0*/  LOP3.LUT R5, R4, 0x380, RZ, 0xc0, !PT ;  /* 0x0000038004057812 */ /* 0x000fc400078ec0ff */
[----:B------:R-:W-:Y:S02]  /*1000*/  SHF.R.S32.HI R12, RZ, 0x1f, R8 ;  /* 0x0000001fff0c7819 */ /* 0x000fe40000011408 */
[----:B------:R-:W-:Y:S02]  /*1010*/  LOP3.LUT R6, R6, 0x3fffffe, RZ, 0xc0, !PT ;  /* 0x03fffffe06067812 */ /* 0x000fe400078ec0ff */
[----:B------:R-:W-:Y:S02]  /*1020*/  SHF.R.U32.HI R4, RZ, 0x3, R5 ;  /* 0x00000003ff047819 */ /* 0x000fe40000011605 */
[----:B------:R-:W-:Y:S01]  /*1030*/  LEA.HI R12, R12, R9, RZ, 0x3 ;  /* 0x000000090c0c7211 */ /* 0x000fe200078f18ff */
[----:B------:R-:W-:Y:S01]  /*1040*/  IMAD.IADD R6, R195, 0x1, -R6 ;  /* 0x00000001c3067824 */ /* 0x000fe200078e0a06 */
[----:B------:R-:W-:Y:S02]  /*1050*/  SHF.R.S32.HI R24, RZ, 0x7, R2 ;  /* 0x00000007ff187819 */ /* 0x000fe40000011402 */
[----:B------:R-:W-:-:S02]  /*1060*/  LOP3.LUT R5, R5, 0x10, R16, 0xf8, !PT ;  /* 0x0000001005057812 */ /* 0x000fc400078ef810 */
[----:B------:R-:W-:Y:S02]  /*1070*/  LOP3.LUT R12, R12, 0xfffffff8, RZ, 0xc0, !PT ;  /* 0xfffffff80c0c7812 */ /* 0x000fe400078ec0ff */
[----:B------:R-:W-:Y:S02]  /*1080*/  LEA.HI R2, R2, R24, RZ, 0x1 ;  /* 0x0000001802027211 */ /* 0x000fe400078f08ff */
[----:B------:R-:W-:Y:S01]  /*1090*/  LEA.HI R7, R7, R20, RZ, 0x5 ;  /* 0x0000001407077211 */ /* 0x000fe200078f28ff */
[----:B------:R-:W-:Y:S01]  /*10a0*/  IMAD.IADD R12, R9, 0x1, -R12 ;  /* 0x00000001090c7824 */ /* 0x000fe200078e0a0c */
[----:B------:R-:W-:Y:S02]  /*10b0*/  LOP3.LUT R4, R5, R4, RZ, 0x3c, !PT ;  /* 0x0000000405047212 */ /* 0x000fe400078e3cff */
[----:B------:R-:W-:Y:S02]  /*10c0*/  LOP3.LUT R205, R205, 0x180, RZ, 0xc0, !PT ;  /* 0x00000180cdcd7812 */ /* 0x000fe400078ec0ff */
[----:B------:R-:W-:Y:S01]  /*10d0*/  LOP3.LUT R2, R2, 0x3fffffe, RZ, 0xc0, !PT ;  /* 0x03fffffe02027812 */ /* 0x000fe200078ec0ff */
[----:B------:R-:W-:Y:S01]  /*10e0*/  IMAD R216, R3, 0x400, R4 ;  /* 0x0000040003d87824 */ /* 0x000fe200078e0204 */
[----:B------:R-:W-:-:S02]  /*10f0*/  SHF.R.S32.HI R7, RZ, 0x5, R7 ;  /* 0x00000005ff077819 */ /* 0x000fc40000011407 */
[----:B------:R-:W-:Y:S02]  /*1100*/  LEA R6, R3, R6, 0x3 ;  /* 0x0000000603067211 */ /* 0x000fe400078e18ff */
[----:B------:R-:W-:Y:S01]  /*1110*/  LOP3.LUT R3, R205, 0x30, R170, 0xf8, !PT ;  /* 0x00000030cd037812 */ /* 0x000fe200078ef8aa */
[----:B------:R-:W-:Y:S01]  /*1120*/  IMAD R7, R7, 0x10, R12 ;  /* 0x0000001007077824 */ /* 0x000fe200078e020c */
[----:B------:R-:W-:Y:S02]  /*1130*/  SHF.R.U32.HI R206, RZ, 0x3, R205 ;  /* 0x00000003ffce7819 */ /* 0x000fe400000116cd */
[----:B------:R-:W-:Y:S02]  /*1140*/  IADD3 R2, R24, -R2, RZ ;  /* 0x8000000218027210 */ /* 0x000fe40007ffe0ff */
[----:B------:R-:W-:Y:S02]  /*1150*/  LOP3.LUT R5, R205, 0x30, R14, 0xf8, !PT ;  /* 0x00000030cd057812 */ /* 0x000fe400078ef80e */
[----:B------:R-:W-:Y:S01]  /*1160*/  SHF.L.U32 R207, R6, 0x6, RZ ;  /* 0x0000000606cf7819 */ /* 0x000fe200000006ff */
[----:B------:R-:W-:Y:S01]  /*1170*/  IMAD R7, R2, 0x40, R7 ;  /* 0x0000004002077824 */ /* 0x000fe200078e0207 */
[----:B------:R-:W-:Y:S01]  /*1180*/  LOP3.LUT R4, R17, 0xffffe000, RZ, 0xc0, !PT ;  /* 0xffffe00011047812 */ /* 0x000fe200078ec0ff */
[----:B------:R-:W-:Y:S01]  /*1190*/  IMAD.MOV.U32 R2, RZ, RZ, 0x20 ;  /* 0x00000020ff027424 */ /* 0x000fe200078e00ff */
[----:B------:R-:W-:-:S02]  /*11a0*/  LOP3.LUT R3, R3, R206, RZ, 0x3c, !PT ;  /* 0x000000ce03037212 */ /* 0x000fc400078e3cff */
[----:B------:R-:W-:Y:S01]  /*11b0*/  LOP3.LUT R8, R8, 0x7ffffffc, RZ, 0xc0, !PT ;  /* 0x7ffffffc08087812 */ /* 0x000fe200078ec0ff */
[----:B------:R-:W-:Y:S01]  /*11c0*/  STL [R1+0x48], R7 ;  /* 0x0000480701007387 */ /* 0x000fe20000100800 */
[----:B------:R-:W-:Y:S01]  /*11d0*/  LOP3.LUT R6, R19, 0xffffe000, RZ, 0xc0, !PT ;  /* 0xffffe00013067812 */ /* 0x000fe200078ec0ff */
[----:B------:R-:W-:Y:S01]  /*11e0*/  IMAD.MOV.U32 R19, RZ, RZ, RZ ;  /* 0x000000ffff137224 */ /* 0x000fe200078e00ff */
[----:B------:R-:W-:Y:S01]  /*11f0*/  LOP3.LUT R5, R5, R206, RZ, 0x3c, !PT ;  /* 0x000000ce05057212 */ /* 0x000fe200078e3cff */
[----:B------:R-:W-:Y:S01]  /*1200*/  IMAD.IADD R8, R20, 0x1, -R8 ;  /* 0x0000000114087824 */ /* 0x000fe200078e0a08 */
[----:B------:R-:W-:Y:S02]  /*1210*/  LEA.HI R0, R0, R21, RZ, 0x3 ;  /* 0x0000001500007211 */ /* 0x000fe400078f18ff */
[----:B------:R-:W-:Y:S02]  /*1220*/  LOP3.LUT P0, RZ, R10, 0x2, RZ, 0xc0, !PT ;  /* 0x000000020aff7812 */ /* 0x000fe4000780c0ff */
[----:B------:R-:W-:-:S02]  /*1230*/  IADD3 R9, R3, R207, R4 ;  /* 0x000000cf03097210 */ /* 0x000fc40007ffe004 */
[----:B------:R-:W-:Y:S02]  /*1240*/  LOP3.LUT R3, R205, 0x10, R16, 0xf8, !PT ;  /* 0x00000010cd037812 */ /* 0x000fe400078ef810 */
[----:B------:R-:W-:Y:S02]  /*1250*/  IADD3 R15, R5, R207, R6 ;  /* 0x000000cf050f7210 */ /* 0x000fe40007ffe006 */
[----:B------:R-:W-:Y:S02]  /*1260*/  LOP3.LUT R217, R0, 0xfffffff8, RZ, 0xc0, !PT ;  /* 0xfffffff800d97812 */ /* 0x000fe400078ec0ff */
[----:B------:R-:W-:Y:S02]  /*1270*/  SHF.R.S32.HI R0, RZ, 0x3, R0 ;  /* 0x00000003ff007819 */ /* 0x000fe40000011400 */
[----:B------:R-:W-:Y:S01]  /*1280*/  LOP3.LUT R5, R205, 0x30, R16, 0xf8, !PT ;  /* 0x00000030cd057812 */ /* 0x000fe200078ef810 */
[----:B------:R-:W-:Y:S01]  /*1290*/  IMAD.IADD R217, R21, 0x1, -R217 ;  /* 0x0000000115d97824 */ /* 0x000fe200078e0ad9 */
[----:B------:R-:W-:-:S02]  /*12a0*/  SEL R0, R2, 0xffffffe0, !P0 ;  /* 0xffffffe002007807 */ /* 0x000fc40004000000 */
[-C--:B------:R-:W-:Y:S02]  /*12b0*/  LOP3.LUT R2, R3, R206.reuse, RZ, 0x3c, !PT ;  /* 0x000000ce03027212 */ /* 0x080fe400078e3cff */
[----:B------:R-:W-:Y:S02]  /*12c0*/  SHF.L.U32 R218, R8, 0x1, RZ ;  /* 0x0000000108da7819 */ /* 0x000fe400000006ff */
[----:B------:R-:W-:Y:S01]  /*12d0*/  LOP3.LUT R5, R5, R206, RZ, 0x3c, !PT ;  /* 0x000000ce05057212 */ /* 0x000fe200078e3cff */
[----:B------:R-:W-:Y:S01]  /*12e0*/  IMAD.IADD R213, R207, 0x1, R2 ;  /* 0x00000001cfd57824 */ /* 0x000fe200078e0202 */
[C---:B------:R-:W-:Y:S01]  /*12f0*/  IADD3 R229, R218.reuse, 0x68, RZ ;  /* 0x00000068dae57810 */ /* 0x040fe20007ffe0ff */
[----:B------:R-:W-:Y:S01]  /*1300*/  VIADD R10, R218, 0x50 ;  /* 0x00000050da0a7836 */ /* 0x000fe20000000000 */
[----:B------:R-:W-:Y:S01]  /*1310*/  IADD3 R2, R18, R207, R5 ;  /* 0x000000cf12027210 */ /* 0x000fe20007ffe005 */
[C---:B------:R-:W-:Y:S01]  /*1320*/  VIADD R20, R218.reuse, 0x40 ;  /* 0x00000040da147836 */ /* 0x040fe20000000000 */
[----:B------:R-:W-:Y:S01]  /*1330*/  SHF.R.S32.HI R13, RZ, 0x1, R13 ;  /* 0x00000001ff0d7819 */ /* 0x000fe2000001140d */
[----:B------:R-:W-:Y:S01]  /*1340*/  VIADD R6, R218, 0x58 ;  /* 0x00000058da067836 */ /* 0x000fe20000000000 */
[----:B------:R-:W-:Y:S01]  /*1350*/  IADD3 R168, R16, 0x60, RZ ;  /* 0x0000006010a87810 */ /* 0x000fe20007ffe0ff */
[----:B------:R0:W-:Y:S01]  /*1360*/  STL [R1+0x44], R2 ;  /* 0x0000440201007387 */ /* 0x0001e20000100800 */
[----:B------:R-:W-:Y:S01]  /*1370*/  VIADD R228, R218, 0x70 ;  /* 0x00000070dae47836 */ /* 0x000fe20000000000 */
[----:B------:R-:W-:Y:S01]  /*1380*/  SHF.R.S32.HI R3, RZ, 0x1f, R20 ;  /* 0x0000001fff037819 */ /* 0x000fe20000011414 */
[----:B------:R-:W-:Y:S01]  /*1390*/  IMAD.IADD R215, R0, 0x1, R213 ;  /* 0x0000000100d77824 */ /* 0x000fe200078e02d5 */
[----:B------:R-:W-:Y:S01]  /*13a0*/  SHF.R.S32.HI R3, RZ, 0x1f, R6 ;  /* 0x0000001fff037819 */ /* 0x000fe20000011406 */
[----:B------:R-:W-:Y:S01]  /*13b0*/  VIADD R4, R218, 0x60 ;  /* 0x00000060da047836 */ /* 0x000fe20000000000 */
[----:B------:R-:W-:Y:S01]  /*13c0*/  SHF.R.S32.HI R3, RZ, 0x1f, R228 ;  /* 0x0000001fff037819 */ /* 0x000fe200000114e4 */
[----:B------:R-:W-:Y:S01]  /*13d0*/  IMAD.IADD R3, R18, 0x1, R15 ;  /* 0x0000000112037824 */ /* 0x000fe200078e020f */
[C---:B------:R-:W-:Y:S01]  /*13e0*/  IADD3 R12, R218.reuse, 0x48, RZ ;  /* 0x00000048da0c7810 */ /* 0x040fe20007ffe0ff */
[----:B------:R-:W-:Y:S01]  /*13f0*/  IMAD.SHL.U32 R13, R13, 0x80, RZ ;  /* 0x000000800d0d7824 */ /* 0x000fe200078e00ff */
[----:B0-----:R-:W-:Y:S01]  /*1400*/  SHF.R.S32.HI R2, RZ, 0x1f, R10 ;  /* 0x0000001fff027819 */ /* 0x001fe2000001140a */
[C---:B------:R-:W-:Y:S01]  /*1410*/  VIADD R227, R218.reuse, 0x78 ;  /* 0x00000078dae37836 */ /* 0x040fe20000000000 */
[----:B------:R-:W-:Y:S01]  /*1420*/  SHF.R.S32.HI R2, RZ, 0x1f, R229 ;  /* 0x0000001fff027819 */ /* 0x000fe200000114e5 */
[----:B------:R-:W-:Y:S01]  /*1430*/  VIADD R225, R218, 0x8 ;  /* 0x00000008dae17836 */ /* 0x000fe20000000000 */
[----:B------:R-:W-:Y:S01]  /*1440*/  IADD3 R2, R18, R9, RZ ;  /* 0x0000000912027210 */ /* 0x000fe20007ffe0ff */
[----:B------:R-:W-:Y:S01]  /*1450*/  VIADD R224, R218, 0x38 ;  /* 0x00000038dae07836 */ /* 0x000fe20000000000 */
[----:B------:R-:W-:-:S02]  /*1460*/  SHF.R.S32.HI R4, RZ, 0x1f, R4 ;  /* 0x0000001fff047819 */ /* 0x000fc40000011404 */
[----:B------:R-:W-:Y:S01]  /*1470*/  SHF.R.S32.HI R17, RZ, 0x1f, R16 ;  /* 0x0000001fff117819 */ /* 0x000fe20000011410 */
[----:B------:R0:W-:Y:S01]  /*1480*/  STL [R1+0x40], R2 ;  /* 0x0000400201007387 */ /* 0x0001e20000100800 */
[----:B------:R-:W-:Y:S02]  /*1490*/  IADD3 R200, R22, 0x30, RZ ;  /* 0x0000003016c87810 */ /* 0x000fe40007ffe0ff */
[----:B------:R-:W-:Y:S01]  /*14a0*/  SHF.R.S32.HI R194, RZ, 0x1f, R168 ;  /* 0x0000001fffc27819 */ /* 0x000fe200000114a8 */
[----:B------:R1:W-:Y:S01]  /*14b0*/  STL [R1+0x3c], R3 ;  /* 0x00003c0301007387 */ /* 0x0003e20000100800 */
[----:B------:R-:W-:Y:S02]  /*14c0*/  SHF.R.S32.HI R204, RZ, 0x1f, R192 ;  /* 0x0000001fffcc7819 */ /* 0x000fe400000114c0 */
[----:B------:R-:W-:Y:S02]  /*14d0*/  SHF.R.S32.HI R203, RZ, 0x1f, R193 ;  /* 0x0000001fffcb7819 */ /* 0x000fe400000114c1 */
[----:B------:R-:W-:-:S02]  /*14e0*/  LOP3.LUT R209, R13, 0x180, RZ, 0xc0, !PT ;  /* 0x000001800dd17812 */ /* 0x000fc400078ec0ff */
[----:B0-----:R-:W-:Y:S01]  /*14f0*/  IADD3 R2, R0, UR39, R213 ;  /* 0x0000002700027c10 */ /* 0x001fe2000fffe0d5 */
[----:B------:R-:W-:Y:S01]  /*1500*/  IMAD R0, R11, 0x8, R7 ;  /* 0x000000080b007824 */ /* 0x000fe200078e0207 */
[----:B------:R-:W-:Y:S02]  /*1510*/  SHF.R.S32.HI R170, RZ, 0x4, R170 ;  /* 0x00000004ffaa7819 */ /* 0x000fe400000114aa */
[----:B------:R-:W-:Y:S01]  /*1520*/  SHF.R.S32.HI R171, RZ, 0x4, R14 ;  /* 0x00000004ffab7819 */ /* 0x000fe2000001140e */
[----:B------:R1:W-:Y:S01]  /*1530*/  STL [R1+0x14], R2 ;  /* 0x0000140201007387 */ /* 0x0003e20000100800 */
[----:B------:R-:W-:Y:S02]  /*1540*/  SHF.R.S32.HI R5, RZ, 0x1f, R12 ;  /* 0x0000001fff057819 */ /* 0x000fe4000001140c */
[----:B------:R-:W-:Y:S01]  /*1550*/  SHF.R.S32.HI R4, RZ, 0x1f, R227 ;  /* 0x0000001fff047819 */ /* 0x000fe200000114e3 */
[----:B------:R1:W-:Y:S06]  /*1560*/  STL [R1+0x50], R0 ;  /* 0x0000500001007387 */ /* 0x0003ec0000100800 */
.L_x_635:
[----:B01--4-:R-:W0:Y:S02]  /*1570*/  LDC.64 R2, c[0x0][0xc88] ;  /* 0x00032200ff027b82 */ /* 0x013e240000000a00 */
[----:B0-----:R-:W-:-:S05]  /*1580*/  IMAD.WIDE R2, R139, 0x4, R2 ;  /* 0x000000048b027825 */ /* 0x001fca00078e0202 */
[----:B------:R-:W2:Y:S01]  /*1590*/  LDG.E R214, desc[UR50][R2.64] ;  /* 0x0000003202d67981 */ /* 0x000ea2000c1e1900 */
[----:B------:R-:W-:Y:S05]  /*15a0*/  YIELD ;  /* 0x0000000000007946 */ /* 0x000fea0003800000 */
[----:B------:R-:W-:Y:S01]  /*15b0*/  ULDC.64 UR4, c[0x0][0xa28] ;  /* 0x00028a0000047ab9 */ /* 0x000fe20000000a00 */
[----:B------:R-:W-:Y:S01]  /*15c0*/  ULDC.64 UR8, c[0x0][0xa18] ;  /* 0x0002860000087ab9 */ /* 0x000fe20000000a00 */
[----:B------:R-:W-:Y:S01]  /*15d0*/  ISETP.NE.U32.AND P1, PT, RZ, UR4, PT ;  /* 0x00000004ff007c0c */ /* 0x000fe2000bf25070 */
[----:B------:R-:W-:Y:S01]  /*15e0*/  ULDC.64 UR6, c[0x0][0xa08] ;  /* 0x0002820000067ab9 */ /* 0x000fe20000000a00 */
[----:B------:R-:W-:Y:S01]  /*15f0*/  IMAD.MOV.U32 R10, RZ, RZ, RZ ;  /* 0x000000ffff0a7224 */ /* 0x000fe200078e00ff */
[----:B------:R-:W-:Y:S01]  /*1600*/  ISETP.NE.U32.AND P0, PT, RZ, UR6, PT ;  /* 0x00000006ff007c0c */ /* 0x000fe2000bf05070 */
[----:B------:R-:W-:Y:S01]  /*1610*/  IMAD.MOV.U32 R26, RZ, RZ, RZ ;  /* 0x000000ffff1a7224 */ /* 0x000fe200078e00ff */
[----:B------:R-:W-:-:S02]  /*1620*/  ISETP.NE.AND.EX P1, PT, RZ, UR5, PT, P1 ;  /* 0x00000005ff007c0c */ /* 0x000fc4000bf25310 */
[----:B------:R-:W-:Y:S02]  /*1630*/  ISETP.NE.AND.EX P0, PT, RZ, UR7, PT, P0 ;  /* 0x00000007ff007c0c */ /* 0x000fe4000bf05300 */
[----:B--2---:R-:W-:-:S09]  /*1640*/  SHF.R.S32.HI R222, RZ, 0x1f, R214 ;  /* 0x0000001fffde7819 */ /* 0x004fd200000114d6 */
[C---:B------:R-:W-:Y:S02]  /*1650*/  @P1 LEA R4, P2, R214.reuse, UR4, 0x2 ;  /* 0x00000004d6041c11 */ /* 0x040fe4000f8410ff */
[C---:B------:R-:W-:Y:S02]  /*1660*/  SHF.L.U32 R220, R214.reuse, 0x2, RZ ;  /* 0x00000002d6dc7819 */ /* 0x040fe400000006ff */
[C-C-:B------:R-:W-:Y:S02]  /*1670*/  @P1 LEA.HI.X R5, R214.reuse, UR5, R222.reuse, 0x2, P2 ;  /* 0x00000005d6051c11 */ /* 0x140fe400090f14de */
[----:B------:R-:W-:Y:S01]  /*1680*/  ISETP.NE.U32.AND P2, PT, RZ, UR8, PT ;  /* 0x00000008ff007c0c */ /* 0x000fe2000bf45070 */
[----:B------:R-:W-:Y:S01]  /*1690*/  ULDC UR4, c[0x0][0x288] ;  /* 0x0000a20000047ab9 */ /* 0x000fe20000000800 */
[----:B------:R-:W-:Y:S01]  /*16a0*/  SHF.L.U64.HI R221, R214, 0x2, R222 ;  /* 0x00000002d6dd7819 */ /* 0x000fe200000102de */
[----:B------:R0:W5:Y:S01]  /*16b0*/  @P1 LDG.E R10, desc[UR50][R4.64] ;  /* 0x00000032040a1981 */ /* 0x000162000c1e1900 */
[----:B------:R-:W-:-:S02]  /*16c0*/  ISETP.NE.AND.EX P2, PT, RZ, UR9, PT, P2 ;  /* 0x00000009ff007c0c */ /* 0x000fc4000bf45320 */
[----:B------:R-:W-:Y:S01]  /*16d0*/  IADD3 R8, P3, R220, UR6, RZ ;  /* 0x00000006dc087c10 */ /* 0x000fe2000ff7e0ff */
[----:B------:R-:W-:Y:S01]  /*16e0*/  IMAD.U32 R152, RZ, RZ, UR4 ;  /* 0x00000004ff987e24 */ /* 0x000fe2000f8e00ff */
[----:B------:R-:W-:Y:S02]  /*16f0*/  ULDC.64 UR4, c[0x0][0x418] ;  /* 0x0001060000047ab9 */ /* 0x000fe40000000a00 */
[----:B------:R-:W-:-:S05]  /*1700*/  IADD3.X R9, R221, UR7, RZ, P3, !PT ;  /* 0x00000007dd097c10 */ /* 0x000fca0009ffe4ff */
[----:B------:R0:W5:Y:S02]  /*1710*/  @P0 LDG.E R26, desc[UR50][R8.64] ;  /* 0x00000032081a0981 */ /* 0x000164000c1e1900 */
[----:B------:R-:W-:-:S04]  /*1720*/  @P2 IADD3 R6, P1, R220, UR8, RZ ;  /* 0x00000008dc062c10 */ /* 0x000fc8000ff3e0ff */
[----:B------:R-:W-:-:S05]  /*1730*/  @P2 IADD3.X R7, R221, UR9, RZ, P1, !PT ;  /* 0x00000009dd072c10 */ /* 0x000fca0008ffe4ff */
[----:B------:R0:W5:Y:S01]  /*1740*/  @P2 LDG.E R152, desc[UR50][R6.64] ;  /* 0x0000003206982981 */ /* 0x000162000c1e1900 */
[----:B------:R-:W-:-:S03]  /*1750*/  UISETP.NE.U32.AND UP0, UPT, UR4, URZ, UPT ;  /* 0x0000003f0400728c */ /* 0x000fc6000bf05070 */
[----:B------:R-:W-:Y:S01]  /*1760*/  ULDC UR4, c[0x0][0x424] ;  /* 0x0001090000047ab9 */ /* 0x000fe20000000800 */
[----:B------:R-:W-:-:S03]  /*1770*/  UISETP.NE.AND.EX UP0, UPT, UR5, URZ, UPT, UP0 ;  /* 0x0000003f0500728c */ /* 0x000fc6000bf05300 */
[----:B------:R-:W-:Y:S01]  /*1780*/  ULDC UR5, c[0x0][0x2f0] ;  /* 0x0000bc0000057ab9 */ /* 0x000fe20000000800 */
[----:B------:R-:W-:-:S04]  /*1790*/  USEL UR4, UR4, 0x1, UP0 ;  /* 0x0000000104047887 */ /* 0x000fc80008000000 */
[----:B------:R-:W-:-:S03]  /*17a0*/  UIMAD UR4, UR4, UR5, URZ ;  /* 0x00000005040472a4 */ /* 0x000fc6000f8e023f */
[----:B------:R-:W-:Y:S02]  /*17b0*/  ULDC UR5, c[0x0][0x348] ;  /* 0x0000d20000057ab9 */ /* 0x000fe40000000800 */
[----:B------:R-:W-:Y:S01]  /*17c0*/  MOV R2, UR5 ;  /* 0x0000000500027c02 */ /* 0x000fe20008000f00 */
[----:B------:R-:W-:Y:S01]  /*17d0*/  IMAD.U32 R25, RZ, RZ, UR4 ;  /* 0x00000004ff197e24 */ /* 0x000fe2000f8e00ff */
[----:B0--3--:R-:W-:Y:S06]  /*17e0*/  @P2 BRA `(.L_x_424) ;  /* 0x0000000000242947 */ /* 0x009fec0003800000 */
[----:B------:R-:W-:Y:S02]  /*17f0*/  ULDC.64 UR4, c[0x0][0xa00] ;  /* 0x0002800000047ab9 */ /* 0x000fe40000000a00 */
[----:B------:R-:W-:-:S04]  /*1800*/  ISETP.NE.U32.AND P1, PT, RZ, UR4, PT ;  /* 0x00000004ff007c0c */ /* 0x000fc8000bf25070 */
[----:B------:R-:W-:-:S13]  /*1810*/  ISETP.NE.AND.EX P1, PT, RZ, UR5, PT, P1 ;  /* 0x00000005ff007c0c */ /* 0x000fda000bf25310 */
[----:B------:R-:W-:Y:S05]  /*1820*/  @!P1 BRA `(.L_x_424) ;  /* 0x0000000000149947 */ /* 0x000fea0003800000 */
[----:B------:R-:W0:Y:S02]  /*1830*/  LDC.64 R4, c[0x0][0xa00] ;  /* 0x00028000ff047b82 */ /* 0x000e240000000a00 */
[----:B0-----:R-:W-:-:S05]  /*1840*/  IMAD.WIDE R4, R214, 0x4, R4 ;  /* 0x00000004d6047825 */ /* 0x001fca00078e0204 */
[----:B-----5:R-:W2:Y:S04]  /*1850*/  LDG.E R152, desc[UR50][R4.64] ;  /* 0x0000003204987981 */ /* 0x020ea8000c1e1900 */
[----:B------:R-:W2:Y:S02]  /*1860*/  LDG.E R3, desc[UR50][R4.64+0x4] ;  /* 0x0000043204037981 */ /* 0x000ea4000c1e1900 */
[----:B--2---:R-:W-:-:S07]  /*1870*/  IMAD.IADD R152, R3, 0x1, -R152 ;  /* 0x0000000103987824 */ /* 0x004fce00078e0a98 */
.L_x_424:
[----:B------:R-:W-:Y:S01]  /*1880*/  ULDC.64 UR4, c[0x0][0xa20] ;  /* 0x0002880000047ab9 */ /* 0x000fe20000000a00 */
[C---:B------:R-:W-:Y:S01]  /*1890*/  LOP3.LUT R3, R138.reuse, 0xff000000, RZ, 0xc0, !PT ;  /* 0xff0000008a037812 */ /* 0x040fe200078ec0ff */
[----:B------:R-:W-:Y:S01]  /*18a0*/  IMAD.MOV.U32 R223, RZ, RZ, R137 ;  /* 0x000000ffffdf7224 */ /* 0x000fe200078e0089 */
[----:B------:R-:W-:Y:S02]  /*18b0*/  ISETP.NE.U32.AND P1, PT, RZ, UR4, PT ;  /* 0x00000004ff007c0c */ /* 0x000fe4000bf25070 */
[C---:B------:R-:W-:Y:S02]  /*18c0*/  LOP3.LUT R0, R138.reuse, 0xff0000, RZ, 0xc0, !PT ;  /* 0x00ff00008a007812 */ /* 0x040fe400078ec0ff */
[----:B------:R-:W-:Y:S02]  /*18d0*/  ISETP.NE.AND.EX P1, PT, RZ, UR5, PT, P1 ;  /* 0x00000005ff007c0c */ /* 0x000fe4000bf25310 */
[----:B------:R-:W-:Y:S02]  /*18e0*/  SHF.R.U32.HI R3, RZ, 0x8, R3 ;  /* 0x00000008ff037819 */ /* 0x000fe40000011603 */
[----:B------:R-:W-:-:S02]  /*18f0*/  LOP3.LUT R169, R138, 0xffff, RZ, 0xc0, !PT ;  /* 0x0000ffff8aa97812 */ /* 0x000fc400078ec0ff */
[----:B------:R-:W-:-:S07]  /*1900*/  LEA.HI R219, R0, R3, RZ, 0x10 ;  /* 0x0000000300db7211 */ /* 0x000fce00078f80ff */
[----:B------:R-:W-:Y:S05]  /*1910*/  @!P1 BRA `(.L_x_425) ;  /* 0x0000000000109947 */ /* 0x000fea0003800000 */
[----:B------:R-:W-:-:S04]  /*1920*/  IADD3 R4, P0, R220, UR4, RZ ;  /* 0x00000004dc047c10 */ /* 0x000fc8000ff1e0ff */
[----:B------:R-:W-:-:S05]  /*1930*/  IADD3.X R5, R221, UR5, RZ, P0, !PT ;  /* 0x00000005dd057c10 */ /* 0x000fca00087fe4ff */
[----:B------:R0:W5:Y:S01]  /*1940*/  LDG.E R25, desc[UR50][R4.64] ;  /* 0x0000003204197981 */ /* 0x000162000c1e1900 */
[----:B------:R-:W-:Y:S05]  /*1950*/  BRA `(.L_x_426) ;  /* 0x0000000000107947 */ /* 0x000fea0003800000 */
.L_x_425:
[----:B------:R-:W-:Y:S05]  /*1960*/  @!P0 BRA `(.L_x_426) ;  /* 0x00000000000c8947 */ /* 0x000fea0003800000 */
[----:B------:R-:W2:Y:S04]  /*1970*/  LDG.E R0, desc[UR50][R8.64] ;  /* 0x0000003208007981 */ /* 0x000ea8000c1e1900 */
[----:B------:R-:W2:Y:S02]  /*1980*/  LDG.E R25, desc[UR50][R8.64+0x4] ;  /* 0x0000043208197981 */ /* 0x000ea4000c1e1900 */
[----:B--2---:R-:W-:-:S07]  /*1990*/  IADD3 R25, -R0, R25, RZ ;  /* 0x0000001900197210 */ /* 0x004fce0007ffe1ff */
.L_x_426:
[----:B------:R-:W-:Y:S01]  /*19a0*/  ULDC.64 UR4, c[0x0][0xa10] ;  /* 0x0002840000047ab9 */ /* 0x000fe20000000a00 */
[----:B------:R-:W2:Y:S01]  /*19b0*/  LDL.LU R27, [R1] ;  /* 0x00000000011b7983 */ /* 0x000ea20000300800 */
[----:B------:R-:W-:-:S04]  /*19c0*/  ISETP.NE.U32.AND P0, PT, RZ, UR4, PT ;  /* 0x00000004ff007c0c */ /* 0x000fc8000bf05070 */
[----:B------:R-:W-:Y:S01]  /*19d0*/  ISETP.NE.AND.EX P0, PT, RZ, UR5, PT, P0 ;  /* 0x00000005ff007c0c */ /* 0x000fe2000bf05300 */
[----:B------:R-:W-:-:S12]  /*19e0*/  ULDC.64 UR4, c[0x0][0xa30] ;  /* 0x00028c0000047ab9 */ /* 0x000fd80000000a00 */
[----:B0-----:R-:W0:Y:S02]  /*19f0*/  @P0 LDC.64 R4, c[0x0][0xa10] ;  /* 0x00028400ff040b82 */ /* 0x001e240000000a00 */
[----:B0-----:R-:W-:-:S05]  /*1a00*/  @P0 IMAD.WIDE R4, R214, 0x4, R4 ;  /* 0x00000004d6040825 */ /* 0x001fca00078e0204 */
[----:B------:R-:W3:Y:S04]  /*1a10*/  @P0 LDG.E R0, desc[UR50][R4.64] ;  /* 0x0000003204000981 */ /* 0x000ee8000c1e1900 */
[----:B------:R-:W3:Y:S01]  /*1a20*/  @P0 LDG.E R3, desc[UR50][R4.64+0x4] ;  /* 0x0000043204030981 */ /* 0x000ee2000c1e1900 */
[----:B------:R-:W-:Y:S01]  /*1a30*/  ISETP.NE.U32.AND P1, PT, RZ, UR4, PT ;  /* 0x00000004ff007c0c */ /* 0x000fe2000bf25070 */
[----:B-----5:R-:W-:-:S03]  /*1a40*/  IMAD.MOV.U32 R138, RZ, RZ, R25 ;  /* 0x000000ffff8a7224 */ /* 0x020fc600078e0019 */
[----:B------:R-:W-:-:S13]  /*1a50*/  ISETP.NE.AND.EX P1, PT, RZ, UR5, PT, P1 ;  /* 0x00000005ff007c0c */ /* 0x000fda000bf25310 */
[----:B------:R-:W-:-:S04]  /*1a60*/  @P1 IADD3 R6, P2, R220, UR4, RZ ;  /* 0x00000004dc061c10 */ /* 0x000fc8000ff5e0ff */
[----:B------:R-:W-:-:S05]  /*1a70*/  @P1 IADD3.X R7, R221, UR5, RZ, P2, !PT ;  /* 0x00000005dd071c10 */ /* 0x000fca00097fe4ff */
[----:B------:R0:W5:Y:S01]  /*1a80*/  @P1 LDG.E R138, desc[UR50][R6.64] ;  /* 0x00000032068a1981 */ /* 0x000162000c1e1900 */
[----:B------:R-:W-:Y:S01]  /*1a90*/  IMAD.IADD R9, R25, 0x1, -R10 ;  /* 0x0000000119097824 */ /* 0x000fe200078e0a0a */
[----:B------:R-:W-:Y:S01]  /*1aa0*/  BSSY B0, `(.L_x_427) ;  /* 0x000002c000007945 */ /* 0x000fe20003800000 */
[----:B------:R-:W-:Y:S02]  /*1ab0*/  LOP3.LUT R226, R219, 0xff, RZ, 0xc0, !PT ;  /* 0x000000ffdbe27812 */ /* 0x000fe400078ec0ff */
[----:B------:R-:W-:Y:S02]  /*1ac0*/  SHF.R.U32.HI R219, RZ, 0x10, R219 ;  /* 0x00000010ffdb7819 */ /* 0x000fe400000116db */
[----:B--2---:R-:W-:Y:S01]  /*1ad0*/  LOP3.LUT R27, R27, 0xfffffff7, RZ, 0xc0, !PT ;  /* 0xfffffff71b1b7812 */ /* 0x004fe200078ec0ff */
[----:B---3--:R-:W-:-:S05]  /*1ae0*/  @P0 IMAD.IADD R2, R3, 0x1, -R0 ;  /* 0x0000000103020824 */ /* 0x008fca00078e0a00 */
[----:B------:R-:W-:-:S04]  /*1af0*/  IADD3 R159, R9, R2, RZ ;  /* 0x00000002099f7210 */ /* 0x000fc80007ffe0ff */
[C---:B------:R-:W-:Y:S01]  /*1b00*/  ISETP.GE.AND P3, PT, R159.reuse, 0x1, PT ;  /* 0x000000019f00780c */ /* 0x040fe20003f66270 */
[----:B------:R-:W-:-:S04]  /*1b10*/  VIADD R0, R159, 0x9f ;  /* 0x0000009f9f007836 */ /* 0x000fc80000000000 */
[----:B------:R-:W-:-:S05]  /*1b20*/  IMAD.HI R0, R0, 0x66666667, RZ ;  /* 0x6666666700007827 */ /* 0x000fca00078e02ff */
[----:B------:R-:W-:-:S03]  /*1b30*/  SHF.R.U32.HI R147, RZ, 0x1f, R0 ;  /* 0x0000001fff937819 */ /* 0x000fc60000011600 */
[----:B------:R-:W-:Y:S02]  /*1b40*/  @P3 LOP3.LUT R27, R27, 0x8, RZ, 0xfc, !PT ;  /* 0x000000081b1b3812 */ /* 0x000fe400078efcff */
[----:B------:R-:W-:Y:S01]  /*1b50*/  LEA.HI.SX32 R147, R0, R147, 0x1a ;  /* 0x0000009300937211 */ /* 0x000fe200078fd2ff */
[----:B------:R-:W-:Y:S02]  /*1b60*/  IMAD.MOV.U32 R0, RZ, RZ, RZ ;  /* 0x000000ffff007224 */ /* 0x000fe400078e00ff */
[----:B------:R0:W-:Y:S01]  /*1b70*/  STL [R1], R27 ;  /* 0x0000001b01007387 */ /* 0x0001e20000100800 */
[----:B------:R-:W-:Y:S05]  /*1b80*/  @!P3 BRA `(.L_x_428) ;  /* 0x000000000074b947 */ /* 0x000fea0003800000 */
[----:B------:R-:W-:Y:S01]  /*1b90*/  ISETP.NE.AND P0, PT, R219, RZ, PT ;  /* 0x000000ffdb00720c */ /* 0x000fe20003f05270 */
[----:B------:R-:W-:-:S03]  /*1ba0*/  ULDC UR4, c[0x0][0x9f0] ;  /* 0x00027c0000047ab9 */ /* 0x000fc60000000800 */
[----:B------:R-:W-:-:S04]  /*1bb0*/  SEL R10, R219, UR4, P0 ;  /* 0x00000004db0a7c07 */ /* 0x000fc80008000000 */
[-C--:B0-----:R-:W-:Y:S02]  /*1bc0*/  IABS R6, R10.reuse ;  /* 0x0000000a00067213 */ /* 0x081fe40000000000 */
[----:B------:R-:W-:Y:S02]  /*1bd0*/  IADD3 R0, R147, -0x1, R10 ;  /* 0xffffffff93007810 */ /* 0x000fe40007ffe00a */
[----:B------:R-:W0:Y:S01]  /*1be0*/  I2F.RP R3, R6 ;  /* 0x0000000600037306 */ /* 0x000e220000209400 */
[----:B------:R-:W-:Y:S02]  /*1bf0*/  IABS R11, R10 ;  /* 0x0000000a000b7213 */ /* 0x000fe40000000000 */
[----:B------:R-:W-:Y:S02]  /*1c00*/  IABS R8, R0 ;  /* 0x0000000000087213 */ /* 0x000fe40000000000 */
[----:B------:R-:W-:-:S04]  /*1c10*/  LOP3.LUT R0, R0, R10, RZ, 0x3c, !PT ;  /* 0x0000000a00007212 */ /* 0x000fc800078e3cff */
[----:B------:R-:W-:Y:S01]  /*1c20*/  ISETP.GE.AND P2, PT, R0, RZ, PT ;  /* 0x000000ff0000720c */ /* 0x000fe20003f46270 */
[----:B0-----:R-:W0:Y:S02]  /*1c30*/  MUFU.RCP R3, R3 ;  /* 0x0000000300037308 */ /* 0x001e240000001000 */
[----:B0-----:R-:W-:Y:S02]  /*1c40*/  VIADD R4, R3, 0xffffffe ;  /* 0x0ffffffe03047836 */ /* 0x001fe40000000000 */
[----:B------:R-:W-:-:S04]  /*1c50*/  IMAD.MOV R3, RZ, RZ, -R11 ;  /* 0x000000ffff037224 */ /* 0x000fc800078e0a0b */
[----:B------:R0:W1:Y:S02]  /*1c60*/  F2I.FTZ.U32.TRUNC.NTZ R5, R4 ;  /* 0x0000000400057305 */ /* 0x000064000021f000 */
[----:B0-----:R-:W-:Y:S01]  /*1c70*/  IMAD.MOV.U32 R4, RZ, RZ, RZ ;  /* 0x000000ffff047224 */ /* 0x001fe200078e00ff */
[----:B-1----:R-:W-:-:S05]  /*1c80*/  IADD3 R7, RZ, -R5, RZ ;  /* 0x80000005ff077210 */ /* 0x002fca0007ffe0ff */
[----:B------:R-:W-:-:S04]  /*1c90*/  IMAD R7, R7, R6, RZ ;  /* 0x0000000607077224 */ /* 0x000fc800078e02ff */
[----:B------:R-:W-:-:S06]  /*1ca0*/  IMAD.HI.U32 R5, R5, R7, R4 ;  /* 0x0000000705057227 */ /* 0x000fcc00078e0004 */
[----:B------:R-:W-:-:S04]  /*1cb0*/  IMAD.HI.U32 R5, R5, R8, RZ ;  /* 0x0000000805057227 */ /* 0x000fc800078e00ff */
[----:B------:R-:W-:-:S05]  /*1cc0*/  IMAD R3, R5, R3, R8 ;  /* 0x0000000305037224 */ /* 0x000fca00078e0208 */
[----:B------:R-:W-:-:S13]  /*1cd0*/  ISETP.GT.U32.AND P1, PT, R6, R3, PT ;  /* 0x000000030600720c */ /* 0x000fda0003f24070 */
[----:B------:R-:W-:Y:S01]  /*1ce0*/  @!P1 IMAD.IADD R3, R3, 0x1, -R6 ;  /* 0x0000000103039824 */ /* 0x000fe200078e0a06 */
[----:B------:R-:W-:Y:S02]  /*1cf0*/  @!P1 IADD3 R5, R5, 0x1, RZ ;  /* 0x0000000105059810 */ /* 0x000fe40007ffe0ff */
[----:B------:R-:W-:Y:S02]  /*1d00*/  ISETP.NE.AND P1, PT, R10, RZ, PT ;  /* 0x000000ff0a00720c */ /* 0x000fe40003f25270 */
[----:B------:R-:W-:-:S13]  /*1d10*/  ISETP.GE.U32.AND P0, PT, R3, R6, PT ;  /* 0x000000060300720c */ /* 0x000fda0003f06070 */
[----:B------:R-:W-:-:S04]  /*1d20*/  @P0 VIADD R5, R5, 0x1 ;  /* 0x0000000105050836 */ /* 0x000fc80000000000 */
[----:B------:R-:W-:-:S04]  /*1d30*/  IMAD.MOV.U32 R0, RZ, RZ, R5 ;  /* 0x000000ffff007224 */ /* 0x000fc800078e0005 */
[----:B------:R-:W-:Y:S01]  /*1d40*/  @!P2 IMAD.MOV R0, RZ, RZ, -R0 ;  /* 0x000000ffff00a224 */ /* 0x000fe200078e0a00 */
[----:B------:R-:W-:-:S07]  /*1d50*/  @!P1 LOP3.LUT R0, RZ, R10, RZ, 0x33, !PT ;  /* 0x0000000aff009212 */ /* 0x000fce00078e33ff */
.L_x_428:
[----:B------:R-:W-:Y:S05]  /*1d60*/  BSYNC B0 ;  /* 0x0000000000007941 */ /* 0x000fea0003800000 */
.L_x_427:
[----:B------:R-:W-:-:S05]  /*1d70*/  IMAD R3, R226, R0, RZ ;  /* 0x00000000e2037224 */ /* 0x000fca00078e02ff */
[C---:B------:R-:W-:Y:S01]  /*1d80*/  VIADDMNMX R0, R3.reuse, R0, R147, PT ;  /* 0x0000000003007246 */ /* 0x040fe20003800193 */
[----:B------:R-:W-:-:S04]  /*1d90*/  IMAD R3, R3, 0xa0, -R9 ;  /* 0x000000a003037824 */ /* 0x000fc800078e0a09 */
[----:B------:R-:W-:Y:S01]  /*1da0*/  IMAD R5, R0, 0xa0, -R9 ;  /* 0x000000a000057824 */ /* 0x000fe200078e0a09 */
[----:B------:R-:W-:-:S04]  /*1db0*/  VIMNMX R3, RZ, R3, !PT ;  /* 0x00000003ff037248 */ /* 0x000fc80007fe0100 */
[----:B------:R-:W-:Y:S01]  /*1dc0*/  VIMNMX R0, R5, R2, PT ;  /* 0x0000000205007248 */ /* 0x000fe20003fe0100 */
[----:B------:R-:W-:-:S03]  /*1dd0*/  IMAD.WIDE.U32 R4, R3, -0x33333333, RZ ;  /* 0xcccccccd03047825 */ /* 0x000fc600078e00ff */
[----:B------:R-:W-:Y:S02]  /*1de0*/  ISETP.GT.AND P0, PT, R0, R3, PT ;  /* 0x000000030000720c */ /* 0x000fe40003f04270 */
[----:B------:R-:W-:-:S05]  /*1df0*/  SHF.R.U32.HI R119, RZ, 0x7, R5 ;  /* 0x00000007ff777819 */ /* 0x000fca0000011605 */
[----:B------:R-:W-:-:S06]  /*1e00*/  IMAD.MOV.U32 R24, RZ, RZ, R119 ;  /* 0x000000ffff187224 */ /* 0x000fcc00078e0077 */
[----:B------:R-:W-:-:S05]  /*1e10*/  @P0 IADD3 R0, R0, 0x9f, RZ ;  /* 0x0000009f00000810 */ /* 0x000fca0007ffe0ff */
[----:B------:R-:W-:-:S05]  /*1e20*/  @P0 IMAD.HI R0, R0, 0x66666667, RZ ;  /* 0x6666666700000827 */ /* 0x000fca00078e02ff */
[----:B------:R-:W-:-:S04]  /*1e30*/  @P0 SHF.R.U32.HI R3, RZ, 0x1f, R0 ;  /* 0x0000001fff030819 */ /* 0x000fc80000011600 */
[----:B------:R-:W-:Y:S02]  /*1e40*/  @P0 LEA.HI.SX32 R24, R0, R3, 0x1a ;  /* 0x0000000300180211 */ /* 0x000fe400078fd2ff */
[----:B------:R-:W-:Y:S02]  /*1e50*/  PLOP3.LUT P0, PT, PT, PT, PT, 0x80, 0x0 ;  /* 0x000000000000781c */ /* 0x000fe40003f0f070 */
[----:B------:R-:W-:-:S13]  /*1e60*/  ISETP.GT.AND P1, PT, R24, R119, PT ;  /* 0x000000771800720c */ /* 0x000fda0003f24270 */
[----:B------:R-:W-:Y:S05]  /*1e70*/  @!P1 BRA `(.L_x_429) ;  /* 0x000000e400649947 */ /* 0x000fea0003800000 */
[----:B------:R-:W-:Y:S01]  /*1e80*/  VIADD R0, R18, 0x1a400 ;  /* 0x0001a40012007836 */ /* 0x000fe20000000000 */
[----:B------:R-:W-:Y:S04]  /*1e90*/  BSSY B6, `(.L_x_430) ;  /* 0x0000013000067945 */ /* 0x000fe80003800000 */
[----:B------:R-:W-:-:S13]  /*1ea0*/  LOP3.LUT P0, RZ, R0, 0x1bf, RZ, 0xc0, !PT ;  /* 0x000001bf00ff7812 */ /* 0x000fda000780c0ff */
[----:B------:R-:W-:Y:S05]  /*1eb0*/  @!P0 BRA `(.L_x_431) ;  /* 0x0000000000408947 */ /* 0x000fea0003800000 */
[----:B------:R-:W-:Y:S01]  /*1ec0*/  MOV R0, 0x0 ;  /* 0x0000000000007802 */ /* 0x000fe20000000f00 */
[----:B------:R-:W-:Y:S01]  /*1ed0*/  ULDC.64 UR4, c[0x4][0xc8] ;  /* 0x0100320000047ab9 */ /* 0x000fe20000000a00 */
[----:B------:R-:W-:Y:S01]  /*1ee0*/  ULDC.64 UR6, c[0x4][0x30] ;  /* 0x01000c0000067ab9 */ /* 0x000fe20000000a00 */
[----:B------:R-:W-:Y:S01]  /*1ef0*/  IMAD.U32 R4, RZ, RZ, UR4 ;  /* 0x00000004ff047e24 */ /* 0x000fe2000f8e00ff */
[----:B------:R1:W2:Y:S01]  /*1f00*/  LDC.64 R14, c[0x4][R0] ;  /* 0x01000000000e7b82 */ /* 0x0002a20000000a00 */
[----:B------:R-:W-:Y:S01]  /*1f10*/  MOV R5, UR5 ;  /* 0x0000000500057c02 */ /* 0x000fe20008000f00 */
[----:B------:R-:W-:Y:S01]  /*1f20*/  ULDC.64 UR4, c[0x4][0xd0] ;  /* 0x0100340000047ab9 */ /* 0x000fe20000000a00 */
[----:B------:R-:W-:Y:S01]  /*1f30*/  IMAD.U32 R10, RZ, RZ, UR6 ;  /* 0x00000006ff0a7e24 */ /* 0x000fe2000f8e00ff */
[----:B------:R-:W-:Y:S01]  /*1f40*/  MOV R11, UR7 ;  /* 0x00000007000b7c02 */ /* 0x000fe20008000f00 */
[----:B0-----:R-:W-:Y:S02]  /*1f50*/  IMAD.U32 R6, RZ, RZ, UR4 ;  /* 0x00000004ff067e24 */ /* 0x001fe4000f8e00ff */
[----:B------:R-:W-:-:S02]  /*1f60*/  IMAD.U32 R7, RZ, RZ, UR5 ;  /* 0x00000005ff077e24 */ /* 0x000fc4000f8e00ff */
[----:B------:R-:W-:Y:S02]  /*1f70*/  IMAD.MOV.U32 R8, RZ, RZ, 0x70 ;  /* 0x00000070ff087424 */ /* 0x000fe400078e00ff */
[----:B------:R-:W-:Y:S02]  /*1f80*/  IMAD.MOV.U32 R12, RZ, RZ, 0x1 ;  /* 0x00000001ff0c7424 */ /* 0x000fe400078e00ff */
[----:B-1----:R-:W-:-:S07]  /*1f90*/  IMAD.MOV.U32 R13, RZ, RZ, RZ ;  /* 0x000000ffff0d7224 */ /* 0x002fce00078e00ff */
[----:B------:R-:W-:-:S07]  /*1fa0*/  LEPC R20, `(.L_x_431) ;  /* 0x000000001014794e */ /* 0x000fce0000000000 */
[----:B--2--5:R-:W-:Y:S05]  /*1fb0*/  CALL.ABS.NOINC R14 ;  /* 0x000000000e007343 */ /* 0x024fea0003c00000 */
.L_x_431:
[----:B------:R-:W-:Y:S05]  /*1fc0*/  BSYNC B6 ;  /* 0x0000000000067941 */ /* 0x000fea0003800000 */
.L_x_430:
[----:B------:R-:W-:Y:S01]  /*1fd0*/  IADD3 R0, R18, 0xa400, RZ ;  /* 0x0000a40012007810 */ /* 0x000fe20007ffe0ff */
[----:B------:R-:W-:Y:S03]  /*1fe0*/  BSSY B6, `(.L_x_432) ;  /* 0x0000013000067945 */ /* 0x000fe60003800000 */
[----:B------:R-:W-:-:S13]  /*1ff0*/  LOP3.LUT P0, RZ, R0, 0x3ff, RZ, 0xc0, !PT ;  /* 0x000003ff00ff7812 */ /* 0x000fda000780c0ff */
[----:B------:R-:W-:Y:S05]  /*2000*/  @!P0 BRA `(.L_x_433) ;  /* 0x0000000000408947 */ /* 0x000fea0003800000 */
[----:B------:R-:W-:Y:S01]  /*2010*/  MOV R0, 0x0 ;  /* 0x0000000000007802 */ /* 0x000fe20000000f00 */
[----:B------:R-:W-:Y:S01]  /*2020*/  ULDC.64 UR4, c[0x4][0xc8] ;  /* 0x0100320000047ab9 */ /* 0x000fe20000000a00 */
[----:B------:R-:W-:Y:S01]  /*2030*/  ULDC.64 UR6, c[0x4][0xd0] ;  /* 0x0100340000067ab9 */ /* 0x000fe20000000a00 */
[----:B------:R-:W-:Y:S01]  /*2040*/  IMAD.U32 R4, RZ, RZ, UR4 ;  /* 0x00000004ff047e24 */ /* 0x000fe2000f8e00ff */
[----:B------:R1:W2:Y:S01]  /*2050*/  LDC.64 R14, c[0x4][R0] ;  /* 0x01000000000e7b82 */ /* 0x0002a20000000a00 */
[----:B------:R-:W-:Y:S01]  /*2060*/  IMAD.U32 R5, RZ, RZ, UR5 ;  /* 0x00000005ff057e24 */ /* 0x000fe2000f8e00ff */
[----:B------:R-:W-:Y:S01]  /*2070*/  ULDC.64 UR4, c[0x4][0x20] ;  /* 0x0100080000047ab9 */ /* 0x000fe20000000a00 */
[----:B0-----:R-:W-:Y:S01]  /*2080*/  IMAD.U32 R6, RZ, RZ, UR6 ;  /* 0x00000006ff067e24 */ /* 0x001fe2000f8e00ff */
[----:B------:R-:W-:Y:S01]  /*2090*/  MOV R7, UR7 ;  /* 0x0000000700077c02 */ /* 0x000fe20008000f00 */
[----:B------:R-:W-:Y:S01]  /*20a0*/  IMAD.U32 R10, RZ, RZ, UR4 ;  /* 0x00000004ff0a7e24 */ /* 0x000fe2000f8e00ff */
[----:B------:R-:W-:Y:S01]  /*20b0*/  MOV R12, 0x1 ;  /* 0x00000001000c7802 */ /* 0x000fe20000000f00 */
[----:B------:R-:W-:-:S02]  /*20c0*/  IMAD.U32 R11, RZ, RZ, UR5 ;  /* 0x00000005ff0b7e24 */ /* 0x000fc4000f8e00ff */
[----:B------:R-:W-:Y:S02]  /*20d0*/  IMAD.MOV.U32 R8, RZ, RZ, 0x70 ;  /* 0x00000070ff087424 */ /* 0x000fe400078e00ff */
[----:B-1----:R-:W-:-:S07]  /*20e0*/  IMAD.MOV.U32 R13, RZ, RZ, RZ ;  /* 0x000000ffff0d7224 */ /* 0x002fce00078e00ff */
[----:B------:R-:W-:-:S07]  /*20f0*/  LEPC R20, `(.L_x_433) ;  /* 0x000000001014794e */ /* 0x000fce0000000000 */
[----:B--2--5:R-:W-:Y:S05]  /*2100*/  CALL.ABS.NOINC R14 ;  /* 0x000000000e007343 */ /* 0x024fea0003c00000 */
.L_x_433:
[----:B------:R-:W-:Y:S05]  /*2110*/  BSYNC B6 ;  /* 0x0000000000067941 */ /* 0x000fea0003800000 */
.L_x_432:
[----:B------:R-:W-:Y:S01]  /*2120*/  IMAD.IADD R125, R26, 0x1, R25 ;  /* 0x000000011a7d7824 */ /* 0x000fe200078e0219 */
[----:B------:R-:W-:Y:S01]  /*2130*/  ULDC.64 UR4, c[0x0][0x9f8] ;  /* 0x00027e0000047ab9 */ /* 0x000fe20000000a00 */
[----:B------:R-:W2:Y:S01]  /*2140*/  LDL R25, [R1+0x4c] ;  /* 0x00004c0001197983 */ /* 0x000ea20000100800 */
[----:B------:R-:W-:Y:S01]  /*2150*/  ISETP.NE.U32.AND P0, PT, RZ, UR4, PT ;  /* 0x00000004ff007c0c */ /* 0x000fe2000bf05070 */
[----:B------:R-:W-:Y:S01]  /*2160*/  IMAD.MOV.U32 R0, RZ, RZ, R214 ;  /* 0x000000ffff007224 */ /* 0x000fe200078e00d6 */
[----:B------:R-:W1:Y:S02]  /*2170*/  S2R R20, SR_TID.X ;  /* 0x0000000000147919 */ /* 0x000e640000002100 */
[----:B------:R-:W-:Y:S01]  /*2180*/  ISETP.NE.AND.EX P0, PT, RZ, UR5, PT, P0 ;  /* 0x00000005ff007c0c */ /* 0x000fe2000bf05300 */
[C---:B------:R-:W-:Y:S01]  /*2190*/  VIADD R3, R16.reuse, 0x20 ;  /* 0x0000002010037836 */ /* 0x040fe20000000000 */
[----:B------:R-:W-:Y:S01]  /*21a0*/  IADD3 R4, R16, 0x40, RZ ;  /* 0x0000004010047810 */ /* 0x000fe20007ffe0ff */
[----:B------:R-:W3:Y:S08]  /*21b0*/  LDC R21, c[0x0][0x3f4] ;  /* 0x0000fd00ff157b82 */ /* 0x000ef00000000800 */
[----:B------:R-:W4:Y:S02]  /*21c0*/  LDC.64 R94, c[0x0][0x408] ;  /* 0x00010200ff5e7b82 */ /* 0x000f240000000a00 */
[----:B0-----:R-:W-:Y:S01]  /*21d0*/  @P0 IADD3 R6, P1, R220, UR4, RZ ;  /* 0x00000004dc060c10 */ /* 0x001fe2000ff3e0ff */
[----:B------:R-:W-:-:S03]  /*21e0*/  ULDC UR4, c[0x0][0x320] ;  /* 0x0000c80000047ab9 */ /* 0x000fc60000000800 */
[----:B------:R-:W-:Y:S02]  /*21f0*/  @P0 IADD3.X R7, R221, UR5, RZ, P1, !PT ;  /* 0x00000005dd070c10 */ /* 0x000fe40008ffe4ff */
[----:B------:R-:W0:Y:S03]  /*2200*/  LDC.64 R100, c[0x0][0x3f8] ;  /* 0x0000fe00ff647b82 */ /* 0x000e260000000a00 */
[----:B------:R0:W2:Y:S01]  /*2210*/  @P0 LDG.E R0, desc[UR50][R6.64] ;  /* 0x0000003206000981 */ /* 0x0000a2000c1e1900 */
[----:B------:R-:W-:Y:S02]  /*2220*/  ISETP.GE.AND P3, PT, R16, UR4, PT ;  /* 0x0000000410007c0c */ /* 0x000fe4000bf66270 */
[----:B------:R-:W-:Y:S02]  /*2230*/  ISETP.GE.AND P2, PT, R3, UR4, PT ;  /* 0x0000000403007c0c */ /* 0x000fe4000bf46270 */
[----:B------:R-:W-:-:S02]  /*2240*/  ISETP.GE.AND P0, PT, R4, UR4, PT ;  /* 0x0000000404007c0c */ /* 0x000fc4000bf06270 */
[----:B------:R-:W-:Y:S02]  /*2250*/  ISETP.GE.AND P1, PT, R168, UR4, PT ;  /* 0x00000004a8007c0c */ /* 0x000fe4000bf26270 */
[----:B-1----:R-:W-:Y:S02]  /*2260*/  SHF.R.U32.HI R20, RZ, 0x7, R20 ;  /* 0x00000007ff147819 */ /* 0x002fe40000011614 */
[----:B------:R-:W-:Y:S02]  /*2270*/  SHF.R.S32.HI R13, RZ, 0x1f, R195 ;  /* 0x0000001fff0d7819 */ /* 0x000fe400000114c3 */
[----:B------:R-:W-:Y:S01]  /*2280*/  ISETP.NE.AND P6, PT, R20, 0x1, PT ;  /* 0x000000011400780c */ /* 0x000fe20003fc5270 */
[----:B----4-:R-:W-:Y:S01]  /*2290*/  IMAD.WIDE.U32 R96, R195, R94, R16 ;  /* 0x0000005ec3607225 */ /* 0x010fe200078e0010 */
[----:B---3--:R-:W-:Y:S02]  /*22a0*/  ISETP.GE.AND P5, PT, R4, R21, PT ;  /* 0x000000150400720c */ /* 0x008fe40003fa6270 */
[----:B------:R-:W-:-:S02]  /*22b0*/  SHF.R.S32.HI R23, RZ, 0x1f, R22 ;  /* 0x0000001fff177819 */ /* 0x000fc40000011416 */
[----:B------:R-:W-:Y:S01]  /*22c0*/  LOP3.LUT R27, R27, 0xfffffffe, RZ, 0xc0, !PT ;  /* 0xfffffffe1b1b7812 */ /* 0x000fe200078ec0ff */
[----:B0-----:R-:W-:-:S04]  /*22d0*/  IMAD.WIDE.U32 R102, R195, R100, R16 ;  /* 0x00000064c3667225 */ /* 0x001fc800078e0010 */
[C-C-:B------:R-:W-:Y:S02]  /*22e0*/  IMAD.WIDE.U32 R98, R195.reuse, R94, R22.reuse ;  /* 0x0000005ec3627225 */ /* 0x140fe400078e0016 */
[----:B------:R-:W-:Y:S05]  /*22f0*/  @!P6 WARPSYNC.ALL ;  /* 0x000000000000e948 */ /* 0x000fea0003800000 */
[----:B------:R-:W-:Y:S01]  /*2300*/  ULDC UR4, c[0x0][0x2f4] ;  /* 0x0000bd0000047ab9 */ /* 0x000fe20000000800 */
[----:B------:R-:W-:Y:S01]  /*2310*/  IMAD.WIDE.U32 R104, R195, R100, R22 ;  /* 0x00000064c3687225 */ /* 0x000fe200078e0016 */
[----:B------:R-:W-:Y:S02]  /*2320*/  ISETP.GE.AND P4, PT, R16, UR4, PT ;  /* 0x0000000410007c0c */ /* 0x000fe4000bf86270 */
[----:B------:R-:W-:-:S02]  /*2330*/  @P5 LOP3.LUT R27, R27, 0x1, RZ, 0xfc, !PT ;  /* 0x000000011b1b5812 */ /* 0x000fc400078efcff */
[----:B------:R-:W-:Y:S02]  /*2340*/  SEL R5, RZ, 0x1, P4 ;  /* 0x00000001ff057807 */ /* 0x000fe40002000000 */
[----:B------:R-:W-:-:S04]  /*2350*/  ISETP.GE.AND P4, PT, R3, UR4, PT ;  /* 0x0000000403007c0c */ /* 0x000fc8000bf86270 */
[----:B------:R-:W-:-:S05]  /*2360*/  SEL R6, RZ, 0xffffffff, P4 ;  /* 0xffffffffff067807 */ /* 0x000fca0002000000 */
[----:B------:R-:W-:-:S05]  /*2370*/  IMAD.SHL.U32 R6, R6, 0x2, RZ ;  /* 0x0000000206067824 */ /* 0x000fca00078e00ff */
[----:B------:R-:W-:Y:S02]  /*2380*/  LOP3.LUT R7, R6, 0x2, R5, 0xe2, !PT ;  /* 0x0000000206077812 */ /* 0x000fe400078ee205 */
[----:B------:R-:W-:Y:S02]  /*2390*/  SEL R6, RZ, 0xffffffff, P2 ;  /* 0xffffffffff067807 */ /* 0x000fe40001000000 */
[----:B------:R-:W-:Y:S02]  /*23a0*/  SEL R5, RZ, 0x1, P3 ;  /* 0x00000001ff057807 */ /* 0x000fe40001800000 */
[----:B------:R-:W-:Y:S01]  /*23b0*/  ISETP.GE.AND P2, PT, R4, UR4, PT ;  /* 0x0000000404007c0c */ /* 0x000fe2000bf46270 */
[----:B------:R-:W-:Y:S01]  /*23c0*/  IMAD.SHL.U32 R10, R6, 0x2, RZ ;  /* 0x00000002060a7824 */ /* 0x000fe200078e00ff */
[----:B------:R-:W-:Y:S02]  /*23d0*/  ISETP.GE.AND P3, PT, R168, UR4, PT ;  /* 0x00000004a8007c0c */ /* 0x000fe4000bf66270 */
[----:B------:R-:W-:-:S02]  /*23e0*/  SEL R6, RZ, 0x4, P2 ;  /* 0x00000004ff067807 */ /* 0x000fc40001000000 */
[----:B------:R-:W-:Y:S02]  /*23f0*/  SEL R8, RZ, 0x8, P3 ;  /* 0x00000008ff087807 */ /* 0x000fe40001800000 */
[----:B------:R-:W-:Y:S01]  /*2400*/  LOP3.LUT R5, R10, 0x2, R5, 0xe2, !PT ;  /* 0x000000020a057812 */ /* 0x000fe200078ee205 */
[----:B------:R-:W-:Y:S01]  /*2410*/  IMAD R10, R13, R100, RZ ;  /* 0x000000640d0a7224 */ /* 0x000fe200078e02ff */
[----:B------:R-:W-:Y:S02]  /*2420*/  LOP3.LUT R8, R8, R7, R6, 0xfe, !PT ;  /* 0x0000000708087212 */ /* 0x000fe400078efe06 */
[----:B------:R-:W-:Y:S01]  /*2430*/  SEL R6, RZ, 0x4, P0 ;  /* 0x00000004ff067807 */ /* 0x000fe20000000000 */
[----:B------:R-:W-:Y:S01]  /*2440*/  IMAD R15, R195, R101, R10 ;  /* 0x00000065c30f7224 */ /* 0x000fe200078e020a */
[----:B------:R-:W-:Y:S02]  /*2450*/  SEL R7, RZ, 0x8, P1 ;  /* 0x00000008ff077807 */ /* 0x000fe40000800000 */
[----:B------:R-:W-:Y:S01]  /*2460*/  ISETP.GE.AND P2, PT, R192, UR4, PT ;  /* 0x00000004c0007c0c */ /* 0x000fe2000bf46270 */
[----:B------:R-:W-:Y:S01]  /*2470*/  IMAD.IADD R103, R15, 0x1, R103 ;  /* 0x000000010f677824 */ /* 0x000fe200078e0267 */
[----:B------:R-:W-:Y:S01]  /*2480*/  LOP3.LUT R9, R7, R5, R6, 0xfe, !PT ;  /* 0x0000000507097212 */ /* 0x000fe200078efe06 */
[----:B------:R-:W-:Y:S01]  /*2490*/  IMAD R6, R13, R94, RZ ;  /* 0x0000005e0d067224 */ /* 0x000fe200078e02ff */
[----:B------:R-:W-:-:S02]  /*24a0*/  ISETP.GE.AND P0, PT, R16, R21, PT ;  /* 0x000000151000720c */ /* 0x000fc40003f06270 */
[----:B------:R-:W-:Y:S01]  /*24b0*/  ISETP.GE.AND P3, PT, R3, R21, PT ;  /* 0x000000150300720c */ /* 0x000fe20003f66270 */
[----:B------:R-:W-:Y:S01]  /*24c0*/  IMAD R7, R195, R95, R6 ;  /* 0x0000005fc3077224 */ /* 0x000fe200078e0206 */
[----:B------:R-:W-:Y:S02]  /*24d0*/  SEL R11, RZ, 0x10, P2 ;  /* 0x00000010ff0b7807 */ /* 0x000fe40001000000 */
[----:B------:R-:W-:Y:S01]  /*24e0*/  SEL R6, R21, RZ, P3 ;  /* 0x000000ff15067207 */ /* 0x000fe20001800000 */
[----:B------:R-:W-:Y:S01]  /*24f0*/  IMAD.IADD R99, R99, 0x1, R7 ;  /* 0x0000000163637824 */ /* 0x000fe200078e0207 */
[----:B------:R-:W-:Y:S01]  /*2500*/  SEL R5, R21, RZ, P0 ;  /* 0x000000ff15057207 */ /* 0x000fe20000000000 */
[----:B------:R-:W-:Y:S01]  /*2510*/  IMAD.IADD R97, R7, 0x1, R97 ;  /* 0x0000000107617824 */ /* 0x000fe200078e0261 */
[----:B------:R-:W-:Y:S01]  /*2520*/  LOP3.LUT R28, R8, R11, RZ, 0xfc, !PT ;  /* 0x0000000b081c7212 */ /* 0x000fe200078efcff */
[----:B------:R-:W-:Y:S01]  /*2530*/  IMAD.IADD R7, R3, 0x1, R6 ;  /* 0x0000000103077824 */ /* 0x000fe200078e0206 */
[----:B------:R-:W-:Y:S01]  /*2540*/  IADD3 R5, R16, R5, RZ ;  /* 0x0000000510057210 */ /* 0x000fe20007ffe0ff */
[----:B------:R0:W-:Y:S01]  /*2550*/  STL [R1], R27 ;  /* 0x0000001b01007387 */ /* 0x0001e20000100800 */
[----:B------:R-:W-:-:S02]  /*2560*/  IADD3 R105, R105, R15, RZ ;  /* 0x0000000f69697210 */ /* 0x000fc40007ffe0ff */
[----:B------:R-:W-:Y:S02]  /*2570*/  SHF.R.S32.HI R6, RZ, 0x1f, R5 ;  /* 0x0000001fff067819 */ /* 0x000fe40000011405 */
[----:B------:R-:W-:Y:S02]  /*2580*/  SHF.R.S32.HI R8, RZ, 0x1f, R7 ;  /* 0x0000001fff087819 */ /* 0x000fe40000011407 */
[----:B------:R-:W-:Y:S02]  /*2590*/  SEL R11, R21, RZ, P5 ;  /* 0x000000ff150b7207 */ /* 0x000fe40002800000 */
[----:B------:R-:W-:Y:S02]  /*25a0*/  LEA.HI R12, R6, R5, RZ, 0x4 ;  /* 0x00000005060c7211 */ /* 0x000fe400078f20ff */
[----:B------:R-:W-:Y:S02]  /*25b0*/  LEA.HI R26, R8, R7, RZ, 0x4 ;  /* 0x00000007081a7211 */ /* 0x000fe400078f20ff */
[----:B------:R-:W-:-:S02]  /*25c0*/  LEA.HI R6, R6, R5, RZ, 0x6 ;  /* 0x0000000506067211 */ /* 0x000fc400078f30ff */
[----:B------:R-:W-:Y:S01]  /*25d0*/  LEA.HI R7, R8, R7, RZ, 0x6 ;  /* 0x0000000708077211 */ /* 0x000fe200078f30ff */
[----:B------:R-:W-:Y:S01]  /*25e0*/  IMAD.IADD R13, R4, 0x1, R11 ;  /* 0x00000001040d7824 */ /* 0x000fe200078e020b */
[----:B------:R-:W-:Y:S02]  /*25f0*/  SHF.R.S32.HI R6, RZ, 0x6, R6 ;  /* 0x00000006ff067819 */ /* 0x000fe40000011406 */
[----:B------:R-:W-:Y:S02]  /*2600*/  SHF.R.S32.HI R8, RZ, 0x6, R7 ;  /* 0x00000006ff087819 */ /* 0x000fe40000011407 */
[----:B------:R-:W-:Y:S01]  /*2610*/  LOP3.LUT R11, R205, 0x30, R26, 0xf8, !PT ;  /* 0x00000030cd0b7812 */ /* 0x000fe200078ef81a */
[C---:B------:R-:W-:Y:S01]  /*2620*/  IMAD R136, R6.reuse, 0x2800, R207 ;  /* 0x0000280006887824 */ /* 0x040fe200078e02cf */
[----:B------:R-:W-:Y:S01]  /*2630*/  SHF.R.S32.HI R14, RZ, 0x1f, R13 ;  /* 0x0000001fff0e7819 */ /* 0x000fe2000001140d */
[----:B------:R-:W-:Y:S01]  /*2640*/  IMAD R134, R6, 0x2800, R210 ;  /* 0x0000280006867824 */ /* 0x000fe200078e02d2 */
[----:B------:R-:W-:Y:S01]  /*2650*/  SHF.R.U32.HI R5, RZ, 0x3, R209 ;  /* 0x00000003ff057819 */ /* 0x000fe200000116d1 */
[----:B------:R-:W-:Y:S01]  /*2660*/  IMAD R135, R8, 0x2800, R207 ;  /* 0x0000280008877824 */ /* 0x000fe200078e02cf */
[----:B------:R-:W-:-:S02]  /*2670*/  LOP3.LUT R10, R209, 0x30, R12, 0xf8, !PT ;  /* 0x00000030d10a7812 */ /* 0x000fc400078ef80c */
[----:B------:R-:W-:Y:S02]  /*2680*/  LOP3.LUT R6, R11, R206, RZ, 0x3c, !PT ;  /* 0x000000ce0b067212 */ /* 0x000fe400078e3cff */
[----:B------:R-:W-:Y:S02]  /*2690*/  LEA.HI R30, R14, R13, RZ, 0x4 ;  /* 0x0000000d0e1e7211 */ /* 0x000fe400078f20ff */
[----:B------:R-:W-:Y:S02]  /*26a0*/  LOP3.LUT R11, R10, R5, RZ, 0x3c, !PT ;  /* 0x000000050a0b7212 */ /* 0x000fe400078e3cff */
[----:B------:R-:W-:Y:S02]  /*26b0*/  LEA.HI R13, R14, R13, RZ, 0x6 ;  /* 0x0000000d0e0d7211 */ /* 0x000fe400078f30ff */
[----:B------:R-:W-:Y:S02]  /*26c0*/  IADD3 R135, R135, R6, RZ ;  /* 0x0000000687877210 */ /* 0x000fe40007ffe0ff */
[----:B------:R-:W-:-:S02]  /*26d0*/  LOP3.LUT R6, R209, 0x30, R26, 0xf8, !PT ;  /* 0x00000030d1067812 */ /* 0x000fc400078ef81a */
[----:B------:R-:W-:Y:S02]  /*26e0*/  LOP3.LUT R7, R205, 0x30, R12, 0xf8, !PT ;  /* 0x00000030cd077812 */ /* 0x000fe400078ef80c */
[----:B-----5:R-:W-:Y:S01]  /*26f0*/  SHF.R.S32.HI R15, RZ, 0x1f, R138 ;  /* 0x0000001fff0f7819 */ /* 0x020fe2000001148a */
[----:B------:R-:W-:Y:S01]  /*2700*/  IMAD.IADD R134, R134, 0x1, R11 ;  /* 0x0000000186867824 */ /* 0x000fe200078e020b */
[----:B------:R-:W-:Y:S01]  /*2710*/  SHF.R.S32.HI R13, RZ, 0x6, R13 ;  /* 0x00000006ff0d7819 */ /* 0x000fe2000001140d */
[----:B------:R-:W-:Y:S01]  /*2720*/  IMAD R132, R8, 0x2800, R210 ;  /* 0x0000280008847824 */ /* 0x000fe200078e02d2 */
[----:B------:R-:W-:Y:S01]  /*2730*/  LOP3.LUT R11, R6, R5, RZ, 0x3c, !PT ;  /* 0x00000005060b7212 */ /* 0x000fe200078e3cff */
[----:B------:R-:W-:Y:S01]  /*2740*/  IMAD.MOV.U32 R123, RZ, RZ, 0x20 ;  /* 0x00000020ff7b7424 */ /* 0x000fe200078e00ff */
[----:B------:R-:W-:Y:S01]  /*2750*/  LOP3.LUT R7, R7, R206, RZ, 0x3c, !PT ;  /* 0x000000ce07077212 */ /* 0x000fe200078e3cff */
[----:B------:R-:W-:Y:S01]  /*2760*/  IMAD R8, R15, R100, RZ ;  /* 0x000000640f087224 */ /* 0x000fe200078e02ff */
[----:B------:R-:W-:Y:S01]  /*2770*/  LOP3.LUT R10, R209, 0x30, R30, 0xf8, !PT ;  /* 0x00000030d10a7812 */ /* 0x000fe200078ef81e */
[----:B------:R-:W-:-:S02]  /*2780*/  IMAD R131, R13, 0x2800, R210 ;  /* 0x000028000d837824 */ /* 0x000fc400078e02d2 */
[----:B------:R-:W-:Y:S01]  /*2790*/  IMAD.IADD R132, R132, 0x1, R11 ;  /* 0x0000000184847824 */ /* 0x000fe200078e020b */
[----:B------:R-:W-:Y:S01]  /*27a0*/  LOP3.LUT R10, R10, R5, RZ, 0x3c, !PT ;  /* 0x000000050a0a7212 */ /* 0x000fe200078e3cff */
[----:B------:R-:W-:Y:S01]  /*27b0*/  IMAD.IADD R136, R136, 0x1, R7 ;  /* 0x0000000188887824 */ /* 0x000fe200078e0207 */
[----:B------:R-:W-:Y:S01]  /*27c0*/  LOP3.LUT R7, R205, 0x30, R30, 0xf8, !PT ;  /* 0x00000030cd077812 */ /* 0x000fe200078ef81e */
[C---:B------:R-:W-:Y:S02]  /*27d0*/  IMAD R11, R138.reuse, R101, R8 ;  /* 0x000000658a0b7224 */ /* 0x040fe400078e0208 */
[----:B------:R-:W-:Y:S01]  /*27e0*/  IMAD.WIDE.U32 R104, R138, R100, R104 ;  /* 0x000000648a687225 */ /* 0x000fe200078e0068 */
[----:B------:R-:W-:-:S03]  /*27f0*/  IADD3 R131, R131, R10, RZ ;  /* 0x0000000a83837210 */ /* 0x000fc60007ffe0ff */
[----:B------:R-:W-:Y:S01]  /*2800*/  IMAD.WIDE.U32 R102, R138, R100, R102 ;  /* 0x000000648a667225 */ /* 0x000fe200078e0066 */
[----:B------:R-:W-:-:S03]  /*2810*/  LOP3.LUT R6, R7, R206, RZ, 0x3c, !PT ;  /* 0x000000ce07067212 */ /* 0x000fc600078e3cff */
[----:B------:R-:W-:Y:S02]  /*2820*/  IMAD R15, R15, R94, RZ ;  /* 0x0000005e0f0f7224 */ /* 0x000fe400078e02ff */
[----:B------:R-:W-:Y:S02]  /*2830*/  IMAD.MOV.U32 R122, RZ, RZ, 0x40 ;  /* 0x00000040ff7a7424 */ /* 0x000fe400078e00ff */
[----:B------:R-:W-:Y:S02]  /*2840*/  IMAD.IADD R93, R105, 0x1, R11 ;  /* 0x00000001695d7824 */ /* 0x000fe400078e020b */
[----:B------:R-:W-:Y:S01]  /*2850*/  IMAD.IADD R10, R11, 0x1, R103 ;  /* 0x000000010b0a7824 */ /* 0x000fe200078e0267 */
[----:B------:R-:W-:Y:S01]  /*2860*/  SHF.L.U64.HI R106, R100, 0x7, R101 ;  /* 0x00000007646a7819 */ /* 0x000fe20000010265 */
[----:B------:R-:W-:Y:S01]  /*2870*/  IMAD R7, R101, 0xa0, RZ ;  /* 0x000000a065077824 */ /* 0x000fe200078e02ff */
[----:B------:R-:W-:Y:S01]  /*2880*/  SHF.L.U64.HI R108, R94, 0x7, R95 ;  /* 0x000000075e6c7819 */ /* 0x000fe2000001025f */
[----:B------:R-:W-:Y:S01]  /*2890*/  IMAD.SHL.U32 R107, R100, 0x80, RZ ;  /* 0x00000080646b7824 */ /* 0x000fe200078e00ff */
[----:B------:R-:W-:Y:S01]  /*28a0*/  SHF.R.S32.HI R115, RZ, 0x4, R26 ;  /* 0x00000004ff737819 */ /* 0x000fe2000001141a */
[----:B------:R-:W-:-:S02]  /*28b0*/  IMAD R133, R13, 0x2800, R207 ;  /* 0x000028000d857824 */ /* 0x000fc400078e02cf */
[----:B------:R-:W-:Y:S01]  /*28c0*/  IMAD.WIDE.U32 R100, R100, 0xa0, RZ ;  /* 0x000000a064647825 */ /* 0x000fe200078e00ff */
[----:B------:R-:W-:-:S03]  /*28d0*/  LOP3.LUT R26, R26, 0xfffffff0, RZ, 0xc0, !PT ;  /* 0xfffffff01a1a7812 */ /* 0x000fc600078ec0ff */
[----:B------:R-:W-:Y:S02]  /*28e0*/  IMAD R127, R95, 0xa0, RZ ;  /* 0x000000a05f7f7824 */ /* 0x000fe400078e02ff */
[----:B------:R-:W-:Y:S02]  /*28f0*/  IMAD R15, R138, R95, R15 ;  /* 0x0000005f8a0f7224 */ /* 0x000fe400078e020f */
[----:B------:R-:W-:Y:S02]  /*2900*/  IMAD.SHL.U32 R109, R94, 0x80, RZ ;  /* 0x000000805e6d7824 */ /* 0x000fe400078e00ff */
[----:B------:R-:W-:-:S04]  /*2910*/  IMAD.WIDE.U32 R98, R138, R94, R98 ;  /* 0x0000005e8a627225 */ /* 0x000fc800078e0062 */
[----:B------:R-:W-:-:S04]  /*2920*/  IMAD.WIDE.U32 R96, R138, R94, R96 ;  /* 0x0000005e8a607225 */ /* 0x000fc800078e0060 */
[----:B------:R-:W-:Y:S01]  /*2930*/  IMAD.WIDE.U32 R94, R94, 0xa0, RZ ;  /* 0x000000a05e5e7825 */ /* 0x000fe200078e00ff */
[----:B------:R-:W-:Y:S02]  /*2940*/  IADD3 R158, R20, 0x8, RZ ;  /* 0x00000008149e7810 */ /* 0x000fe40007ffe0ff */
[----:B------:R-:W-:Y:S01]  /*2950*/  LOP3.LUT R8, R9, 0x4, RZ, 0xc0, !PT ;  /* 0x0000000409087812 */ /* 0x000fe200078ec0ff */
[----:B------:R-:W-:Y:S01]  /*2960*/  IMAD.IADD R133, R133, 0x1, R6 ;  /* 0x0000000185857824 */ /* 0x000fe200078e0206 */
[----:B------:R-:W-:Y:S01]  /*2970*/  LOP3.LUT R6, R9, 0x1, RZ, 0xc0, !PT ;  /* 0x0000000109067812 */ /* 0x000fe200078ec0ff */
[----:B------:R-:W-:Y:S01]  /*2980*/  IMAD.IADD R126, R101, 0x1, R7 ;  /* 0x00000001657e7824 */ /* 0x000fe200078e0207 */
[----:B------:R-:W-:Y:S01]  /*2990*/  LOP3.LUT R7, R9, 0x2, RZ, 0xc0, !PT ;  /* 0x0000000209077812 */ /* 0x000fe200078ec0ff */
[----:B------:R-:W-:Y:S01]  /*29a0*/  IMAD.SHL.U32 R118, R21, 0x2, RZ ;  /* 0x0000000215767824 */ /* 0x000fe200078e00ff */
[----:B------:R-:W-:Y:S01]  /*29b0*/  SHF.R.S32.HI R114, RZ, 0x4, R30 ;  /* 0x00000004ff727819 */ /* 0x000fe2000001141e */
[----:B------:R-:W-:Y:S01]  /*29c0*/  IMAD.IADD R20, R99, 0x1, R15 ;  /* 0x0000000163147824 */ /* 0x000fe200078e020f */
[----:B------:R-:W-:-:S02]  /*29d0*/  IADD3 R127, R95, R127, RZ ;  /* 0x0000007f5f7f7210 */ /* 0x000fc40007ffe0ff */
[----:B------:R-:W-:Y:S02]  /*29e0*/  LOP3.LUT R9, R9, 0x8, RZ, 0xc0, !PT ;  /* 0x0000000809097812 */ /* 0x000fe400078ec0ff */
[----:B------:R-:W-:Y:S02]  /*29f0*/  IADD3 R21, R15, R97, RZ ;  /* 0x000000610f157210 */ /* 0x000fe40007ffe0ff */
[----:B------:R-:W-:Y:S02]  /*2a00*/  SHF.R.S32.HI R116, RZ, 0x4, R12 ;  /* 0x00000004ff747819 */ /* 0x000fe4000001140c */
[----:B------:R-:W-:Y:S01]  /*2a10*/  SHF.R.S32.HI R111, RZ, 0x1f, R26 ;  /* 0x0000001fff6f7819 */ /* 0x000fe2000001141a */
[----:B------:R-:W-:Y:S01]  /*2a20*/  @!P6 BAR.SYNC.DEFER_BLOCKING 0x9, 0x100 ;  /* 0x024400000000eb1d */ /* 0x000fe20000010000 */
[----:B--2---:R-:W-:-:S05]  /*2a30*/  R2P PR, R25, 0x6 ;  /* 0x0000000619007804 */ /* 0x004fca0000000000 */
[----:B------:R-:W0:Y:S01]  /*2a40*/  S2R R25, SR_TID.X ;  /* 0x0000000000197919 */ /* 0x000e220000002100 */
[----:B------:R-:W-:Y:S02]  /*2a50*/  SEL R123, R123, 0xffffffe0, !P1 ;  /* 0xffffffe07b7b7807 */ /* 0x000fe40004800000 */
[----:B------:R-:W-:-:S04]  /*2a60*/  ISETP.GE.AND P1, PT, R193, UR4, PT ;  /* 0x00000004c1007c0c */ /* 0x000fc8000bf26270 */
[----:B------:R-:W-:Y:S02]  /*2a70*/  SEL R11, RZ, 0x20, P1 ;  /* 0x00000020ff0b7807 */ /* 0x000fe40000800000 */
[----:B------:R-:W-:Y:S02]  /*2a80*/  SEL R122, R122, 0xffffffc0, !P2 ;  /* 0xffffffc07a7a7807 */ /* 0x000fe40005000000 */
[----:B------:R-:W-:Y:S02]  /*2a90*/  LOP3.LUT R11, R28, R11, RZ, 0xfc, !PT ;  /* 0x0000000b1c0b7212 */ /* 0x000fe400078efcff */
[----:B0-----:R-:W-:-:S04]  /*2aa0*/  IADD3 R27, R25, -0x80, RZ ;  /* 0xffffff80191b7810 */ /* 0x001fc80007ffe0ff */
[----:B------:R-:W-:-:S04]  /*2ab0*/  LEA.HI R25, R27, R27, RZ, 0x1 ;  /* 0x0000001b1b197211 */ /* 0x000fc800078f08ff */
[----:B------:R-:W-:-:S05]  /*2ac0*/  LOP3.LUT R25, R25, 0xfffffffe, RZ, 0xc0, !PT ;  /* 0xfffffffe19197812 */ /* 0x000fca00078ec0ff */
[----:B------:R-:W-:Y:S01]  /*2ad0*/  IMAD.IADD R25, R27, 0x1, -R25 ;  /* 0x000000011b197824 */ /* 0x000fe200078e0a19 */
[----:B------:R-:W-:-:S03]  /*2ae0*/  LOP3.LUT R27, R30, 0xfffffff0, RZ, 0xc0, !PT ;  /* 0xfffffff01e1b7812 */ /* 0x000fc600078ec0ff */
[----:B------:R-:W-:Y:S01]  /*2af0*/  IMAD R113, R25, 0x80, R195 ;  /* 0x0000008019717824 */ /* 0x000fe200078e02c3 */
[----:B------:R-:W-:Y:S01]  /*2b00*/  LOP3.LUT R25, R12, 0xfffffff0, RZ, 0xc0, !PT ;  /* 0xfffffff00c197812 */ /* 0x000fe200078ec0ff */
[----:B------:R-:W-:Y:S01]  /*2b10*/  IMAD.IADD R130, R123, 0x1, R122 ;  /* 0x000000017b827824 */ /* 0x000fe200078e027a */
[----:B------:R-:W-:Y:S02]  /*2b20*/  SHF.R.S32.HI R124, RZ, 0x1f, R0 ;  /* 0x0000001fff7c7819 */ /* 0x000fe40000011400 */
[----:B------:R-:W-:Y:S02]  /*2b30*/  SHF.R.S32.HI R112, RZ, 0x1f, R25 ;  /* 0x0000001fff707819 */ /* 0x000fe40000011419 */
[----:B------:R-:W-:Y:S02]  /*2b40*/  SHF.R.S32.HI R110, RZ, 0x1f, R27 ;  /* 0x0000001fff6e7819 */ /* 0x000fe4000001141b */
[----:B------:R-:W-:Y:S02]  /*2b50*/  LOP3.LUT R28, R28, 0x1, RZ, 0xc0, !PT ;  /* 0x000000011c1c7812 */ /* 0x000fe400078ec0ff */
[----:B------:R-:W-:-:S02]  /*2b60*/  LOP3.LUT R29, R11, 0x2, RZ, 0xc0, !PT ;  /* 0x000000020b1d7812 */ /* 0x000fc400078ec0ff */
[C---:B------:R-:W-:Y:S02]  /*2b70*/  LOP3.LUT R30, R11.reuse, 0x4, RZ, 0xc0, !PT ;  /* 0x000000040b1e7812 */ /* 0x040fe400078ec0ff */
[C---:B------:R-:W-:Y:S02]  /*2b80*/  LOP3.LUT R31, R11.reuse, 0x8, RZ, 0xc0, !PT ;  /* 0x000000080b1f7812 */ /* 0x040fe400078ec0ff */
[C---:B------:R-:W-:Y:S02]  /*2b90*/  LOP3.LUT R32, R11.reuse, 0x10, RZ, 0xc0, !PT ;  /* 0x000000100b207812 */ /* 0x040fe400078ec0ff */
[----:B------:R-:W-:-:S07]  /*2ba0*/  LOP3.LUT R33, R11, 0x20, RZ, 0xc0, !PT ;  /* 0x000000200b217812 */ /* 0x000fce00078ec0ff */
.L_x_539:
[----:B--2---:R-:W2:Y:S01]  /*2bb0*/  LDL.LU R38, [R1] ;  /* 0x0000000001267983 */ /* 0x004ea20000300800 */
[----:B------:R-:W0:Y:S01]  /*2bc0*/  LDC R36, c[0x0][0x430] ;  /* 0x00010c00ff247b82 */ /* 0x000e220000000800 */
[----:B------:R-:W-:-:S04]  /*2bd0*/  VIADD R24, R24, 0xffffffff ;  /* 0xffffffff18187836 */ /* 0x000fc80000000000 */
[----:B------:R-:W-:-:S03]  /*2be0*/  IMAD R11, R24, 0xa0, R113 ;  /* 0x000000a0180b7824 */ /* 0x000fc600078e0271 */
[----:B------:R-:W1:Y:S01]  /*2bf0*/  LDC R117, c[0x0][0x3f4] ;  /* 0x0000fd00ff757b82 */ /* 0x000e620000000800 */
[----:B------:R-:W-:Y:S01]  /*2c00*/  IMAD.IADD R39, R125, 0x1, R11 ;  /* 0x000000017d277824 */ /* 0x000fe200078e020b */
[----:B------:R-:W-:-:S03]  /*2c10*/  ISETP.GE.AND P1, PT, R11, R2, PT ;  /* 0x000000020b00720c */ /* 0x000fc60003f26270 */
[----:B------:R-:W-:Y:S01]  /*2c20*/  IMAD.MOV.U32 R11, RZ, RZ, R39 ;  /* 0x000000ffff0b7224 */ /* 0x000fe200078e0027 */
[----:B------:R-:W-:Y:S02]  /*2c30*/  ISETP.GT.OR P1, PT, R113, 0x9f, P1 ;  /* 0x0000009f7100780c */ /* 0x000fe40000f24670 */
[----:B0-----:R-:W-:-:S11]  /*2c40*/  ISETP.NE.AND P2, PT, R36, 0x1, PT ;  /* 0x000000012400780c */ /* 0x001fd60003f45270 */
[----:B------:R-:W0:Y:S08]  /*2c50*/  @!P1 LDC.64 R14, c[0x0][0x428] ;  /* 0x00010a00ff0e9b82 */ /* 0x000e300000000a00 */
[----:B---3--:R-:W3:Y:S08]  /*2c60*/  @!P1 LDC.64 R12, c[0x0][0x418] ;  /* 0x00010600ff0c9b82 */ /* 0x008ef00000000a00 */
[----:B----4-:R-:W4:Y:S08]  /*2c70*/  @P2 LDC R34, c[0x0][0x434] ;  /* 0x00010d00ff222b82 */ /* 0x010f300000000800 */
[----:B------:R-:W1:Y:S01]  /*2c80*/  @P2 LDC R35, c[0x0][0x438] ;  /* 0x00010e00ff232b82 */ /* 0x000e620000000800 */
[----:B----4-:R-:W-:-:S05]  /*2c90*/  @P2 IMAD.HI.U32 R34, R39, R34, RZ ;  /* 0x0000002227222227 */ /* 0x010fca00078e00ff */
[----:B-1----:R-:W-:Y:S01]  /*2ca0*/  @P2 SHF.R.U32.HI R11, RZ, R35, R34 ;  /* 0x00000023ff0b2219 */ /* 0x002fe20000011622 */
[----:B0-----:R-:W-:-:S03]  /*2cb0*/  @!P1 IMAD R34, R124, R14, RZ ;  /* 0x0000000e7c229224 */ /* 0x001fc600078e02ff */
[----:B------:R-:W-:Y:S01]  /*2cc0*/  @!P1 SHF.R.S32.HI R35, RZ, 0x1f, R11 ;  /* 0x0000001fff239819 */ /* 0x000fe2000001140b */
[----:B------:R-:W-:Y:S01]  /*2cd0*/  @!P1 IMAD R37, R0, R15, R34 ;  /* 0x0000000f00259224 */ /* 0x000fe200078e0222 */
[----:B------:R-:W-:-:S05]  /*2ce0*/  @!P1 MOV R34, R11 ;  /* 0x0000000b00229202 */ /* 0x000fca0000000f00 */
[----:B------:R-:W-:-:S04]  /*2cf0*/  @!P1 IMAD.WIDE.U32 R14, R0, R14, R34 ;  /* 0x0000000e000e9225 */ /* 0x000fc800078e0022 */
[----:B------:R-:W-:Y:S01]  /*2d00*/  @!P1 IMAD.IADD R15, R15, 0x1, R37 ;  /* 0x000000010f0f9824 */ /* 0x000fe200078e0225 */
[----:B---3--:R-:W-:Y:S01]  /*2d10*/  @!P1 LEA R12, P2, R14, R12, 0x2 ;  /* 0x0000000c0e0c9211 */ /* 0x008fe200078410ff */
[----:B------:R-:W-:-:S03]  /*2d20*/  IMAD.MOV.U32 R34, RZ, RZ, RZ ;  /* 0x000000ffff227224 */ /* 0x000fc600078e00ff */
[----:B------:R-:W-:Y:S02]  /*2d30*/  @!P1 LEA.HI.X R13, R14, R13, R15, 0x2, P2 ;  /* 0x0000000d0e0d9211 */ /* 0x000fe400010f140f */
[----:B------:R-:W-:-:S03]  /*2d40*/  ISETP.GT.AND P2, PT, R24, R119, PT ;  /* 0x000000771800720c */ /* 0x000fc60003f44270 */
[----:B------:R0:W5:Y:S01]  /*2d50*/  @!P1 LDG.E R34, desc[UR50][R12.64] ;  /* 0x000000320c229981 */ /* 0x000162000c1e1900 */
[----:B------:R-:W-:Y:S01]  /*2d60*/  ISETP.GE.AND P1, PT, R117, 0x1, PT ;  /* 0x000000017500780c */ /* 0x000fe20003f26270 */
[----:B------:R-:W-:Y:S01]  /*2d70*/  IMAD.MOV R35, RZ, RZ, -R11 ;  /* 0x000000ffff237224 */ /* 0x000fe200078e0a0b */
[----:B------:R-:W-:Y:S05]  /*2d80*/  YIELD ;  /* 0x0000000000007946 */ /* 0x000fea0003800000 */
[C---:B------:R-:W-:Y:S01]  /*2d90*/  IMAD R37, R19.reuse, 0x7800, R213 ;  /* 0x0000780013257824 */ /* 0x040fe200078e02d5 */
[----:B------:R-:W-:Y:S01]  /*2da0*/  BSSY B0, `(.L_x_434) ;  /* 0x0000cec000007945 */ /* 0x000fe20003800000 */
[----:B------:R-:W-:-:S02]  /*2db0*/  IMAD R11, R19, 0x7800, R215 ;  /* 0x00007800130b7824 */ /* 0x000fc400078e02d7 */
[----:B------:R-:W-:Y:S01]  /*2dc0*/  IMAD R35, R36, R35, R39 ;  /* 0x0000002324237224 */ /* 0x000fe200078e0227 */
[C---:B------:R-:W-:Y:S01]  /*2dd0*/  IADD3 R37, R18.reuse, R37, RZ ;  /* 0x0000002512257210 */ /* 0x040fe20007ffe0ff */
[----:B------:R-:W-:Y:S01]  /*2de0*/  IMAD.IADD R36, R18, 0x1, R11 ;  /* 0x0000000112247824 */ /* 0x000fe200078e020b */
[----:B--2---:R-:W-:-:S04]  /*2df0*/  LOP3.LUT R38, R38, 0xfffffffd, RZ, 0xc0, !PT ;  /* 0xfffffffd26267812 */ /* 0x004fc800078ec0ff */
[----:B------:R-:W-:-:S05]  /*2e00*/  @P2 LOP3.LUT R38, R38, 0x2, RZ, 0xfc, !PT ;  /* 0x0000000226262812 */ /* 0x000fca00078efcff */
[----:B------:R0:W-:Y:S01]  /*2e10*/  STL [R1], R38 ;  /* 0x0000002601007387 */ /* 0x0001e20000100800 */
[----:B------:R-:W-:Y:S05]  /*2e20*/  @!P1 BRA `(.L_x_435) ;  /* 0x000000c400d09947 */ /* 0x000fea0003800000 */
[----:B------:R-:W-:Y:S01]  /*2e30*/  SHF.R.S32.HI R88, RZ, 0x1f, R35 ;  /* 0x0000001fff587819 */ /* 0x000fe20000011423 */
[----:B------:R-:W-:Y:S01]  /*2e40*/  ULDC.64 UR4, c[0x0][0x300] ;  /* 0x0000c00000047ab9 */ /* 0x000fe20000000a00 */
[----:B-----5:R-:W-:Y:S01]  /*2e50*/  SHF.R.S32.HI R89, RZ, 0x1f, R34 ;  /* 0x0000001fff597819 */ /* 0x020fe20000011422 */
[----:B0-----:R-:W-:-:S04]  /*2e60*/  IMAD.WIDE.U32 R12, R35, UR4, RZ ;  /* 0x00000004230c7c25 */ /* 0x001fc8000f8e00ff */
[----:B------:R-:W-:Y:S02]  /*2e70*/  IMAD R14, R88, UR4, RZ ;  /* 0x00000004580e7c24 */ /* 0x000fe4000f8e02ff */
[----:B------:R-:W-:Y:S02]  /*2e80*/  IMAD R90, R24, -0xa0, R2 ;  /* 0xffffff60185a7824 */ /* 0x000fe400078e0202 */
[----:B------:R-:W-:Y:S01]  /*2e90*/  IMAD R11, R35, UR5, R14 ;  /* 0x00000005230b7c24 */ /* 0x000fe2000f8e020e */
[----:B------:R-:W-:Y:S01]  /*2ea0*/  ULDC.64 UR4, c[0x0][0x310] ;  /* 0x0000c40000047ab9 */ /* 0x000fe20000000a00 */
[----:B------:R-:W-:Y:S01]  /*2eb0*/  IMAD R14, R126, R24, RZ ;  /* 0x000000187e0e7224 */ /* 0x000fe200078e02ff */
[----:B------:R-:W-:Y:S01]  /*2ec0*/  VIMNMX R90, R90, 0xa0, PT ;  /* 0x000000a05a5a7848 */ /* 0x000fe20003fe0100 */
[----:B------:R-:W-:Y:S02]  /*2ed0*/  IMAD R15, R89, UR4, RZ ;  /* 0x00000004590f7c24 */ /* 0x000fe4000f8e02ff */
[----:B------:R-:W-:Y:S01]  /*2ee0*/  IMAD.IADD R13, R13, 0x1, R11 ;  /* 0x000000010d0d7824 */ /* 0x000fe200078e020b */
[----:B------:R-:W-:Y:S01]  /*2ef0*/  SHF.R.S32.HI R11, RZ, 0x1f, R24 ;  /* 0x0000001fff0b7819 */ /* 0x000fe20000011418 */
[----:B------:R-:W-:-:S02]  /*2f00*/  IMAD R15, R34, UR5, R15 ;  /* 0x00000005220f7c24 */ /* 0x000fc4000f8e020f */
[----:B------:R-:W-:Y:S01]  /*2f10*/  IMAD.WIDE.U32 R12, R34, UR4, R12 ;  /* 0x00000004220c7c25 */ /* 0x000fe2000f8e000c */
[----:B------:R-:W-:-:S03]  /*2f20*/  ULDC.64 UR4, c[0x0][0x308] ;  /* 0x0000c20000047ab9 */ /* 0x000fc60000000a00 */
[----:B------:R-:W-:Y:S02]  /*2f30*/  IMAD.IADD R13, R13, 0x1, R15 ;  /* 0x000000010d0d7824 */ /* 0x000fe400078e020f */
[----:B------:R-:W-:Y:S02]  /*2f40*/  IMAD R39, R11, R100, R14 ;  /* 0x000000640b277224 */ /* 0x000fe400078e020e */
[----:B------:R-:W-:-:S04]  /*2f50*/  IMAD.WIDE.U32 R12, R169, UR4, R12 ;  /* 0x00000004a90c7c25 */ /* 0x000fc8000f8e000c */
[----:B------:R-:W-:Y:S01]  /*2f60*/  IMAD R120, R169, UR5, R13 ;  /* 0x00000005a9787c24 */ /* 0x000fe2000f8e020d */
[----:B------:R-:W-:Y:S01]  /*2f70*/  ULDC.64 UR4, c[0x0][0x2e8] ;  /* 0x0000ba0000047ab9 */ /* 0x000fe20000000a00 */
[-C--:B------:R-:W-:Y:S01]  /*2f80*/  IMAD R13, R127, R24.reuse, RZ ;  /* 0x000000187f0d7224 */ /* 0x080fe200078e02ff */
[----:B------:R-:W-:Y:S01]  /*2f90*/  IADD3 R121, P1, R12, UR4, RZ ;  /* 0x000000040c797c10 */ /* 0x000fe2000ff3e0ff */
[----:B------:R-:W-:Y:S01]  /*2fa0*/  ULDC.U8 UR4, c[0x0][0x410] ;  /* 0x0001040000047ab9 */ /* 0x000fe20000000000 */
[----:B------:R-:W-:Y:S02]  /*2fb0*/  IMAD.WIDE.U32 R14, R100, R24, RZ ;  /* 0x00000018640e7225 */ /* 0x000fe400078e00ff */
[----:B------:R-:W-:Y:S02]  /*2fc0*/  IADD3.X R120, R120, UR5, RZ, P1, !PT ;  /* 0x0000000578787c10 */ /* 0x000fe40008ffe4ff */
[----:B------:R-:W-:Y:S01]  /*2fd0*/  ISETP.NE.AND P1, PT, RZ, UR4, PT ;  /* 0x00000004ff007c0c */ /* 0x000fe2000bf25270 */
[----:B------:R-:W-:Y:S01]  /*2fe0*/  IMAD R91, R11, R94, R13 ;  /* 0x0000005e0b5b7224 */ /* 0x000fe200078e020d */
[----:B------:R-:W-:Y:S01]  /*2ff0*/  IADD3 R11, R15, R39, RZ ;  /* 0x000000270f0b7210 */ /* 0x000fe20007ffe0ff */
[----:B------:R-:W-:-:S04]  /*3000*/  IMAD.WIDE.U32 R12, R94, R24, RZ ;  /* 0x000000185e0c7225 */ /* 0x000fc800078e00ff */
[----:B------:R-:W-:-:S06]  /*3010*/  IMAD.IADD R91, R13, 0x1, R91 ;  /* 0x000000010d5b7824 */ /* 0x000fcc00078e025b */
[----:B------:R-:W-:Y:S05]  /*3020*/  @!P1 BRA `(.L_x_436) ;  /* 0x00000060003c9947 */ /* 0x000fea0003800000 */
[----:B------:R-:W-:Y:S01]  /*3030*/  ISETP.GE.AND P2, PT, R195, R90, PT ;  /* 0x0000005ac300720c */ /* 0x000fe20003f46270 */
[----:B------:R-:W-:Y:S01]  /*3040*/  BSSY B1, `(.L_x_437) ;  /* 0x000003e000017945 */ /* 0x000fe20003800000 */
        /* <DEDUP_REMOVED lines=23> */
[----:B------:R-:W-:Y:S01]  /*31c0*/  CS2R R84, SRZ ;  /* 0x0000000000547805 */ /* 0x000fe2000001ff00 */
[----:B------:R-:W-:Y:S06]  /*31d0*/  @P2 BRA `(.L_x_438) ;  /* 0x0000000000902947 */ /* 0x000fec0003800000 */
[----:B------:R-:W-:Y:S01]  /*31e0*/  ULDC.64 UR4, c[0x0][0x3e8] ;  /* 0x0000fa0000047ab9 */ /* 0x000fe20000000a00 */
[----:B------:R-:W-:Y:S02]  /*31f0*/  CS2R R82, SRZ ;  /* 0x0000000000527805 */ /* 0x000fe4000001ff00 */
[----:B------:R-:W-:Y:S02]  /*3200*/  IADD3 R86, P1, P4, R104, UR4, R14 ;  /* 0x0000000468567c10 */ /* 0x000fe4000fc3e00e */
[----:B------:R-:W-:Y:S02]  /*3210*/  CS2R R84, SRZ ;  /* 0x0000000000547805 */ /* 0x000fe4000001ff00 */
[----:B------:R-:W-:Y:S01]  /*3220*/  IADD3.X R87, R93, UR5, R11, P1, P4 ;  /* 0x000000055d577c10 */ /* 0x000fe20008fe840b */
[----:B------:R-:W-:Y:S02]  /*3230*/  ULDC.64 UR4, c[0x0][0x400] ;  /* 0x0001000000047ab9 */ /* 0x000fe40000000a00 */
[----:B------:R-:W-:-:S04]  /*3240*/  IADD3 R128, P1, P4, R98, UR4, R12 ;  /* 0x0000000462807c10 */ /* 0x000fc8000fc3e00c */
[----:B------:R-:W-:Y:S02]  /*3250*/  IADD3.X R129, R20, UR5, R91, P1, P4 ;  /* 0x0000000514817c10 */ /* 0x000fe40008fe845b */
[----:B------:R-:W-:Y:S02]  /*3260*/  ISETP.GE.AND P1, PT, R22, R117, PT ;  /* 0x000000751600720c */ /* 0x000fe40003f26270 */
[----:B------:R-:W-:Y:S02]  /*3270*/  CS2R R78, SRZ ;  /* 0x00000000004e7805 */ /* 0x000fe4000001ff00 */
[----:B------:R-:W-:-:S09]  /*3280*/  CS2R R80, SRZ ;  /* 0x0000000000507805 */ /* 0x000fd2000001ff00 */
[----:B------:R0:W5:Y:S04]  /*3290*/  @!P1 LDG.E.64 R82, desc[UR50][R86.64] ;  /* 0x0000003256529981 */ /* 0x000168000c1e1b00 */
[----:B------:R0:W5:Y:S01]  /*32a0*/  @!P1 LDG.E.64 R84, desc[UR50][R128.64] ;  /* 0x0000003280549981 */ /* 0x000162000c1e1b00 */
        /* <DEDUP_REMOVED lines=20> */
[----:B------:R-:W-:-:S13]  /*33f0*/  ISETP.GE.AND P1, PT, R201, R117, PT ;  /* 0x00000075c900720c */ /* 0x000fda0003f26270 */
[----:B------:R0:W5:Y:S04]  /*3400*/  @!P1 LDG.E.64 R62, desc[UR50][R86.64+0x50] ;  /* 0x00005032563e9981 */ /* 0x000168000c1e1b00 */
[----:B------:R0:W5:Y:S02]  /*3410*/  @!P1 LDG.E.64 R64, desc[UR50][R128.64+0x50] ;  /* 0x0000503280409981 */ /* 0x000164000c1e1b00 */
.L_x_438:
[----:B------:R-:W-:Y:S05]  /*3420*/  BSYNC B1 ;  /* 0x0000000000017941 */ /* 0x000fea0003800000 */
.L_x_437:
[----:B0-----:R-:W-:Y:S01]  /*3430*/  VIADD R86, R195, 0x80 ;  /* 0x00000080c3567836 */ /* 0x001fe20000000000 */
[----:B------:R-:W-:Y:S01]  /*3440*/  BSSY B1, `(.L_x_439) ;  /* 0x000002d000017945 */ /* 0x000fe20003800000 */
[----:B-----5:R-:W-:Y:S01]  /*3450*/  IMAD.MOV.U32 R145, RZ, RZ, R62 ;  /* 0x000000ffff917224 */ /* 0x020fe200078e003e */
[----:B------:R-:W-:Y:S02]  /*3460*/  MOV R149, R66 ;  /* 0x0000004200957202 */ /* 0x000fe40000000f00 */
[----:B------:R-:W-:-:S13]  /*3470*/  ISETP.GE.AND P4, PT, R86, R90, PT ;  /* 0x0000005a5600720c */ /* 0x000fda0003f86270 */
[----:B------:R-:W-:Y:S05]  /*3480*/  @P4 BRA `(.L_x_440) ;  /* 0x0000000000a04947 */ /* 0x000fea0003800000 */
[----:B------:R-:W-:Y:S01]  /*3490*/  IADD3 R13, P1, P5, R104, R14, R107 ;  /* 0x0000000e680d7210 */ /* 0x000fe20007d3e06b */
[----:B------:R-:W-:Y:S01]  /*34a0*/  ULDC.64 UR4, c[0x0][0x3e8] ;  /* 0x0000fa0000047ab9 */ /* 0x000fe20000000a00 */
[----:B------:R-:W-:Y:S02]  /*34b0*/  CS2R R58, SRZ ;  /* 0x00000000003a7805 */ /* 0x000fe4000001ff00 */
[----:B------:R-:W-:Y:S02]  /*34c0*/  CS2R R60, SRZ ;  /* 0x00000000003c7805 */ /* 0x000fe4000001ff00 */
[----:B------:R-:W-:Y:S02]  /*34d0*/  IADD3.X R11, R93, R11, R106, P1, P5 ;  /* 0x0000000b5d0b7210 */ /* 0x000fe40000fea46a */
[----:B------:R-:W-:-:S04]  /*34e0*/  IADD3 R14, P1, P5, R98, R12, R109 ;  /* 0x0000000c620e7210 */ /* 0x000fc80007d3e06d */
[----:B------:R-:W-:Y:S02]  /*34f0*/  IADD3.X R91, R20, R91, R108, P1, P5 ;  /* 0x0000005b145b7210 */ /* 0x000fe40000fea46c */
[----:B------:R-:W-:-:S04]  /*3500*/  IADD3 R12, P1, R13, UR4, RZ ;  /* 0x000000040d0c7c10 */ /* 0x000fc8000ff3e0ff */
[----:B------:R-:W-:Y:S01]  /*3510*/  IADD3.X R13, R11, UR5, RZ, P1, !PT ;  /* 0x000000050b0d7c10 */ /* 0x000fe20008ffe4ff */
[----:B------:R-:W-:Y:S02]  /*3520*/  ULDC.64 UR4, c[0x0][0x400] ;  /* 0x0001000000047ab9 */ /* 0x000fe40000000a00 */
[----:B------:R-:W-:-:S04]  /*3530*/  IADD3 R14, P1, R14, UR4, RZ ;  /* 0x000000040e0e7c10 */ /* 0x000fc8000ff3e0ff */
[----:B------:R-:W-:Y:S02]  /*3540*/  IADD3.X R15, R91, UR5, RZ, P1, !PT ;  /* 0x000000055b0f7c10 */ /* 0x000fe40008ffe4ff */
        /* <DEDUP_REMOVED lines=28> */
.L_x_440:
[----:B------:R-:W-:Y:S05]  /*3710*/  BSYNC B1 ;  /* 0x0000000000017941 */ /* 0x000fea0003800000 */
.L_x_439:
[----:B------:R-:W-:Y:S01]  /*3720*/  UISETP.NE.AND UP0, UPT, UR48, 0x3, UPT ;  /* 0x000000033000788c */ /* 0x000fe2000bf05270 */
[----:B------:R-:W-:Y:S01]  /*3730*/  IMAD.MOV.U32 R154, RZ, RZ, R70 ;  /* 0x000000ffff9a7224 */ /* 0x000fe200078e0046 */
[----:B------:R-:W-:Y:S01]  /*3740*/  MOV R162, R82 ;  /* 0x0000005200a27202 */ /* 0x000fe20000000f00 */
[----:B------:R-:W-:Y:S01]  /*3750*/  IMAD.MOV.U32 R156, RZ, RZ, R74 ;  /* 0x000000ffff9c7224 */ /* 0x000fe200078e004a */
[----:B------:R-:W-:Y:S01]  /*3760*/  MOV R157, R76 ;  /* 0x0000004c009d7202 */ /* 0x000fe20000000f00 */
[----:B------:R-:W-:Y:S01]  /*3770*/  IMAD.MOV.U32 R161, RZ, RZ, R78 ;  /* 0x000000ffffa17224 */ /* 0x000fe200078e004e */
[----:B------:R-:W-:Y:S01]  /*3780*/  PLOP3.LUT P1, PT, PT, PT, UP0, 0x80, 0x0 ;  /* 0x000000000000781c */ /* 0x000fe20003f2f008 */
[----:B------:R-:W-:Y:S01]  /*3790*/  IMAD.MOV.U32 R150, RZ, RZ, R64 ;  /* 0x000000ffff967224 */ /* 0x000fe200078e0040 */
[----:B-----5:R-:W-:Y:S01]  /*37a0*/  MOV R128, R42 ;  /* 0x0000002a00807202 */ /* 0x020fe20000000f00 */
[----:B------:R-:W-:Y:S01]  /*37b0*/  IMAD.MOV.U32 R153, RZ, RZ, R68 ;  /* 0x000000ffff997224 */ /* 0x000fe200078e0044 */
[----:B------:R-:W-:Y:S01]  /*37c0*/  MOV R146, R58 ;  /* 0x0000003a00927202 */ /* 0x000fe20000000f00 */
[----:B------:R-:W-:Y:S01]  /*37d0*/  IMAD.MOV.U32 R155, RZ, RZ, R72 ;  /* 0x000000ffff9b7224 */ /* 0x000fe200078e0048 */
[----:B------:R-:W-:Y:S01]  /*37e0*/  MOV R142, R52 ;  /* 0x00000034008e7202 */ /* 0x000fe20000000f00 */
[----:B------:R-:W-:-:S02]  /*37f0*/  IMAD.MOV.U32 R160, RZ, RZ, R80 ;  /* 0x000000ffffa07224 */ /* 0x000fc400078e0050 */
[----:B------:R-:W-:Y:S02]  /*3800*/  IMAD.MOV.U32 R163, RZ, RZ, R84 ;  /* 0x000000ffffa37224 */ /* 0x000fe400078e0054 */
[----:B------:R-:W-:Y:S02]  /*3810*/  IMAD.MOV.U32 R86, RZ, RZ, R38 ;  /* 0x000000ffff567224 */ /* 0x000fe400078e0026 */
[----:B------:R-:W-:Y:S02]  /*3820*/  IMAD.MOV.U32 R139, RZ, RZ, R46 ;  /* 0x000000ffff8b7224 */ /* 0x000fe400078e002e */
[----:B------:R-:W-:Y:S02]  /*3830*/  IMAD.MOV.U32 R141, RZ, RZ, R50 ;  /* 0x000000ffff8d7224 */ /* 0x000fe400078e0032 */
[----:B------:R-:W-:Y:S02]  /*3840*/  IMAD.MOV.U32 R143, RZ, RZ, R54 ;  /* 0x000000ffff8f7224 */ /* 0x000fe400078e0036 */
[----:B------:R-:W-:-:S02]  /*3850*/  IMAD.MOV.U32 R87, RZ, RZ, R40 ;  /* 0x000000ffff577224 */ /* 0x000fc400078e0028 */
[----:B------:R-:W-:Y:S02]  /*3860*/  IMAD.MOV.U32 R129, RZ, RZ, R44 ;  /* 0x000000ffff817224 */ /* 0x000fe400078e002c */
[----:B------:R-:W-:Y:S02]  /*3870*/  IMAD.MOV.U32 R140, RZ, RZ, R48 ;  /* 0x000000ffff8c7224 */ /* 0x000fe400078e0030 */
[----:B------:R-:W-:Y:S02]  /*3880*/  IMAD.MOV.U32 R144, RZ, RZ, R56 ;  /* 0x000000ffff907224 */ /* 0x000fe400078e0038 */
[----:B------:R-:W-:Y:S01]  /*3890*/  IMAD.MOV.U32 R148, RZ, RZ, R60 ;  /* 0x000000ffff947224 */ /* 0x000fe200078e003c */
[----:B------:R-:W-:Y:S06]  /*38a0*/  @!P1 BRA `(.L_x_441) ;  /* 0x0000000000049947 */ /* 0x000fec0003800000 */
[----:B------:R-:W-:Y:S01]  /*38b0*/  BPT.TRAP 0x1 ;  /* 0x000000040000795c */ /* 0x000fe20000300000 */
.L_x_441:
[----:B------:R-:W-:Y:S01]  /*38c0*/  IMAD R91, R19, 0x8, R18 ;  /* 0x00000008135b7824 */ /* 0x000fe200078e0212 */
[----:B------:R-:W-:Y:S01]  /*38d0*/  SHF.L.U32 R92, R196, 0x1f, RZ ;  /* 0x0000001fc45c7819 */ /* 0x000fe200000006ff */
[----:B------:R-:W-:Y:S03]  /*38e0*/  BSSY B1, `(.L_x_442) ;  /* 0x0000003000017945 */ /* 0x000fe60003800000 */
[----:B------:R-:W1:Y:S02]  /*38f0*/  SYNCS.PHASECHK.TRANS64.TRYWAIT P5, [R91+URZ+0x29890], R92 ;  /* 0x0298905c5b0075a7 */ /* 0x000e6400080a017f */
[----:B-1----:R-:W-:Y:S05]  /*3900*/  @!P5 BRA `(.L_x_443) ;  /* 0x00000290002cd947 */ /* 0x002fea0003800000 */
.L_x_776:
[----:B------:R-:W-:Y:S05]  /*3910*/  BSYNC B1 ;  /* 0x0000000000017941 */ /* 0x000fea0003800000 */
.L_x_442:
[----:B------:R-:W-:-:S03]  /*3920*/  UMOV UR4, 0xffffffff ;  /* 0xffffffff00047882 */ /* 0x000fc60000000000 */
[----:B------:R-:W-:Y:S05]  /*3930*/  BRA.DIV UR4, `(.L_x_444) ;  /* 0x0000029204347947 */ /* 0x000fea000b800000 */
[----:B------:R2:W3:Y:S04]  /*3940*/  SHFL.IDX PT, R151, R120, RZ, 0x1e1f ;  /* 0x001e1fff78977589 */ /* 0x0004e800000e0000 */
[----:B------:R2:W4:Y:S02]  /*3950*/  SHFL.IDX PT, R11, R121, RZ, 0x1e1f ;  /* 0x001e1fff790b7589 */ /* 0x00052400000e0000 */
.L_x_780:
[----:B------:R-:W-:Y:S04]  /*3960*/  BSSY B1, `(.L_x_445) ;  /* 0x00002bf000017945 */ /* 0x000fe80003800000 */
[----:B------:R-:W-:Y:S05]  /*3970*/  @P2 BRA `(.L_x_446) ;  /* 0x0000002800f42947 */ /* 0x000fea0003800000 */
[----:B------:R-:W-:Y:S01]  /*3980*/  ISETP.NE.AND P2, PT, R28, RZ, PT ;  /* 0x000000ff1c00720c */ /* 0x000fe20003f45270 */
[----:B------:R-:W-:-:S12]  /*3990*/  BSSY B2, `(.L_x_447) ;  /* 0x0000074000027945 */ /* 0x000fd80003800000 */
[----:B------:R-:W-:Y:S05]  /*39a0*/  @!P2 BRA `(.L_x_448) ;  /* 0x0000000400c8a947 */ /* 0x000fea0003800000 */
[----:B0-----:R0:W0:Y:S01]  /*39b0*/  LDS.128 R12, [R37+0x1a400] ;  /* 0x01a40000250c7984 */ /* 0x0010220000000c00 */
[----:B------:R-:W-:Y:S01]  /*39c0*/  ISETP.GE.AND P2, PT, R22, R117, PT ;  /* 0x000000751600720c */ /* 0x000fe20003f46270 */
[----:B------:R-:W-:-:S12]  /*39d0*/  BSSY B3, `(.L_x_449) ;  /* 0x000006c000037945 */ /* 0x000fd80003800000 */
[----:B------:R-:W-:Y:S05]  /*39e0*/  @P2 BRA `(.L_x_450) ;  /* 0x0000000400a82947 */ /* 0x000fea0003800000 */
[--C-:B------:R-:W-:Y:S02]  /*39f0*/  SHF.R.U32.HI R82, RZ, 0x8, R83.reuse ;  /* 0x00000008ff527819 */ /* 0x100fe40000011653 */
[----:B------:R-:W-:Y:S02]  /*3a00*/  SHF.R.U32.HI R84, RZ, 0x10, R83 ;  /* 0x00000010ff547819 */ /* 0x000fe40000011653 */
[----:B------:R-:W-:Y:S02]  /*3a10*/  LOP3.LUT R83, R83, 0xff0000ff, RZ, 0xc0, !PT ;  /* 0xff0000ff53537812 */ /* 0x000fe400078ec0ff */
[----:B------:R-:W-:Y:S01]  /*3a20*/  SHF.L.U32 R164, R82, 0x8, RZ ;  /* 0x0000000852a47819 */ /* 0x000fe200000006ff */
[----:B------:R-:W-:Y:S01]  /*3a30*/  IMAD.U32 R84, R84, 0x10000, RZ ;  /* 0x0001000054547824 */ /* 0x000fe200078e00ff */
[----:B------:R-:W-:Y:S02]  /*3a40*/  SHF.R.U32.HI R165, RZ, 0x8, R85 ;  /* 0x00000008ffa57819 */ /* 0x000fe40000011655 */
[----:B------:R-:W-:-:S02]  /*3a50*/  LOP3.LUT R83, R83, 0xff00, R164, 0xf8, !PT ;  /* 0x0000ff0053537812 */ /* 0x000fc400078ef8a4 */
[----:B------:R-:W-:Y:S01]  /*3a60*/  LOP3.LUT R166, R85, 0xff0000ff, RZ, 0xc0, !PT ;  /* 0xff0000ff55a67812 */ /* 0x000fe200078ec0ff */
[----:B------:R-:W-:Y:S01]  /*3a70*/  IMAD.SHL.U32 R165, R165, 0x100, RZ ;  /* 0x00000100a5a57824 */ /* 0x000fe200078e00ff */
[----:B------:R-:W-:Y:S02]  /*3a80*/  LOP3.LUT R83, R83, 0xff0000, R84, 0xf8, !PT ;  /* 0x00ff000053537812 */ /* 0x000fe400078ef854 */
[----:B------:R-:W-:Y:S02]  /*3a90*/  F2FP.F16.E4M3.UNPACK_B R84, R163.H1 ;  /* 0x000000a3ff54723e */ /* 0x000fe400030006ff */
[----:B0-----:R-:W-:Y:S02]  /*3aa0*/  F2FP.F16.E4M3.UNPACK_B R164, R13 ;  /* 0x0000000dffa4723e */ /* 0x001fe400020006ff */
[----:B------:R-:W-:Y:S01]  /*3ab0*/  SHF.R.U32.HI R82, RZ, 0x10, R85 ;  /* 0x00000010ff527819 */ /* 0x000fe20000011655 */
[----:B------:R-:W-:Y:S01]  /*3ac0*/  HADD2.F32 R172, -RZ, R84.H0_H0 ;  /* 0x20000054ffac7230 */ /* 0x000fe20000004100 */
[----:B------:R-:W-:Y:S01]  /*3ad0*/  LOP3.LUT R166, R166, 0xff00, R165, 0xf8, !PT ;  /* 0x0000ff00a6a67812 */ /* 0x000fe200078ef8a5 */
[--C-:B------:R-:W-:Y:S01]  /*3ae0*/  HADD2.F32 R85, -RZ, R164.reuse.H1_H1 ;  /* 0x300000a4ff557230 */ /* 0x100fe20000004100 */
[----:B------:R-:W-:Y:S01]  /*3af0*/  F2FP.F16.E4M3.UNPACK_B R165, R162.H1 ;  /* 0x000000a2ffa5723e */ /* 0x000fe200030006ff */
[----:B------:R-:W-:Y:S01]  /*3b00*/  HADD2.F32 R164, -RZ, R164.H0_H0 ;  /* 0x200000a4ffa47230 */ /* 0x000fe20000004100 */
[----:B------:R-:W-:-:S02]  /*3b10*/  F2FP.F16.E4M3.UNPACK_B R163, R163 ;  /* 0x000000a3ffa3723e */ /* 0x000fc400020006ff */
[CC--:B------:R-:W-:Y:S01]  /*3b20*/  FMUL.FTZ R173, R85.reuse, R172.reuse ;  /* 0x000000ac55ad7220 */ /* 0x0c0fe20000410000 */
[--C-:B------:R-:W-:Y:S02]  /*3b30*/  HADD2.F32 R167, -RZ, R165.reuse.H0_H0 ;  /* 0x200000a5ffa77230 */ /* 0x100fe40000004100 */
[C---:B------:R-:W-:Y:S01]  /*3b40*/  FMUL.FTZ R172, R164.reuse, R172 ;  /* 0x000000aca4ac7220 */ /* 0x040fe20000410000 */
[----:B------:R-:W-:Y:S01]  /*3b50*/  HADD2.F32 R165, -RZ, R165.H1_H1 ;  /* 0x300000a5ffa57230 */ /* 0x000fe20000004100 */
[----:B------:R-:W-:Y:S02]  /*3b60*/  F2FP.F16.E4M3.UNPACK_B R162, R162 ;  /* 0x000000a2ffa2723e */ /* 0x000fe400020006ff */
[----:B------:R-:W-:Y:S01]  /*3b70*/  FFMA.FTZ R85, R85, R167, R172 ;  /* 0x000000a755557223 */ /* 0x000fe200000100ac */
[----:B------:R-:W-:Y:S01]  /*3b80*/  F2FP.F16.E4M3.UNPACK_B R172, R13.H1 ;  /* 0x0000000dffac723e */ /* 0x000fe200030006ff */
[----:B------:R-:W-:Y:S01]  /*3b90*/  FFMA.FTZ R164, R164, R167, -R173 ;  /* 0x000000a7a4a47223 */ /* 0x000fe200000108ad */
[----:B------:R-:W-:-:S03]  /*3ba0*/  HADD2.F32 R167, -RZ, R84.H1_H1 ;  /* 0x30000054ffa77230 */ /* 0x000fc60000004100 */
[--C-:B------:R-:W-:Y:S02]  /*3bb0*/  HADD2.F32 R13, -RZ, R172.reuse.H1_H1 ;  /* 0x300000acff0d7230 */ /* 0x100fe40000004100 */
[----:B------:R-:W-:-:S03]  /*3bc0*/  HADD2.F32 R84, -RZ, R172.H0_H0 ;  /* 0x200000acff547230 */ /* 0x000fc60000004100 */
[CC--:B------:R-:W-:Y:S02]  /*3bd0*/  FMUL.FTZ R172, R13.reuse, R167.reuse ;  /* 0x000000a70dac7220 */ /* 0x0c0fe40000410000 */
[C---:B------:R-:W-:Y:S02]  /*3be0*/  FMUL.FTZ R167, R84.reuse, R167 ;  /* 0x000000a754a77220 */ /* 0x040fe40000410000 */
[-C--:B------:R-:W-:Y:S02]  /*3bf0*/  FFMA.FTZ R84, R84, R165.reuse, -R172 ;  /* 0x000000a554547223 */ /* 0x080fe400000108ac */
[----:B------:R-:W-:Y:S01]  /*3c00*/  FFMA.FTZ R165, R13, R165, R167 ;  /* 0x000000a50da57223 */ /* 0x000fe200000100a7 */
[----:B------:R-:W-:Y:S01]  /*3c10*/  IMAD.U32 R13, R82, 0x10000, RZ ;  /* 0x00010000520d7824 */ /* 0x000fe200078e00ff */
[----:B------:R-:W-:Y:S02]  /*3c20*/  MOV R82, R15 ;  /* 0x0000000f00527202 */ /* 0x000fe40000000f00 */
[----:B------:R-:W-:-:S02]  /*3c30*/  F2FP.F16.E4M3.UNPACK_B R15, R83.H1 ;  /* 0x00000053ff0f723e */ /* 0x000fc400030006ff */
[----:B------:R-:W-:Y:S02]  /*3c40*/  LOP3.LUT R13, R166, 0xff0000, R13, 0xf8, !PT ;  /* 0x00ff0000a60d7812 */ /* 0x000fe400078ef80d */
[-C--:B------:R-:W-:Y:S01]  /*3c50*/  F2FP.F16.E4M3.UNPACK_B R173, R82.reuse ;  /* 0x00000052ffad723e */ /* 0x080fe200020006ff */
[--C-:B------:R-:W-:Y:S01]  /*3c60*/  HADD2.F32 R172, -RZ, R15.reuse.H0_H0 ;  /* 0x2000000fffac7230 */ /* 0x100fe20000004100 */
[-C--:B------:R-:W-:Y:S01]  /*3c70*/  F2FP.F16.E4M3.UNPACK_B R166, R13.reuse.H1 ;  /* 0x0000000dffa6723e */ /* 0x080fe200030006ff */
[----:B------:R-:W-:Y:S01]  /*3c80*/  HADD2.F32 R15, -RZ, R15.H1_H1 ;  /* 0x3000000fff0f7230 */ /* 0x000fe20000004100 */
[----:B------:R-:W-:Y:S01]  /*3c90*/  F2FP.F16.E4M3.UNPACK_B R82, R82.H1 ;  /* 0x00000052ff52723e */ /* 0x000fe200030006ff */
[--C-:B------:R-:W-:Y:S01]  /*3ca0*/  HADD2.F32 R167, -RZ, R173.reuse.H1_H1 ;  /* 0x300000adffa77230 */ /* 0x100fe20000004100 */
[----:B------:R-:W-:Y:S01]  /*3cb0*/  F2FP.SATFINITE.E4M3.F32.PACK_AB_MERGE_C R84, R165, R84, RZ ;  /* 0x00000054a554723e */ /* 0x000fe200048070ff */
[--C-:B------:R-:W-:Y:S01]  /*3cc0*/  HADD2.F32 R174, -RZ, R166.reuse.H0_H0 ;  /* 0x200000a6ffae7230 */ /* 0x100fe20000004100 */
[----:B------:R-:W-:Y:S01]  /*3cd0*/  F2FP.F16.E4M3.UNPACK_B R13, R13 ;  /* 0x0000000dff0d723e */ /* 0x000fe200020006ff */
[----:B------:R-:W-:Y:S01]  /*3ce0*/  HADD2.F32 R173, -RZ, R173.H0_H0 ;  /* 0x200000adffad7230 */ /* 0x000fe20000004100 */
[----:B------:R-:W-:Y:S01]  /*3cf0*/  F2FP.SATFINITE.E4M3.F32.PACK_AB_MERGE_C R85, R85, R164, R84 ;  /* 0x000000a45555723e */ /* 0x000fe20004807054 */
[----:B------:R-:W-:-:S02]  /*3d00*/  HADD2.F32 R166, -RZ, R166.H1_H1 ;  /* 0x300000a6ffa67230 */ /* 0x000fc40000004100 */
[----:B------:R-:W-:Y:S01]  /*3d10*/  FMUL.FTZ R175, R167, R174 ;  /* 0x000000aea7af7220 */ /* 0x000fe20000410000 */
[----:B------:R-:W-:Y:S02]  /*3d20*/  F2FP.F16.E4M3.UNPACK_B R84, R14 ;  /* 0x0000000eff54723e */ /* 0x000fe400020006ff */
[----:B------:R-:W-:Y:S01]  /*3d30*/  F2FP.F16.E4M3.UNPACK_B R83, R83 ;  /* 0x00000053ff53723e */ /* 0x000fe200020006ff */
[C---:B------:R-:W-:Y:S01]  /*3d40*/  FFMA.FTZ R175, R173.reuse, R172, -R175 ;  /* 0x000000acadaf7223 */ /* 0x040fe200000108af */
[----:B------:R-:W-:Y:S01]  /*3d50*/  FMUL.FTZ R173, R173, R174 ;  /* 0x000000aeadad7220 */ /* 0x000fe20000410000 */
[----:B------:R-:W-:Y:S02]  /*3d60*/  F2FP.F16.E4M3.UNPACK_B R14, R14.H1 ;  /* 0x0000000eff0e723e */ /* 0x000fe400030006ff */
[----:B------:R-:W-:Y:S02]  /*3d70*/  HADD2.F32 R164, -RZ, R83.H0_H0 ;  /* 0x20000053ffa47230 */ /* 0x000fe40000004100 */
[----:B------:R-:W-:Y:S01]  /*3d80*/  FFMA.FTZ R173, R167, R172, R173 ;  /* 0x000000aca7ad7223 */ /* 0x000fe200000100ad */
[----:B------:R-:W-:-:S02]  /*3d90*/  HADD2.F32 R167, -RZ, R82.H1_H1 ;  /* 0x30000052ffa77230 */ /* 0x000fc40000004100 */
[----:B------:R-:W-:Y:S02]  /*3da0*/  HADD2.F32 R82, -RZ, R82.H0_H0 ;  /* 0x20000052ff527230 */ /* 0x000fe40000004100 */
[----:B------:R-:W-:Y:S02]  /*3db0*/  HADD2.F32 R83, -RZ, R83.H1_H1 ;  /* 0x30000053ff537230 */ /* 0x000fe40000004100 */
[----:B------:R-:W-:-:S04]  /*3dc0*/  FMUL.FTZ R172, R167, R166 ;  /* 0x000000a6a7ac7220 */ /* 0x000fc80000410000 */
[CC--:B------:R-:W-:Y:S01]  /*3dd0*/  FFMA.FTZ R172, R82.reuse, R15.reuse, -R172 ;  /* 0x0000000f52ac7223 */ /* 0x0c0fe200000108ac */
[----:B------:R-:W-:Y:S01]  /*3de0*/  FMUL.FTZ R82, R82, R166 ;  /* 0x000000a652527220 */ /* 0x000fe20000410000 */
[--C-:B------:R-:W-:Y:S02]  /*3df0*/  HADD2.F32 R166, -RZ, R13.reuse.H0_H0 ;  /* 0x2000000dffa67230 */ /* 0x100fe40000004100 */
[----:B------:R-:W-:Y:S02]  /*3e00*/  HADD2.F32 R13, -RZ, R13.H1_H1 ;  /* 0x3000000dff0d7230 */ /* 0x000fe40000004100 */
[----:B------:R-:W-:Y:S01]  /*3e10*/  FFMA.FTZ R82, R167, R15, R82 ;  /* 0x0000000fa7527223 */ /* 0x000fe20000010052 */
[--C-:B------:R-:W-:Y:S02]  /*3e20*/  HADD2.F32 R15, -RZ, R84.reuse.H1_H1 ;  /* 0x30000054ff0f7230 */ /* 0x100fe40000004100 */
[----:B------:R-:W-:Y:S02]  /*3e30*/  HADD2.F32 R84, -RZ, R84.H0_H0 ;  /* 0x20000054ff547230 */ /* 0x000fe40000004100 */
[----:B------:R-:W-:-:S02]  /*3e40*/  HADD2.F32 R167, -RZ, R163.H1_H1 ;  /* 0x300000a3ffa77230 */ /* 0x000fc40000004100 */
[CC--:B------:R-:W-:Y:S01]  /*3e50*/  FMUL.FTZ R165, R15.reuse, R166.reuse ;  /* 0x000000a60fa57220 */ /* 0x0c0fe20000410000 */
[----:B------:R-:W-:Y:S02]  /*3e60*/  HADD2.F32 R163, -RZ, R163.H0_H0 ;  /* 0x200000a3ffa37230 */ /* 0x000fe40000004100 */
[----:B------:R-:W-:Y:S01]  /*3e70*/  FMUL.FTZ R166, R84, R166 ;  /* 0x000000a654a67220 */ /* 0x000fe20000410000 */
[----:B------:R-:W-:Y:S01]  /*3e80*/  F2FP.SATFINITE.E4M3.F32.PACK_AB_MERGE_C R82, R82, R172, RZ ;  /* 0x000000ac5252723e */ /* 0x000fe200048070ff */
[-C--:B------:R-:W-:Y:S02]  /*3e90*/  FFMA.FTZ R165, R84, R164.reuse, -R165 ;  /* 0x000000a454a57223 */ /* 0x080fe400000108a5 */
[----:B------:R-:W-:Y:S01]  /*3ea0*/  FFMA.FTZ R166, R15, R164, R166 ;  /* 0x000000a40fa67223 */ /* 0x000fe200000100a6 */
[--C-:B------:R-:W-:Y:S02]  /*3eb0*/  HADD2.F32 R15, -RZ, R14.reuse.H1_H1 ;  /* 0x3000000eff0f7230 */ /* 0x100fe40000004100 */
[----:B------:R-:W-:-:S03]  /*3ec0*/  HADD2.F32 R14, -RZ, R14.H0_H0 ;  /* 0x2000000eff0e7230 */ /* 0x000fc60000004100 */
[CC--:B------:R-:W-:Y:S02]  /*3ed0*/  FMUL.FTZ R84, R15.reuse, R13.reuse ;  /* 0x0000000d0f547220 */ /* 0x0c0fe40000410000 */
[C---:B------:R-:W-:Y:S02]  /*3ee0*/  FMUL.FTZ R164, R14.reuse, R13 ;  /* 0x0000000d0ea47220 */ /* 0x040fe40000410000 */
[-C--:B------:R-:W-:Y:S01]  /*3ef0*/  FFMA.FTZ R13, R14, R83.reuse, -R84 ;  /* 0x000000530e0d7223 */ /* 0x080fe20000010854 */
[----:B------:R-:W-:Y:S01]  /*3f00*/  F2FP.F16.E4M3.UNPACK_B R84, R12.H1 ;  /* 0x0000000cff54723e */ /* 0x000fe200030006ff */
[----:B------:R-:W-:Y:S01]  /*3f10*/  FFMA.FTZ R14, R15, R83, R164 ;  /* 0x000000530f0e7223 */ /* 0x000fe200000100a4 */
[--C-:B------:R-:W-:Y:S02]  /*3f20*/  HADD2.F32 R83, -RZ, R162.reuse.H1_H1 ;  /* 0x300000a2ff537230 */ /* 0x100fe40000004100 */
[----:B------:R-:W-:Y:S02]  /*3f30*/  HADD2.F32 R162, -RZ, R162.H0_H0 ;  /* 0x200000a2ffa27230 */ /* 0x000fe40000004100 */
[--C-:B------:R-:W-:Y:S01]  /*3f40*/  HADD2.F32 R15, -RZ, R84.reuse.H1_H1 ;  /* 0x30000054ff0f7230 */ /* 0x100fe20000004100 */
[----:B------:R-:W-:Y:S01]  /*3f50*/  F2FP.SATFINITE.E4M3.F32.PACK_AB_MERGE_C R13, R14, R13, RZ ;  /* 0x0000000d0e0d723e */ /* 0x000fe200048070ff */
[----:B------:R-:W-:-:S03]  /*3f60*/  HADD2.F32 R84, -RZ, R84.H0_H0 ;  /* 0x20000054ff547230 */ /* 0x000fc60000004100 */
[C---:B------:R-:W-:Y:S01]  /*3f70*/  FMUL.FTZ R164, R15.reuse, R167 ;  /* 0x000000a70fa47220 */ /* 0x040fe20000410000 */
[----:B------:R-:W-:Y:S01]  /*3f80*/  F2FP.SATFINITE.E4M3.F32.PACK_AB_MERGE_C R165, R166, R165, R13 ;  /* 0x000000a5a6a5723e */ /* 0x000fe2000480700d */
[C---:B------:R-:W-:Y:S01]  /*3f90*/  FMUL.FTZ R167, R84.reuse, R167 ;  /* 0x000000a754a77220 */ /* 0x040fe20000410000 */
[----:B------:R-:W-:Y:S02]  /*3fa0*/  IMAD.MOV.U32 R13, RZ, RZ, R85 ;  /* 0x000000ffff0d7224 */ /* 0x000fe400078e0055 */
[-C--:B------:R-:W-:Y:S01]  /*3fb0*/  FFMA.FTZ R164, R84, R83.reuse, -R164 ;  /* 0x0000005354a47223 */ /* 0x080fe200000108a4 */
[----:B------:R-:W-:Y:S01]  /*3fc0*/  FFMA.FTZ R167, R15, R83, R167 ;  /* 0x000000530fa77223 */ /* 0x000fe200000100a7 */
[----:B------:R-:W-:Y:S01]  /*3fd0*/  F2FP.F16.E4M3.UNPACK_B R15, R12 ;  /* 0x0000000cff0f723e */ /* 0x000fe200020006ff */
[----:B------:R-:W-:-:S03]  /*3fe0*/  IMAD.MOV.U32 R14, RZ, RZ, R165 ;  /* 0x000000ffff0e7224 */ /* 0x000fc600078e00a5 */
[----:B------:R-:W-:Y:S01]  /*3ff0*/  F2FP.SATFINITE.E4M3.F32.PACK_AB_MERGE_C R164, R167, R164, RZ ;  /* 0x000000a4a7a4723e */ /* 0x000fe200048070ff */
[--C-:B------:R-:W-:Y:S02]  /*4000*/  HADD2.F32 R12, -RZ, R15.reuse.H1_H1 ;  /* 0x3000000fff0c7230 */ /* 0x100fe40000004100 */
[----:B------:R-:W-:-:S03]  /*4010*/  HADD2.F32 R15, -RZ, R15.H0_H0 ;  /* 0x2000000fff0f7230 */ /* 0x000fc60000004100 */
[CC--:B------:R-:W-:Y:S02]  /*4020*/  FMUL.FTZ R83, R12.reuse, R163.reuse ;  /* 0x000000a30c537220 */ /* 0x0c0fe40000410000 */
[C---:B------:R-:W-:Y:S02]  /*4030*/  FMUL.FTZ R163, R15.reuse, R163 ;  /* 0x000000a30fa37220 */ /* 0x040fe40000410000 */
[-C--:B------:R-:W-:Y:S01]  /*4040*/  FFMA.FTZ R83, R15, R162.reuse, -R83 ;  /* 0x000000a20f537223 */ /* 0x080fe20000010853 */
[----:B------:R-:W-:Y:S01]  /*4050*/  F2FP.SATFINITE.E4M3.F32.PACK_AB_MERGE_C R15, R173, R175, R82 ;  /* 0x000000afad0f723e */ /* 0x000fe20004807052 */
[----:B------:R-:W-:-:S05]  /*4060*/  FFMA.FTZ R163, R12, R162, R163 ;  /* 0x000000a20ca37223 */ /* 0x000fca00000100a3 */
[----:B------:R-:W-:-:S05]  /*4070*/  F2FP.SATFINITE.E4M3.F32.PACK_AB_MERGE_C R83, R163, R83, R164 ;  /* 0x00000053a353723e */ /* 0x000fca00048070a4 */
[----:B------:R-:W-:-:S07]  /*4080*/  IMAD.MOV.U32 R12, RZ, RZ, R83 ;  /* 0x000000ffff0c7224 */ /* 0x000fce00078e0053 */
.L_x_450:
[----:B------:R-:W-:Y:S05]  /*4090*/  BSYNC B3 ;  /* 0x0000000000037941 */ /* 0x000fea0003800000 */
.L_x_449:
[----:B----4-:R-:W-:-:S04]  /*40a0*/  IADD3 R82, P2, R16, R11, RZ ;  /* 0x0000000b10527210 */ /* 0x010fc80007f5e0ff */
[----:B---3--:R-:W-:-:S05]  /*40b0*/  IADD3.X R83, R151, R17, RZ, P2, !PT ;  /* 0x0000001197537210 */ /* 0x008fca00017fe4ff */
[----:B0-----:R0:W-:Y:S04]  /*40c0*/  ST.E.128 desc[UR50][R82.64], R12 ;  /* 0x0000000c52007985 */ /* 0x0011e8000c101d32 */
.L_x_448:
[----:B------:R-:W-:Y:S05]  /*40d0*/  BSYNC B2 ;  /* 0x0000000000027941 */ /* 0x000fea0003800000 */
.L_x_447:
        /* <DEDUP_REMOVED lines=8> */
[----:B------:R-:W-:Y:S02]  /*4160*/  LOP3.LUT R80, R79, 0xff0000ff, RZ, 0xc0, !PT ;  /* 0xff0000ff4f507812 */ /* 0x000fe400078ec0ff */
[----:B------:R-:W-:Y:S01]  /*4170*/  SHF.R.U32.HI R79, RZ, 0x10, R79 ;  /* 0x00000010ff4f7819 */ /* 0x000fe2000001164f */
[----:B------:R-:W-:Y:S01]  /*4180*/  IMAD.SHL.U32 R82, R82, 0x100, RZ ;  /* 0x0000010052527824 */ /* 0x000fe200078e00ff */
[----:B------:R-:W-:Y:S02]  /*4190*/  SHF.R.U32.HI R83, RZ, 0x8, R81 ;  /* 0x00000008ff537819 */ /* 0x000fe40000011651 */
[----:B------:R-:W-:Y:S01]  /*41a0*/  LOP3.LUT R84, R81, 0xff0000ff, RZ, 0xc0, !PT ;  /* 0xff0000ff51547812 */ /* 0x000fe200078ec0ff */
[----:B------:R-:W-:Y:S01]  /*41b0*/  IMAD.U32 R79, R79, 0x10000, RZ ;  /* 0x000100004f4f7824 */ /* 0x000fe200078e00ff */
[----:B------:R-:W-:Y:S01]  /*41c0*/  LOP3.LUT R80, R80, 0xff00, R82, 0xf8, !PT ;  /* 0x0000ff0050507812 */ /* 0x000fe200078ef852 */
[----:B------:R-:W-:Y:S01]  /*41d0*/  IMAD.SHL.U32 R83, R83, 0x100, RZ ;  /* 0x0000010053537824 */ /* 0x000fe200078e00ff */
[----:B0-----:R-:W-:-:S02]  /*41e0*/  F2FP.F16.E4M3.UNPACK_B R82, R13 ;  /* 0x0000000dff52723e */ /* 0x001fc400020006ff */
[----:B------:R-:W-:Y:S02]  /*41f0*/  LOP3.LUT R79, R80, 0xff0000, R79, 0xf8, !PT ;  /* 0x00ff0000504f7812 */ /* 0x000fe400078ef84f */
[-C--:B------:R-:W-:Y:S02]  /*4200*/  F2FP.F16.E4M3.UNPACK_B R80, R160.reuse.H1 ;  /* 0x000000a0ff50723e */ /* 0x080fe400030006ff */
[----:B------:R-:W-:Y:S01]  /*4210*/  SHF.R.U32.HI R78, RZ, 0x10, R81 ;  /* 0x00000010ff4e7819 */ /* 0x000fe20000011651 */
[----:B------:R-:W-:Y:S01]  /*4220*/  HADD2.F32 R81, -RZ, R82.H1_H1 ;  /* 0x30000052ff517230 */ /* 0x000fe20000004100 */
[----:B------:R-:W-:Y:S01]  /*4230*/  LOP3.LUT R84, R84, 0xff00, R83, 0xf8, !PT ;  /* 0x0000ff0054547812 */ /* 0x000fe200078ef853 */
[----:B------:R-:W-:Y:S01]  /*4240*/  HADD2.F32 R162, -RZ, R80.H0_H0 ;  /* 0x20000050ffa27230 */ /* 0x000fe20000004100 */
        /* <DEDUP_REMOVED lines=18> */
[----:B------:R-:W-:Y:S01]  /*4370*/  SHF.L.U32 R13, R78, 0x10, RZ ;  /* 0x000000104e0d7819 */ /* 0x000fe200000006ff */
[----:B------:R-:W-:Y:S01]  /*4380*/  IMAD.MOV.U32 R78, RZ, RZ, R15 ;  /* 0x000000ffff4e7224 */ /* 0x000fe200078e000f */
[----:B------:R-:W-:Y:S02]  /*4390*/  F2FP.F16.E4M3.UNPACK_B R15, R79.H1 ;  /* 0x0000004fff0f723e */ /* 0x000fe400030006ff */
[----:B------:R-:W-:-:S02]  /*43a0*/  LOP3.LUT R13, R84, 0xff0000, R13, 0xf8, !PT ;  /* 0x00ff0000540d7812 */ /* 0x000fc400078ef80d */
        /* <DEDUP_REMOVED lines=56> */
[----:B------:R-:W-:-:S04]  /*4730*/  F2FP.F16.E4M3.UNPACK_B R15, R12 ;  /* 0x0000000cff0f723e */ /* 0x000fc800020006ff */
[----:B------:R-:W-:Y:S01]  /*4740*/  F2FP.SATFINITE.E4M3.F32.PACK_AB_MERGE_C R82, R85, R82, RZ ;  /* 0x000000525552723e */ /* 0x000fe200048070ff */
[--C-:B------:R-:W-:Y:S02]  /*4750*/  HADD2.F32 R12, -RZ, R15.reuse.H1_H1 ;  /* 0x3000000fff0c7230 */ /* 0x100fe40000004100 */
[----:B------:R-:W-:-:S03]  /*4760*/  HADD2.F32 R15, -RZ, R15.H0_H0 ;  /* 0x2000000fff0f7230 */ /* 0x000fc60000004100 */
[CC--:B------:R-:W-:Y:S02]  /*4770*/  FMUL.FTZ R79, R12.reuse, R160.reuse ;  /* 0x000000a00c4f7220 */ /* 0x0c0fe40000410000 */
[C---:B------:R-:W-:Y:S02]  /*4780*/  FMUL.FTZ R160, R15.reuse, R160 ;  /* 0x000000a00fa07220 */ /* 0x040fe40000410000 */
[----:B------:R-:W-:Y:S01]  /*4790*/  FFMA.FTZ R79, R15, R161, -R79 ;  /* 0x000000a10f4f7223 */ /* 0x000fe2000001084f */
[----:B------:R-:W-:Y:S01]  /*47a0*/  F2FP.SATFINITE.E4M3.F32.PACK_AB_MERGE_C R15, R163, R165, R78 ;  /* 0x000000a5a30f723e */ /* 0x000fe2000480704e */
[----:B------:R-:W-:-:S05]  /*47b0*/  FFMA.FTZ R160, R12, R161, R160 ;  /* 0x000000a10ca07223 */ /* 0x000fca00000100a0 */
[----:B------:R-:W-:-:S07]  /*47c0*/  F2FP.SATFINITE.E4M3.F32.PACK_AB_MERGE_C R12, R160, R79, R82 ;  /* 0x0000004fa00c723e */ /* 0x000fce0004807052 */
.L_x_454:
[----:B------:R-:W-:Y:S05]  /*47d0*/  BSYNC B3 ;  /* 0x0000000000037941 */ /* 0x000fea0003800000 */
.L_x_453:
[----:B------:R-:W-:-:S05]  /*47e0*/  IMAD.SHL.U32 R80, R170, 0x10, RZ ;  /* 0x00000010aa507824 */ /* 0x000fca00078e00ff */
[----:B----4-:R-:W-:-:S04]  /*47f0*/  IADD3 R78, P2, R11, R80, RZ ;  /* 0x000000500b4e7210 */ /* 0x010fc80007f5e0ff */
[----:B---3--:R-:W-:-:S05]  /*4800*/  LEA.HI.X.SX32 R79, R80, R151, 0x1, P2 ;  /* 0x00000097504f7211 */ /* 0x008fca00010f0eff */
[----:B0-----:R0:W-:Y:S04]  /*4810*/  ST.E.128 desc[UR50][R78.64], R12 ;  /* 0x0000000c4e007985 */ /* 0x0011e8000c101d32 */
.L_x_452:
[----:B------:R-:W-:Y:S05]  /*4820*/  BSYNC B2 ;  /* 0x0000000000027941 */ /* 0x000fea0003800000 */
.L_x_451:
[----:B------:R-:W-:Y:S01]  /*4830*/  ISETP.NE.AND P2, PT, R30, RZ, PT ;  /* 0x000000ff1e00720c */ /* 0x000fe20003f45270 */
[----:B------:R-:W-:-:S12]  /*4840*/  BSSY B2, `(.L_x_455) ;  /* 0x0000072000027945 */ /* 0x000fd80003800000 */
[----:B------:R-:W-:Y:S05]  /*4850*/  @!P2 BRA `(.L_x_456) ;  /* 0x0000000400c0a947 */ /* 0x000fea0003800000 */
[----:B0-----:R0:W0:Y:S01]  /*4860*/  LDS.128 R12, [R37+0x1cc00] ;  /* 0x01cc0000250c7984 */ /* 0x0010220000000c00 */
[----:B------:R-:W-:Y:S01]  /*4870*/  ISETP.GE.AND P2, PT, R199, R117, PT ;  /* 0x00000075c700720c */ /* 0x000fe20003f46270 */
[----:B------:R-:W-:-:S12]  /*4880*/  BSSY B3, `(.L_x_457) ;  /* 0x0000069000037945 */ /* 0x000fd80003800000 */
[----:B------:R-:W-:Y:S05]  /*4890*/  @P2 BRA `(.L_x_458) ;  /* 0x00000004009c2947 */ /* 0x000fea0003800000 */
[----:B------:R-:W-:Y:S02]  /*48a0*/  SHF.R.U32.HI R80, RZ, 0x8, R77 ;  /* 0x00000008ff507819 */ /* 0x000fe4000001164d */
[--C-:B------:R-:W-:Y:S02]  /*48b0*/  SHF.R.U32.HI R76, RZ, 0x10, R75.reuse ;  /* 0x00000010ff4c7819 */ /* 0x100fe4000001164b */
[----:B------:R-:W-:Y:S02]  /*48c0*/  SHF.R.U32.HI R78, RZ, 0x8, R75 ;  /* 0x00000008ff4e7819 */ /* 0x000fe4000001164b */
[----:B------:R-:W-:Y:S02]  /*48d0*/  LOP3.LUT R79, R75, 0xff0000ff, RZ, 0xc0, !PT ;  /* 0xff0000ff4b4f7812 */ /* 0x000fe400078ec0ff */
[----:B------:R-:W-:Y:S02]  /*48e0*/  SHF.R.U32.HI R75, RZ, 0x10, R77 ;  /* 0x00000010ff4b7819 */ /* 0x000fe4000001164d */
[----:B------:R-:W-:Y:S01]  /*48f0*/  LOP3.LUT R74, R77, 0xff0000ff, RZ, 0xc0, !PT ;  /* 0xff0000ff4d4a7812 */ /* 0x000fe200078ec0ff */
[----:B------:R-:W-:Y:S01]  /*4900*/  IMAD.SHL.U32 R77, R80, 0x100, RZ ;  /* 0x00000100504d7824 */ /* 0x000fe200078e00ff */
[----:B------:R-:W-:-:S02]  /*4910*/  SHF.L.U32 R78, R78, 0x8, RZ ;  /* 0x000000084e4e7819 */ /* 0x000fc400000006ff */
[----:B0-----:R-:W-:Y:S02]  /*4920*/  F2FP.F16.E4M3.UNPACK_B R83, R13 ;  /* 0x0000000dff53723e */ /* 0x001fe400020006ff */
[----:B------:R-:W-:Y:S02]  /*4930*/  LOP3.LUT R77, R74, 0xff00, R77, 0xf8, !PT ;  /* 0x0000ff004a4d7812 */ /* 0x000fe400078ef84d */
[-C--:B------:R-:W-:Y:S02]  /*4940*/  F2FP.F16.E4M3.UNPACK_B R74, R157.reuse.H1 ;  /* 0x0000009dff4a723e */ /* 0x080fe400030006ff */
[----:B------:R-:W-:Y:S01]  /*4950*/  LOP3.LUT R78, R79, 0xff00, R78, 0xf8, !PT ;  /* 0x0000ff004f4e7812 */ /* 0x000fe200078ef84e */
[--C-:B------:R-:W-:Y:S01]  /*4960*/  HADD2.F32 R79, -RZ, R83.reuse.H1_H1 ;  /* 0x30000053ff4f7230 */ /* 0x100fe20000004100 */
[-C--:B------:R-:W-:Y:S01]  /*4970*/  F2FP.F16.E4M3.UNPACK_B R81, R156.reuse.H1 ;  /* 0x0000009cff51723e */ /* 0x080fe200030006ff */
[----:B------:R-:W-:Y:S01]  /*4980*/  HADD2.F32 R84, -RZ, R74.H0_H0 ;  /* 0x2000004aff547230 */ /* 0x000fe20000004100 */
[----:B------:R-:W-:Y:S01]  /*4990*/  F2FP.F16.E4M3.UNPACK_B R157, R157 ;  /* 0x0000009dff9d723e */ /* 0x000fe200020006ff */
[----:B------:R-:W-:Y:S01]  /*49a0*/  HADD2.F32 R83, -RZ, R83.H0_H0 ;  /* 0x20000053ff537230 */ /* 0x000fe20000004100 */
[----:B------:R-:W-:Y:S01]  /*49b0*/  F2FP.F16.E4M3.UNPACK_B R156, R156 ;  /* 0x0000009cff9c723e */ /* 0x000fe200020006ff */
[----:B------:R-:W-:-:S02]  /*49c0*/  HADD2.F32 R82, -RZ, R81.H0_H0 ;  /* 0x20000051ff527230 */ /* 0x000fc40000004100 */
[-C--:B------:R-:W-:Y:S01]  /*49d0*/  FMUL.FTZ R80, R79, R84.reuse ;  /* 0x000000544f507220 */ /* 0x080fe20000410000 */
[----:B------:R-:W-:Y:S02]  /*49e0*/  HADD2.F32 R74, -RZ, R74.H1_H1 ;  /* 0x3000004aff4a7230 */ /* 0x000fe40000004100 */
[C---:B------:R-:W-:Y:S01]  /*49f0*/  FMUL.FTZ R84, R83.reuse, R84 ;  /* 0x0000005453547220 */ /* 0x040fe20000410000 */
[-C--:B------:R-:W-:Y:S01]  /*4a00*/  FFMA.FTZ R80, R83, R82.reuse, -R80 ;  /* 0x0000005253507223 */ /* 0x080fe20000010850 */
[----:B------:R-:W-:Y:S02]  /*4a10*/  F2FP.F16.E4M3.UNPACK_B R83, R13.H1 ;  /* 0x0000000dff53723e */ /* 0x000fe400030006ff */
[----:B------:R-:W-:Y:S01]  /*4a20*/  FFMA.FTZ R79, R79, R82, R84 ;  /* 0x000000524f4f7223 */ /* 0x000fe20000010054 */
[----:B------:R-:W-:Y:S02]  /*4a30*/  HADD2.F32 R82, -RZ, R81.H1_H1 ;  /* 0x30000051ff527230 */ /* 0x000fe40000004100 */
[----:B------:R-:W-:-:S02]  /*4a40*/  IMAD.U32 R81, R76, 0x10000, RZ ;  /* 0x000100004c517824 */ /* 0x000fc400078e00ff */
[--C-:B------:R-:W-:Y:S02]  /*4a50*/  HADD2.F32 R13, -RZ, R83.reuse.H1_H1 ;  /* 0x30000053ff0d7230 */ /* 0x100fe40000004100 */
[----:B------:R-:W-:Y:S01]  /*4a60*/  IMAD.U32 R76, R75, 0x10000, RZ ;  /* 0x000100004b4c7824 */ /* 0x000fe200078e00ff */
[----:B------:R-:W-:Y:S01]  /*4a70*/  LOP3.LUT R75, R78, 0xff0000, R81, 0xf8, !PT ;  /* 0x00ff00004e4b7812 */ /* 0x000fe200078ef851 */
[----:B------:R-:W-:Y:S02]  /*4a80*/  HADD2.F32 R83, -RZ, R83.H0_H0 ;  /* 0x20000053ff537230 */ /* 0x000fe40000004100 */
[-C--:B------:R-:W-:Y:S01]  /*4a90*/  FMUL.FTZ R84, R13, R74.reuse ;  /* 0x0000004a0d547220 */ /* 0x080fe20000410000 */
[----:B------:R-:W-:Y:S02]  /*4aa0*/  LOP3.LUT R76, R77, 0xff0000, R76, 0xf8, !PT ;  /* 0x00ff00004d4c7812 */ /* 0x000fe400078ef84c */
[C---:B------:R-:W-:Y:S01]  /*4ab0*/  FMUL.FTZ R160, R83.reuse, R74 ;  /* 0x0000004a53a07220 */ /* 0x040fe20000410000 */
[----:B------:R-:W-:Y:S01]  /*4ac0*/  FFMA.FTZ R74, R83, R82, -R84 ;  /* 0x00000052534a7223 */ /* 0x000fe20000010854 */
[----:B------:R-:W-:-:S02]  /*4ad0*/  F2FP.F16.E4M3.UNPACK_B R83, R15 ;  /* 0x0000000fff53723e */ /* 0x000fc400020006ff */
[----:B------:R-:W-:Y:S01]  /*4ae0*/  F2FP.F16.E4M3.UNPACK_B R77, R76.H1 ;  /* 0x0000004cff4d723e */ /* 0x000fe200030006ff */
[----:B------:R-:W-:Y:S01]  /*4af0*/  FFMA.FTZ R13, R13, R82, R160 ;  /* 0x000000520d0d7223 */ /* 0x000fe200000100a0 */
[----:B------:R-:W-:Y:S01]  /*4b00*/  F2FP.F16.E4M3.UNPACK_B R78, R75.H1 ;  /* 0x0000004bff4e723e */ /* 0x000fe200030006ff */
[----:B------:R-:W-:Y:S01]  /*4b10*/  HADD2.F32 R81, -RZ, R83.H1_H1 ;  /* 0x30000053ff517230 */ /* 0x000fe20000004100 */
[----:B------:R-:W-:Y:S01]  /*4b20*/  F2FP.F16.E4M3.UNPACK_B R15, R15.H1 ;  /* 0x0000000fff0f723e */ /* 0x000fe200030006ff */
[----:B------:R-:W-:Y:S01]  /*4b30*/  HADD2.F32 R84, -RZ, R77.H0_H0 ;  /* 0x2000004dff547230 */ /* 0x000fe20000004100 */
[----:B------:R-:W-:Y:S01]  /*4b40*/  F2FP.SATFINITE.E4M3.F32.PACK_AB_MERGE_C R13, R13, R74, RZ ;  /* 0x0000004a0d0d723e */ /* 0x000fe200048070ff */
[----:B------:R-:W-:Y:S01]  /*4b50*/  HADD2.F32 R83, -RZ, R83.H0_H0 ;  /* 0x20000053ff537230 */ /* 0x000fe20000004100 */
[----:B------:R-:W-:Y:S01]  /*4b60*/  MOV R74, R14 ;  /* 0x0000000e004a7202 */ /* 0x000fe20000000f00 */
[--C-:B------:R-:W-:Y:S02]  /*4b70*/  HADD2.F32 R82, -RZ, R78.reuse.H0_H0 ;  /* 0x2000004eff527230 */ /* 0x100fe40000004100 */
[----:B------:R-:W-:Y:S01]  /*4b80*/  FMUL.FTZ R85, R81, R84 ;  /* 0x0000005451557220 */ /* 0x000fe20000410000 */
[----:B------:R-:W-:Y:S01]  /*4b90*/  HADD2.F32 R77, -RZ, R77.H1_H1 ;  /* 0x3000004dff4d7230 */ /* 0x000fe20000004100 */
[----:B------:R-:W-:Y:S01]  /*4ba0*/  F2FP.F16.E4M3.UNPACK_B R76, R76 ;  /* 0x0000004cff4c723e */ /* 0x000fe200020006ff */
[----:B------:R-:W-:-:S02]  /*4bb0*/  HADD2.F32 R78, -RZ, R78.H1_H1 ;  /* 0x3000004eff4e7230 */ /* 0x000fc40000004100 */
[C---:B------:R-:W-:Y:S01]  /*4bc0*/  FFMA.FTZ R85, R83.reuse, R82, -R85 ;  /* 0x0000005253557223 */ /* 0x040fe20000010855 */
[----:B------:R-:W-:Y:S01]  /*4bd0*/  FMUL.FTZ R83, R83, R84 ;  /* 0x0000005453537220 */ /* 0x000fe20000410000 */
[----:B------:R-:W-:Y:S02]  /*4be0*/  F2FP.F16.E4M3.UNPACK_B R14, R74 ;  /* 0x0000004aff0e723e */ /* 0x000fe400020006ff */
[----:B------:R-:W-:Y:S01]  /*4bf0*/  F2FP.SATFINITE.E4M3.F32.PACK_AB_MERGE_C R13, R79, R80, R13 ;  /* 0x000000504f0d723e */ /* 0x000fe2000480700d */
[----:B------:R-:W-:Y:S01]  /*4c00*/  FFMA.FTZ R83, R81, R82, R83 ;  /* 0x0000005251537223 */ /* 0x000fe20000010053 */
[--C-:B------:R-:W-:Y:S01]  /*4c10*/  HADD2.F32 R81, -RZ, R15.reuse.H1_H1 ;  /* 0x3000000fff517230 */ /* 0x100fe20000004100 */
[----:B------:R-:W-:Y:S01]  /*4c20*/  F2FP.F16.E4M3.UNPACK_B R75, R75 ;  /* 0x0000004bff4b723e */ /* 0x000fe200020006ff */
[----:B------:R-:W-:Y:S01]  /*4c30*/  HADD2.F32 R15, -RZ, R15.H0_H0 ;  /* 0x2000000fff0f7230 */ /* 0x000fe20000004100 */
[----:B------:R-:W-:Y:S01]  /*4c40*/  F2FP.F16.E4M3.UNPACK_B R74, R74.H1 ;  /* 0x0000004aff4a723e */ /* 0x000fe200030006ff */
[----:B------:R-:W-:-:S02]  /*4c50*/  HADD2.F32 R80, -RZ, R76.H0_H0 ;  /* 0x2000004cff507230 */ /* 0x000fc40000004100 */
[-C--:B------:R-:W-:Y:S01]  /*4c60*/  FMUL.FTZ R82, R81, R77.reuse ;  /* 0x0000004d51527220 */ /* 0x080fe20000410000 */
[C---:B------:R-:W-:Y:S01]  /*4c70*/  FMUL.FTZ R84, R15.reuse, R77 ;  /* 0x0000004d0f547220 */ /* 0x040fe20000410000 */
[--C-:B------:R-:W-:Y:S02]  /*4c80*/  HADD2.F32 R77, -RZ, R14.reuse.H0_H0 ;  /* 0x2000000eff4d7230 */ /* 0x100fe40000004100 */
[-C--:B------:R-:W-:Y:S01]  /*4c90*/  FFMA.FTZ R82, R15, R78.reuse, -R82 ;  /* 0x0000004e0f527223 */ /* 0x080fe20000010852 */
[----:B------:R-:W-:Y:S02]  /*4ca0*/  HADD2.F32 R15, -RZ, R14.H1_H1 ;  /* 0x3000000eff0f7230 */ /* 0x000fe40000004100 */
[----:B------:R-:W-:Y:S01]  /*4cb0*/  FFMA.FTZ R81, R81, R78, R84 ;  /* 0x0000004e51517223 */ /* 0x000fe20000010054 */
[--C-:B------:R-:W-:Y:S02]  /*4cc0*/  HADD2.F32 R78, -RZ, R75.reuse.H0_H0 ;  /* 0x2000004bff4e7230 */ /* 0x100fe40000004100 */
[----:B------:R-:W-:-:S02]  /*4cd0*/  HADD2.F32 R75, -RZ, R75.H1_H1 ;  /* 0x3000004bff4b7230 */ /* 0x000fc40000004100 */
[-C--:B------:R-:W-:Y:S01]  /*4ce0*/  FMUL.FTZ R14, R15, R80.reuse ;  /* 0x000000500f0e7220 */ /* 0x080fe20000410000 */
[----:B------:R-:W-:Y:S01]  /*4cf0*/  FMUL.FTZ R80, R77, R80 ;  /* 0x000000504d507220 */ /* 0x000fe20000410000 */
[----:B------:R-:W-:Y:S02]  /*4d00*/  F2FP.SATFINITE.E4M3.F32.PACK_AB_MERGE_C R82, R81, R82, RZ ;  /* 0x000000525152723e */ /* 0x000fe400048070ff */
[-C--:B------:R-:W-:Y:S01]  /*4d10*/  FFMA.FTZ R14, R77, R78.reuse, -R14 ;  /* 0x0000004e4d0e7223 */ /* 0x080fe2000001080e */
[----:B------:R-:W-:Y:S02]  /*4d20*/  HADD2.F32 R77, -RZ, R76.H1_H1 ;  /* 0x3000004cff4d7230 */ /* 0x000fe40000004100 */
[----:B------:R-:W-:Y:S01]  /*4d30*/  FFMA.FTZ R15, R15, R78, R80 ;  /* 0x0000004e0f0f7223 */ /* 0x000fe20000010050 */
[--C-:B------:R-:W-:Y:S02]  /*4d40*/  HADD2.F32 R76, -RZ, R74.reuse.H1_H1 ;  /* 0x3000004aff4c7230 */ /* 0x100fe40000004100 */
[----:B------:R-:W-:-:S02]  /*4d50*/  HADD2.F32 R74, -RZ, R74.H0_H0 ;  /* 0x2000004aff4a7230 */ /* 0x000fc40000004100 */
[--C-:B------:R-:W-:Y:S02]  /*4d60*/  HADD2.F32 R80, -RZ, R157.reuse.H1_H1 ;  /* 0x3000009dff507230 */ /* 0x100fe40000004100 */
[-C--:B------:R-:W-:Y:S01]  /*4d70*/  FMUL.FTZ R79, R76, R77.reuse ;  /* 0x0000004d4c4f7220 */ /* 0x080fe20000410000 */
[----:B------:R-:W-:Y:S02]  /*4d80*/  HADD2.F32 R78, -RZ, R156.H1_H1 ;  /* 0x3000009cff4e7230 */ /* 0x000fe40000004100 */
[C---:B------:R-:W-:Y:S01]  /*4d90*/  FMUL.FTZ R77, R74.reuse, R77 ;  /* 0x0000004d4a4d7220 */ /* 0x040fe20000410000 */
[----:B------:R-:W-:Y:S02]  /*4da0*/  HADD2.F32 R157, -RZ, R157.H0_H0 ;  /* 0x2000009dff9d7230 */ /* 0x000fe40000004100 */
[-C--:B------:R-:W-:Y:S01]  /*4db0*/  FFMA.FTZ R74, R74, R75.reuse, -R79 ;  /* 0x0000004b4a4a7223 */ /* 0x080fe2000001084f */
[----:B------:R-:W-:Y:S01]  /*4dc0*/  FFMA.FTZ R75, R76, R75, R77 ;  /* 0x0000004b4c4b7223 */ /* 0x000fe2000001004d */
[----:B------:R-:W-:-:S04]  /*4dd0*/  F2FP.F16.E4M3.UNPACK_B R76, R12.H1 ;  /* 0x0000000cff4c723e */ /* 0x000fc800030006ff */
[----:B------:R-:W-:Y:S01]  /*4de0*/  F2FP.SATFINITE.E4M3.F32.PACK_AB_MERGE_C R74, R75, R74, RZ ;  /* 0x0000004a4b4a723e */ /* 0x000fe200048070ff */
[--C-:B------:R-:W-:Y:S02]  /*4df0*/  HADD2.F32 R77, -RZ, R76.reuse.H1_H1 ;  /* 0x3000004cff4d7230 */ /* 0x100fe40000004100 */
[----:B------:R-:W-:Y:S01]  /*4e00*/  HADD2.F32 R79, -RZ, R76.H0_H0 ;  /* 0x2000004cff4f7230 */ /* 0x000fe20000004100 */
[----:B------:R-:W-:Y:S02]  /*4e10*/  F2FP.SATFINITE.E4M3.F32.PACK_AB_MERGE_C R14, R15, R14, R74 ;  /* 0x0000000e0f0e723e */ /* 0x000fe4000480704a */
[-C--:B------:R-:W-:Y:S01]  /*4e20*/  FMUL.FTZ R76, R77, R80.reuse ;  /* 0x000000504d4c7220 */ /* 0x080fe20000410000 */
[----:B------:R-:W-:Y:S01]  /*4e30*/  F2FP.SATFINITE.E4M3.F32.PACK_AB_MERGE_C R15, R83, R85, R82 ;  /* 0x00000055530f723e */ /* 0x000fe20004807052 */
[C---:B------:R-:W-:Y:S02]  /*4e40*/  FMUL.FTZ R80, R79.reuse, R80 ;  /* 0x000000504f507220 */ /* 0x040fe40000410000 */
[----:B------:R-:W-:Y:S01]  /*4e50*/  FFMA.FTZ R76, R79, R78, -R76 ;  /* 0x0000004e4f4c7223 */ /* 0x000fe2000001084c */
[----:B------:R-:W-:-:S02]  /*4e60*/  HADD2.F32 R79, -RZ, R156.H0_H0 ;  /* 0x2000009cff4f7230 */ /* 0x000fc40000004100 */
[----:B------:R-:W-:Y:S01]  /*4e70*/  FFMA.FTZ R77, R77, R78, R80 ;  /* 0x0000004e4d4d7223 */ /* 0x000fe20000010050 */
[----:B------:R-:W-:-:S04]  /*4e80*/  F2FP.F16.E4M3.UNPACK_B R78, R12 ;  /* 0x0000000cff4e723e */ /* 0x000fc800020006ff */
[----:B------:R-:W-:Y:S01]  /*4e90*/  F2FP.SATFINITE.E4M3.F32.PACK_AB_MERGE_C R76, R77, R76, RZ ;  /* 0x0000004c4d4c723e */ /* 0x000fe200048070ff */
[--C-:B------:R-:W-:Y:S02]  /*4ea0*/  HADD2.F32 R12, -RZ, R78.reuse.H1_H1 ;  /* 0x3000004eff0c7230 */ /* 0x100fe40000004100 */
[----:B------:R-:W-:-:S03]  /*4eb0*/  HADD2.F32 R78, -RZ, R78.H0_H0 ;  /* 0x2000004eff4e7230 */ /* 0x000fc60000004100 */
[-C--:B------:R-:W-:Y:S02]  /*4ec0*/  FMUL.FTZ R161, R12, R157.reuse ;  /* 0x0000009d0ca17220 */ /* 0x080fe40000410000 */
[C---:B------:R-:W-:Y:S02]  /*4ed0*/  FMUL.FTZ R157, R78.reuse, R157 ;  /* 0x0000009d4e9d7220 */ /* 0x040fe40000410000 */
[-C--:B------:R-:W-:Y:S02]  /*4ee0*/  FFMA.FTZ R78, R78, R79.reuse, -R161 ;  /* 0x0000004f4e4e7223 */ /* 0x080fe400000108a1 */
[----:B------:R-:W-:-:S05]  /*4ef0*/  FFMA.FTZ R157, R12, R79, R157 ;  /* 0x0000004f0c9d7223 */ /* 0x000fca000001009d */
[----:B------:R-:W-:-:S07]  /*4f00*/  F2FP.SATFINITE.E4M3.F32.PACK_AB_MERGE_C R12, R157, R78, R76 ;  /* 0x0000004e9d0c723e */ /* 0x000fce000480704c */
.L_x_458:
[----:B------:R-:W-:Y:S05]  /*4f10*/  BSYNC B3 ;  /* 0x0000000000037941 */ /* 0x000fea0003800000 */
.L_x_457:
[----:B------:R-:W-:-:S05]  /*4f20*/  IMAD.SHL.U32 R76, R171, 0x10, RZ ;  /* 0x00000010ab4c7824 */ /* 0x000fca00078e00ff */
[----:B----4-:R-:W-:-:S04]  /*4f30*/  IADD3 R74, P2, R11, R76, RZ ;  /* 0x0000004c0b4a7210 */ /* 0x010fc80007f5e0ff */
[----:B---3--:R-:W-:-:S05]  /*4f40*/  LEA.HI.X.SX32 R75, R76, R151, 0x1, P2 ;  /* 0x000000974c4b7211 */ /* 0x008fca00010f0eff */
[----:B0-----:R0:W-:Y:S04]  /*4f50*/  ST.E.128 desc[UR50][R74.64], R12 ;  /* 0x0000000c4a007985 */ /* 0x0011e8000c101d32 */
.L_x_456:
[----:B------:R-:W-:Y:S05]  /*4f60*/  BSYNC B2 ;  /* 0x0000000000027941 */ /* 0x000fea0003800000 */
.L_x_455:
[----:B------:R-:W-:Y:S01]  /*4f70*/  ISETP.NE.AND P2, PT, R31, RZ, PT ;  /* 0x000000ff1f00720c */ /* 0x000fe20003f45270 */
[----:B------:R-:W-:-:S12]  /*4f80*/  BSSY B2, `(.L_x_459) ;  /* 0x0000074000027945 */ /* 0x000fd80003800000 */
[----:B------:R-:W-:Y:S05]  /*4f90*/  @!P2 BRA `(.L_x_460) ;  /* 0x0000000400c8a947 */ /* 0x000fea0003800000 */
[----:B0-----:R0:W0:Y:S01]  /*4fa0*/  LDS.128 R12, [R36+0x1cc00] ;  /* 0x01cc0000240c7984 */ /* 0x0010220000000c00 */
[----:B----4-:R-:W-:Y:S01]  /*4fb0*/  IADD3 R74, P2, R168, R11, RZ ;  /* 0x0000000ba84a7210 */ /* 0x010fe20007f5e0ff */
[----:B------:R-:W-:Y:S04]  /*4fc0*/  BSSY B3, `(.L_x_461) ;  /* 0x000006e000037945 */ /* 0x000fe80003800000 */
[----:B---3--:R-:W-:Y:S01]  /*4fd0*/  IMAD.X R75, R151, 0x1, R194, P2 ;  /* 0x00000001974b7824 */ /* 0x008fe200010e06c2 */
[----:B------:R-:W-:-:S13]  /*4fe0*/  ISETP.GE.AND P2, PT, R200, R117, PT ;  /* 0x00000075c800720c */ /* 0x000fda0003f46270 */
[----:B------:R-:W-:Y:S05]  /*4ff0*/  @P2 BRA `(.L_x_462) ;  /* 0x0000000400a82947 */ /* 0x000fea0003800000 */
[----:B0-----:R-:W-:Y:S01]  /*5000*/  IMAD.MOV.U32 R72, RZ, RZ, R13 ;  /* 0x000000ffff487224 */ /* 0x001fe200078e000d */
[----:B------:R-:W-:Y:S02]  /*5010*/  F2FP.F16.E4M3.UNPACK_B R76, R155.H1 ;  /* 0x0000009bff4c723e */ /* 0x000fe400030006ff */
[----:B------:R-:W-:Y:S02]  /*5020*/  F2FP.F16.E4M3.UNPACK_B R13, R154.H1 ;  /* 0x0000009aff0d723e */ /* 0x000fe400030006ff */
[----:B------:R-:W-:Y:S01]  /*5030*/  F2FP.F16.E4M3.UNPACK_B R70, R72 ;  /* 0x00000048ff46723e */ /* 0x000fe200020006ff */
[----:B------:R-:W-:Y:S02]  /*5040*/  HADD2.F32 R79, -RZ, R76.H0_H0 ;  /* 0x2000004cff4f7230 */ /* 0x000fe40000004100 */
[----:B------:R-:W-:Y:S02]  /*5050*/  HADD2.F32 R78, -RZ, R13.H0_H0 ;  /* 0x2000000dff4e7230 */ /* 0x000fe40000004100 */
[----:B------:R-:W-:-:S02]  /*5060*/  HADD2.F32 R77, -RZ, R70.H1_H1 ;  /* 0x30000046ff4d7230 */ /* 0x000fc40000004100 */
[----:B------:R-:W-:Y:S02]  /*5070*/  HADD2.F32 R70, -RZ, R70.H0_H0 ;  /* 0x20000046ff467230 */ /* 0x000fe40000004100 */
[----:B------:R-:W-:Y:S02]  /*5080*/  HADD2.F32 R76, -RZ, R76.H1_H1 ;  /* 0x3000004cff4c7230 */ /* 0x000fe40000004100 */
[-C--:B------:R-:W-:Y:S01]  /*5090*/  FMUL.FTZ R81, R77, R79.reuse ;  /* 0x0000004f4d517220 */ /* 0x080fe20000410000 */
[----:B------:R-:W-:Y:S02]  /*50a0*/  HADD2.F32 R13, -RZ, R13.H1_H1 ;  /* 0x3000000dff0d7230 */ /* 0x000fe40000004100 */
[C---:B------:R-:W-:Y:S01]  /*50b0*/  FMUL.FTZ R80, R70.reuse, R79 ;  /* 0x0000004f46507220 */ /* 0x040fe20000410000 */
[----:B------:R-:W-:-:S03]  /*50c0*/  FFMA.FTZ R70, R70, R78, -R81 ;  /* 0x0000004e46467223 */ /* 0x000fc60000010851 */
[----:B------:R-:W-:Y:S01]  /*50d0*/  FFMA.FTZ R77, R77, R78, R80 ;  /* 0x0000004e4d4d7223 */ /* 0x000fe20000010050 */
[----:B------:R-:W-:Y:S02]  /*50e0*/  F2FP.F16.E4M3.UNPACK_B R78, R72.H1 ;  /* 0x00000048ff4e723e */ /* 0x000fe400030006ff */
[----:B------:R-:W-:Y:S02]  /*50f0*/  MOV R72, R12 ;  /* 0x0000000c00487202 */ /* 0x000fe40000000f00 */
[----:B------:R-:W-:Y:S01]  /*5100*/  F2FP.F16.E4M3.UNPACK_B R80, R155 ;  /* 0x0000009bff50723e */ /* 0x000fe200020006ff */
[--C-:B------:R-:W-:Y:S02]  /*5110*/  HADD2.F32 R79, -RZ, R78.reuse.H1_H1 ;  /* 0x3000004eff4f7230 */ /* 0x100fe40000004100 */
[----:B------:R-:W-:Y:S02]  /*5120*/  HADD2.F32 R78, -RZ, R78.H0_H0 ;  /* 0x2000004eff4e7230 */ /* 0x000fe40000004100 */
[----:B------:R-:W-:-:S02]  /*5130*/  HADD2.F32 R82, -RZ, R80.H1_H1 ;  /* 0x30000050ff527230 */ /* 0x000fc40000004100 */
[-C--:B------:R-:W-:Y:S01]  /*5140*/  FMUL.FTZ R81, R79, R76.reuse ;  /* 0x0000004c4f517220 */ /* 0x080fe20000410000 */
[----:B------:R-:W-:-:S03]  /*5150*/  FMUL.FTZ R12, R78, R76 ;  /* 0x0000004c4e0c7220 */ /* 0x000fc60000410000 */
[-C--:B------:R-:W-:Y:S01]  /*5160*/  FFMA.FTZ R76, R78, R13.reuse, -R81 ;  /* 0x0000000d4e4c7223 */ /* 0x080fe20000010851 */
[----:B------:R-:W-:Y:S01]  /*5170*/  F2FP.F16.E4M3.UNPACK_B R78, R154 ;  /* 0x0000009aff4e723e */ /* 0x000fe200020006ff */
[----:B------:R-:W-:Y:S01]  /*5180*/  FFMA.FTZ R79, R79, R13, R12 ;  /* 0x0000000d4f4f7223 */ /* 0x000fe2000001000c */
[-C--:B------:R-:W-:Y:S02]  /*5190*/  F2FP.F16.E4M3.UNPACK_B R12, R72.reuse.H1 ;  /* 0x00000048ff0c723e */ /* 0x080fe400030006ff */
[----:B------:R-:W-:Y:S01]  /*51a0*/  F2FP.F16.E4M3.UNPACK_B R72, R72 ;  /* 0x00000048ff48723e */ /* 0x000fe200020006ff */
[----:B------:R-:W-:Y:S02]  /*51b0*/  HADD2.F32 R81, -RZ, R78.H1_H1 ;  /* 0x3000004eff517230 */ /* 0x000fe40000004100 */
[--C-:B------:R-:W-:Y:S02]  /*51c0*/  HADD2.F32 R13, -RZ, R12.reuse.H1_H1 ;  /* 0x3000000cff0d7230 */ /* 0x100fe40000004100 */
[----:B------:R-:W-:-:S03]  /*51d0*/  HADD2.F32 R12, -RZ, R12.H0_H0 ;  /* 0x2000000cff0c7230 */ /* 0x000fc60000004100 */
[CC--:B------:R-:W-:Y:S02]  /*51e0*/  FMUL.FTZ R83, R13.reuse, R82.reuse ;  /* 0x000000520d537220 */ /* 0x0c0fe40000410000 */
[C---:B------:R-:W-:Y:S02]  /*51f0*/  FMUL.FTZ R82, R12.reuse, R82 ;  /* 0x000000520c527220 */ /* 0x040fe40000410000 */
[-C--:B------:R-:W-:Y:S02]  /*5200*/  FFMA.FTZ R12, R12, R81.reuse, -R83 ;  /* 0x000000510c0c7223 */ /* 0x080fe40000010853 */
[----:B------:R-:W-:Y:S01]  /*5210*/  FFMA.FTZ R13, R13, R81, R82 ;  /* 0x000000510d0d7223 */ /* 0x000fe20000010052 */
[----:B------:R-:W-:Y:S01]  /*5220*/  F2FP.SATFINITE.E4M3.F32.PACK_AB_MERGE_C R82, R79, R76, RZ ;  /* 0x0000004c4f52723e */ /* 0x000fe200048070ff */
[----:B------:R-:W-:Y:S01]  /*5230*/  HADD2.F32 R79, -RZ, R80.H0_H0 ;  /* 0x20000050ff4f7230 */ /* 0x000fe20000004100 */
[----:B------:R-:W-:Y:S01]  /*5240*/  SHF.R.U32.HI R80, RZ, 0x10, R73 ;  /* 0x00000010ff507819 */ /* 0x000fe20000011649 */
[--C-:B------:R-:W-:Y:S01]  /*5250*/  HADD2.F32 R76, -RZ, R72.reuse.H1_H1 ;  /* 0x30000048ff4c7230 */ /* 0x100fe20000004100 */
[----:B------:R-:W-:Y:S01]  /*5260*/  F2FP.SATFINITE.E4M3.F32.PACK_AB_MERGE_C R70, R77, R70, R82 ;  /* 0x000000464d46723e */ /* 0x000fe20004807052 */
[----:B------:R-:W-:Y:S01]  /*5270*/  HADD2.F32 R72, -RZ, R72.H0_H0 ;  /* 0x20000048ff487230 */ /* 0x000fe20000004100 */
[----:B------:R-:W-:Y:S01]  /*5280*/  SHF.R.U32.HI R82, RZ, 0x8, R71 ;  /* 0x00000008ff527819 */ /* 0x000fe20000011647 */
[----:B------:R-:W-:Y:S01]  /*5290*/  HADD2.F32 R81, -RZ, R78.H0_H0 ;  /* 0x2000004eff517230 */ /* 0x000fe20000004100 */
[----:B------:R-:W-:Y:S01]  /*52a0*/  SHF.R.U32.HI R78, RZ, 0x8, R73 ;  /* 0x00000008ff4e7819 */ /* 0x000fe20000011649 */
[-C--:B------:R-:W-:Y:S01]  /*52b0*/  FMUL.FTZ R83, R76, R79.reuse ;  /* 0x0000004f4c537220 */ /* 0x080fe20000410000 */
[----:B------:R-:W-:Y:S01]  /*52c0*/  FMUL.FTZ R85, R72, R79 ;  /* 0x0000004f48557220 */ /* 0x000fe20000410000 */
[----:B------:R-:W-:-:S02]  /*52d0*/  LOP3.LUT R77, R73, 0xff0000ff, RZ, 0xc0, !PT ;  /* 0xff0000ff494d7812 */ /* 0x000fc400078ec0ff */
[-C--:B------:R-:W-:Y:S01]  /*52e0*/  FFMA.FTZ R79, R72, R81.reuse, -R83 ;  /* 0x00000051484f7223 */ /* 0x080fe20000010853 */
[----:B------:R-:W-:Y:S02]  /*52f0*/  IMAD.SHL.U32 R78, R78, 0x100, RZ ;  /* 0x000001004e4e7824 */ /* 0x000fe400078e00ff */
[----:B------:R-:W-:Y:S01]  /*5300*/  FFMA.FTZ R72, R76, R81, R85 ;  /* 0x000000514c487223 */ /* 0x000fe20000010055 */
[----:B------:R-:W-:Y:S02]  /*5310*/  LOP3.LUT R76, R71, 0xff0000ff, RZ, 0xc0, !PT ;  /* 0xff0000ff474c7812 */ /* 0x000fe400078ec0ff */
[----:B------:R-:W-:Y:S01]  /*5320*/  SHF.R.U32.HI R81, RZ, 0x10, R71 ;  /* 0x00000010ff517819 */ /* 0x000fe20000011647 */
[----:B------:R-:W-:Y:S01]  /*5330*/  IMAD.SHL.U32 R71, R82, 0x100, RZ ;  /* 0x0000010052477824 */ /* 0x000fe200078e00ff */
[----:B------:R-:W-:Y:S02]  /*5340*/  LOP3.LUT R73, R77, 0xff00, R78, 0xf8, !PT ;  /* 0x0000ff004d497812 */ /* 0x000fe400078ef84e */
[----:B------:R-:W-:Y:S01]  /*5350*/  SHF.L.U32 R78, R80, 0x10, RZ ;  /* 0x00000010504e7819 */ /* 0x000fe200000006ff */
[----:B------:R-:W-:Y:S01]  /*5360*/  IMAD.MOV.U32 R80, RZ, RZ, R15 ;  /* 0x000000ffff507224 */ /* 0x000fe200078e000f */
[----:B------:R-:W-:Y:S01]  /*5370*/  LOP3.LUT R71, R76, 0xff00, R71, 0xf8, !PT ;  /* 0x0000ff004c477812 */ /* 0x000fe200078ef847 */
[----:B------:R-:W-:Y:S01]  /*5380*/  IMAD.U32 R76, R81, 0x10000, RZ ;  /* 0x00010000514c7824 */ /* 0x000fe200078e00ff */
[----:B------:R-:W-:-:S02]  /*5390*/  LOP3.LUT R73, R73, 0xff0000, R78, 0xf8, !PT ;  /* 0x00ff000049497812 */ /* 0x000fc400078ef84e */
[-C--:B------:R-:W-:Y:S02]  /*53a0*/  F2FP.F16.E4M3.UNPACK_B R15, R80.reuse ;  /* 0x00000050ff0f723e */ /* 0x080fe400020006ff */
[----:B------:R-:W-:Y:S02]  /*53b0*/  LOP3.LUT R71, R71, 0xff0000, R76, 0xf8, !PT ;  /* 0x00ff000047477812 */ /* 0x000fe400078ef84c */
[----:B------:R-:W-:Y:S01]  /*53c0*/  F2FP.F16.E4M3.UNPACK_B R78, R73.H1 ;  /* 0x00000049ff4e723e */ /* 0x000fe200030006ff */
[--C-:B------:R-:W-:Y:S01]  /*53d0*/  HADD2.F32 R81, -RZ, R15.reuse.H1_H1 ;  /* 0x3000000fff517230 */ /* 0x100fe20000004100 */
[-C--:B------:R-:W-:Y:S01]  /*53e0*/  F2FP.F16.E4M3.UNPACK_B R77, R71.reuse.H1 ;  /* 0x00000047ff4d723e */ /* 0x080fe200030006ff */
[----:B------:R-:W-:Y:S01]  /*53f0*/  HADD2.F32 R15, -RZ, R15.H0_H0 ;  /* 0x2000000fff0f7230 */ /* 0x000fe20000004100 */
[----:B------:R-:W-:Y:S01]  /*5400*/  F2FP.F16.E4M3.UNPACK_B R80, R80.H1 ;  /* 0x00000050ff50723e */ /* 0x000fe200030006ff */
[--C-:B------:R-:W-:Y:S01]  /*5410*/  HADD2.F32 R76, -RZ, R78.reuse.H0_H0 ;  /* 0x2000004eff4c7230 */ /* 0x100fe20000004100 */
[----:B------:R-:W-:Y:S01]  /*5420*/  F2FP.F16.E4M3.UNPACK_B R71, R71 ;  /* 0x00000047ff47723e */ /* 0x000fe200020006ff */
[----:B------:R-:W-:Y:S01]  /*5430*/  HADD2.F32 R82, -RZ, R77.H0_H0 ;  /* 0x2000004dff527230 */ /* 0x000fe20000004100 */
[----:B------:R-:W-:Y:S01]  /*5440*/  F2FP.SATFINITE.E4M3.F32.PACK_AB_MERGE_C R12, R13, R12, RZ ;  /* 0x0000000c0d0c723e */ /* 0x000fe200048070ff */
[----:B------:R-:W-:-:S02]  /*5450*/  HADD2.F32 R83, -RZ, R78.H1_H1 ;  /* 0x3000004eff537230 */ /* 0x000fc40000004100 */
[-C--:B------:R-:W-:Y:S01]  /*5460*/  FMUL.FTZ R84, R81, R76.reuse ;  /* 0x0000004c51547220 */ /* 0x080fe20000410000 */
[C---:B------:R-:W-:Y:S01]  /*5470*/  FMUL.FTZ R154, R15.reuse, R76 ;  /* 0x0000004c0f9a7220 */ /* 0x040fe20000410000 */
[--C-:B------:R-:W-:Y:S01]  /*5480*/  HADD2.F32 R78, -RZ, R80.reuse.H1_H1 ;  /* 0x30000050ff4e7230 */ /* 0x100fe20000004100 */
[----:B------:R-:W-:Y:S01]  /*5490*/  F2FP.SATFINITE.E4M3.F32.PACK_AB_MERGE_C R12, R72, R79, R12 ;  /* 0x0000004f480c723e */ /* 0x000fe2000480700c */
[----:B------:R-:W-:Y:S02]  /*54a0*/  HADD2.F32 R80, -RZ, R80.H0_H0 ;  /* 0x20000050ff507230 */ /* 0x000fe40000004100 */
[-C--:B------:R-:W-:Y:S01]  /*54b0*/  FFMA.FTZ R76, R15, R82.reuse, -R84 ;  /* 0x000000520f4c7223 */ /* 0x080fe20000010854 */
[----:B------:R-:W-:Y:S01]  /*54c0*/  FFMA.FTZ R15, R81, R82, R154 ;  /* 0x00000052510f7223 */ /* 0x000fe2000001009a */
[----:B------:R-:W-:Y:S02]  /*54d0*/  HADD2.F32 R81, -RZ, R77.H1_H1 ;  /* 0x3000004dff517230 */ /* 0x000fe40000004100 */
[-C--:B------:R-:W-:Y:S01]  /*54e0*/  FMUL.FTZ R77, R78, R83.reuse ;  /* 0x000000534e4d7220 */ /* 0x080fe20000410000 */
[----:B------:R-:W-:Y:S01]  /*54f0*/  FMUL.FTZ R83, R80, R83 ;  /* 0x0000005350537220 */ /* 0x000fe20000410000 */
[----:B------:R-:W-:-:S02]  /*5500*/  HADD2.F32 R82, -RZ, R71.H1_H1 ;  /* 0x30000047ff527230 */ /* 0x000fc40000004100 */
[-C--:B------:R-:W-:Y:S01]  /*5510*/  FFMA.FTZ R77, R80, R81.reuse, -R77 ;  /* 0x00000051504d7223 */ /* 0x080fe2000001084d */
[----:B------:R-:W-:Y:S01]  /*5520*/  FFMA.FTZ R78, R78, R81, R83 ;  /* 0x000000514e4e7223 */ /* 0x000fe20000010053 */
[----:B------:R-:W-:Y:S01]  /*5530*/  F2FP.F16.E4M3.UNPACK_B R81, R73 ;  /* 0x00000049ff51723e */ /* 0x000fe200020006ff */
[----:B------:R-:W-:Y:S01]  /*5540*/  HADD2.F32 R71, -RZ, R71.H0_H0 ;  /* 0x20000047ff477230 */ /* 0x000fe20000004100 */
[-C--:B------:R-:W-:Y:S01]  /*5550*/  F2FP.F16.E4M3.UNPACK_B R73, R14.reuse.H1 ;  /* 0x0000000eff49723e */ /* 0x080fe200030006ff */
[----:B------:R-:W-:Y:S01]  /*5560*/  IMAD.MOV.U32 R13, RZ, RZ, R70 ;  /* 0x000000ffff0d7224 */ /* 0x000fe200078e0046 */
[----:B------:R-:W-:Y:S01]  /*5570*/  F2FP.F16.E4M3.UNPACK_B R14, R14 ;  /* 0x0000000eff0e723e */ /* 0x000fe200020006ff */
[----:B------:R-:W-:Y:S01]  /*5580*/  HADD2.F32 R83, -RZ, R81.H1_H1 ;  /* 0x30000051ff537230 */ /* 0x000fe20000004100 */
[----:B------:R-:W-:Y:S01]  /*5590*/  F2FP.SATFINITE.E4M3.F32.PACK_AB_MERGE_C R77, R78, R77, RZ ;  /* 0x0000004d4e4d723e */ /* 0x000fe200048070ff */
[--C-:B------:R-:W-:Y:S02]  /*55a0*/  HADD2.F32 R80, -RZ, R73.reuse.H1_H1 ;  /* 0x30000049ff507230 */ /* 0x100fe40000004100 */
[----:B------:R-:W-:Y:S01]  /*55b0*/  HADD2.F32 R73, -RZ, R73.H0_H0 ;  /* 0x20000049ff497230 */ /* 0x000fe20000004100 */
[----:B------:R-:W-:-:S02]  /*55c0*/  F2FP.SATFINITE.E4M3.F32.PACK_AB_MERGE_C R15, R15, R76, R77 ;  /* 0x0000004c0f0f723e */ /* 0x000fc4000480704d */
[CC--:B------:R-:W-:Y:S02]  /*55d0*/  FMUL.FTZ R84, R80.reuse, R83.reuse ;  /* 0x0000005350547220 */ /* 0x0c0fe40000410000 */
[C---:B------:R-:W-:Y:S02]  /*55e0*/  FMUL.FTZ R83, R73.reuse, R83 ;  /* 0x0000005349537220 */ /* 0x040fe40000410000 */
[-C--:B------:R-:W-:Y:S02]  /*55f0*/  FFMA.FTZ R73, R73, R82.reuse, -R84 ;  /* 0x0000005249497223 */ /* 0x080fe40000010854 */
[----:B------:R-:W-:Y:S01]  /*5600*/  FFMA.FTZ R80, R80, R82, R83 ;  /* 0x0000005250507223 */ /* 0x000fe20000010053 */
[----:B------:R-:W-:Y:S02]  /*5610*/  HADD2.F32 R82, -RZ, R81.H0_H0 ;  /* 0x20000051ff527230 */ /* 0x000fe40000004100 */
[--C-:B------:R-:W-:Y:S02]  /*5620*/  HADD2.F32 R81, -RZ, R14.reuse.H1_H1 ;  /* 0x3000000eff517230 */ /* 0x100fe40000004100 */
[----:B------:R-:W-:Y:S01]  /*5630*/  HADD2.F32 R14, -RZ, R14.H0_H0 ;  /* 0x2000000eff0e7230 */ /* 0x000fe20000004100 */
[----:B------:R-:W-:-:S02]  /*5640*/  F2FP.SATFINITE.E4M3.F32.PACK_AB_MERGE_C R73, R80, R73, RZ ;  /* 0x000000495049723e */ /* 0x000fc400048070ff */
[CC--:B------:R-:W-:Y:S02]  /*5650*/  FMUL.FTZ R83, R81.reuse, R82.reuse ;  /* 0x0000005251537220 */ /* 0x0c0fe40000410000 */
[C---:B------:R-:W-:Y:S02]  /*5660*/  FMUL.FTZ R82, R14.reuse, R82 ;  /* 0x000000520e527220 */ /* 0x040fe40000410000 */
[-C--:B------:R-:W-:Y:S02]  /*5670*/  FFMA.FTZ R83, R14, R71.reuse, -R83 ;  /* 0x000000470e537223 */ /* 0x080fe40000010853 */
[----:B------:R-:W-:-:S05]  /*5680*/  FFMA.FTZ R82, R81, R71, R82 ;  /* 0x0000004751527223 */ /* 0x000fca0000010052 */
[----:B------:R-:W-:-:S07]  /*5690*/  F2FP.SATFINITE.E4M3.F32.PACK_AB_MERGE_C R14, R82, R83, R73 ;  /* 0x00000053520e723e */ /* 0x000fce0004807049 */
.L_x_462:
[----:B------:R-:W-:Y:S05]  /*56a0*/  BSYNC B3 ;  /* 0x0000000000037941 */ /* 0x000fea0003800000 */
.L_x_461:
[----:B0-----:R0:W-:Y:S02]  /*56b0*/  ST.E.128 desc[UR50][R74.64], R12 ;  /* 0x0000000c4a007985 */ /* 0x0011e4000c101d32 */
.L_x_460:
[----:B------:R-:W-:Y:S05]  /*56c0*/  BSYNC B2 ;  /* 0x0000000000027941 */ /* 0x000fea0003800000 */
.L_x_459:
        /* <DEDUP_REMOVED lines=9> */
[----:B0-----:R-:W-:Y:S02]  /*5760*/  MOV R68, R13 ;  /* 0x0000000d00447202 */ /* 0x001fe40000000f00 */
[----:B------:R-:W-:Y:S02]  /*5770*/  F2FP.F16.E4M3.UNPACK_B R73, R153.H1 ;  /* 0x00000099ff49723e */ /* 0x000fe400030006ff */
[-C--:B------:R-:W-:Y:S02]  /*5780*/  F2FP.F16.E4M3.UNPACK_B R13, R68.reuse ;  /* 0x00000044ff0d723e */ /* 0x080fe400020006ff */
[----:B------:R-:W-:Y:S01]  /*5790*/  F2FP.F16.E4M3.UNPACK_B R74, R149.H1 ;  /* 0x00000095ff4a723e */ /* 0x000fe200030006ff */
[----:B------:R-:W-:Y:S01]  /*57a0*/  HADD2.F32 R75, -RZ, R73.H0_H0 ;  /* 0x20000049ff4b7230 */ /* 0x000fe20000004100 */
[----:B------:R-:W-:Y:S01]  /*57b0*/  F2FP.F16.E4M3.UNPACK_B R68, R68.H1 ;  /* 0x00000044ff44723e */ /* 0x000fe200030006ff */
[--C-:B------:R-:W-:Y:S01]  /*57c0*/  HADD2.F32 R66, -RZ, R13.reuse.H1_H1 ;  /* 0x3000000dff427230 */ /* 0x100fe20000004100 */
[----:B------:R-:W-:Y:S01]  /*57d0*/  F2FP.F16.E4M3.UNPACK_B R77, R153 ;  /* 0x00000099ff4d723e */ /* 0x000fe200020006ff */
[----:B------:R-:W-:Y:S01]  /*57e0*/  HADD2.F32 R13, -RZ, R13.H0_H0 ;  /* 0x2000000dff0d7230 */ /* 0x000fe20000004100 */
[----:B------:R-:W-:Y:S01]  /*57f0*/  SHF.R.U32.HI R80, RZ, 0x8, R67 ;  /* 0x00000008ff507819 */ /* 0x000fe20000011643 */
[----:B------:R-:W-:-:S02]  /*5800*/  HADD2.F32 R72, -RZ, R74.H0_H0 ;  /* 0x2000004aff487230 */ /* 0x000fc40000004100 */
[CC--:B------:R-:W-:Y:S01]  /*5810*/  FMUL.FTZ R76, R66.reuse, R75.reuse ;  /* 0x0000004b424c7220 */ /* 0x0c0fe20000410000 */
[----:B------:R-:W-:Y:S02]  /*5820*/  HADD2.F32 R74, -RZ, R74.H1_H1 ;  /* 0x3000004aff4a7230 */ /* 0x000fe40000004100 */
[C---:B------:R-:W-:Y:S01]  /*5830*/  FMUL.FTZ R75, R13.reuse, R75 ;  /* 0x0000004b0d4b7220 */ /* 0x040fe20000410000 */
[----:B------:R-:W-:Y:S02]  /*5840*/  HADD2.F32 R78, -RZ, R77.H1_H1 ;  /* 0x3000004dff4e7230 */ /* 0x000fe40000004100 */
[-C--:B------:R-:W-:Y:S01]  /*5850*/  FFMA.FTZ R13, R13, R72.reuse, -R76 ;  /* 0x000000480d0d7223 */ /* 0x080fe2000001084c */
[----:B------:R-:W-:Y:S01]  /*5860*/  SHF.R.U32.HI R81, RZ, 0x10, R67 ;  /* 0x00000010ff517819 */ /* 0x000fe20000011643 */
[----:B------:R-:W-:Y:S01]  /*5870*/  FFMA.FTZ R66, R66, R72, R75 ;  /* 0x0000004842427223 */ /* 0x000fe2000001004b */
[----:B------:R-:W-:Y:S02]  /*5880*/  IMAD.MOV.U32 R72, RZ, RZ, R12 ;  /* 0x000000ffff487224 */ /* 0x000fe400078e000c */
[----:B------:R-:W-:-:S02]  /*5890*/  HADD2.F32 R12, -RZ, R73.H1_H1 ;  /* 0x30000049ff0c7230 */ /* 0x000fc40000004100 */
[--C-:B------:R-:W-:Y:S02]  /*58a0*/  HADD2.F32 R73, -RZ, R68.reuse.H1_H1 ;  /* 0x30000044ff497230 */ /* 0x100fe40000004100 */
[----:B------:R-:W-:-:S03]  /*58b0*/  HADD2.F32 R68, -RZ, R68.H0_H0 ;  /* 0x20000044ff447230 */ /* 0x000fc60000004100 */
[CC--:B------:R-:W-:Y:S02]  /*58c0*/  FMUL.FTZ R75, R73.reuse, R12.reuse ;  /* 0x0000000c494b7220 */ /* 0x0c0fe40000410000 */
[C---:B------:R-:W-:Y:S02]  /*58d0*/  FMUL.FTZ R76, R68.reuse, R12 ;  /* 0x0000000c444c7220 */ /* 0x040fe40000410000 */
[----:B------:R-:W-:Y:S01]  /*58e0*/  FFMA.FTZ R12, R68, R74, -R75 ;  /* 0x0000004a440c7223 */ /* 0x000fe2000001084b */
[----:B------:R-:W-:Y:S01]  /*58f0*/  F2FP.F16.E4M3.UNPACK_B R68, R72.H1 ;  /* 0x00000048ff44723e */ /* 0x000fe200030006ff */
[----:B------:R-:W-:Y:S01]  /*5900*/  FFMA.FTZ R73, R73, R74, R76 ;  /* 0x0000004a49497223 */ /* 0x000fe2000001004c */
[----:B------:R-:W-:Y:S02]  /*5910*/  F2FP.F16.E4M3.UNPACK_B R74, R149 ;  /* 0x00000095ff4a723e */ /* 0x000fe400020006ff */
[----:B------:R-:W-:Y:S01]  /*5920*/  F2FP.F16.E4M3.UNPACK_B R72, R72 ;  /* 0x00000048ff48723e */ /* 0x000fe200020006ff */
[--C-:B------:R-:W-:Y:S01]  /*5930*/  HADD2.F32 R75, -RZ, R68.reuse.H1_H1 ;  /* 0x30000044ff4b7230 */ /* 0x100fe20000004100 */
[----:B------:R-:W-:Y:S01]  /*5940*/  F2FP.SATFINITE.E4M3.F32.PACK_AB_MERGE_C R12, R73, R12, RZ ;  /* 0x0000000c490c723e */ /* 0x000fe200048070ff */
[----:B------:R-:W-:-:S02]  /*5950*/  HADD2.F32 R68, -RZ, R68.H0_H0 ;  /* 0x20000044ff447230 */ /* 0x000fc40000004100 */
[--C-:B------:R-:W-:Y:S02]  /*5960*/  HADD2.F32 R76, -RZ, R74.reuse.H1_H1 ;  /* 0x3000004aff4c7230 */ /* 0x100fe40000004100 */
[CC--:B------:R-:W-:Y:S01]  /*5970*/  FMUL.FTZ R79, R75.reuse, R78.reuse ;  /* 0x0000004e4b4f7220 */ /* 0x0c0fe20000410000 */
[----:B------:R-:W-:Y:S02]  /*5980*/  HADD2.F32 R74, -RZ, R74.H0_H0 ;  /* 0x2000004aff4a7230 */ /* 0x000fe40000004100 */
[----:B------:R-:W-:Y:S01]  /*5990*/  FMUL.FTZ R78, R68, R78 ;  /* 0x0000004e444e7220 */ /* 0x000fe20000410000 */
[----:B------:R-:W-:Y:S01]  /*59a0*/  F2FP.SATFINITE.E4M3.F32.PACK_AB_MERGE_C R13, R66, R13, R12 ;  /* 0x0000000d420d723e */ /* 0x000fe2000480700c */
[-C--:B------:R-:W-:Y:S02]  /*59b0*/  FFMA.FTZ R68, R68, R76.reuse, -R79 ;  /* 0x0000004c44447223 */ /* 0x080fe4000001084f */
[----:B------:R-:W-:Y:S01]  /*59c0*/  FFMA.FTZ R75, R75, R76, R78 ;  /* 0x0000004c4b4b7223 */ /* 0x000fe2000001004e */
[----:B------:R-:W-:Y:S01]  /*59d0*/  HADD2.F32 R76, -RZ, R77.H0_H0 ;  /* 0x2000004dff4c7230 */ /* 0x000fe20000004100 */
[----:B------:R-:W-:Y:S01]  /*59e0*/  SHF.R.U32.HI R78, RZ, 0x8, R69 ;  /* 0x00000008ff4e7819 */ /* 0x000fe20000011645 */
[----:B------:R-:W-:-:S02]  /*59f0*/  HADD2.F32 R77, -RZ, R72.H1_H1 ;  /* 0x30000048ff4d7230 */ /* 0x000fc40000004100 */
[----:B------:R-:W-:Y:S01]  /*5a00*/  HADD2.F32 R72, -RZ, R72.H0_H0 ;  /* 0x20000048ff487230 */ /* 0x000fe20000004100 */
[----:B------:R-:W-:Y:S02]  /*5a10*/  F2FP.SATFINITE.E4M3.F32.PACK_AB_MERGE_C R68, R75, R68, RZ ;  /* 0x000000444b44723e */ /* 0x000fe400048070ff */
[CC--:B------:R-:W-:Y:S02]  /*5a20*/  FMUL.FTZ R79, R77.reuse, R76.reuse ;  /* 0x0000004c4d4f7220 */ /* 0x0c0fe40000410000 */
[C---:B------:R-:W-:Y:S02]  /*5a30*/  FMUL.FTZ R76, R72.reuse, R76 ;  /* 0x0000004c484c7220 */ /* 0x040fe40000410000 */
[-C--:B------:R-:W-:Y:S01]  /*5a40*/  FFMA.FTZ R72, R72, R74.reuse, -R79 ;  /* 0x0000004a48487223 */ /* 0x080fe2000001084f */
[----:B------:R-:W-:Y:S01]  /*5a50*/  SHF.R.U32.HI R79, RZ, 0x10, R69 ;  /* 0x00000010ff4f7819 */ /* 0x000fe20000011645 */
[----:B------:R-:W-:Y:S01]  /*5a60*/  FFMA.FTZ R77, R77, R74, R76 ;  /* 0x0000004a4d4d7223 */ /* 0x000fe2000001004c */
[----:B------:R-:W-:Y:S01]  /*5a70*/  LOP3.LUT R76, R69, 0xff0000ff, RZ, 0xc0, !PT ;  /* 0xff0000ff454c7812 */ /* 0x000fe200078ec0ff */
[----:B------:R-:W-:Y:S01]  /*5a80*/  IMAD.SHL.U32 R69, R78, 0x100, RZ ;  /* 0x000001004e457824 */ /* 0x000fe200078e00ff */
[----:B------:R-:W-:Y:S01]  /*5a90*/  LOP3.LUT R74, R67, 0xff0000ff, RZ, 0xc0, !PT ;  /* 0xff0000ff434a7812 */ /* 0x000fe200078ec0ff */
[----:B------:R-:W-:Y:S01]  /*5aa0*/  IMAD.SHL.U32 R67, R80, 0x100, RZ ;  /* 0x0000010050437824 */ /* 0x000fe200078e00ff */
[----:B------:R-:W-:-:S02]  /*5ab0*/  F2FP.SATFINITE.E4M3.F32.PACK_AB_MERGE_C R12, R77, R72, R68 ;  /* 0x000000484d0c723e */ /* 0x000fc40004807044 */
[----:B------:R-:W-:Y:S01]  /*5ac0*/  LOP3.LUT R69, R76, 0xff00, R69, 0xf8, !PT ;  /* 0x0000ff004c457812 */ /* 0x000fe200078ef845 */
[----:B------:R-:W-:Y:S01]  /*5ad0*/  IMAD.U32 R76, R79, 0x10000, RZ ;  /* 0x000100004f4c7824 */ /* 0x000fe200078e00ff */
[----:B------:R-:W-:Y:S02]  /*5ae0*/  LOP3.LUT R74, R74, 0xff00, R67, 0xf8, !PT ;  /* 0x0000ff004a4a7812 */ /* 0x000fe400078ef843 */
[----:B------:R-:W-:Y:S02]  /*5af0*/  SHF.L.U32 R67, R81, 0x10, RZ ;  /* 0x0000001051437819 */ /* 0x000fe400000006ff */
[----:B------:R-:W-:Y:S01]  /*5b00*/  LOP3.LUT R76, R69, 0xff0000, R76, 0xf8, !PT ;  /* 0x00ff0000454c7812 */ /* 0x000fe200078ef84c */
[----:B------:R-:W-:Y:S01]  /*5b10*/  IMAD.MOV.U32 R69, RZ, RZ, R15 ;  /* 0x000000ffff457224 */ /* 0x000fe200078e000f */
[----:B------:R-:W-:Y:S02]  /*5b20*/  LOP3.LUT R67, R74, 0xff0000, R67, 0xf8, !PT ;  /* 0x00ff00004a437812 */ /* 0x000fe400078ef843 */
[----:B------:R-:W-:-:S02]  /*5b30*/  F2FP.F16.E4M3.UNPACK_B R80, R76.H1 ;  /* 0x0000004cff50723e */ /* 0x000fc400030006ff */
[----:B------:R-:W-:Y:S02]  /*5b40*/  F2FP.F16.E4M3.UNPACK_B R15, R69 ;  /* 0x00000045ff0f723e */ /* 0x000fe400020006ff */
[----:B------:R-:W-:Y:S01]  /*5b50*/  F2FP.F16.E4M3.UNPACK_B R78, R67.H1 ;  /* 0x00000043ff4e723e */ /* 0x000fe200030006ff */
[----:B------:R-:W-:Y:S02]  /*5b60*/  HADD2.F32 R81, -RZ, R80.H0_H0 ;  /* 0x20000050ff517230 */ /* 0x000fe40000004100 */
[--C-:B------:R-:W-:Y:S02]  /*5b70*/  HADD2.F32 R74, -RZ, R15.reuse.H1_H1 ;  /* 0x3000000fff4a7230 */ /* 0x100fe40000004100 */
[----:B------:R-:W-:Y:S02]  /*5b80*/  HADD2.F32 R15, -RZ, R15.H0_H0 ;  /* 0x2000000fff0f7230 */ /* 0x000fe40000004100 */
[--C-:B------:R-:W-:Y:S02]  /*5b90*/  HADD2.F32 R79, -RZ, R78.reuse.H0_H0 ;  /* 0x2000004eff4f7230 */ /* 0x100fe40000004100 */
[----:B------:R-:W-:Y:S01]  /*5ba0*/  FMUL.FTZ R82, R74, R81 ;  /* 0x000000514a527220 */ /* 0x000fe20000410000 */
[----:B------:R-:W-:-:S02]  /*5bb0*/  HADD2.F32 R78, -RZ, R78.H1_H1 ;  /* 0x3000004eff4e7230 */ /* 0x000fc40000004100 */
[C---:B------:R-:W-:Y:S01]  /*5bc0*/  FMUL.FTZ R81, R15.reuse, R81 ;  /* 0x000000510f517220 */ /* 0x040fe20000410000 */
[----:B------:R-:W-:-:S03]  /*5bd0*/  FFMA.FTZ R15, R15, R79, -R82 ;  /* 0x0000004f0f0f7223 */ /* 0x000fc60000010852 */
[----:B------:R-:W-:Y:S01]  /*5be0*/  FFMA.FTZ R74, R74, R79, R81 ;  /* 0x0000004f4a4a7223 */ /* 0x000fe20000010051 */
[----:B------:R-:W-:Y:S01]  /*5bf0*/  F2FP.F16.E4M3.UNPACK_B R79, R69.H1 ;  /* 0x00000045ff4f723e */ /* 0x000fe200030006ff */
[----:B------:R-:W-:Y:S02]  /*5c00*/  IMAD.MOV.U32 R69, RZ, RZ, R14 ;  /* 0x000000ffff457224 */ /* 0x000fe400078e000e */
[----:B------:R-:W-:Y:S02]  /*5c10*/  HADD2.F32 R14, -RZ, R80.H1_H1 ;  /* 0x30000050ff0e7230 */ /* 0x000fe40000004100 */
[--C-:B------:R-:W-:Y:S02]  /*5c20*/  HADD2.F32 R80, -RZ, R79.reuse.H1_H1 ;  /* 0x3000004fff507230 */ /* 0x100fe40000004100 */
[----:B------:R-:W-:-:S03]  /*5c30*/  HADD2.F32 R79, -RZ, R79.H0_H0 ;  /* 0x2000004fff4f7230 */ /* 0x000fc60000004100 */
[CC--:B------:R-:W-:Y:S02]  /*5c40*/  FMUL.FTZ R82, R80.reuse, R14.reuse ;  /* 0x0000000e50527220 */ /* 0x0c0fe40000410000 */
[C---:B------:R-:W-:Y:S02]  /*5c50*/  FMUL.FTZ R81, R79.reuse, R14 ;  /* 0x0000000e4f517220 */ /* 0x040fe40000410000 */
[----:B------:R-:W-:Y:S01]  /*5c60*/  FFMA.FTZ R14, R79, R78, -R82 ;  /* 0x0000004e4f0e7223 */ /* 0x000fe20000010852 */
[----:B------:R-:W-:Y:S01]  /*5c70*/  F2FP.F16.E4M3.UNPACK_B R82, R76 ;  /* 0x0000004cff52723e */ /* 0x000fe200020006ff */
[----:B------:R-:W-:Y:S01]  /*5c80*/  FFMA.FTZ R79, R80, R78, R81 ;  /* 0x0000004e504f7223 */ /* 0x000fe20000010051 */
[----:B------:R-:W-:Y:S02]  /*5c90*/  F2FP.F16.E4M3.UNPACK_B R76, R69.H1 ;  /* 0x00000045ff4c723e */ /* 0x000fe400030006ff */
[----:B------:R-:W-:Y:S01]  /*5ca0*/  F2FP.F16.E4M3.UNPACK_B R80, R67 ;  /* 0x00000043ff50723e */ /* 0x000fe200020006ff */
[----:B------:R-:W-:Y:S01]  /*5cb0*/  HADD2.F32 R67, -RZ, R82.H1_H1 ;  /* 0x30000052ff437230 */ /* 0x000fe20000004100 */
[----:B------:R-:W-:Y:S01]  /*5cc0*/  F2FP.F16.E4M3.UNPACK_B R69, R69 ;  /* 0x00000045ff45723e */ /* 0x000fe200020006ff */
[--C-:B------:R-:W-:Y:S01]  /*5cd0*/  HADD2.F32 R78, -RZ, R76.reuse.H1_H1 ;  /* 0x3000004cff4e7230 */ /* 0x100fe20000004100 */
[----:B------:R-:W-:Y:S01]  /*5ce0*/  F2FP.SATFINITE.E4M3.F32.PACK_AB_MERGE_C R79, R79, R14, RZ ;  /* 0x0000000e4f4f723e */ /* 0x000fe200048070ff */
[----:B------:R-:W-:-:S02]  /*5cf0*/  HADD2.F32 R76, -RZ, R76.H0_H0 ;  /* 0x2000004cff4c7230 */ /* 0x000fc40000004100 */
[----:B------:R-:W-:Y:S02]  /*5d00*/  HADD2.F32 R81, -RZ, R80.H1_H1 ;  /* 0x30000050ff517230 */ /* 0x000fe40000004100 */
[-C--:B------:R-:W-:Y:S01]  /*5d10*/  FMUL.FTZ R83, R78, R67.reuse ;  /* 0x000000434e537220 */ /* 0x080fe20000410000 */
[----:B------:R-:W-:Y:S02]  /*5d20*/  HADD2.F32 R82, -RZ, R82.H0_H0 ;  /* 0x20000052ff527230 */ /* 0x000fe40000004100 */
[C---:B------:R-:W-:Y:S01]  /*5d30*/  FMUL.FTZ R85, R76.reuse, R67 ;  /* 0x000000434c557220 */ /* 0x040fe20000410000 */
[----:B------:R-:W-:Y:S02]  /*5d40*/  HADD2.F32 R80, -RZ, R80.H0_H0 ;  /* 0x20000050ff507230 */ /* 0x000fe40000004100 */
[-C--:B------:R-:W-:Y:S01]  /*5d50*/  FFMA.FTZ R67, R76, R81.reuse, -R83 ;  /* 0x000000514c437223 */ /* 0x080fe20000010853 */
[--C-:B------:R-:W-:Y:S02]  /*5d60*/  HADD2.F32 R76, -RZ, R69.reuse.H1_H1 ;  /* 0x30000045ff4c7230 */ /* 0x100fe40000004100 */
[----:B------:R-:W-:Y:S01]  /*5d70*/  FFMA.FTZ R84, R78, R81, R85 ;  /* 0x000000514e547223 */ /* 0x000fe20000010055 */
[----:B------:R-:W-:Y:S01]  /*5d80*/  HADD2.F32 R69, -RZ, R69.H0_H0 ;  /* 0x20000045ff457230 */ /* 0x000fe20000004100 */
[----:B------:R-:W-:Y:S01]  /*5d90*/  F2FP.SATFINITE.E4M3.F32.PACK_AB_MERGE_C R15, R74, R15, R79 ;  /* 0x0000000f4a0f723e */ /* 0x000fe2000480704f */
[----:B------:R-:W-:-:S02]  /*5da0*/  FMUL.FTZ R78, R76, R82 ;  /* 0x000000524c4e7220 */ /* 0x000fc40000410000 */
[----:B------:R-:W-:Y:S01]  /*5db0*/  F2FP.SATFINITE.E4M3.F32.PACK_AB_MERGE_C R67, R84, R67, RZ ;  /* 0x000000435443723e */ /* 0x000fe200048070ff */
[C---:B------:R-:W-:Y:S01]  /*5dc0*/  FMUL.FTZ R81, R69.reuse, R82 ;  /* 0x0000005245517220 */ /* 0x040fe20000410000 */
[----:B------:R-:W-:-:S03]  /*5dd0*/  FFMA.FTZ R78, R69, R80, -R78 ;  /* 0x00000050454e7223 */ /* 0x000fc6000001084e */
[----:B------:R-:W-:-:S05]  /*5de0*/  FFMA.FTZ R81, R76, R80, R81 ;  /* 0x000000504c517223 */ /* 0x000fca0000010051 */
[----:B------:R-:W-:-:S07]  /*5df0*/  F2FP.SATFINITE.E4M3.F32.PACK_AB_MERGE_C R14, R81, R78, R67 ;  /* 0x0000004e510e723e */ /* 0x000fce0004807043 */
.L_x_466:
[----:B------:R-:W-:Y:S05]  /*5e00*/  BSYNC B3 ;  /* 0x0000000000037941 */ /* 0x000fea0003800000 */
.L_x_465:
[----:B0-----:R0:W-:Y:S02]  /*5e10*/  ST.E.128 desc[UR50][R70.64], R12 ;  /* 0x0000000c46007985 */ /* 0x0011e4000c101d32 */
.L_x_464:
[----:B------:R-:W-:Y:S05]  /*5e20*/  BSYNC B2 ;  /* 0x0000000000027941 */ /* 0x000fea0003800000 */
.L_x_463:
[----:B------:R-:W-:-:S13]  /*5e30*/  ISETP.NE.AND P2, PT, R33, RZ, PT ;  /* 0x000000ff2100720c */ /* 0x000fda0003f45270 */
[----:B------:R-:W-:Y:S05]  /*5e40*/  @!P2 BRA `(.L_x_446) ;  /* 0x0000000400c0a947 */ /* 0x000fea0003800000 */
[----:B0-----:R0:W0:Y:S01]  /*5e50*/  LDS.128 R12, [R36+0x1f400] ;  /* 0x01f40000240c7984 */ /* 0x0010220000000c00 */
[----:B----4-:R-:W-:Y:S01]  /*5e60*/  IADD3 R66, P2, R193, R11, RZ ;  /* 0x0000000bc1427210 */ /* 0x010fe20007f5e0ff */
[----:B------:R-:W-:Y:S03]  /*5e70*/  BSSY B2, `(.L_x_467) ;  /* 0x000006c000027945 */ /* 0x000fe60003800000 */
[----:B---3--:R-:W-:Y:S02]  /*5e80*/  IADD3.X R67, R151, R203, RZ, P2, !PT ;  /* 0x000000cb97437210 */ /* 0x008fe400017fe4ff */
[----:B------:R-:W-:-:S13]  /*5e90*/  ISETP.GE.AND P2, PT, R201, R117, PT ;  /* 0x00000075c900720c */ /* 0x000fda0003f46270 */
[----:B------:R-:W-:Y:S05]  /*5ea0*/  @P2 BRA `(.L_x_468) ;  /* 0x0000000400a02947 */ /* 0x000fea0003800000 */
[----:B------:R-:W-:Y:S02]  /*5eb0*/  SHF.R.U32.HI R11, RZ, 0x8, R63 ;  /* 0x00000008ff0b7819 */ /* 0x000fe4000001163f */
[--C-:B------:R-:W-:Y:S02]  /*5ec0*/  SHF.R.U32.HI R69, RZ, 0x8, R65.reuse ;  /* 0x00000008ff457819 */ /* 0x100fe40000011641 */
[----:B------:R-:W-:Y:S02]  /*5ed0*/  LOP3.LUT R64, R65, 0xff0000ff, RZ, 0xc0, !PT ;  /* 0xff0000ff41407812 */ /* 0x000fe400078ec0ff */
[----:B------:R-:W-:Y:S01]  /*5ee0*/  SHF.R.U32.HI R68, RZ, 0x10, R65 ;  /* 0x00000010ff447819 */ /* 0x000fe20000011641 */
[----:B------:R-:W-:Y:S01]  /*5ef0*/  IMAD.SHL.U32 R65, R11, 0x100, RZ ;  /* 0x000001000b417824 */ /* 0x000fe200078e00ff */
[----:B------:R-:W-:Y:S01]  /*5f00*/  LOP3.LUT R62, R63, 0xff0000ff, RZ, 0xc0, !PT ;  /* 0xff0000ff3f3e7812 */ /* 0x000fe200078ec0ff */
[----:B------:R-:W-:Y:S01]  /*5f10*/  IMAD.SHL.U32 R69, R69, 0x100, RZ ;  /* 0x0000010045457824 */ /* 0x000fe200078e00ff */
[----:B------:R-:W-:Y:S01]  /*5f20*/  SHF.R.U32.HI R70, RZ, 0x10, R63 ;  /* 0x00000010ff467819 */ /* 0x000fe2000001163f */
[----:B0-----:R-:W-:Y:S01]  /*5f30*/  IMAD.MOV.U32 R11, RZ, RZ, R13 ;  /* 0x000000ffff0b7224 */ /* 0x001fe200078e000d */
[----:B------:R-:W-:-:S02]  /*5f40*/  LOP3.LUT R13, R62, 0xff00, R65, 0xf8, !PT ;  /* 0x0000ff003e0d7812 */ /* 0x000fc400078ef841 */
[----:B------:R-:W-:Y:S01]  /*5f50*/  LOP3.LUT R64, R64, 0xff00, R69, 0xf8, !PT ;  /* 0x0000ff0040407812 */ /* 0x000fe200078ef845 */
[----:B------:R-:W-:Y:S01]  /*5f60*/  IMAD.U32 R62, R70, 0x10000, RZ ;  /* 0x00010000463e7824 */ /* 0x000fe200078e00ff */
[----:B------:R-:W-:Y:S01]  /*5f70*/  MOV R63, R12 ;  /* 0x0000000c003f7202 */ /* 0x000fe20000000f00 */
[----:B------:R-:W-:Y:S01]  /*5f80*/  IMAD.U32 R69, R68, 0x10000, RZ ;  /* 0x0001000044457824 */ /* 0x000fe200078e00ff */
[----:B------:R-:W-:Y:S02]  /*5f90*/  F2FP.F16.E4M3.UNPACK_B R65, R150.H1 ;  /* 0x00000096ff41723e */ /* 0x000fe400030006ff */
[----:B------:R-:W-:Y:S02]  /*5fa0*/  F2FP.F16.E4M3.UNPACK_B R12, R11 ;  /* 0x0000000bff0c723e */ /* 0x000fe400020006ff */
[----:B------:R-:W-:Y:S01]  /*5fb0*/  LOP3.LUT R13, R13, 0xff0000, R62, 0xf8, !PT ;  /* 0x00ff00000d0d7812 */ /* 0x000fe200078ef83e */
[--C-:B------:R-:W-:Y:S01]  /*5fc0*/  HADD2.F32 R73, -RZ, R65.reuse.H0_H0 ;  /* 0x20000041ff497230 */ /* 0x100fe20000004100 */
[----:B------:R-:W-:Y:S01]  /*5fd0*/  LOP3.LUT R62, R64, 0xff0000, R69, 0xf8, !PT ;  /* 0x00ff0000403e7812 */ /* 0x000fe200078ef845 */
[--C-:B------:R-:W-:Y:S01]  /*5fe0*/  HADD2.F32 R64, -RZ, R12.reuse.H1_H1 ;  /* 0x3000000cff407230 */ /* 0x100fe20000004100 */
[----:B------:R-:W-:Y:S01]  /*5ff0*/  F2FP.F16.E4M3.UNPACK_B R69, R145.H1 ;  /* 0x00000091ff45723e */ /* 0x000fe200030006ff */
[----:B------:R-:W-:Y:S01]  /*6000*/  HADD2.F32 R12, -RZ, R12.H0_H0 ;  /* 0x2000000cff0c7230 */ /* 0x000fe20000004100 */
[----:B------:R-:W-:Y:S01]  /*6010*/  F2FP.F16.E4M3.UNPACK_B R11, R11.H1 ;  /* 0x0000000bff0b723e */ /* 0x000fe200030006ff */
[----:B------:R-:W-:-:S02]  /*6020*/  HADD2.F32 R70, -RZ, R65.H1_H1 ;  /* 0x30000041ff467230 */ /* 0x000fc40000004100 */
[-C--:B------:R-:W-:Y:S01]  /*6030*/  FMUL.FTZ R75, R64, R73.reuse ;  /* 0x00000049404b7220 */ /* 0x080fe20000410000 */
[----:B------:R-:W-:Y:S02]  /*6040*/  HADD2.F32 R71, -RZ, R69.H0_H0 ;  /* 0x20000045ff477230 */ /* 0x000fe40000004100 */
[C---:B------:R-:W-:Y:S01]  /*6050*/  FMUL.FTZ R73, R12.reuse, R73 ;  /* 0x000000490c497220 */ /* 0x040fe20000410000 */
[--C-:B------:R-:W-:Y:S01]  /*6060*/  HADD2.F32 R68, -RZ, R11.reuse.H1_H1 ;  /* 0x3000000bff447230 */ /* 0x100fe20000004100 */
[----:B------:R-:W-:Y:S01]  /*6070*/  F2FP.F16.E4M3.UNPACK_B R150, R150 ;  /* 0x00000096ff96723e */ /* 0x000fe200020006ff */
[----:B------:R-:W-:Y:S02]  /*6080*/  HADD2.F32 R65, -RZ, R11.H0_H0 ;  /* 0x2000000bff417230 */ /* 0x000fe40000004100 */
[-C--:B------:R-:W-:Y:S01]  /*6090*/  FFMA.FTZ R11, R12, R71.reuse, -R75 ;  /* 0x000000470c0b7223 */ /* 0x080fe2000001084b */
[----:B------:R-:W-:Y:S02]  /*60a0*/  HADD2.F32 R69, -RZ, R69.H1_H1 ;  /* 0x30000045ff457230 */ /* 0x000fe40000004100 */
[----:B------:R-:W-:Y:S01]  /*60b0*/  FFMA.FTZ R12, R64, R71, R73 ;  /* 0x00000047400c7223 */ /* 0x000fe20000010049 */
[CC--:B------:R-:W-:Y:S01]  /*60c0*/  FMUL.FTZ R72, R68.reuse, R70.reuse ;  /* 0x0000004644487220 */ /* 0x0c0fe20000410000 */
[C---:B------:R-:W-:Y:S01]  /*60d0*/  FMUL.FTZ R75, R65.reuse, R70 ;  /* 0x00000046414b7220 */ /* 0x040fe20000410000 */
[-C--:B------:R-:W-:Y:S01]  /*60e0*/  F2FP.F16.E4M3.UNPACK_B R64, R63.reuse.H1 ;  /* 0x0000003fff40723e */ /* 0x080fe200030006ff */
[----:B------:R-:W-:Y:S01]  /*60f0*/  HADD2.F32 R70, -RZ, R150.H1_H1 ;  /* 0x30000096ff467230 */ /* 0x000fe20000004100 */
[----:B------:R-:W-:Y:S01]  /*6100*/  F2FP.F16.E4M3.UNPACK_B R63, R63 ;  /* 0x0000003fff3f723e */ /* 0x000fe200020006ff */
[-C--:B------:R-:W-:Y:S01]  /*6110*/  FFMA.FTZ R72, R65, R69.reuse, -R72 ;  /* 0x0000004541487223 */ /* 0x080fe20000010848 */
[----:B------:R-:W-:Y:S01]  /*6120*/  FFMA.FTZ R75, R68, R69, R75 ;  /* 0x00000045444b7223 */ /* 0x000fe2000001004b */
[----:B------:R-:W-:Y:S01]  /*6130*/  F2FP.F16.E4M3.UNPACK_B R145, R145 ;  /* 0x00000091ff91723e */ /* 0x000fe200020006ff */
[--C-:B------:R-:W-:Y:S01]  /*6140*/  HADD2.F32 R69, -RZ, R64.reuse.H1_H1 ;  /* 0x30000040ff457230 */ /* 0x100fe20000004100 */
[----:B------:R-:W-:Y:S01]  /*6150*/  F2FP.F16.E4M3.UNPACK_B R76, R62.H1 ;  /* 0x0000003eff4c723e */ /* 0x000fe200030006ff */
[----:B------:R-:W-:-:S02]  /*6160*/  HADD2.F32 R68, -RZ, R64.H0_H0 ;  /* 0x20000040ff447230 */ /* 0x000fc40000004100 */
[--C-:B------:R-:W-:Y:S02]  /*6170*/  HADD2.F32 R64, -RZ, R63.reuse.H0_H0 ;  /* 0x2000003fff407230 */ /* 0x100fe40000004100 */
[-C--:B------:R-:W-:Y:S01]  /*6180*/  FMUL.FTZ R73, R69, R70.reuse ;  /* 0x0000004645497220 */ /* 0x080fe20000410000 */
[----:B------:R-:W-:Y:S02]  /*6190*/  HADD2.F32 R65, -RZ, R63.H1_H1 ;  /* 0x3000003fff417230 */ /* 0x000fe40000004100 */
[----:B------:R-:W-:Y:S01]  /*61a0*/  FMUL.FTZ R70, R68, R70 ;  /* 0x0000004644467220 */ /* 0x000fe20000410000 */
[----:B------:R-:W-:Y:S02]  /*61b0*/  HADD2.F32 R150, -RZ, R150.H0_H0 ;  /* 0x20000096ff967230 */ /* 0x000fe40000004100 */
[--C-:B------:R-:W-:Y:S02]  /*61c0*/  HADD2.F32 R63, -RZ, R145.reuse.H1_H1 ;  /* 0x30000091ff3f7230 */ /* 0x100fe40000004100 */
[----:B------:R-:W-:-:S02]  /*61d0*/  HADD2.F32 R145, -RZ, R145.H0_H0 ;  /* 0x20000091ff917230 */ /* 0x000fc40000004100 */
[-C--:B------:R-:W-:Y:S01]  /*61e0*/  FMUL.FTZ R71, R65, R150.reuse ;  /* 0x0000009641477220 */ /* 0x080fe20000410000 */
[----:B------:R-:W-:Y:S01]  /*61f0*/  FMUL.FTZ R150, R64, R150 ;  /* 0x0000009640967220 */ /* 0x000fe20000410000 */
[-C--:B------:R-:W-:Y:S01]  /*6200*/  FFMA.FTZ R68, R68, R63.reuse, -R73 ;  /* 0x0000003f44447223 */ /* 0x080fe20000010849 */
[----:B------:R-:W-:Y:S01]  /*6210*/  FFMA.FTZ R73, R69, R63, R70 ;  /* 0x0000003f45497223 */ /* 0x000fe20000010046 */
[----:B------:R-:W-:Y:S01]  /*6220*/  F2FP.F16.E4M3.UNPACK_B R69, R15.H1 ;  /* 0x0000000fff45723e */ /* 0x000fe200030006ff */
[-C--:B------:R-:W-:Y:S01]  /*6230*/  FFMA.FTZ R63, R64, R145.reuse, -R71 ;  /* 0x00000091403f7223 */ /* 0x080fe20000010847 */
[----:B------:R-:W-:Y:S01]  /*6240*/  FFMA.FTZ R64, R65, R145, R150 ;  /* 0x0000009141407223 */ /* 0x000fe20000010096 */
[----:B------:R-:W-:Y:S01]  /*6250*/  F2FP.SATFINITE.E4M3.F32.PACK_AB_MERGE_C R65, R75, R72, RZ ;  /* 0x000000484b41723e */ /* 0x000fe200048070ff */
[--C-:B------:R-:W-:Y:S01]  /*6260*/  HADD2.F32 R78, -RZ, R76.reuse.H1_H1 ;  /* 0x3000004cff4e7230 */ /* 0x100fe20000004100 */
[----:B------:R-:W-:Y:S01]  /*6270*/  F2FP.F16.E4M3.UNPACK_B R72, R14.H1 ;  /* 0x0000000eff48723e */ /* 0x000fe200030006ff */
[--C-:B------:R-:W-:Y:S01]  /*6280*/  HADD2.F32 R74, -RZ, R69.reuse.H0_H0 ;  /* 0x20000045ff4a7230 */ /* 0x100fe20000004100 */
[----:B------:R-:W-:Y:S01]  /*6290*/  F2FP.F16.E4M3.UNPACK_B R71, R62 ;  /* 0x0000003eff47723e */ /* 0x000fe200020006ff */
[----:B------:R-:W-:Y:S01]  /*62a0*/  HADD2.F32 R75, -RZ, R69.H1_H1 ;  /* 0x30000045ff4b7230 */ /* 0x000fe20000004100 */
[-C--:B------:R-:W-:Y:S01]  /*62b0*/  F2FP.F16.E4M3.UNPACK_B R69, R13.reuse.H1 ;  /* 0x0000000dff45723e */ /* 0x080fe200030006ff */
[----:B------:R-:W-:Y:S01]  /*62c0*/  HADD2.F32 R76, -RZ, R76.H0_H0 ;  /* 0x2000004cff4c7230 */ /* 0x000fe20000004100 */
[----:B------:R-:W-:Y:S01]  /*62d0*/  F2FP.SATFINITE.E4M3.F32.PACK_AB_MERGE_C R68, R73, R68, RZ ;  /* 0x000000444944723e */ /* 0x000fe200048070ff */
[----:B------:R-:W-:Y:S01]  /*62e0*/  HADD2.F32 R73, -RZ, R72.H1_H1 ;  /* 0x30000048ff497230 */ /* 0x000fe20000004100 */
[----:B------:R-:W-:Y:S01]  /*62f0*/  F2FP.F16.E4M3.UNPACK_B R70, R13 ;  /* 0x0000000dff46723e */ /* 0x000fe200020006ff */
[----:B------:R-:W-:-:S02]  /*6300*/  HADD2.F32 R62, -RZ, R69.H1_H1 ;  /* 0x30000045ff3e7230 */ /* 0x000fc40000004100 */
[-C--:B------:R-:W-:Y:S01]  /*6310*/  FMUL.FTZ R13, R75, R78.reuse ;  /* 0x0000004e4b0d7220 */ /* 0x080fe20000410000 */
[--C-:B------:R-:W-:Y:S02]  /*6320*/  HADD2.F32 R77, -RZ, R71.reuse.H1_H1 ;  /* 0x30000047ff4d7230 */ /* 0x100fe40000004100 */
[C---:B------:R-:W-:Y:S01]  /*6330*/  FMUL.FTZ R80, R74.reuse, R78 ;  /* 0x0000004e4a507220 */ /* 0x040fe20000410000 */
[----:B------:R-:W-:Y:S02]  /*6340*/  HADD2.F32 R72, -RZ, R72.H0_H0 ;  /* 0x20000048ff487230 */ /* 0x000fe40000004100 */
[----:B------:R-:W-:Y:S01]  /*6350*/  FFMA.FTZ R13, R74, R62, -R13 ;  /* 0x0000003e4a0d7223 */ /* 0x000fe2000001080d */
[----:B------:R-:W-:Y:S02]  /*6360*/  HADD2.F32 R74, -RZ, R70.H1_H1 ;  /* 0x30000046ff4a7230 */ /* 0x000fe40000004100 */
[----:B------:R-:W-:Y:S01]  /*6370*/  FMUL.FTZ R79, R73, R77 ;  /* 0x0000004d494f7220 */ /* 0x000fe20000410000 */
[----:B------:R-:W-:Y:S01]  /*6380*/  F2FP.F16.E4M3.UNPACK_B R15, R15 ;  /* 0x0000000fff0f723e */ /* 0x000fe200020006ff */
[C---:B------:R-:W-:Y:S01]  /*6390*/  FMUL.FTZ R78, R72.reuse, R77 ;  /* 0x0000004d484e7220 */ /* 0x040fe20000410000 */
[----:B------:R-:W-:Y:S01]  /*63a0*/  F2FP.F16.E4M3.UNPACK_B R14, R14 ;  /* 0x0000000eff0e723e */ /* 0x000fe200020006ff */
[----:B------:R-:W-:Y:S01]  /*63b0*/  FFMA.FTZ R79, R72, R74, -R79 ;  /* 0x0000004a484f7223 */ /* 0x000fe2000001084f */
[----:B------:R-:W-:-:S02]  /*63c0*/  HADD2.F32 R71, -RZ, R71.H0_H0 ;  /* 0x20000047ff477230 */ /* 0x000fc40000004100 */
[----:B------:R-:W-:Y:S01]  /*63d0*/  FFMA.FTZ R78, R73, R74, R78 ;  /* 0x0000004a494e7223 */ /* 0x000fe2000001004e */
[--C-:B------:R-:W-:Y:S02]  /*63e0*/  HADD2.F32 R72, -RZ, R15.reuse.H0_H0 ;  /* 0x2000000fff487230 */ /* 0x100fe40000004100 */
[----:B------:R-:W-:Y:S01]  /*63f0*/  FFMA.FTZ R62, R75, R62, R80 ;  /* 0x0000003e4b3e7223 */ /* 0x000fe20000010050 */
[----:B------:R-:W-:Y:S02]  /*6400*/  HADD2.F32 R73, -RZ, R15.H1_H1 ;  /* 0x3000000fff497230 */ /* 0x000fe40000004100 */
[--C-:B------:R-:W-:Y:S01]  /*6410*/  HADD2.F32 R15, -RZ, R14.reuse.H0_H0 ;  /* 0x2000000eff0f7230 */ /* 0x100fe20000004100 */
[----:B------:R-:W-:Y:S01]  /*6420*/  F2FP.SATFINITE.E4M3.F32.PACK_AB_MERGE_C R78, R78, R79, RZ ;  /* 0x0000004f4e4e723e */ /* 0x000fe200048070ff */
[----:B------:R-:W-:Y:S02]  /*6430*/  HADD2.F32 R14, -RZ, R14.H1_H1 ;  /* 0x3000000eff0e7230 */ /* 0x000fe40000004100 */
[----:B------:R-:W-:Y:S01]  /*6440*/  FMUL.FTZ R75, R73, R76 ;  /* 0x0000004c494b7220 */ /* 0x000fe20000410000 */
[----:B------:R-:W-:-:S02]  /*6450*/  HADD2.F32 R69, -RZ, R69.H0_H0 ;  /* 0x20000045ff457230 */ /* 0x000fc40000004100 */
[----:B------:R-:W-:Y:S01]  /*6460*/  FMUL.FTZ R76, R72, R76 ;  /* 0x0000004c484c7220 */ /* 0x000fe20000410000 */
[----:B------:R-:W-:Y:S02]  /*6470*/  HADD2.F32 R70, -RZ, R70.H0_H0 ;  /* 0x20000046ff467230 */ /* 0x000fe40000004100 */
[-C--:B------:R-:W-:Y:S01]  /*6480*/  FMUL.FTZ R74, R14, R71.reuse ;  /* 0x000000470e4a7220 */ /* 0x080fe20000410000 */
[----:B------:R-:W-:Y:S01]  /*6490*/  FMUL.FTZ R71, R15, R71 ;  /* 0x000000470f477220 */ /* 0x000fe20000410000 */
[-C--:B------:R-:W-:Y:S01]  /*64a0*/  FFMA.FTZ R75, R72, R69.reuse, -R75 ;  /* 0x00000045484b7223 */ /* 0x080fe2000001084b */
[----:B------:R-:W-:Y:S01]  /*64b0*/  FFMA.FTZ R76, R73, R69, R76 ;  /* 0x00000045494c7223 */ /* 0x000fe2000001004c */
[-C--:B------:R-:W-:Y:S01]  /*64c0*/  FFMA.FTZ R74, R15, R70.reuse, -R74 ;  /* 0x000000460f4a7223 */ /* 0x080fe2000001084a */
[----:B------:R-:W-:Y:S01]  /*64d0*/  FFMA.FTZ R71, R14, R70, R71 ;  /* 0x000000460e477223 */ /* 0x000fe20000010047 */
[----:B------:R-:W-:Y:S02]  /*64e0*/  F2FP.SATFINITE.E4M3.F32.PACK_AB_MERGE_C R62, R62, R13, RZ ;  /* 0x0000000d3e3e723e */ /* 0x000fe400048070ff */
[----:B------:R-:W-:-:S02]  /*64f0*/  F2FP.SATFINITE.E4M3.F32.PACK_AB_MERGE_C R13, R12, R11, R65 ;  /* 0x0000000b0c0d723e */ /* 0x000fc40004807041 */
[----:B------:R-:W-:Y:S02]  /*6500*/  F2FP.SATFINITE.E4M3.F32.PACK_AB_MERGE_C R12, R64, R63, R68 ;  /* 0x0000003f400c723e */ /* 0x000fe40004807044 */
[----:B------:R-:W-:Y:S02]  /*6510*/  F2FP.SATFINITE.E4M3.F32.PACK_AB_MERGE_C R14, R71, R74, R78 ;  /* 0x0000004a470e723e */ /* 0x000fe4000480704e */
[----:B------:R-:W-:-:S07]  /*6520*/  F2FP.SATFINITE.E4M3.F32.PACK_AB_MERGE_C R15, R76, R75, R62 ;  /* 0x0000004b4c0f723e */ /* 0x000fce000480703e */
.L_x_468:
[----:B------:R-:W-:Y:S05]  /*6530*/  BSYNC B2 ;  /* 0x0000000000027941 */ /* 0x000fea0003800000 */
.L_x_467:
[----:B0-----:R0:W-:Y:S02]  /*6540*/  ST.E.128 desc[UR50][R66.64], R12 ;  /* 0x0000000c42007985 */ /* 0x0011e4000c101d32 */
.L_x_446:
[----:B------:R-:W-:Y:S05]  /*6550*/  BSYNC B1 ;  /* 0x0000000000017941 */ /* 0x000fea0003800000 */
.L_x_445:
[----:B------:R-:W-:-:S03]  /*6560*/  UMOV UR4, 0xffffffff ;  /* 0xffffffff00047882 */ /* 0x000fc60000000000 */
[----:B------:R-:W-:Y:S05]  /*6570*/  BRA.DIV UR4, `(.L_x_469) ;  /* 0x0000026604707947 */ /* 0x000fea000b800000 */
[----:B------:R0:W0:Y:S04]  /*6580*/  SHFL.IDX PT, R65, R120, 0x1, 0x1e1f ;  /* 0x003e1f0078417f89 */ /* 0x00002800000e0000 */
[----:B--2---:R-:W2:Y:S02]  /*6590*/  SHFL.IDX PT, R121, R121, 0x1, 0x1e1f ;  /* 0x003e1f0079797f89 */ /* 0x004ea400000e0000 */
.L_x_784:
[----:B------:R-:W-:Y:S05]  /*65a0*/  @P4 BRA `(.L_x_470) ;  /* 0x0000009400ac4947 */ /* 0x000fea0003800000 */
[----:B------:R-:W-:Y:S01]  /*65b0*/  ISETP.NE.AND P2, PT, R28, RZ, PT ;  /* 0x000000ff1c00720c */ /* 0x000fe20003f45270 */
[----:B------:R-:W-:-:S12]  /*65c0*/  BSSY B1, `(.L_x_471) ;  /* 0x0000072000017945 */ /* 0x000fd80003800000 */
[----:B------:R-:W-:Y:S05]  /*65d0*/  @!P2 BRA `(.L_x_472) ;  /* 0x0000000400c0a947 */ /* 0x000fea0003800000 */
[----:B0-----:R0:W0:Y:S01]  /*65e0*/  LDS.128 R12, [R37+0x1c400] ;  /* 0x01c40000250c7984 */ /* 0x0010220000000c00 */
[----:B--2---:R-:W-:Y:S01]  /*65f0*/  IADD3 R62, P2, R16, R121, RZ ;  /* 0x00000079103e7210 */ /* 0x004fe20007f5e0ff */
[----:B------:R-:W-:Y:S04]  /*6600*/  BSSY B2, `(.L_x_473) ;  /* 0x000006c000027945 */ /* 0x000fe80003800000 */
[----:B------:R-:W-:Y:S01]  /*6610*/  IMAD.X R63, R65, 0x1, R17, P2 ;  /* 0x00000001413f7824 */ /* 0x000fe200010e0611 */
[----:B------:R-:W-:-:S13]  /*6620*/  ISETP.GE.AND P2, PT, R22, R117, PT ;  /* 0x000000751600720c */ /* 0x000fda0003f46270 */
[----:B------:R-:W-:Y:S05]  /*6630*/  @P2 BRA `(.L_x_474) ;  /* 0x0000000400a02947 */ /* 0x000fea0003800000 */
[----:B------:R-:W-:Y:S02]  /*6640*/  SHF.R.U32.HI R67, RZ, 0x8, R61 ;  /* 0x00000008ff437819 */ /* 0x000fe4000001163d */
[----:B----4-:R-:W-:Y:S02]  /*6650*/  SHF.R.U32.HI R11, RZ, 0x8, R59 ;  /* 0x00000008ff0b7819 */ /* 0x010fe4000001163b */
[----:B------:R-:W-:Y:S01]  /*6660*/  LOP3.LUT R60, R61, 0xff0000ff, RZ, 0xc0, !PT ;  /* 0xff0000ff3d3c7812 */ /* 0x000fe200078ec0ff */
[----:B------:R-:W-:Y:S01]  /*6670*/  IMAD.SHL.U32 R67, R67, 0x100, RZ ;  /* 0x0000010043437824 */ /* 0x000fe200078e00ff */
[----:B------:R-:W-:Y:S02]  /*6680*/  SHF.R.U32.HI R64, RZ, 0x10, R61 ;  /* 0x00000010ff407819 */ /* 0x000fe4000001163d */
[----:B------:R-:W-:Y:S02]  /*6690*/  LOP3.LUT R58, R59, 0xff0000ff, RZ, 0xc0, !PT ;  /* 0xff0000ff3b3a7812 */ /* 0x000fe400078ec0ff */
[----:B------:R-:W-:Y:S01]  /*66a0*/  SHF.L.U32 R61, R11, 0x8, RZ ;  /* 0x000000080b3d7819 */ /* 0x000fe200000006ff */
[----:B0-----:R-:W-:Y:S01]  /*66b0*/  IMAD.MOV.U32 R11, RZ, RZ, R13 ;  /* 0x000000ffff0b7224 */ /* 0x001fe200078e000d */
[----:B------:R-:W-:Y:S01]  /*66c0*/  SHF.R.U32.HI R66, RZ, 0x10, R59 ;  /* 0x00000010ff427819 */ /* 0x000fe2000001163b */
[----:B------:R-:W-:Y:S01]  /*66d0*/  IMAD.MOV.U32 R59, RZ, RZ, R12 ;  /* 0x000000ffff3b7224 */ /* 0x000fe200078e000c */
[----:B------:R-:W-:-:S02]  /*66e0*/  LOP3.LUT R13, R58, 0xff00, R61, 0xf8, !PT ;  /* 0x0000ff003a0d7812 */ /* 0x000fc400078ef83d */
[----:B------:R-:W-:Y:S01]  /*66f0*/  LOP3.LUT R60, R60, 0xff00, R67, 0xf8, !PT ;  /* 0x0000ff003c3c7812 */ /* 0x000fe200078ef843 */
[----:B------:R-:W-:Y:S01]  /*6700*/  IMAD.U32 R67, R64, 0x10000, RZ ;  /* 0x0001000040437824 */ /* 0x000fe200078e00ff */
[----:B------:R-:W-:Y:S02]  /*6710*/  SHF.L.U32 R58, R66, 0x10, RZ ;  /* 0x00000010423a7819 */ /* 0x000fe400000006ff */
[----:B------:R-:W-:Y:S02]  /*6720*/  F2FP.F16.E4M3.UNPACK_B R61, R148.H1 ;  /* 0x00000094ff3d723e */ /* 0x000fe400030006ff */
[-C--:B------:R-:W-:Y:S02]  /*6730*/  F2FP.F16.E4M3.UNPACK_B R12, R11.reuse ;  /* 0x0000000bff0c723e */ /* 0x080fe400020006ff */
        /* <DEDUP_REMOVED lines=9> */
[--C-:B------:R-:W-:Y:S02]  /*67d0*/  HADD2.F32 R67, -RZ, R66.reuse.H0_H0 ;  /* 0x20000042ff437230 */ /* 0x100fe40000004100 */
        /* <DEDUP_REMOVED lines=15> */
[--C-:B------:R-:W-:Y:S01]  /*68d0*/  HADD2.F32 R64, -RZ, R60.reuse.H0_H0 ;  /* 0x2000003cff407230 */ /* 0x100fe20000004100 */
[----:B------:R-:W-:Y:S01]  /*68e0*/  F2FP.F16.E4M3.UNPACK_B R74, R58.H1 ;  /* 0x0000003aff4a723e */ /* 0x000fe200030006ff */
[----:B------:R-:W-:-:S02]  /*68f0*/  HADD2.F32 R66, -RZ, R60.H1_H1 ;  /* 0x3000003cff427230 */ /* 0x000fc40000004100 */
[----:B------:R-:W-:Y:S02]  /*6900*/  HADD2.F32 R148, -RZ, R148.H0_H0 ;  /* 0x20000094ff947230 */ /* 0x000fe40000004100 */
[-C--:B------:R-:W-:Y:S01]  /*6910*/  FMUL.FTZ R71, R64, R67.reuse ;  /* 0x0000004340477220 */ /* 0x080fe20000410000 */
[--C-:B------:R-:W-:Y:S02]  /*6920*/  HADD2.F32 R61, -RZ, R59.reuse.H1_H1 ;  /* 0x3000003bff3d7230 */ /* 0x100fe40000004100 */
[----:B------:R-:W-:Y:S01]  /*6930*/  FMUL.FTZ R69, R66, R67 ;  /* 0x0000004342457220 */ /* 0x000fe20000410000 */
[----:B------:R-:W-:Y:S02]  /*6940*/  HADD2.F32 R60, -RZ, R59.H0_H0 ;  /* 0x2000003bff3c7230 */ /* 0x000fe40000004100 */
[--C-:B------:R-:W-:Y:S02]  /*6950*/  HADD2.F32 R59, -RZ, R146.reuse.H1_H1 ;  /* 0x30000092ff3b7230 */ /* 0x100fe40000004100 */
[----:B------:R-:W-:Y:S01]  /*6960*/  FMUL.FTZ R67, R61, R148 ;  /* 0x000000943d437220 */ /* 0x000fe20000410000 */
[----:B------:R-:W-:-:S02]  /*6970*/  HADD2.F32 R146, -RZ, R146.H0_H0 ;  /* 0x20000092ff927230 */ /* 0x000fc40000004100 */
[----:B------:R-:W-:Y:S01]  /*6980*/  FMUL.FTZ R148, R60, R148 ;  /* 0x000000943c947220 */ /* 0x000fe20000410000 */
[-C--:B------:R-:W-:Y:S01]  /*6990*/  FFMA.FTZ R64, R64, R59.reuse, -R69 ;  /* 0x0000003b40407223 */ /* 0x080fe20000010845 */
[----:B------:R-:W-:Y:S01]  /*69a0*/  FFMA.FTZ R71, R66, R59, R71 ;  /* 0x0000003b42477223 */ /* 0x000fe20000010047 */
[-C--:B------:R-:W-:Y:S01]  /*69b0*/  FFMA.FTZ R59, R60, R146.reuse, -R67 ;  /* 0x000000923c3b7223 */ /* 0x080fe20000010843 */
[----:B------:R-:W-:Y:S01]  /*69c0*/  FFMA.FTZ R60, R61, R146, R148 ;  /* 0x000000923d3c7223 */ /* 0x000fe20000010094 */
[----:B------:R-:W-:Y:S02]  /*69d0*/  F2FP.F16.E4M3.UNPACK_B R67, R15.H1 ;  /* 0x0000000fff43723e */ /* 0x000fe400030006ff */
[----:B------:R-:W-:Y:S02]  /*69e0*/  F2FP.SATFINITE.E4M3.F32.PACK_AB_MERGE_C R61, R73, R70, RZ ;  /* 0x00000046493d723e */ /* 0x000fe400048070ff */
[----:B------:R-:W-:Y:S01]  /*69f0*/  F2FP.F16.E4M3.UNPACK_B R66, R14.H1 ;  /* 0x0000000eff42723e */ /* 0x000fe200030006ff */
[--C-:B------:R-:W-:Y:S01]  /*6a00*/  HADD2.F32 R68, -RZ, R67.reuse.H0_H0 ;  /* 0x20000043ff447230 */ /* 0x100fe20000004100 */
[----:B------:R-:W-:Y:S01]  /*6a10*/  F2FP.F16.E4M3.UNPACK_B R73, R58 ;  /* 0x0000003aff49723e */ /* 0x000fe200020006ff */
[----:B------:R-:W-:Y:S01]  /*6a20*/  HADD2.F32 R67, -RZ, R67.H1_H1 ;  /* 0x30000043ff437230 */ /* 0x000fe20000004100 */
[----:B------:R-:W-:Y:S01]  /*6a30*/  F2FP.SATFINITE.E4M3.F32.PACK_AB_MERGE_C R64, R71, R64, RZ ;  /* 0x000000404740723e */ /* 0x000fe200048070ff */
[----:B------:R-:W-:Y:S01]  /*6a40*/  HADD2.F32 R71, -RZ, R74.H1_H1 ;  /* 0x3000004aff477230 */ /* 0x000fe20000004100 */
[-C--:B------:R-:W-:Y:S01]  /*6a50*/  F2FP.F16.E4M3.UNPACK_B R70, R13.reuse.H1 ;  /* 0x0000000dff46723e */ /* 0x080fe200030006ff */
[----:B------:R-:W-:Y:S01]  /*6a60*/  HADD2.F32 R58, -RZ, R66.H1_H1 ;  /* 0x30000042ff3a7230 */ /* 0x000fe20000004100 */
[----:B------:R-:W-:Y:S01]  /*6a70*/  F2FP.F16.E4M3.UNPACK_B R69, R13 ;  /* 0x0000000dff45723e */ /* 0x000fe200020006ff */
[----:B------:R-:W-:-:S02]  /*6a80*/  HADD2.F32 R75, -RZ, R73.H1_H1 ;  /* 0x30000049ff4b7230 */ /* 0x000fc40000004100 */
[CC--:B------:R-:W-:Y:S01]  /*6a90*/  FMUL.FTZ R13, R67.reuse, R71.reuse ;  /* 0x00000047430d7220 */ /* 0x0c0fe20000410000 */
[----:B------:R-:W-:Y:S02]  /*6aa0*/  HADD2.F32 R66, -RZ, R66.H0_H0 ;  /* 0x20000042ff427230 */ /* 0x000fe40000004100 */
[----:B------:R-:W-:Y:S01]  /*6ab0*/  FMUL.FTZ R76, R68, R71 ;  /* 0x00000047444c7220 */ /* 0x000fe20000410000 */
[----:B------:R-:W-:Y:S02]  /*6ac0*/  HADD2.F32 R72, -RZ, R70.H1_H1 ;  /* 0x30000046ff487230 */ /* 0x000fe40000004100 */
[----:B------:R-:W-:Y:S01]  /*6ad0*/  FMUL.FTZ R77, R58, R75 ;  /* 0x0000004b3a4d7220 */ /* 0x000fe20000410000 */
[----:B------:R-:W-:Y:S01]  /*6ae0*/  HADD2.F32 R71, -RZ, R69.H1_H1 ;  /* 0x30000045ff477230 */ /* 0x000fe20000004100 */
[----:B------:R-:W-:Y:S01]  /*6af0*/  F2FP.F16.E4M3.UNPACK_B R15, R15 ;  /* 0x0000000fff0f723e */ /* 0x000fe200020006ff */
[----:B------:R-:W-:Y:S01]  /*6b00*/  FMUL.FTZ R75, R66, R75 ;  /* 0x0000004b424b7220 */ /* 0x000fe20000410000 */
[----:B------:R-:W-:Y:S01]  /*6b10*/  F2FP.F16.E4M3.UNPACK_B R14, R14 ;  /* 0x0000000eff0e723e */ /* 0x000fe200020006ff */
[-C--:B------:R-:W-:Y:S01]  /*6b20*/  FFMA.FTZ R13, R68, R72.reuse, -R13 ;  /* 0x00000048440d7223 */ /* 0x080fe2000001080d */
[----:B------:R-:W-:Y:S01]  /*6b30*/  FFMA.FTZ R76, R67, R72, R76 ;  /* 0x00000048434c7223 */ /* 0x000fe2000001004c */
[-C--:B------:R-:W-:Y:S01]  /*6b40*/  FFMA.FTZ R77, R66, R71.reuse, -R77 ;  /* 0x00000047424d7223 */ /* 0x080fe2000001084d */
[----:B------:R-:W-:Y:S01]  /*6b50*/  FFMA.FTZ R72, R58, R71, R75 ;  /* 0x000000473a487223 */ /* 0x000fe2000001004b */
[----:B------:R-:W-:-:S02]  /*6b60*/  HADD2.F32 R58, -RZ, R15.H0_H0 ;  /* 0x2000000fff3a7230 */ /* 0x000fc40000004100 */
[----:B------:R-:W-:Y:S01]  /*6b70*/  HADD2.F32 R66, -RZ, R15.H1_H1 ;  /* 0x3000000fff427230 */ /* 0x000fe20000004100 */
[----:B------:R-:W-:Y:S01]  /*6b80*/  F2FP.SATFINITE.E4M3.F32.PACK_AB_MERGE_C R76, R76, R13, RZ ;  /* 0x0000000d4c4c723e */ /* 0x000fe200048070ff */
[----:B------:R-:W-:Y:S01]  /*6b90*/  HADD2.F32 R15, -RZ, R14.H0_H0 ;  /* 0x2000000eff0f7230 */ /* 0x000fe20000004100 */
[----:B------:R-:W-:Y:S01]  /*6ba0*/  F2FP.SATFINITE.E4M3.F32.PACK_AB_MERGE_C R72, R72, R77, RZ ;  /* 0x0000004d4848723e */ /* 0x000fe200048070ff */
[----:B------:R-:W-:Y:S01]  /*6bb0*/  HADD2.F32 R71, -RZ, R74.H0_H0 ;  /* 0x2000004aff477230 */ /* 0x000fe20000004100 */
[----:B------:R-:W-:Y:S01]  /*6bc0*/  F2FP.SATFINITE.E4M3.F32.PACK_AB_MERGE_C R13, R12, R11, R61 ;  /* 0x0000000b0c0d723e */ /* 0x000fe2000480703d */
[----:B------:R-:W-:Y:S01]  /*6bd0*/  HADD2.F32 R14, -RZ, R14.H1_H1 ;  /* 0x3000000eff0e7230 */ /* 0x000fe20000004100 */
[----:B------:R-:W-:Y:S01]  /*6be0*/  F2FP.SATFINITE.E4M3.F32.PACK_AB_MERGE_C R12, R60, R59, R64 ;  /* 0x0000003b3c0c723e */ /* 0x000fe20004807040 */
[----:B------:R-:W-:Y:S02]  /*6bf0*/  HADD2.F32 R73, -RZ, R73.H0_H0 ;  /* 0x20000049ff497230 */ /* 0x000fe40000004100 */
[----:B------:R-:W-:Y:S01]  /*6c00*/  FMUL.FTZ R75, R66, R71 ;  /* 0x00000047424b7220 */ /* 0x000fe20000410000 */
[----:B------:R-:W-:-:S02]  /*6c10*/  HADD2.F32 R67, -RZ, R70.H0_H0 ;  /* 0x20000046ff437230 */ /* 0x000fc40000004100 */
[----:B------:R-:W-:Y:S01]  /*6c20*/  FMUL.FTZ R71, R58, R71 ;  /* 0x000000473a477220 */ /* 0x000fe20000410000 */
[----:B------:R-:W-:Y:S02]  /*6c30*/  HADD2.F32 R69, -RZ, R69.H0_H0 ;  /* 0x20000045ff457230 */ /* 0x000fe40000004100 */
[-C--:B------:R-:W-:Y:S01]  /*6c40*/  FMUL.FTZ R68, R14, R73.reuse ;  /* 0x000000490e447220 */ /* 0x080fe20000410000 */
[C---:B------:R-:W-:Y:S01]  /*6c50*/  FMUL.FTZ R73, R15.reuse, R73 ;  /* 0x000000490f497220 */ /* 0x040fe20000410000 */
[-C--:B------:R-:W-:Y:S01]  /*6c60*/  FFMA.FTZ R75, R58, R67.reuse, -R75 ;  /* 0x000000433a4b7223 */ /* 0x080fe2000001084b */
[----:B------:R-:W-:Y:S01]  /*6c70*/  FFMA.FTZ R66, R66, R67, R71 ;  /* 0x0000004342427223 */ /* 0x000fe20000010047 */
[-C--:B------:R-:W-:Y:S01]  /*6c80*/  FFMA.FTZ R68, R15, R69.reuse, -R68 ;  /* 0x000000450f447223 */ /* 0x080fe20000010844 */
[----:B------:R-:W-:-:S03]  /*6c90*/  FFMA.FTZ R73, R14, R69, R73 ;  /* 0x000000450e497223 */ /* 0x000fc60000010049 */
[----:B------:R-:W-:Y:S02]  /*6ca0*/  F2FP.SATFINITE.E4M3.F32.PACK_AB_MERGE_C R15, R66, R75, R76 ;  /* 0x0000004b420f723e */ /* 0x000fe4000480704c */
[----:B------:R-:W-:-:S07]  /*6cb0*/  F2FP.SATFINITE.E4M3.F32.PACK_AB_MERGE_C R14, R73, R68, R72 ;  /* 0x00000044490e723e */ /* 0x000fce0004807048 */
.L_x_474:
[----:B------:R-:W-:Y:S05]  /*6cc0*/  BSYNC B2 ;  /* 0x0000000000027941 */ /* 0x000fea0003800000 */
.L_x_473:
[----:B0-----:R0:W-:Y:S02]  /*6cd0*/  ST.E.128 desc[UR50][R62.64], R12 ;  /* 0x0000000c3e007985 */ /* 0x0011e4000c101d32 */
.L_x_472:
[----:B------:R-:W-:Y:S05]  /*6ce0*/  BSYNC B1 ;  /* 0x0000000000017941 */ /* 0x000fea0003800000 */
.L_x_471:
[----:B------:R-:W-:Y:S01]  /*6cf0*/  ISETP.NE.AND P2, PT, R29, RZ, PT ;  /* 0x000000ff1d00720c */ /* 0x000fe20003f45270 */
[----:B------:R-:W-:-:S12]  /*6d00*/  BSSY B1, `(.L_x_475) ;  /* 0x0000073000017945 */ /* 0x000fd80003800000 */
[----:B------:R-:W-:Y:S05]  /*6d10*/  @!P2 BRA `(.L_x_476) ;  /* 0x0000000400c4a947 */ /* 0x000fea0003800000 */
[----:B0-----:R-:W-:Y:S01]  /*6d20*/  IMAD.SHL.U32 R12, R170, 0x10, RZ ;  /* 0x00000010aa0c7824 */ /* 0x001fe200078e00ff */
[----:B------:R-:W-:Y:S04]  /*6d30*/  BSSY B2, `(.L_x_477) ;  /* 0x000006e000027945 */ /* 0x000fe80003800000 */
[----:B--2---:R-:W-:-:S04]  /*6d40*/  IADD3 R58, P2, R12, R121, RZ ;  /* 0x000000790c3a7210 */ /* 0x004fc80007f5e0ff */
[----:B------:R-:W-:Y:S02]  /*6d50*/  LEA.HI.X.SX32 R59, R12, R65, 0x1, P2 ;  /* 0x000000410c3b7211 */ /* 0x000fe400010f0eff */
[----:B------:R0:W2:Y:S01]  /*6d60*/  LDS.128 R12, [R36+0x1c400] ;  /* 0x01c40000240c7984 */ /* 0x0000a20000000c00 */
[----:B------:R-:W-:-:S13]  /*6d70*/  ISETP.GE.AND P2, PT, R197, R117, PT ;  /* 0x00000075c500720c */ /* 0x000fda0003f46270 */
[----:B0-----:R-:W-:Y:S05]  /*6d80*/  @P2 BRA `(.L_x_478) ;  /* 0x0000000400a02947 */ /* 0x001fea0003800000 */
[----:B------:R-:W-:Y:S01]  /*6d90*/  SHF.R.U32.HI R54, RZ, 0x8, R55 ;  /* 0x00000008ff367819 */ /* 0x000fe20000011637 */
[----:B--2-4-:R-:W-:Y:S01]  /*6da0*/  IMAD.MOV.U32 R11, RZ, RZ, R13 ;  /* 0x000000ffff0b7224 */ /* 0x014fe200078e000d */
[----:B------:R-:W-:Y:S02]  /*6db0*/  SHF.R.U32.HI R56, RZ, 0x8, R57 ;  /* 0x00000008ff387819 */ /* 0x000fe40000011639 */
[----:B------:R-:W-:Y:S01]  /*6dc0*/  SHF.R.U32.HI R62, RZ, 0x10, R55 ;  /* 0x00000010ff3e7819 */ /* 0x000fe20000011637 */
[----:B------:R-:W-:Y:S01]  /*6dd0*/  IMAD.SHL.U32 R54, R54, 0x100, RZ ;  /* 0x0000010036367824 */ /* 0x000fe200078e00ff */
[----:B------:R-:W-:Y:S01]  /*6de0*/  LOP3.LUT R61, R55, 0xff0000ff, RZ, 0xc0, !PT ;  /* 0xff0000ff373d7812 */ /* 0x000fe200078ec0ff */
[----:B------:R-:W-:Y:S01]  /*6df0*/  IMAD.MOV.U32 R55, RZ, RZ, R12 ;  /* 0x000000ffff377224 */ /* 0x000fe200078e000c */
[----:B------:R-:W-:Y:S01]  /*6e00*/  SHF.R.U32.HI R60, RZ, 0x10, R57 ;  /* 0x00000010ff3c7819 */ /* 0x000fe20000011639 */
[----:B------:R-:W-:Y:S01]  /*6e10*/  IMAD.U32 R13, R62, 0x10000, RZ ;  /* 0x000100003e0d7824 */ /* 0x000fe200078e00ff */
[----:B------:R-:W-:-:S02]  /*6e20*/  LOP3.LUT R57, R57, 0xff0000ff, RZ, 0xc0, !PT ;  /* 0xff0000ff39397812 */ /* 0x000fc400078ec0ff */
[----:B------:R-:W-:Y:S02]  /*6e30*/  SHF.L.U32 R56, R56, 0x8, RZ ;  /* 0x0000000838387819 */ /* 0x000fe400000006ff */
[----:B------:R-:W-:Y:S02]  /*6e40*/  LOP3.LUT R54, R61, 0xff00, R54, 0xf8, !PT ;  /* 0x0000ff003d367812 */ /* 0x000fe400078ef836 */
[----:B------:R-:W-:Y:S02]  /*6e50*/  LOP3.LUT R61, R57, 0xff00, R56, 0xf8, !PT ;  /* 0x0000ff00393d7812 */ /* 0x000fe400078ef838 */
[----:B------:R-:W-:Y:S02]  /*6e60*/  SHF.L.U32 R56, R60, 0x10, RZ ;  /* 0x000000103c387819 */ /* 0x000fe400000006ff */
[----:B------:R-:W-:Y:S02]  /*6e70*/  F2FP.F16.E4M3.UNPACK_B R57, R144.H1 ;  /* 0x00000090ff39723e */ /* 0x000fe400030006ff */
[----:B------:R-:W-:-:S02]  /*6e80*/  F2FP.F16.E4M3.UNPACK_B R12, R11 ;  /* 0x0000000bff0c723e */ /* 0x000fc400020006ff */
[----:B------:R-:W-:Y:S01]  /*6e90*/  LOP3.LUT R13, R54, 0xff0000, R13, 0xf8, !PT ;  /* 0x00ff0000360d7812 */ /* 0x000fe200078ef80d */
[--C-:B------:R-:W-:Y:S01]  /*6ea0*/  HADD2.F32 R67, -RZ, R57.reuse.H0_H0 ;  /* 0x20000039ff437230 */ /* 0x100fe20000004100 */
[----:B------:R-:W-:Y:S01]  /*6eb0*/  LOP3.LUT R54, R61, 0xff0000, R56, 0xf8, !PT ;  /* 0x00ff00003d367812 */ /* 0x000fe200078ef838 */
[--C-:B------:R-:W-:Y:S01]  /*6ec0*/  HADD2.F32 R56, -RZ, R12.reuse.H1_H1 ;  /* 0x3000000cff387230 */ /* 0x100fe20000004100 */
[----:B------:R-:W-:Y:S01]  /*6ed0*/  F2FP.F16.E4M3.UNPACK_B R61, R143.H1 ;  /* 0x0000008fff3d723e */ /* 0x000fe200030006ff */
[----:B------:R-:W-:Y:S01]  /*6ee0*/  HADD2.F32 R12, -RZ, R12.H0_H0 ;  /* 0x2000000cff0c7230 */ /* 0x000fe20000004100 */
[----:B------:R-:W-:Y:S01]  /*6ef0*/  F2FP.F16.E4M3.UNPACK_B R11, R11.H1 ;  /* 0x0000000bff0b723e */ /* 0x000fe200030006ff */
[----:B------:R-:W-:Y:S02]  /*6f00*/  HADD2.F32 R62, -RZ, R57.H1_H1 ;  /* 0x30000039ff3e7230 */ /* 0x000fe40000004100 */
[----:B------:R-:W-:Y:S01]  /*6f10*/  FMUL.FTZ R69, R56, R67 ;  /* 0x0000004338457220 */ /* 0x000fe20000410000 */
[----:B------:R-:W-:-:S02]  /*6f20*/  HADD2.F32 R63, -RZ, R61.H0_H0 ;  /* 0x2000003dff3f7230 */ /* 0x000fc40000004100 */
        /* <DEDUP_REMOVED lines=17> */
[----:B------:R-:W-:Y:S01]  /*7040*/  HADD2.F32 R60, -RZ, R56.H0_H0 ;  /* 0x20000038ff3c7230 */ /* 0x000fe20000004100 */
[----:B------:R-:W-:Y:S01]  /*7050*/  F2FP.F16.E4M3.UNPACK_B R68, R54 ;  /* 0x00000036ff44723e */ /* 0x000fe200020006ff */
[----:B------:R-:W-:-:S02]  /*7060*/  HADD2.F32 R144, -RZ, R144.H0_H0 ;  /* 0x20000090ff907230 */ /* 0x000fc40000004100 */
[-C--:B------:R-:W-:Y:S01]  /*7070*/  FMUL.FTZ R67, R61, R62.reuse ;  /* 0x0000003e3d437220 */ /* 0x080fe20000410000 */
[--C-:B------:R-:W-:Y:S02]  /*7080*/  HADD2.F32 R57, -RZ, R55.reuse.H1_H1 ;  /* 0x30000037ff397230 */ /* 0x100fe40000004100 */
[----:B------:R-:W-:Y:S01]  /*7090*/  FMUL.FTZ R62, R60, R62 ;  /* 0x0000003e3c3e7220 */ /* 0x000fe20000410000 */
[----:B------:R-:W-:Y:S02]  /*70a0*/  HADD2.F32 R56, -RZ, R55.H0_H0 ;  /* 0x20000037ff387230 */ /* 0x000fe40000004100 */
[--C-:B------:R-:W-:Y:S02]  /*70b0*/  HADD2.F32 R55, -RZ, R143.reuse.H1_H1 ;  /* 0x3000008fff377230 */ /* 0x100fe40000004100 */
[-C--:B------:R-:W-:Y:S01]  /*70c0*/  FMUL.FTZ R63, R57, R144.reuse ;  /* 0x00000090393f7220 */ /* 0x080fe20000410000 */
[----:B------:R-:W-:Y:S02]  /*70d0*/  HADD2.F32 R143, -RZ, R143.H0_H0 ;  /* 0x2000008fff8f7230 */ /* 0x000fe40000004100 */
[----:B------:R-:W-:Y:S01]  /*70e0*/  FMUL.FTZ R144, R56, R144 ;  /* 0x0000009038907220 */ /* 0x000fe20000410000 */
[----:B------:R-:W-:-:S02]  /*70f0*/  HADD2.F32 R70, -RZ, R68.H1_H1 ;  /* 0x30000044ff467230 */ /* 0x000fc40000004100 */
[-C--:B------:R-:W-:Y:S01]  /*7100*/  FFMA.FTZ R60, R60, R55.reuse, -R67 ;  /* 0x000000373c3c7223 */ /* 0x080fe20000010843 */
[----:B------:R-:W-:Y:S01]  /*7110*/  FFMA.FTZ R61, R61, R55, R62 ;  /* 0x000000373d3d7223 */ /* 0x000fe2000001003e */
[-C--:B------:R-:W-:Y:S01]  /*7120*/  FFMA.FTZ R55, R56, R143.reuse, -R63 ;  /* 0x0000008f38377223 */ /* 0x080fe2000001083f */
[----:B------:R-:W-:Y:S01]  /*7130*/  FFMA.FTZ R56, R57, R143, R144 ;  /* 0x0000008f39387223 */ /* 0x000fe20000010090 */
[----:B------:R-:W-:Y:S01]  /*7140*/  F2FP.F16.E4M3.UNPACK_B R62, R15.H1 ;  /* 0x0000000fff3e723e */ /* 0x000fe200030006ff */
[----:B------:R-:W-:Y:S01]  /*7150*/  HADD2.F32 R67, -RZ, R66.H1_H1 ;  /* 0x30000042ff437230 */ /* 0x000fe20000004100 */
[----:B------:R-:W-:Y:S01]  /*7160*/  F2FP.SATFINITE.E4M3.F32.PACK_AB_MERGE_C R57, R69, R64, RZ ;  /* 0x000000404539723e */ /* 0x000fe200048070ff */
[----:B------:R-:W-:Y:S01]  /*7170*/  HADD2.F32 R68, -RZ, R68.H0_H0 ;  /* 0x20000044ff447230 */ /* 0x000fe20000004100 */
[----:B------:R-:W-:Y:S01]  /*7180*/  F2FP.F16.E4M3.UNPACK_B R69, R54.H1 ;  /* 0x00000036ff45723e */ /* 0x000fe200030006ff */
[--C-:B------:R-:W-:Y:S01]  /*7190*/  HADD2.F32 R63, -RZ, R62.reuse.H0_H0 ;  /* 0x2000003eff3f7230 */ /* 0x100fe20000004100 */
[----:B------:R-:W-:Y:S01]  /*71a0*/  F2FP.SATFINITE.E4M3.F32.PACK_AB_MERGE_C R60, R61, R60, RZ ;  /* 0x0000003c3d3c723e */ /* 0x000fe200048070ff */
[----:B------:R-:W-:Y:S01]  /*71b0*/  HADD2.F32 R62, -RZ, R62.H1_H1 ;  /* 0x3000003eff3e7230 */ /* 0x000fe20000004100 */
[----:B------:R-:W-:Y:S01]  /*71c0*/  F2FP.F16.E4M3.UNPACK_B R61, R14.H1 ;  /* 0x0000000eff3d723e */ /* 0x000fe200030006ff */
[--C-:B------:R-:W-:Y:S01]  /*71d0*/  HADD2.F32 R71, -RZ, R69.reuse.H1_H1 ;  /* 0x30000045ff477230 */ /* 0x100fe20000004100 */
[----:B------:R-:W-:Y:S01]  /*71e0*/  F2FP.F16.E4M3.UNPACK_B R64, R13 ;  /* 0x0000000dff40723e */ /* 0x000fe200020006ff */
[----:B------:R-:W-:Y:S01]  /*71f0*/  HADD2.F32 R69, -RZ, R69.H0_H0 ;  /* 0x20000045ff457230 */ /* 0x000fe20000004100 */
[----:B------:R-:W-:Y:S01]  /*7200*/  F2FP.F16.E4M3.UNPACK_B R15, R15 ;  /* 0x0000000fff0f723e */ /* 0x000fe200020006ff */
[----:B------:R-:W-:-:S02]  /*7210*/  HADD2.F32 R54, -RZ, R61.H1_H1 ;  /* 0x3000003dff367230 */ /* 0x000fc40000004100 */
[-C--:B------:R-:W-:Y:S01]  /*7220*/  FMUL.FTZ R72, R62, R71.reuse ;  /* 0x000000473e487220 */ /* 0x080fe20000410000 */
[----:B------:R-:W-:Y:S02]  /*7230*/  HADD2.F32 R61, -RZ, R61.H0_H0 ;  /* 0x2000003dff3d7230 */ /* 0x000fe40000004100 */
[C---:B------:R-:W-:Y:S01]  /*7240*/  FMUL.FTZ R73, R63.reuse, R71 ;  /* 0x000000473f497220 */ /* 0x040fe20000410000 */
[----:B------:R-:W-:Y:S02]  /*7250*/  HADD2.F32 R13, -RZ, R64.H1_H1 ;  /* 0x30000040ff0d7230 */ /* 0x000fe40000004100 */
[-C--:B------:R-:W-:Y:S01]  /*7260*/  FFMA.FTZ R71, R63, R67.reuse, -R72 ;  /* 0x000000433f477223 */ /* 0x080fe20000010848 */
[-C--:B------:R-:W-:Y:S01]  /*7270*/  FMUL.FTZ R72, R54, R70.reuse ;  /* 0x0000004636487220 */ /* 0x080fe20000410000 */
[C---:B------:R-:W-:Y:S01]  /*7280*/  FMUL.FTZ R63, R61.reuse, R70 ;  /* 0x000000463d3f7220 */ /* 0x040fe20000410000 */
[----:B------:R-:W-:Y:S01]  /*7290*/  F2FP.F16.E4M3.UNPACK_B R14, R14 ;  /* 0x0000000eff0e723e */ /* 0x000fe200020006ff */
[----:B------:R-:W-:Y:S01]  /*72a0*/  FFMA.FTZ R74, R62, R67, R73 ;  /* 0x000000433e4a7223 */ /* 0x000fe20000010049 */
[-C--:B------:R-:W-:Y:S01]  /*72b0*/  FFMA.FTZ R72, R61, R13.reuse, -R72 ;  /* 0x0000000d3d487223 */ /* 0x080fe20000010848 */
[----:B------:R-:W-:Y:S01]  /*72c0*/  FFMA.FTZ R63, R54, R13, R63 ;  /* 0x0000000d363f7223 */ /* 0x000fe2000001003f */
[----:B------:R-:W-:-:S02]  /*72d0*/  HADD2.F32 R54, -RZ, R15.H0_H0 ;  /* 0x2000000fff367230 */ /* 0x000fc40000004100 */
[--C-:B------:R-:W-:Y:S01]  /*72e0*/  HADD2.F32 R13, -RZ, R14.reuse.H0_H0 ;  /* 0x2000000eff0d7230 */ /* 0x100fe20000004100 */
[----:B------:R-:W-:Y:S01]  /*72f0*/  F2FP.SATFINITE.E4M3.F32.PACK_AB_MERGE_C R71, R74, R71, RZ ;  /* 0x000000474a47723e */ /* 0x000fe200048070ff */
[----:B------:R-:W-:Y:S02]  /*7300*/  HADD2.F32 R15, -RZ, R15.H1_H1 ;  /* 0x3000000fff0f7230 */ /* 0x000fe40000004100 */
[-C--:B------:R-:W-:Y:S01]  /*7310*/  FMUL.FTZ R70, R54, R69.reuse ;  /* 0x0000004536467220 */ /* 0x080fe20000410000 */
[----:B------:R-:W-:Y:S02]  /*7320*/  HADD2.F32 R14, -RZ, R14.H1_H1 ;  /* 0x3000000eff0e7230 */ /* 0x000fe40000004100 */
[----:B------:R-:W-:Y:S01]  /*7330*/  FMUL.FTZ R61, R13, R68 ;  /* 0x000000440d3d7220 */ /* 0x000fe20000410000 */
[----:B------:R-:W-:Y:S02]  /*7340*/  HADD2.F32 R66, -RZ, R66.H0_H0 ;  /* 0x20000042ff427230 */ /* 0x000fe40000004100 */
[----:B------:R-:W-:Y:S01]  /*7350*/  FMUL.FTZ R67, R15, R69 ;  /* 0x000000450f437220 */ /* 0x000fe20000410000 */
[----:B------:R-:W-:-:S02]  /*7360*/  HADD2.F32 R64, -RZ, R64.H0_H0 ;  /* 0x20000040ff407230 */ /* 0x000fc40000004100 */
[----:B------:R-:W-:Y:S01]  /*7370*/  FMUL.FTZ R62, R14, R68 ;  /* 0x000000440e3e7220 */ /* 0x000fe20000410000 */
[----:B------:R-:W-:Y:S01]  /*7380*/  F2FP.SATFINITE.E4M3.F32.PACK_AB_MERGE_C R63, R63, R72, RZ ;  /* 0x000000483f3f723e */ /* 0x000fe200048070ff */
[-C--:B------:R-:W-:Y:S01]  /*7390*/  FFMA.FTZ R67, R54, R66.reuse, -R67 ;  /* 0x0000004236437223 */ /* 0x080fe20000010843 */
[----:B------:R-:W-:Y:S01]  /*73a0*/  FFMA.FTZ R70, R15, R66, R70 ;  /* 0x000000420f467223 */ /* 0x000fe20000010046 */
[-C--:B------:R-:W-:Y:S01]  /*73b0*/  FFMA.FTZ R62, R13, R64.reuse, -R62 ;  /* 0x000000400d3e7223 */ /* 0x080fe2000001083e */
[----:B------:R-:W-:Y:S01]  /*73c0*/  FFMA.FTZ R61, R14, R64, R61 ;  /* 0x000000400e3d7223 */ /* 0x000fe2000001003d */
[----:B------:R-:W-:Y:S02]  /*73d0*/  F2FP.SATFINITE.E4M3.F32.PACK_AB_MERGE_C R13, R12, R11, R57 ;  /* 0x0000000b0c0d723e */ /* 0x000fe40004807039 */
[----:B------:R-:W-:Y:S02]  /*73e0*/  F2FP.SATFINITE.E4M3.F32.PACK_AB_MERGE_C R12, R56, R55, R60 ;  /* 0x00000037380c723e */ /* 0x000fe4000480703c */
[----:B------:R-:W-:-:S02]  /*73f0*/  F2FP.SATFINITE.E4M3.F32.PACK_AB_MERGE_C R14, R61, R62, R63 ;  /* 0x0000003e3d0e723e */ /* 0x000fc4000480703f */
[----:B------:R-:W-:-:S07]  /*7400*/  F2FP.SATFINITE.E4M3.F32.PACK_AB_MERGE_C R15, R70, R67, R71 ;  /* 0x00000043460f723e */ /* 0x000fce0004807047 */
.L_x_478:
[----:B------:R-:W-:Y:S05]  /*7410*/  BSYNC B2 ;  /* 0x0000000000027941 */ /* 0x000fea0003800000 */
.L_x_477:
[----:B--2---:R0:W-:Y:S02]  /*7420*/  ST.E.128 desc[UR50][R58.64], R12 ;  /* 0x0000000c3a007985 */ /* 0x0041e4000c101d32 */
.L_x_476:
[----:B------:R-:W-:Y:S05]  /*7430*/  BSYNC B1 ;  /* 0x0000000000017941 */ /* 0x000fea0003800000 */
.L_x_475:
        /* <DEDUP_REMOVED lines=10> */
[----:B----4-:R-:W-:Y:S02]  /*74e0*/  SHF.R.U32.HI R11, RZ, 0x8, R51 ;  /* 0x00000008ff0b7819 */ /* 0x010fe40000011633 */
[--C-:B------:R-:W-:Y:S02]  /*74f0*/  SHF.R.U32.HI R57, RZ, 0x8, R53.reuse ;  /* 0x00000008ff397819 */ /* 0x100fe40000011635 */
[----:B------:R-:W-:Y:S02]  /*7500*/  LOP3.LUT R52, R53, 0xff0000ff, RZ, 0xc0, !PT ;  /* 0xff0000ff35347812 */ /* 0x000fe400078ec0ff */
[----:B------:R-:W-:Y:S01]  /*7510*/  SHF.R.U32.HI R56, RZ, 0x10, R53 ;  /* 0x00000010ff387819 */ /* 0x000fe20000011635 */
[----:B------:R-:W-:Y:S01]  /*7520*/  IMAD.SHL.U32 R53, R11, 0x100, RZ ;  /* 0x000001000b357824 */ /* 0x000fe200078e00ff */
[----:B------:R-:W-:Y:S01]  /*7530*/  LOP3.LUT R50, R51, 0xff0000ff, RZ, 0xc0, !PT ;  /* 0xff0000ff33327812 */ /* 0x000fe200078ec0ff */
[----:B------:R-:W-:Y:S01]  /*7540*/  IMAD.SHL.U32 R57, R57, 0x100, RZ ;  /* 0x0000010039397824 */ /* 0x000fe200078e00ff */
[----:B------:R-:W-:Y:S01]  /*7550*/  SHF.R.U32.HI R58, RZ, 0x10, R51 ;  /* 0x00000010ff3a7819 */ /* 0x000fe20000011633 */
[----:B--2---:R-:W-:Y:S01]  /*7560*/  IMAD.MOV.U32 R51, RZ, RZ, R12 ;  /* 0x000000ffff337224 */ /* 0x004fe200078e000c */
[----:B------:R-:W-:-:S02]  /*7570*/  MOV R11, R13 ;  /* 0x0000000d000b7202 */ /* 0x000fc40000000f00 */
[----:B------:R-:W-:Y:S01]  /*7580*/  LOP3.LUT R13, R50, 0xff00, R53, 0xf8, !PT ;  /* 0x0000ff00320d7812 */ /* 0x000fe200078ef835 */
[----:B------:R-:W-:Y:S01]  /*7590*/  IMAD.U32 R50, R58, 0x10000, RZ ;  /* 0x000100003a327824 */ /* 0x000fe200078e00ff */
[----:B------:R-:W-:Y:S01]  /*75a0*/  LOP3.LUT R52, R52, 0xff00, R57, 0xf8, !PT ;  /* 0x0000ff0034347812 */ /* 0x000fe200078ef839 */
        /* <DEDUP_REMOVED lines=20> */
[-C--:B------:R-:W-:Y:S01]  /*76f0*/  FMUL.FTZ R60, R56, R58.reuse ;  /* 0x0000003a383c7220 */ /* 0x080fe20000410000 */
[----:B------:R-:W-:Y:S01]  /*7700*/  FMUL.FTZ R63, R53, R58 ;  /* 0x0000003a353f7220 */ /* 0x000fe20000410000 */
[----:B------:R-:W-:Y:S01]  /*7710*/  F2FP.F16.E4M3.UNPACK_B R52, R51.H1 ;  /* 0x00000033ff34723e */ /* 0x000fe200030006ff */
[----:B------:R-:W-:-:S02]  /*7720*/  HADD2.F32 R58, -RZ, R142.H1_H1 ;  /* 0x3000008eff3a7230 */ /* 0x000fc40000004100 */
[-C--:B------:R-:W-:Y:S01]  /*7730*/  FFMA.FTZ R60, R53, R57.reuse, -R60 ;  /* 0x00000039353c7223 */ /* 0x080fe2000001083c */
[----:B------:R-:W-:Y:S01]  /*7740*/  FFMA.FTZ R63, R56, R57, R63 ;  /* 0x00000039383f7223 */ /* 0x000fe2000001003f */
[----:B------:R-:W-:Y:S01]  /*7750*/  F2FP.F16.E4M3.UNPACK_B R51, R51 ;  /* 0x00000033ff33723e */ /* 0x000fe200020006ff */
[--C-:B------:R-:W-:Y:S01]  /*7760*/  HADD2.F32 R57, -RZ, R52.reuse.H1_H1 ;  /* 0x30000034ff397230 */ /* 0x100fe20000004100 */
[----:B------:R-:W-:Y:S01]  /*7770*/  F2FP.F16.E4M3.UNPACK_B R141, R141 ;  /* 0x0000008dff8d723e */ /* 0x000fe200020006ff */
[----:B------:R-:W-:Y:S01]  /*7780*/  HADD2.F32 R56, -RZ, R52.H0_H0 ;  /* 0x20000034ff387230 */ /* 0x000fe20000004100 */
[----:B------:R-:W-:Y:S01]  /*7790*/  F2FP.F16.E4M3.UNPACK_B R62, R50.H1 ;  /* 0x00000032ff3e723e */ /* 0x000fe200030006ff */
[--C-:B------:R-:W-:Y:S02]  /*77a0*/  HADD2.F32 R52, -RZ, R51.reuse.H0_H0 ;  /* 0x20000033ff347230 */ /* 0x100fe40000004100 */
[----:B------:R-:W-:Y:S01]  /*77b0*/  FMUL.FTZ R61, R57, R58 ;  /* 0x0000003a393d7220 */ /* 0x000fe20000410000 */
[----:B------:R-:W-:-:S02]  /*77c0*/  HADD2.F32 R53, -RZ, R51.H1_H1 ;  /* 0x30000033ff357230 */ /* 0x000fc40000004100 */
[----:B------:R-:W-:Y:S01]  /*77d0*/  FMUL.FTZ R58, R56, R58 ;  /* 0x0000003a383a7220 */ /* 0x000fe20000410000 */
[----:B------:R-:W-:Y:S01]  /*77e0*/  HADD2.F32 R142, -RZ, R142.H0_H0 ;  /* 0x2000008eff8e7230 */ /* 0x000fe20000004100 */
[----:B------:R-:W-:Y:S01]  /*77f0*/  F2FP.SATFINITE.E4M3.F32.PACK_AB_MERGE_C R69, R63, R60, RZ ;  /* 0x0000003c3f45723e */ /* 0x000fe200048070ff */
[--C-:B------:R-:W-:Y:S02]  /*7800*/  HADD2.F32 R51, -RZ, R141.reuse.H1_H1 ;  /* 0x3000008dff337230 */ /* 0x100fe40000004100 */
[----:B------:R-:W-:Y:S02]  /*7810*/  HADD2.F32 R141, -RZ, R141.H0_H0 ;  /* 0x2000008dff8d7230 */ /* 0x000fe40000004100 */
[-C--:B------:R-:W-:Y:S01]  /*7820*/  FMUL.FTZ R59, R53, R142.reuse ;  /* 0x0000008e353b7220 */ /* 0x080fe20000410000 */
[----:B------:R-:W-:Y:S01]  /*7830*/  FMUL.FTZ R142, R52, R142 ;  /* 0x0000008e348e7220 */ /* 0x000fe20000410000 */
[-C--:B------:R-:W-:Y:S01]  /*7840*/  FFMA.FTZ R61, R56, R51.reuse, -R61 ;  /* 0x00000033383d7223 */ /* 0x080fe2000001083d */
[----:B------:R-:W-:Y:S01]  /*7850*/  FFMA.FTZ R58, R57, R51, R58 ;  /* 0x00000033393a7223 */ /* 0x000fe2000001003a */
[----:B------:R-:W-:Y:S01]  /*7860*/  FFMA.FTZ R51, R52, R141, -R59 ;  /* 0x0000008d34337223 */ /* 0x000fe2000001083b */
[----:B------:R-:W-:Y:S01]  /*7870*/  F2FP.F16.E4M3.UNPACK_B R56, R15.H1 ;  /* 0x0000000fff38723e */ /* 0x000fe200030006ff */
[----:B------:R-:W-:Y:S01]  /*7880*/  FFMA.FTZ R52, R53, R141, R142 ;  /* 0x0000008d35347223 */ /* 0x000fe2000001008e */
[----:B------:R-:W-:Y:S01]  /*7890*/  F2FP.F16.E4M3.UNPACK_B R53, R14.H1 ;  /* 0x0000000eff35723e */ /* 0x000fe200030006ff */
[----:B------:R-:W-:Y:S01]  /*78a0*/  HADD2.F32 R64, -RZ, R62.H1_H1 ;  /* 0x3000003eff407230 */ /* 0x000fe20000004100 */
[----:B------:R-:W-:Y:S01]  /*78b0*/  F2FP.SATFINITE.E4M3.F32.PACK_AB_MERGE_C R68, R58, R61, RZ ;  /* 0x0000003d3a44723e */ /* 0x000fe200048070ff */
[--C-:B------:R-:W-:Y:S01]  /*78c0*/  HADD2.F32 R57, -RZ, R56.reuse.H0_H0 ;  /* 0x20000038ff397230 */ /* 0x100fe20000004100 */
[----:B------:R-:W-:Y:S01]  /*78d0*/  F2FP.F16.E4M3.UNPACK_B R61, R50 ;  /* 0x00000032ff3d723e */ /* 0x000fe200020006ff */
[----:B------:R-:W-:Y:S01]  /*78e0*/  HADD2.F32 R56, -RZ, R56.H1_H1 ;  /* 0x30000038ff387230 */ /* 0x000fe20000004100 */
[-C--:B------:R-:W-:Y:S01]  /*78f0*/  F2FP.F16.E4M3.UNPACK_B R58, R13.reuse ;  /* 0x0000000dff3a723e */ /* 0x080fe200020006ff */
[----:B------:R-:W-:Y:S01]  /*7900*/  HADD2.F32 R50, -RZ, R53.H1_H1 ;  /* 0x30000035ff327230 */ /* 0x000fe20000004100 */
[----:B------:R-:W-:Y:S01]  /*7910*/  F2FP.F16.E4M3.UNPACK_B R59, R13.H1 ;  /* 0x0000000dff3b723e */ /* 0x000fe200030006ff */
[----:B------:R-:W-:-:S02]  /*7920*/  HADD2.F32 R63, -RZ, R61.H1_H1 ;  /* 0x3000003dff3f7230 */ /* 0x000fc40000004100 */
[-C--:B------:R-:W-:Y:S01]  /*7930*/  FMUL.FTZ R66, R56, R64.reuse ;  /* 0x0000004038427220 */ /* 0x080fe20000410000 */
[----:B------:R-:W-:Y:S02]  /*7940*/  HADD2.F32 R53, -RZ, R53.H0_H0 ;  /* 0x20000035ff357230 */ /* 0x000fe40000004100 */
[----:B------:R-:W-:Y:S01]  /*7950*/  FMUL.FTZ R67, R57, R64 ;  /* 0x0000004039437220 */ /* 0x000fe20000410000 */
[----:B------:R-:W-:Y:S02]  /*7960*/  HADD2.F32 R13, -RZ, R58.H1_H1 ;  /* 0x3000003aff0d7230 */ /* 0x000fe40000004100 */
[----:B------:R-:W-:Y:S01]  /*7970*/  FMUL.FTZ R64, R50, R63 ;  /* 0x0000003f32407220 */ /* 0x000fe20000410000 */
[----:B------:R-:W-:Y:S01]  /*7980*/  F2FP.F16.E4M3.UNPACK_B R15, R15 ;  /* 0x0000000fff0f723e */ /* 0x000fe200020006ff */
[C---:B------:R-:W-:Y:S01]  /*7990*/  FMUL.FTZ R63, R53.reuse, R63 ;  /* 0x0000003f353f7220 */ /* 0x040fe20000410000 */
[----:B------:R-:W-:Y:S01]  /*79a0*/  F2FP.F16.E4M3.UNPACK_B R14, R14 ;  /* 0x0000000eff0e723e */ /* 0x000fe200020006ff */
[----:B------:R-:W-:Y:S01]  /*79b0*/  FFMA.FTZ R64, R53, R13, -R64 ;  /* 0x0000000d35407223 */ /* 0x000fe20000010840 */
[----:B------:R-:W-:-:S02]  /*79c0*/  HADD2.F32 R60, -RZ, R59.H1_H1 ;  /* 0x3000003bff3c7230 */ /* 0x000fc40000004100 */
[----:B------:R-:W-:Y:S01]  /*79d0*/  FFMA.FTZ R63, R50, R13, R63 ;  /* 0x0000000d323f7223 */ /* 0x000fe2000001003f */
[--C-:B------:R-:W-:Y:S02]  /*79e0*/  HADD2.F32 R50, -RZ, R15.reuse.H0_H0 ;  /* 0x2000000fff327230 */ /* 0x100fe40000004100 */
[----:B------:R-:W-:Y:S02]  /*79f0*/  HADD2.F32 R13, -RZ, R14.H0_H0 ;  /* 0x2000000eff0d7230 */ /* 0x000fe40000004100 */
[-C--:B------:R-:W-:Y:S01]  /*7a00*/  FFMA.FTZ R67, R56, R60.reuse, R67 ;  /* 0x0000003c38437223 */ /* 0x080fe20000010043 */
[----:B------:R-:W-:Y:S02]  /*7a10*/  HADD2.F32 R15, -RZ, R15.H1_H1 ;  /* 0x3000000fff0f7230 */ /* 0x000fe40000004100 */
[----:B------:R-:W-:Y:S01]  /*7a20*/  FFMA.FTZ R66, R57, R60, -R66 ;  /* 0x0000003c39427223 */ /* 0x000fe20000010842 */
[----:B------:R-:W-:Y:S01]  /*7a30*/  HADD2.F32 R62, -RZ, R62.H0_H0 ;  /* 0x2000003eff3e7230 */ /* 0x000fe20000004100 */
[----:B------:R-:W-:Y:S01]  /*7a40*/  F2FP.SATFINITE.E4M3.F32.PACK_AB_MERGE_C R63, R63, R64, RZ ;  /* 0x000000403f3f723e */ /* 0x000fe200048070ff */
[----:B------:R-:W-:-:S02]  /*7a50*/  HADD2.F32 R14, -RZ, R14.H1_H1 ;  /* 0x3000000eff0e7230 */ /* 0x000fc40000004100 */
[----:B------:R-:W-:Y:S02]  /*7a60*/  HADD2.F32 R61, -RZ, R61.H0_H0 ;  /* 0x2000003dff3d7230 */ /* 0x000fe40000004100 */
[-C--:B------:R-:W-:Y:S01]  /*7a70*/  FMUL.FTZ R53, R15, R62.reuse ;  /* 0x0000003e0f357220 */ /* 0x080fe20000410000 */
[----:B------:R-:W-:Y:S02]  /*7a80*/  HADD2.F32 R59, -RZ, R59.H0_H0 ;  /* 0x2000003bff3b7230 */ /* 0x000fe40000004100 */
        /* <DEDUP_REMOVED lines=8> */
[----:B------:R-:W-:-:S02]  /*7b10*/  F2FP.SATFINITE.E4M3.F32.PACK_AB_MERGE_C R66, R67, R66, RZ ;  /* 0x000000424342723e */ /* 0x000fc400048070ff */
[----:B------:R-:W-:Y:S02]  /*7b20*/  F2FP.SATFINITE.E4M3.F32.PACK_AB_MERGE_C R13, R12, R11, R69 ;  /* 0x0000000b0c0d723e */ /* 0x000fe40004807045 */
[----:B------:R-:W-:Y:S02]  /*7b30*/  F2FP.SATFINITE.E4M3.F32.PACK_AB_MERGE_C R12, R52, R51, R68 ;  /* 0x00000033340c723e */ /* 0x000fe40004807044 */
[----:B------:R-:W-:Y:S02]  /*7b40*/  F2FP.SATFINITE.E4M3.F32.PACK_AB_MERGE_C R14, R61, R56, R63 ;  /* 0x000000383d0e723e */ /* 0x000fe4000480703f */
[----:B------:R-:W-:-:S07]  /*7b50*/  F2FP.SATFINITE.E4M3.F32.PACK_AB_MERGE_C R15, R62, R53, R66 ;  /* 0x000000353e0f723e */ /* 0x000fce0004807042 */
.L_x_482:
[----:B------:R-:W-:Y:S05]  /*7b60*/  BSYNC B2 ;  /* 0x0000000000027941 */ /* 0x000fea0003800000 */
.L_x_481:
[----:B--2---:R0:W-:Y:S02]  /*7b70*/  ST.E.128 desc[UR50][R54.64], R12 ;  /* 0x0000000c36007985 */ /* 0x0041e4000c101d32 */
.L_x_480:
[----:B------:R-:W-:Y:S05]  /*7b80*/  BSYNC B1 ;  /* 0x0000000000017941 */ /* 0x000fea0003800000 */
.L_x_479:
[----:B------:R-:W-:Y:S01]  /*7b90*/  ISETP.NE.AND P2, PT, R31, RZ, PT ;  /* 0x000000ff1f00720c */ /* 0x000fe20003f45270 */
[----:B------:R-:W-:-:S12]  /*7ba0*/  BSSY B1, `(.L_x_483) ;  /* 0x0000072000017945 */ /* 0x000fd80003800000 */
[----:B------:R-:W-:Y:S05]  /*7bb0*/  @!P2 BRA `(.L_x_484) ;  /* 0x0000000400c0a947 */ /* 0x000fea0003800000 */
[----:B0-----:R0:W0:Y:S01]  /*7bc0*/  LDS.128 R12, [R36+0x1ec00] ;  /* 0x01ec0000240c7984 */ /* 0x0010220000000c00 */
[----:B--2---:R-:W-:Y:S01]  /*7bd0*/  IADD3 R50, P2, R168, R121, RZ ;  /* 0x00000079a8327210 */ /* 0x004fe20007f5e0ff */
[----:B------:R-:W-:Y:S03]  /*7be0*/  BSSY B2, `(.L_x_485) ;  /* 0x000006c000027945 */ /* 0x000fe60003800000 */
[----:B------:R-:W-:Y:S02]  /*7bf0*/  IADD3.X R51, R65, R194, RZ, P2, !PT ;  /* 0x000000c241337210 */ /* 0x000fe400017fe4ff */
[----:B------:R-:W-:-:S13]  /*7c00*/  ISETP.GE.AND P2, PT, R200, R117, PT ;  /* 0x00000075c800720c */ /* 0x000fda0003f46270 */
[----:B------:R-:W-:Y:S05]  /*7c10*/  @P2 BRA `(.L_x_486) ;  /* 0x0000000400a02947 */ /* 0x000fea0003800000 */
[----:B------:R-:W-:Y:S02]  /*7c20*/  SHF.R.U32.HI R46, RZ, 0x8, R47 ;  /* 0x00000008ff2e7819 */ /* 0x000fe4000001162f */
[----:B----4-:R-:W-:Y:S02]  /*7c30*/  SHF.R.U32.HI R11, RZ, 0x8, R49 ;  /* 0x00000008ff0b7819 */ /* 0x010fe40000011631 */
[----:B------:R-:W-:Y:S02]  /*7c40*/  SHF.R.U32.HI R54, RZ, 0x10, R47 ;  /* 0x00000010ff367819 */ /* 0x000fe4000001162f */
[----:B------:R-:W-:Y:S01]  /*7c50*/  LOP3.LUT R48, R47, 0xff0000ff, RZ, 0xc0, !PT ;  /* 0xff0000ff2f307812 */ /* 0x000fe200078ec0ff */
[----:B------:R-:W-:Y:S01]  /*7c60*/  IMAD.SHL.U32 R47, R46, 0x100, RZ ;  /* 0x000001002e2f7824 */ /* 0x000fe200078e00ff */
[----:B------:R-:W-:Y:S02]  /*7c70*/  SHF.R.U32.HI R53, RZ, 0x10, R49 ;  /* 0x00000010ff357819 */ /* 0x000fe40000011631 */
[----:B------:R-:W-:Y:S01]  /*7c80*/  LOP3.LUT R52, R49, 0xff0000ff, RZ, 0xc0, !PT ;  /* 0xff0000ff31347812 */ /* 0x000fe200078ec0ff */
[----:B------:R-:W-:Y:S01]  /*7c90*/  IMAD.SHL.U32 R49, R11, 0x100, RZ ;  /* 0x000001000b317824 */ /* 0x000fe200078e00ff */
[----:B------:R-:W-:Y:S01]  /*7ca0*/  LOP3.LUT R48, R48, 0xff00, R47, 0xf8, !PT ;  /* 0x0000ff0030307812 */ /* 0x000fe200078ef82f */
[----:B0-----:R-:W-:Y:S01]  /*7cb0*/  IMAD.MOV.U32 R11, RZ, RZ, R13 ;  /* 0x000000ffff0b7224 */ /* 0x001fe200078e000d */
[----:B------:R-:W-:Y:S01]  /*7cc0*/  MOV R46, R12 ;  /* 0x0000000c002e7202 */ /* 0x000fe20000000f00 */
[----:B------:R-:W-:Y:S01]  /*7cd0*/  IMAD.U32 R47, R53, 0x10000, RZ ;  /* 0x00010000352f7824 */ /* 0x000fe200078e00ff */
[----:B------:R-:W-:Y:S01]  /*7ce0*/  LOP3.LUT R52, R52, 0xff00, R49, 0xf8, !PT ;  /* 0x0000ff0034347812 */ /* 0x000fe200078ef831 */
[----:B------:R-:W-:Y:S01]  /*7cf0*/  IMAD.U32 R13, R54, 0x10000, RZ ;  /* 0x00010000360d7824 */ /* 0x000fe200078e00ff */
[----:B------:R-:W-:-:S02]  /*7d00*/  F2FP.F16.E4M3.UNPACK_B R49, R140.H1 ;  /* 0x0000008cff31723e */ /* 0x000fc400030006ff */
[----:B------:R-:W-:Y:S02]  /*7d10*/  F2FP.F16.E4M3.UNPACK_B R12, R11 ;  /* 0x0000000bff0c723e */ /* 0x000fe400020006ff */
[----:B------:R-:W-:Y:S01]  /*7d20*/  LOP3.LUT R56, R52, 0xff0000, R47, 0xf8, !PT ;  /* 0x00ff000034387812 */ /* 0x000fe200078ef82f */
[--C-:B------:R-:W-:Y:S01]  /*7d30*/  HADD2.F32 R54, -RZ, R49.reuse.H0_H0 ;  /* 0x20000031ff367230 */ /* 0x100fe20000004100 */
[----:B------:R-:W-:Y:S01]  /*7d40*/  F2FP.F16.E4M3.UNPACK_B R52, R139.H1 ;  /* 0x0000008bff34723e */ /* 0x000fe200030006ff */
[--C-:B------:R-:W-:Y:S01]  /*7d50*/  HADD2.F32 R47, -RZ, R12.reuse.H1_H1 ;  /* 0x3000000cff2f7230 */ /* 0x100fe20000004100 */
[----:B------:R-:W-:Y:S01]  /*7d60*/  F2FP.F16.E4M3.UNPACK_B R11, R11.H1 ;  /* 0x0000000bff0b723e */ /* 0x000fe200030006ff */
[----:B------:R-:W-:Y:S01]  /*7d70*/  HADD2.F32 R12, -RZ, R12.H0_H0 ;  /* 0x2000000cff0c7230 */ /* 0x000fe20000004100 */
[----:B------:R-:W-:Y:S01]  /*7d80*/  LOP3.LUT R13, R48, 0xff0000, R13, 0xf8, !PT ;  /* 0x00ff0000300d7812 */ /* 0x000fe200078ef80d */
[----:B------:R-:W-:Y:S02]  /*7d90*/  HADD2.F32 R53, -RZ, R52.H0_H0 ;  /* 0x20000034ff357230 */ /* 0x000fe40000004100 */
[----:B------:R-:W-:Y:S01]  /*7da0*/  FMUL.FTZ R57, R47, R54 ;  /* 0x000000362f397220 */ /* 0x000fe20000410000 */
[----:B------:R-:W-:-:S02]  /*7db0*/  HADD2.F32 R55, -RZ, R49.H1_H1 ;  /* 0x30000031ff377230 */ /* 0x000fc40000004100 */
        /* <DEDUP_REMOVED lines=14> */
[--C-:B------:R-:W-:Y:S01]  /*7ea0*/  HADD2.F32 R48, -RZ, R47.reuse.H0_H0 ;  /* 0x2000002fff307230 */ /* 0x100fe20000004100 */
[----:B------:R-:W-:Y:S01]  /*7eb0*/  F2FP.F16.E4M3.UNPACK_B R139, R139 ;  /* 0x0000008bff8b723e */ /* 0x000fe200020006ff */
[----:B------:R-:W-:Y:S01]  /*7ec0*/  HADD2.F32 R49, -RZ, R47.H1_H1 ;  /* 0x3000002fff317230 */ /* 0x000fe20000004100 */
[----:B------:R-:W-:Y:S01]  /*7ed0*/  F2FP.SATFINITE.E4M3.F32.PACK_AB_MERGE_C R64, R62, R57, RZ ;  /* 0x000000393e40723e */ /* 0x000fe200048070ff */
[----:B------:R-:W-:Y:S02]  /*7ee0*/  HADD2.F32 R47, -RZ, R46.H0_H0 ;  /* 0x2000002eff2f7230 */ /* 0x000fe40000004100 */
[----:B------:R-:W-:Y:S01]  /*7ef0*/  FMUL.FTZ R58, R48, R53 ;  /* 0x00000035303a7220 */ /* 0x000fe20000410000 */
[----:B------:R-:W-:-:S02]  /*7f00*/  HADD2.F32 R52, -RZ, R139.H1_H1 ;  /* 0x3000008bff347230 */ /* 0x000fc40000004100 */
[C---:B------:R-:W-:Y:S01]  /*7f10*/  FMUL.FTZ R55, R49.reuse, R53 ;  /* 0x0000003531377220 */ /* 0x040fe20000410000 */
[----:B------:R-:W-:Y:S02]  /*7f20*/  HADD2.F32 R140, -RZ, R140.H0_H0 ;  /* 0x2000008cff8c7230 */ /* 0x000fe40000004100 */
[----:B------:R-:W-:Y:S02]  /*7f30*/  HADD2.F32 R46, -RZ, R46.H1_H1 ;  /* 0x3000002eff2e7230 */ /* 0x000fe40000004100 */
[-C--:B------:R-:W-:Y:S01]  /*7f40*/  FFMA.FTZ R55, R48, R52.reuse, -R55 ;  /* 0x0000003430377223 */ /* 0x080fe20000010837 */
[----:B------:R-:W-:Y:S02]  /*7f50*/  HADD2.F32 R139, -RZ, R139.H0_H0 ;  /* 0x2000008bff8b7230 */ /* 0x000fe40000004100 */
[----:B------:R-:W-:Y:S01]  /*7f60*/  FFMA.FTZ R58, R49, R52, R58 ;  /* 0x00000034313a7223 */ /* 0x000fe2000001003a */
[-C--:B------:R-:W-:Y:S01]  /*7f70*/  FMUL.FTZ R53, R47, R140.reuse ;  /* 0x0000008c2f357220 */ /* 0x080fe20000410000 */
[----:B------:R-:W-:Y:S01]  /*7f80*/  FMUL.FTZ R54, R46, R140 ;  /* 0x0000008c2e367220 */ /* 0x000fe20000410000 */
[----:B------:R-:W-:-:S02]  /*7f90*/  F2FP.F16.E4M3.UNPACK_B R52, R13 ;  /* 0x0000000dff34723e */ /* 0x000fc400020006ff */
[----:B------:R-:W-:Y:S01]  /*7fa0*/  F2FP.SATFINITE.E4M3.F32.PACK_AB_MERGE_C R63, R58, R55, RZ ;  /* 0x000000373a3f723e */ /* 0x000fe200048070ff */
[----:B------:R-:W-:Y:S01]  /*7fb0*/  FFMA.FTZ R59, R47, R139, -R54 ;  /* 0x0000008b2f3b7223 */ /* 0x000fe20000010836 */
[----:B------:R-:W-:Y:S01]  /*7fc0*/  F2FP.F16.E4M3.UNPACK_B R47, R15.H1 ;  /* 0x0000000fff2f723e */ /* 0x000fe200030006ff */
[----:B------:R-:W-:Y:S01]  /*7fd0*/  FFMA.FTZ R60, R46, R139, R53 ;  /* 0x0000008b2e3c7223 */ /* 0x000fe20000010035 */
[----:B------:R-:W-:Y:S02]  /*7fe0*/  F2FP.F16.E4M3.UNPACK_B R55, R56.H1 ;  /* 0x00000038ff37723e */ /* 0x000fe400030006ff */
[----:B------:R-:W-:Y:S01]  /*7ff0*/  F2FP.F16.E4M3.UNPACK_B R53, R13.H1 ;  /* 0x0000000dff35723e */ /* 0x000fe200030006ff */
[----:B------:R-:W-:Y:S01]  /*8000*/  HADD2.F32 R49, -RZ, R47.H1_H1 ;  /* 0x3000002fff317230 */ /* 0x000fe20000004100 */
[----:B------:R-:W-:Y:S01]  /*8010*/  F2FP.F16.E4M3.UNPACK_B R46, R14.H1 ;  /* 0x0000000eff2e723e */ /* 0x000fe200030006ff */
[----:B------:R-:W-:Y:S01]  /*8020*/  HADD2.F32 R58, -RZ, R55.H1_H1 ;  /* 0x30000037ff3a7230 */ /* 0x000fe20000004100 */
[----:B------:R-:W-:Y:S01]  /*8030*/  F2FP.F16.E4M3.UNPACK_B R56, R56 ;  /* 0x00000038ff38723e */ /* 0x000fe200020006ff */
[----:B------:R-:W-:Y:S01]  /*8040*/  HADD2.F32 R48, -RZ, R47.H0_H0 ;  /* 0x2000002fff307230 */ /* 0x000fe20000004100 */
[----:B------:R-:W-:Y:S01]  /*8050*/  F2FP.F16.E4M3.UNPACK_B R15, R15 ;  /* 0x0000000fff0f723e */ /* 0x000fe200020006ff */
[----:B------:R-:W-:-:S02]  /*8060*/  HADD2.F32 R54, -RZ, R53.H1_H1 ;  /* 0x30000035ff367230 */ /* 0x000fc40000004100 */
[-C--:B------:R-:W-:Y:S01]  /*8070*/  FMUL.FTZ R13, R49, R58.reuse ;  /* 0x0000003a310d7220 */ /* 0x080fe20000410000 */
[----:B------:R-:W-:Y:S02]  /*8080*/  HADD2.F32 R47, -RZ, R46.H1_H1 ;  /* 0x3000002eff2f7230 */ /* 0x000fe40000004100 */
[C---:B------:R-:W-:Y:S01]  /*8090*/  FMUL.FTZ R58, R48.reuse, R58 ;  /* 0x0000003a303a7220 */ /* 0x040fe20000410000 */
[----:B------:R-:W-:Y:S02]  /*80a0*/  HADD2.F32 R57, -RZ, R56.H1_H1 ;  /* 0x30000038ff397230 */ /* 0x000fe40000004100 */
[----:B------:R-:W-:Y:S01]  /*80b0*/  FFMA.FTZ R62, R48, R54, -R13 ;  /* 0x00000036303e7223 */ /* 0x000fe2000001080d */
[----:B------:R-:W-:Y:S01]  /*80c0*/  HADD2.F32 R46, -RZ, R46.H0_H0 ;  /* 0x2000002eff2e7230 */ /* 0x000fe20000004100 */
[----:B------:R-:W-:Y:S01]  /*80d0*/  F2FP.F16.E4M3.UNPACK_B R14, R14 ;  /* 0x0000000eff0e723e */ /* 0x000fe200020006ff */
[----:B------:R-:W-:Y:S02]  /*80e0*/  HADD2.F32 R13, -RZ, R52.H1_H1 ;  /* 0x30000034ff0d7230 */ /* 0x000fe40000004100 */
[----:B------:R-:W-:Y:S01]  /*80f0*/  FMUL.FTZ R61, R47, R57 ;  /* 0x000000392f3d7220 */ /* 0x000fe20000410000 */
[----:B------:R-:W-:-:S02]  /*8100*/  HADD2.F32 R55, -RZ, R55.H0_H0 ;  /* 0x20000037ff377230 */ /* 0x000fc40000004100 */
[C---:B------:R-:W-:Y:S01]  /*8110*/  FMUL.FTZ R48, R46.reuse, R57 ;  /* 0x000000392e307220 */ /* 0x040fe20000410000 */
[----:B------:R-:W-:Y:S01]  /*8120*/  FFMA.FTZ R57, R49, R54, R58 ;  /* 0x0000003631397223 */ /* 0x000fe2000001003a */
[-C--:B------:R-:W-:Y:S01]  /*8130*/  FFMA.FTZ R61, R46, R13.reuse, -R61 ;  /* 0x0000000d2e3d7223 */ /* 0x080fe2000001083d */
[--C-:B------:R-:W-:Y:S02]  /*8140*/  HADD2.F32 R46, -RZ, R15.reuse.H0_H0 ;  /* 0x2000000fff2e7230 */ /* 0x100fe40000004100 */
[----:B------:R-:W-:Y:S01]  /*8150*/  FFMA.FTZ R54, R47, R13, R48 ;  /* 0x0000000d2f367223 */ /* 0x000fe20000010030 */
[--C-:B------:R-:W-:Y:S01]  /*8160*/  HADD2.F32 R13, -RZ, R14.reuse.H0_H0 ;  /* 0x2000000eff0d7230 */ /* 0x100fe20000004100 */
[----:B------:R-:W-:Y:S01]  /*8170*/  F2FP.SATFINITE.E4M3.F32.PACK_AB_MERGE_C R57, R57, R62, RZ ;  /* 0x0000003e3939723e */ /* 0x000fe200048070ff */
[----:B------:R-:W-:Y:S02]  /*8180*/  HADD2.F32 R15, -RZ, R15.H1_H1 ;  /* 0x3000000fff0f7230 */ /* 0x000fe40000004100 */
[----:B------:R-:W-:Y:S01]  /*8190*/  FMUL.FTZ R58, R46, R55 ;  /* 0x000000372e3a7220 */ /* 0x000fe20000410000 */
[----:B------:R-:W-:Y:S01]  /*81a0*/  HADD2.F32 R14, -RZ, R14.H1_H1 ;  /* 0x3000000eff0e7230 */ /* 0x000fe20000004100 */
[----:B------:R-:W-:Y:S01]  /*81b0*/  F2FP.SATFINITE.E4M3.F32.PACK_AB_MERGE_C R54, R54, R61, RZ ;  /* 0x0000003d3636723e */ /* 0x000fe200048070ff */
[----:B------:R-:W-:-:S02]  /*81c0*/  HADD2.F32 R56, -RZ, R56.H0_H0 ;  /* 0x20000038ff387230 */ /* 0x000fc40000004100 */
[----:B------:R-:W-:Y:S01]  /*81d0*/  FMUL.FTZ R49, R15, R55 ;  /* 0x000000370f317220 */ /* 0x000fe20000410000 */
[----:B------:R-:W-:Y:S02]  /*81e0*/  HADD2.F32 R53, -RZ, R53.H0_H0 ;  /* 0x20000035ff357230 */ /* 0x000fe40000004100 */
[----:B------:R-:W-:Y:S02]  /*81f0*/  HADD2.F32 R52, -RZ, R52.H0_H0 ;  /* 0x20000034ff347230 */ /* 0x000fe40000004100 */
[-C--:B------:R-:W-:Y:S01]  /*8200*/  FMUL.FTZ R48, R14, R56.reuse ;  /* 0x000000380e307220 */ /* 0x080fe20000410000 */
[----:B------:R-:W-:Y:S01]  /*8210*/  FMUL.FTZ R47, R13, R56 ;  /* 0x000000380d2f7220 */ /* 0x000fe20000410000 */
[-C--:B------:R-:W-:Y:S01]  /*8220*/  FFMA.FTZ R49, R46, R53.reuse, -R49 ;  /* 0x000000352e317223 */ /* 0x080fe20000010831 */
[----:B------:R-:W-:Y:S01]  /*8230*/  FFMA.FTZ R58, R15, R53, R58 ;  /* 0x000000350f3a7223 */ /* 0x000fe2000001003a */
[-C--:B------:R-:W-:Y:S01]  /*8240*/  FFMA.FTZ R48, R13, R52.reuse, -R48 ;  /* 0x000000340d307223 */ /* 0x080fe20000010830 */
[----:B------:R-:W-:Y:S01]  /*8250*/  FFMA.FTZ R47, R14, R52, R47 ;  /* 0x000000340e2f7223 */ /* 0x000fe2000001002f */
[----:B------:R-:W-:-:S02]  /*8260*/  F2FP.SATFINITE.E4M3.F32.PACK_AB_MERGE_C R13, R12, R11, R64 ;  /* 0x0000000b0c0d723e */ /* 0x000fc40004807040 */
[----:B------:R-:W-:Y:S02]  /*8270*/  F2FP.SATFINITE.E4M3.F32.PACK_AB_MERGE_C R12, R60, R59, R63 ;  /* 0x0000003b3c0c723e */ /* 0x000fe4000480703f */
[----:B------:R-:W-:Y:S02]  /*8280*/  F2FP.SATFINITE.E4M3.F32.PACK_AB_MERGE_C R14, R47, R48, R54 ;  /* 0x000000302f0e723e */ /* 0x000fe40004807036 */
[----:B------:R-:W-:-:S07]  /*8290*/  F2FP.SATFINITE.E4M3.F32.PACK_AB_MERGE_C R15, R58, R49, R57 ;  /* 0x000000313a0f723e */ /* 0x000fce0004807039 */
.L_x_486:
[----:B------:R-:W-:Y:S05]  /*82a0*/  BSYNC B2 ;  /* 0x0000000000027941 */ /* 0x000fea0003800000 */
.L_x_485:
[----:B0-----:R0:W-:Y:S02]  /*82b0*/  ST.E.128 desc[UR50][R50.64], R12 ;  /* 0x0000000c32007985 */ /* 0x0011e4000c101d32 */
.L_x_484:
[----:B------:R-:W-:Y:S05]  /*82c0*/  BSYNC B1 ;  /* 0x0000000000017941 */ /* 0x000fea0003800000 */
.L_x_483:
        /* <DEDUP_REMOVED lines=9> */
[----:B------:R-:W-:Y:S01]  /*8360*/  SHF.R.U32.HI R44, RZ, 0x8, R45 ;  /* 0x00000008ff2c7819 */ /* 0x000fe2000001162d */
[----:B0-----:R-:W-:Y:S01]  /*8370*/  IMAD.MOV.U32 R37, RZ, RZ, R12 ;  /* 0x000000ffff257224 */ /* 0x001fe200078e000c */
[--C-:B------:R-:W-:Y:S02]  /*8380*/  SHF.R.U32.HI R42, RZ, 0x8, R43.reuse ;  /* 0x00000008ff2a7819 */ /* 0x100fe4000001162b */
[----:B----4-:R-:W-:Y:S01]  /*8390*/  LOP3.LUT R11, R43, 0xff0000ff, RZ, 0xc0, !PT ;  /* 0xff0000ff2b0b7812 */ /* 0x010fe200078ec0ff */
[----:B------:R-:W-:Y:S01]  /*83a0*/  IMAD.SHL.U32 R44, R44, 0x100, RZ ;  /* 0x000001002c2c7824 */ /* 0x000fe200078e00ff */
[----:B------:R-:W-:Y:S02]  /*83b0*/  SHF.R.U32.HI R48, RZ, 0x10, R43 ;  /* 0x00000010ff307819 */ /* 0x000fe4000001162b */
[----:B------:R-:W-:Y:S02]  /*83c0*/  LOP3.LUT R43, R45, 0xff0000ff, RZ, 0xc0, !PT ;  /* 0xff0000ff2d2b7812 */ /* 0x000fe400078ec0ff */
[----:B------:R-:W-:-:S02]  /*83d0*/  SHF.L.U32 R42, R42, 0x8, RZ ;  /* 0x000000082a2a7819 */ /* 0x000fc400000006ff */
[----:B------:R-:W-:Y:S02]  /*83e0*/  SHF.R.U32.HI R49, RZ, 0x10, R45 ;  /* 0x00000010ff317819 */ /* 0x000fe4000001162d */
[----:B------:R-:W-:Y:S01]  /*83f0*/  LOP3.LUT R12, R43, 0xff00, R44, 0xf8, !PT ;  /* 0x0000ff002b0c7812 */ /* 0x000fe200078ef82c */
[----:B------:R-:W-:Y:S01]  /*8400*/  IMAD.U32 R43, R48, 0x10000, RZ ;  /* 0x00010000302b7824 */ /* 0x000fe200078e00ff */
[----:B------:R-:W-:Y:S02]  /*8410*/  LOP3.LUT R42, R11, 0xff00, R42, 0xf8, !PT ;  /* 0x0000ff000b2a7812 */ /* 0x000fe400078ef82a */
[----:B------:R-:W-:Y:S02]  /*8420*/  SHF.L.U32 R49, R49, 0x10, RZ ;  /* 0x0000001031317819 */ /* 0x000fe400000006ff */
[----:B------:R-:W-:Y:S02]  /*8430*/  F2FP.F16.E4M3.UNPACK_B R11, R13 ;  /* 0x0000000dff0b723e */ /* 0x000fe400020006ff */
[----:B------:R-:W-:-:S02]  /*8440*/  F2FP.F16.E4M3.UNPACK_B R44, R129.H1 ;  /* 0x00000081ff2c723e */ /* 0x000fc400030006ff */
[----:B------:R-:W-:Y:S02]  /*8450*/  F2FP.F16.E4M3.UNPACK_B R13, R13.H1 ;  /* 0x0000000dff0d723e */ /* 0x000fe400030006ff */
[----:B------:R-:W-:Y:S01]  /*8460*/  LOP3.LUT R45, R42, 0xff0000, R43, 0xf8, !PT ;  /* 0x00ff00002a2d7812 */ /* 0x000fe200078ef82b */
[--C-:B------:R-:W-:Y:S01]  /*8470*/  HADD2.F32 R48, -RZ, R44.reuse.H0_H0 ;  /* 0x2000002cff307230 */ /* 0x100fe20000004100 */
[----:B------:R-:W-:Y:S01]  /*8480*/  LOP3.LUT R50, R12, 0xff0000, R49, 0xf8, !PT ;  /* 0x00ff00000c327812 */ /* 0x000fe200078ef831 */
[--C-:B------:R-:W-:Y:S01]  /*8490*/  HADD2.F32 R12, -RZ, R11.reuse.H1_H1 ;  /* 0x3000000bff0c7230 */ /* 0x100fe20000004100 */
[----:B------:R-:W-:Y:S01]  /*84a0*/  F2FP.F16.E4M3.UNPACK_B R43, R128.H1 ;  /* 0x00000080ff2b723e */ /* 0x000fe200030006ff */
[----:B------:R-:W-:Y:S01]  /*84b0*/  HADD2.F32 R11, -RZ, R11.H0_H0 ;  /* 0x2000000bff0b7230 */ /* 0x000fe20000004100 */
[----:B------:R-:W-:Y:S01]  /*84c0*/  F2FP.F16.E4M3.UNPACK_B R129, R129 ;  /* 0x00000081ff81723e */ /* 0x000fe200020006ff */
[----:B------:R-:W-:Y:S02]  /*84d0*/  HADD2.F32 R49, -RZ, R44.H1_H1 ;  /* 0x3000002cff317230 */ /* 0x000fe40000004100 */
[----:B------:R-:W-:Y:S01]  /*84e0*/  FMUL.FTZ R52, R12, R48 ;  /* 0x000000300c347220 */ /* 0x000fe20000410000 */
[----:B------:R-:W-:-:S02]  /*84f0*/  HADD2.F32 R42, -RZ, R13.H1_H1 ;  /* 0x3000000dff2a7230 */ /* 0x000fc40000004100 */
[C---:B------:R-:W-:Y:S01]  /*8500*/  FMUL.FTZ R51, R11.reuse, R48 ;  /* 0x000000300b337220 */ /* 0x040fe20000410000 */
[----:B------:R-:W-:Y:S01]  /*8510*/  HADD2.F32 R44, -RZ, R43.H0_H0 ;  /* 0x2000002bff2c7230 */ /* 0x000fe20000004100 */
[----:B------:R-:W-:Y:S01]  /*8520*/  F2FP.F16.E4M3.UNPACK_B R128, R128 ;  /* 0x00000080ff80723e */ /* 0x000fe200020006ff */
[----:B------:R-:W-:Y:S02]  /*8530*/  HADD2.F32 R13, -RZ, R13.H0_H0 ;  /* 0x2000000dff0d7230 */ /* 0x000fe40000004100 */
[-C--:B------:R-:W-:Y:S01]  /*8540*/  FMUL.FTZ R48, R42, R49.reuse ;  /* 0x000000312a307220 */ /* 0x080fe20000410000 */
[----:B------:R-:W-:Y:S02]  /*8550*/  HADD2.F32 R43, -RZ, R43.H1_H1 ;  /* 0x3000002bff2b7230 */ /* 0x000fe40000004100 */
[-C--:B------:R-:W-:Y:S01]  /*8560*/  FFMA.FTZ R11, R11, R44.reuse, -R52 ;  /* 0x0000002c0b0b7223 */ /* 0x080fe20000010834 */
[----:B------:R-:W-:Y:S01]  /*8570*/  FFMA.FTZ R12, R12, R44, R51 ;  /* 0x0000002c0c0c7223 */ /* 0x000fe20000010033 */
[----:B------:R-:W-:Y:S01]  /*8580*/  FMUL.FTZ R49, R13, R49 ;  /* 0x000000310d317220 */ /* 0x000fe20000410000 */
[----:B------:R-:W-:-:S02]  /*8590*/  HADD2.F32 R44, -RZ, R128.H1_H1 ;  /* 0x30000080ff2c7230 */ /* 0x000fc40000004100 */
[----:B------:R-:W-:Y:S01]  /*85a0*/  FFMA.FTZ R55, R13, R43, -R48 ;  /* 0x0000002b0d377223 */ /* 0x000fe20000010830 */
[----:B------:R-:W-:Y:S01]  /*85b0*/  F2FP.F16.E4M3.UNPACK_B R13, R37.H1 ;  /* 0x00000025ff0d723e */ /* 0x000fe200030006ff */
[----:B------:R-:W-:Y:S01]  /*85c0*/  FFMA.FTZ R56, R42, R43, R49 ;  /* 0x0000002b2a387223 */ /* 0x000fe20000010031 */
[----:B------:R-:W-:Y:S01]  /*85d0*/  F2FP.F16.E4M3.UNPACK_B R37, R37 ;  /* 0x00000025ff25723e */ /* 0x000fe200020006ff */
[----:B------:R-:W-:Y:S02]  /*85e0*/  HADD2.F32 R48, -RZ, R129.H0_H0 ;  /* 0x20000081ff307230 */ /* 0x000fe40000004100 */
[--C-:B------:R-:W-:Y:S01]  /*85f0*/  HADD2.F32 R42, -RZ, R13.reuse.H0_H0 ;  /* 0x2000000dff2a7230 */ /* 0x100fe20000004100 */
[----:B------:R-:W-:Y:S01]  /*8600*/  F2FP.SATFINITE.E4M3.F32.PACK_AB_MERGE_C R58, R56, R55, RZ ;  /* 0x00000037383a723e */ /* 0x000fe200048070ff */
[----:B------:R-:W-:Y:S02]  /*8610*/  HADD2.F32 R43, -RZ, R13.H1_H1 ;  /* 0x3000000dff2b7230 */ /* 0x000fe40000004100 */
[----:B------:R-:W-:-:S02]  /*8620*/  HADD2.F32 R13, -RZ, R37.H0_H0 ;  /* 0x20000025ff0d7230 */ /* 0x000fc40000004100 */
[----:B------:R-:W-:Y:S02]  /*8630*/  HADD2.F32 R37, -RZ, R37.H1_H1 ;  /* 0x30000025ff257230 */ /* 0x000fe40000004100 */
[----:B------:R-:W-:Y:S02]  /*8640*/  HADD2.F32 R49, -RZ, R129.H1_H1 ;  /* 0x30000081ff317230 */ /* 0x000fe40000004100 */
[----:B------:R-:W-:Y:S02]  /*8650*/  HADD2.F32 R128, -RZ, R128.H0_H0 ;  /* 0x20000080ff807230 */ /* 0x000fe40000004100 */
[-C--:B------:R-:W-:Y:S01]  /*8660*/  FMUL.FTZ R52, R37, R48.reuse ;  /* 0x0000003025347220 */ /* 0x080fe20000410000 */
[----:B------:R-:W-:Y:S01]  /*8670*/  FMUL.FTZ R48, R13, R48 ;  /* 0x000000300d307220 */ /* 0x000fe20000410000 */
[-C--:B------:R-:W-:Y:S01]  /*8680*/  FMUL.FTZ R51, R43, R49.reuse ;  /* 0x000000312b337220 */ /* 0x080fe20000410000 */
[C---:B------:R-:W-:Y:S01]  /*8690*/  FMUL.FTZ R54, R42.reuse, R49 ;  /* 0x000000312a367220 */ /* 0x040fe20000410000 */
[-C--:B------:R-:W-:Y:S01]  /*86a0*/  FFMA.FTZ R53, R13, R128.reuse, -R52 ;  /* 0x000000800d357223 */ /* 0x080fe20000010834 */
[----:B------:R-:W-:Y:S01]  /*86b0*/  FFMA.FTZ R128, R37, R128, R48 ;  /* 0x0000008025807223 */ /* 0x000fe20000010030 */
[-C--:B------:R-:W-:Y:S01]  /*86c0*/  FFMA.FTZ R51, R42, R44.reuse, -R51 ;  /* 0x0000002c2a337223 */ /* 0x080fe20000010833 */
[----:B------:R-:W-:Y:S01]  /*86d0*/  FFMA.FTZ R54, R43, R44, R54 ;  /* 0x0000002c2b367223 */ /* 0x000fe20000010036 */
[----:B------:R-:W-:-:S02]  /*86e0*/  F2FP.F16.E4M3.UNPACK_B R37, R15.H1 ;  /* 0x0000000fff25723e */ /* 0x000fc400030006ff */
[----:B------:R-:W-:Y:S02]  /*86f0*/  F2FP.F16.E4M3.UNPACK_B R49, R50.H1 ;  /* 0x00000032ff31723e */ /* 0x000fe400030006ff */
[----:B------:R-:W-:Y:S01]  /*8700*/  F2FP.SATFINITE.E4M3.F32.PACK_AB_MERGE_C R57, R54, R51, RZ ;  /* 0x000000333639723e */ /* 0x000fe200048070ff */
[----:B------:R-:W-:Y:S01]  /*8710*/  HADD2.F32 R43, -RZ, R37.H1_H1 ;  /* 0x30000025ff2b7230 */ /* 0x000fe20000004100 */
[-C--:B------:R-:W-:Y:S01]  /*8720*/  F2FP.F16.E4M3.UNPACK_B R44, R45.reuse.H1 ;  /* 0x0000002dff2c723e */ /* 0x080fe200030006ff */
[----:B------:R-:W-:Y:S01]  /*8730*/  HADD2.F32 R51, -RZ, R49.H1_H1 ;  /* 0x30000031ff337230 */ /* 0x000fe20000004100 */
[----:B------:R-:W-:Y:S01]  /*8740*/  F2FP.F16.E4M3.UNPACK_B R13, R14.H1 ;  /* 0x0000000eff0d723e */ /* 0x000fe200030006ff */
[----:B------:R-:W-:Y:S01]  /*8750*/  HADD2.F32 R42, -RZ, R37.H0_H0 ;  /* 0x20000025ff2a7230 */ /* 0x000fe20000004100 */
[----:B------:R-:W-:Y:S01]  /*8760*/  F2FP.F16.E4M3.UNPACK_B R50, R50 ;  /* 0x00000032ff32723e */ /* 0x000fe200020006ff */
        /* <DEDUP_REMOVED lines=9> */
[-C--:B------:R-:W-:Y:S01]  /*8800*/  FMUL.FTZ R54, R37, R52.reuse ;  /* 0x0000003425367220 */ /* 0x080fe20000410000 */
        /* <DEDUP_REMOVED lines=9> */
[----:B------:R-:W-:Y:S01]  /*88a0*/  HADD2.F32 R42, -RZ, R49.H0_H0 ;  /* 0x20000031ff2a7230 */ /* 0x000fe20000004100 */
[----:B------:R-:W-:Y:S01]  /*88b0*/  F2FP.SATFINITE.E4M3.F32.PACK_AB_MERGE_C R51, R51, R54, RZ ;  /* 0x000000363333723e */ /* 0x000fe200048070ff */
[--C-:B------:R-:W-:Y:S01]  /*88c0*/  HADD2.F32 R13, -RZ, R14.reuse.H0_H0 ;  /* 0x2000000eff0d7230 */ /* 0x100fe20000004100 */
[----:B------:R-:W-:Y:S01]  /*88d0*/  F2FP.SATFINITE.E4M3.F32.PACK_AB_MERGE_C R55, R56, R55, RZ ;  /* 0x000000373837723e */ /* 0x000fe200048070ff */
[----:B------:R-:W-:-:S02]  /*88e0*/  HADD2.F32 R14, -RZ, R14.H1_H1 ;  /* 0x3000000eff0e7230 */ /* 0x000fc40000004100 */
[-C--:B------:R-:W-:Y:S01]  /*88f0*/  FMUL.FTZ R48, R15, R42.reuse ;  /* 0x0000002a0f307220 */ /* 0x080fe20000410000 */
[----:B------:R-:W-:Y:S02]  /*8900*/  HADD2.F32 R44, -RZ, R44.H0_H0 ;  /* 0x2000002cff2c7230 */ /* 0x000fe40000004100 */
[----:B------:R-:W-:Y:S01]  /*8910*/  FMUL.FTZ R52, R37, R42 ;  /* 0x0000002a25347220 */ /* 0x000fe20000410000 */
[----:B------:R-:W-:Y:S02]  /*8920*/  HADD2.F32 R45, -RZ, R45.H0_H0 ;  /* 0x2000002dff2d7230 */ /* 0x000fe40000004100 */
[CC--:B------:R-:W-:Y:S01]  /*8930*/  FMUL.FTZ R42, R14.reuse, R50.reuse ;  /* 0x000000320e2a7220 */ /* 0x0c0fe20000410000 */
        /* <DEDUP_REMOVED lines=9> */
.L_x_490:
[----:B------:R-:W-:Y:S05]  /*89d0*/  BSYNC B2 ;  /* 0x0000000000027941 */ /* 0x000fea0003800000 */
.L_x_489:
[----:B0-----:R0:W-:Y:S02]  /*89e0*/  ST.E.128 desc[UR50][R46.64], R12 ;  /* 0x0000000c2e007985 */ /* 0x0011e4000c101d32 */
.L_x_488:
[----:B------:R-:W-:Y:S05]  /*89f0*/  BSYNC B1 ;  /* 0x0000000000017941 */ /* 0x000fea0003800000 */
.L_x_487:
[----:B------:R-:W-:-:S13]  /*8a00*/  ISETP.NE.AND P2, PT, R33, RZ, PT ;  /* 0x000000ff2100720c */ /* 0x000fda0003f45270 */
[----:B------:R-:W-:Y:S05]  /*8a10*/  @!P2 BRA `(.L_x_470) ;  /* 0x000000700090a947 */ /* 0x000fea0003800000 */
[----:B0-----:R0:W0:Y:S01]  /*8a20*/  LDS.128 R12, [R36+0x21400] ;  /* 0x02140000240c7984 */ /* 0x0010220000000c00 */
[----:B--2---:R-:W-:Y:S01]  /*8a30*/  IADD3 R42, P2, R193, R121, RZ ;  /* 0x00000079c12a7210 */ /* 0x004fe20007f5e0ff */
[----:B------:R-:W-:Y:S04]  /*8a40*/  BSSY B1, `(.L_x_491) ;  /* 0x000006b000017945 */ /* 0x000fe80003800000 */
[----:B------:R-:W-:Y:S01]  /*8a50*/  IMAD.X R43, R65, 0x1, R203, P2 ;  /* 0x00000001412b7824 */ /* 0x000fe200010e06cb */
[----:B------:R-:W-:-:S13]  /*8a60*/  ISETP.GE.AND P2, PT, R201, R117, PT ;  /* 0x00000075c900720c */ /* 0x000fda0003f46270 */
[----:B------:R-:W-:Y:S05]  /*8a70*/  @P2 BRA `(.L_x_492) ;  /* 0x00000004009c2947 */ /* 0x000fea0003800000 */
[--C-:B----4-:R-:W-:Y:S02]  /*8a80*/  SHF.R.U32.HI R11, RZ, 0x8, R39.reuse ;  /* 0x00000008ff0b7819 */ /* 0x110fe40000011627 */
[----:B------:R-:W-:Y:S02]  /*8a90*/  SHF.R.U32.HI R45, RZ, 0x10, R39 ;  /* 0x00000010ff2d7819 */ /* 0x000fe40000011627 */
[----:B------:R-:W-:Y:S01]  /*8aa0*/  LOP3.LUT R38, R39, 0xff0000ff, RZ, 0xc0, !PT ;  /* 0xff0000ff27267812 */ /* 0x000fe200078ec0ff */
[----:B------:R-:W-:Y:S01]  /*8ab0*/  IMAD.SHL.U32 R11, R11, 0x100, RZ ;  /* 0x000001000b0b7824 */ /* 0x000fe200078e00ff */
[--C-:B------:R-:W-:Y:S02]  /*8ac0*/  SHF.R.U32.HI R39, RZ, 0x8, R41.reuse ;  /* 0x00000008ff277819 */ /* 0x100fe40000011629 */
[----:B------:R-:W-:Y:S02]  /*8ad0*/  SHF.R.U32.HI R44, RZ, 0x10, R41 ;  /* 0x00000010ff2c7819 */ /* 0x000fe40000011629 */
[----:B------:R-:W-:Y:S01]  /*8ae0*/  LOP3.LUT R40, R41, 0xff0000ff, RZ, 0xc0, !PT ;  /* 0xff0000ff29287812 */ /* 0x000fe200078ec0ff */
[----:B------:R-:W-:Y:S01]  /*8af0*/  IMAD.SHL.U32 R39, R39, 0x100, RZ ;  /* 0x0000010027277824 */ /* 0x000fe200078e00ff */
[----:B------:R-:W-:Y:S01]  /*8b00*/  LOP3.LUT R37, R38, 0xff00, R11, 0xf8, !PT ;  /* 0x0000ff0026257812 */ /* 0x000fe200078ef80b */
[----:B------:R-:W-:Y:S01]  /*8b10*/  IMAD.U32 R38, R44, 0x10000, RZ ;  /* 0x000100002c267824 */ /* 0x000fe200078e00ff */
[----:B0-----:R-:W-:Y:S01]  /*8b20*/  MOV R36, R12 ;  /* 0x0000000c00247202 */ /* 0x001fe20000000f00 */
[----:B------:R-:W-:Y:S01]  /*8b30*/  IMAD.U32 R12, R45, 0x10000, RZ ;  /* 0x000100002d0c7824 */ /* 0x000fe200078e00ff */
[----:B------:R-:W-:-:S02]  /*8b40*/  LOP3.LUT R41, R40, 0xff00, R39, 0xf8, !PT ;  /* 0x0000ff0028297812 */ /* 0x000fc400078ef827 */
[----:B------:R-:W-:Y:S02]  /*8b50*/  F2FP.F16.E4M3.UNPACK_B R39, R87.H1 ;  /* 0x00000057ff27723e */ /* 0x000fe400030006ff */
[-C--:B------:R-:W-:Y:S02]  /*8b60*/  F2FP.F16.E4M3.UNPACK_B R11, R13.reuse ;  /* 0x0000000dff0b723e */ /* 0x080fe400020006ff */
[----:B------:R-:W-:Y:S01]  /*8b70*/  LOP3.LUT R45, R41, 0xff0000, R38, 0xf8, !PT ;  /* 0x00ff0000292d7812 */ /* 0x000fe200078ef826 */
[----:B------:R-:W-:Y:S01]  /*8b80*/  HADD2.F32 R41, -RZ, R39.H0_H0 ;  /* 0x20000027ff297230 */ /* 0x000fe20000004100 */
[----:B------:R-:W-:Y:S01]  /*8b90*/  LOP3.LUT R40, R37, 0xff0000, R12, 0xf8, !PT ;  /* 0x00ff000025287812 */ /* 0x000fe200078ef80c */
[----:B------:R-:W-:Y:S01]  /*8ba0*/  HADD2.F32 R12, -RZ, R11.H1_H1 ;  /* 0x3000000bff0c7230 */ /* 0x000fe20000004100 */
[----:B------:R-:W-:Y:S01]  /*8bb0*/  F2FP.F16.E4M3.UNPACK_B R38, R86.H1 ;  /* 0x00000056ff26723e */ /* 0x000fe200030006ff */
[----:B------:R-:W-:Y:S01]  /*8bc0*/  HADD2.F32 R44, -RZ, R39.H1_H1 ;  /* 0x30000027ff2c7230 */ /* 0x000fe20000004100 */
[----:B------:R-:W-:Y:S01]  /*8bd0*/  F2FP.F16.E4M3.UNPACK_B R13, R13.H1 ;  /* 0x0000000dff0d723e */ /* 0x000fe200030006ff */
[----:B------:R-:W-:-:S02]  /*8be0*/  HADD2.F32 R11, -RZ, R11.H0_H0 ;  /* 0x2000000bff0b7230 */ /* 0x000fc40000004100 */
[C---:B------:R-:W-:Y:S01]  /*8bf0*/  FMUL.FTZ R46, R12.reuse, R41 ;  /* 0x000000290c2e7220 */ /* 0x040fe20000410000 */
[--C-:B------:R-:W-:Y:S01]  /*8c00*/  HADD2.F32 R39, -RZ, R38.reuse.H0_H0 ;  /* 0x20000026ff277230 */ /* 0x100fe20000004100 */
[----:B------:R-:W-:Y:S01]  /*8c10*/  F2FP.F16.E4M3.UNPACK_B R87, R87 ;  /* 0x00000057ff57723e */ /* 0x000fe200020006ff */
[--C-:B------:R-:W-:Y:S02]  /*8c20*/  HADD2.F32 R37, -RZ, R13.reuse.H1_H1 ;  /* 0x3000000dff257230 */ /* 0x100fe40000004100 */
[C---:B------:R-:W-:Y:S01]  /*8c30*/  FMUL.FTZ R41, R11.reuse, R41 ;  /* 0x000000290b297220 */ /* 0x040fe20000410000 */
[----:B------:R-:W-:Y:S02]  /*8c40*/  HADD2.F32 R13, -RZ, R13.H0_H0 ;  /* 0x2000000dff0d7230 */ /* 0x000fe40000004100 */
[-C--:B------:R-:W-:Y:S01]  /*8c50*/  FFMA.FTZ R11, R11, R39.reuse, -R46 ;  /* 0x000000270b0b7223 */ /* 0x080fe2000001082e */
[----:B------:R-:W-:Y:S02]  /*8c60*/  HADD2.F32 R38, -RZ, R38.H1_H1 ;  /* 0x30000026ff267230 */ /* 0x000fe40000004100 */
[-C--:B------:R-:W-:Y:S01]  /*8c70*/  FMUL.FTZ R46, R37, R44.reuse ;  /* 0x0000002c252e7220 */ /* 0x080fe20000410000 */
[----:B------:R-:W-:Y:S01]  /*8c80*/  FFMA.FTZ R12, R12, R39, R41 ;  /* 0x000000270c0c7223 */ /* 0x000fe20000010029 */
[----:B------:R-:W-:Y:S01]  /*8c90*/  FMUL.FTZ R44, R13, R44 ;  /* 0x0000002c0d2c7220 */ /* 0x000fe20000410000 */
[----:B------:R-:W-:-:S02]  /*8ca0*/  HADD2.F32 R41, -RZ, R87.H1_H1 ;  /* 0x30000057ff297230 */ /* 0x000fc40000004100 */
[----:B------:R-:W-:Y:S01]  /*8cb0*/  FFMA.FTZ R47, R13, R38, -R46 ;  /* 0x000000260d2f7223 */ /* 0x000fe2000001082e */
[----:B------:R-:W-:Y:S01]  /*8cc0*/  F2FP.F16.E4M3.UNPACK_B R13, R36.H1 ;  /* 0x00000024ff0d723e */ /* 0x000fe200030006ff */
[----:B------:R-:W-:Y:S01]  /*8cd0*/  FFMA.FTZ R50, R37, R38, R44 ;  /* 0x0000002625327223 */ /* 0x000fe2000001002c */
[----:B------:R-:W-:Y:S01]  /*8ce0*/  F2FP.F16.E4M3.UNPACK_B R36, R36 ;  /* 0x00000024ff24723e */ /* 0x000fe200020006ff */
[----:B------:R-:W-:Y:S01]  /*8cf0*/  HADD2.F32 R87, -RZ, R87.H0_H0 ;  /* 0x20000057ff577230 */ /* 0x000fe20000004100 */
[----:B------:R-:W-:Y:S01]  /*8d00*/  F2FP.F16.E4M3.UNPACK_B R86, R86 ;  /* 0x00000056ff56723e */ /* 0x000fe200020006ff */
[--C-:B------:R-:W-:Y:S01]  /*8d10*/  HADD2.F32 R37, -RZ, R13.reuse.H0_H0 ;  /* 0x2000000dff257230 */ /* 0x100fe20000004100 */
[----:B------:R-:W-:Y:S01]  /*8d20*/  F2FP.SATFINITE.E4M3.F32.PACK_AB_MERGE_C R53, R50, R47, RZ ;  /* 0x0000002f3235723e */ /* 0x000fe200048070ff */
[----:B------:R-:W-:Y:S02]  /*8d30*/  HADD2.F32 R38, -RZ, R13.H1_H1 ;  /* 0x3000000dff267230 */ /* 0x000fe40000004100 */
[----:B------:R-:W-:-:S02]  /*8d40*/  HADD2.F32 R13, -RZ, R36.H0_H0 ;  /* 0x20000024ff0d7230 */ /* 0x000fc40000004100 */
[----:B------:R-:W-:Y:S02]  /*8d50*/  HADD2.F32 R36, -RZ, R36.H1_H1 ;  /* 0x30000024ff247230 */ /* 0x000fe40000004100 */
[-C--:B------:R-:W-:Y:S01]  /*8d60*/  FMUL.FTZ R46, R38, R41.reuse ;  /* 0x00000029262e7220 */ /* 0x080fe20000410000 */
[--C-:B------:R-:W-:Y:S02]  /*8d70*/  HADD2.F32 R39, -RZ, R86.reuse.H1_H1 ;  /* 0x30000056ff277230 */ /* 0x100fe40000004100 */
        /* <DEDUP_REMOVED lines=8> */
[----:B------:R-:W-:-:S02]  /*8e00*/  F2FP.F16.E4M3.UNPACK_B R36, R15.H1 ;  /* 0x0000000fff24723e */ /* 0x000fc400030006ff */
[-C--:B------:R-:W-:Y:S02]  /*8e10*/  F2FP.F16.E4M3.UNPACK_B R44, R45.reuse.H1 ;  /* 0x0000002dff2c723e */ /* 0x080fe400030006ff */
[----:B------:R-:W-:Y:S01]  /*8e20*/  F2FP.F16.E4M3.UNPACK_B R39, R40.H1 ;  /* 0x00000028ff27723e */ /* 0x000fe200030006ff */
[----:B------:R-:W-:Y:S01]  /*8e30*/  HADD2.F32 R38, -RZ, R36.H1_H1 ;  /* 0x30000024ff267230 */ /* 0x000fe20000004100 */
[----:B------:R-:W-:Y:S01]  /*8e40*/  F2FP.F16.E4M3.UNPACK_B R13, R14.H1 ;  /* 0x0000000eff0d723e */ /* 0x000fe200030006ff */
[----:B------:R-:W-:Y:S01]  /*8e50*/  HADD2.F32 R47, -RZ, R44.H1_H1 ;  /* 0x3000002cff2f7230 */ /* 0x000fe20000004100 */
[----:B------:R-:W-:Y:S01]  /*8e60*/  F2FP.F16.E4M3.UNPACK_B R45, R45 ;  /* 0x0000002dff2d723e */ /* 0x000fe200020006ff */
[----:B------:R-:W-:Y:S01]  /*8e70*/  HADD2.F32 R37, -RZ, R36.H0_H0 ;  /* 0x20000024ff257230 */ /* 0x000fe20000004100 */
[----:B------:R-:W-:Y:S01]  /*8e80*/  F2FP.SATFINITE.E4M3.F32.PACK_AB_MERGE_C R52, R41, R46, RZ ;  /* 0x0000002e2934723e */ /* 0x000fe200048070ff */
[----:B------:R-:W-:Y:S01]  /*8e90*/  HADD2.F32 R41, -RZ, R39.H1_H1 ;  /* 0x30000027ff297230 */ /* 0x000fe20000004100 */
[----:B------:R-:W-:Y:S01]  /*8ea0*/  F2FP.F16.E4M3.UNPACK_B R40, R40 ;  /* 0x00000028ff28723e */ /* 0x000fe200020006ff */
[----:B------:R-:W-:-:S02]  /*8eb0*/  HADD2.F32 R36, -RZ, R13.H1_H1 ;  /* 0x3000000dff247230 */ /* 0x000fc40000004100 */
[-C--:B------:R-:W-:Y:S01]  /*8ec0*/  FMUL.FTZ R50, R38, R47.reuse ;  /* 0x0000002f26327220 */ /* 0x080fe20000410000 */
[----:B------:R-:W-:Y:S02]  /*8ed0*/  HADD2.F32 R46, -RZ, R45.H1_H1 ;  /* 0x3000002dff2e7230 */ /* 0x000fe40000004100 */
        /* <DEDUP_REMOVED lines=13> */
[--C-:B------:R-:W-:Y:S02]  /*8fb0*/  HADD2.F32 R13, -RZ, R14.reuse.H0_H0 ;  /* 0x2000000eff0d7230 */ /* 0x100fe40000004100 */
[----:B------:R-:W-:Y:S01]  /*8fc0*/  HADD2.F32 R15, -RZ, R15.H1_H1 ;  /* 0x3000000fff0f7230 */ /* 0x000fe20000004100 */
[----:B------:R-:W-:Y:S01]  /*8fd0*/  F2FP.SATFINITE.E4M3.F32.PACK_AB_MERGE_C R47, R47, R50, RZ ;  /* 0x000000322f2f723e */ /* 0x000fe200048070ff */
[----:B------:R-:W-:Y:S01]  /*8fe0*/  HADD2.F32 R14, -RZ, R14.H1_H1 ;  /* 0x3000000eff0e7230 */ /* 0x000fe20000004100 */
[----:B------:R-:W-:Y:S01]  /*8ff0*/  F2FP.SATFINITE.E4M3.F32.PACK_AB_MERGE_C R46, R46, R49, RZ ;  /* 0x000000312e2e723e */ /* 0x000fe200048070ff */
[----:B------:R-:W-:-:S02]  /*9000*/  HADD2.F32 R45, -RZ, R45.H0_H0 ;  /* 0x2000002dff2d7230 */ /* 0x000fc40000004100 */
        /* <DEDUP_REMOVED lines=14> */
.L_x_492:
[----:B------:R-:W-:Y:S05]  /*90f0*/  BSYNC B1 ;  /* 0x0000000000017941 */ /* 0x000fea0003800000 */
.L_x_491:
[----:B0-----:R0:W-:Y:S01]  /*9100*/  ST.E.128 desc[UR50][R42.64], R12 ;  /* 0x0000000c2a007985 */ /* 0x0011e2000c101d32 */
[----:B------:R-:W-:Y:S05]  /*9110*/  BRA `(.L_x_470) ;  /* 0x0000006800d07947 */ /* 0x000fea0003800000 */
.L_x_436:
        /* <DEDUP_REMOVED lines=23> */
[----:B------:R-:W-:Y:S01]  /*9290*/  CS2R R78, SRZ ;  /* 0x00000000004e7805 */ /* 0x000fe2000001ff00 */
[----:B------:R-:W-:Y:S06]  /*92a0*/  @P2 BRA `(.L_x_494) ;  /* 0x00000000006c2947 */ /* 0x000fec0003800000 */
[----:B------:R-:W-:Y:S01]  /*92b0*/  ULDC.64 UR4, c[0x0][0x3e8] ;  /* 0x0000fa0000047ab9 */ /* 0x000fe20000000a00 */
[----:B------:R-:W-:Y:S02]  /*92c0*/  CS2R R48, SRZ ;  /* 0x0000000000307805 */ /* 0x000fe4000001ff00 */
[----:B------:R-:W-:Y:S02]  /*92d0*/  IADD3 R80, P1, P4, R102, UR4, R14 ;  /* 0x0000000466507c10 */ /* 0x000fe4000fc3e00e */
[----:B------:R-:W-:Y:S02]  /*92e0*/  CS2R R50, SRZ ;  /* 0x0000000000327805 */ /* 0x000fe4000001ff00 */
[----:B------:R-:W-:Y:S02]  /*92f0*/  CS2R R36, SRZ ;  /* 0x0000000000247805 */ /* 0x000fe4000001ff00 */
[----:B------:R-:W-:Y:S02]  /*9300*/  CS2R R38, SRZ ;  /* 0x0000000000267805 */ /* 0x000fe4000001ff00 */
[----:B------:R-:W-:Y:S01]  /*9310*/  IADD3.X R81, R10, UR5, R11, P1, P4 ;  /* 0x000000050a517c10 */ /* 0x000fe20008fe840b */
[----:B------:R-:W-:-:S02]  /*9320*/  ULDC.64 UR4, c[0x0][0x400] ;  /* 0x0001000000047ab9 */ /* 0x000fc40000000a00 */
[----:B------:R-:W-:-:S04]  /*9330*/  IADD3 R82, P1, P4, R96, UR4, R12 ;  /* 0x0000000460527c10 */ /* 0x000fc8000fc3e00c */
[----:B------:R-:W-:Y:S02]  /*9340*/  IADD3.X R83, R21, UR5, R91, P1, P4 ;  /* 0x0000000515537c10 */ /* 0x000fe40008fe845b */
[----:B------:R-:W-:Y:S02]  /*9350*/  ISETP.GE.AND P1, PT, R16, R117, PT ;  /* 0x000000751000720c */ /* 0x000fe40003f26270 */
[----:B------:R-:W-:Y:S02]  /*9360*/  CS2R R52, SRZ ;  /* 0x0000000000347805 */ /* 0x000fe4000001ff00 */
[----:B------:R-:W-:Y:S02]  /*9370*/  CS2R R54, SRZ ;  /* 0x0000000000367805 */ /* 0x000fe4000001ff00 */
[----:B------:R-:W-:Y:S02]  /*9380*/  CS2R R40, SRZ ;  /* 0x0000000000287805 */ /* 0x000fe4000001ff00 */
[----:B------:R-:W-:-:S05]  /*9390*/  CS2R R42, SRZ ;  /* 0x00000000002a7805 */ /* 0x000fca000001ff00 */
[----:B------:R0:W5:Y:S04]  /*93a0*/  @!P1 LDG.E.128 R48, desc[UR50][R80.64] ;  /* 0x0000003250309981 */ /* 0x000168000c1e1d00 */
[----:B------:R0:W5:Y:S01]  /*93b0*/  @!P1 LDG.E.128 R36, desc[UR50][R82.64] ;  /* 0x0000003252249981 */ /* 0x000162000c1e1d00 */
[----:B------:R-:W-:Y:S02]  /*93c0*/  ISETP.GE.AND P1, PT, R3, R117, PT ;  /* 0x000000750300720c */ /* 0x000fe40003f26270 */
[----:B------:R-:W-:Y:S02]  /*93d0*/  CS2R R76, SRZ ;  /* 0x00000000004c7805 */ /* 0x000fe4000001ff00 */
[----:B------:R-:W-:Y:S02]  /*93e0*/  CS2R R78, SRZ ;  /* 0x00000000004e7805 */ /* 0x000fe4000001ff00 */
[----:B------:R-:W-:-:S02]  /*93f0*/  CS2R R44, SRZ ;  /* 0x00000000002c7805 */ /* 0x000fc4000001ff00 */
[----:B------:R-:W-:-:S05]  /*9400*/  CS2R R46, SRZ ;  /* 0x00000000002e7805 */ /* 0x000fca000001ff00 */
[----:B------:R0:W5:Y:S04]  /*9410*/  @!P1 LDG.E.128 R52, desc[UR50][R80.64+0x20] ;  /* 0x0000203250349981 */ /* 0x000168000c1e1d00 */
[----:B------:R0:W5:Y:S01]  /*9420*/  @!P1 LDG.E.128 R40, desc[UR50][R82.64+0x20] ;  /* 0x0000203252289981 */ /* 0x000162000c1e1d00 */
[----:B------:R-:W-:-:S13]  /*9430*/  ISETP.GE.AND P1, PT, R4, R117, PT ;  /* 0x000000750400720c */ /* 0x000fda0003f26270 */
[----:B------:R0:W5:Y:S04]  /*9440*/  @!P1 LDG.E.128 R76, desc[UR50][R80.64+0x40] ;  /* 0x00004032504c9981 */ /* 0x000168000c1e1d00 */
[----:B------:R0:W5:Y:S02]  /*9450*/  @!P1 LDG.E.128 R44, desc[UR50][R82.64+0x40] ;  /* 0x00004032522c9981 */ /* 0x000164000c1e1d00 */
.L_x_494:
[----:B------:R-:W-:Y:S05]  /*9460*/  BSYNC B1 ;  /* 0x0000000000017941 */ /* 0x000fea0003800000 */
.L_x_493:
[----:B------:R-:W-:Y:S01]  /*9470*/  VIADD R84, R195, 0x80 ;  /* 0x00000080c3547836 */ /* 0x000fe20000000000 */
[----:B------:R-:W-:Y:S01]  /*9480*/  BSSY B1, `(.L_x_495) ;  /* 0x0000026000017945 */ /* 0x000fe20003800000 */
[----:B0-----:R-:W-:Y:S02]  /*9490*/  CS2R R80, SRZ ;  /* 0x0000000000507805 */ /* 0x001fe4000001ff00 */
[----:B------:R-:W-:Y:S02]  /*94a0*/  CS2R R82, SRZ ;  /* 0x0000000000527805 */ /* 0x000fe4000001ff00 */
[----:B-----5:R-:W-:Y:S01]  /*94b0*/  MOV R165, R36 ;  /* 0x0000002400a57202 */ /* 0x020fe20000000f00 */
[----:B------:R-:W-:Y:S01]  /*94c0*/  IMAD.MOV.U32 R164, RZ, RZ, R38 ;  /* 0x000000ffffa47224 */ /* 0x000fe200078e0026 */
[----:B------:R-:W-:-:S13]  /*94d0*/  ISETP.GE.AND P4, PT, R84, R90, PT ;  /* 0x0000005a5400720c */ /* 0x000fda0003f86270 */
[----:B------:R-:W-:Y:S05]  /*94e0*/  @P4 BRA `(.L_x_496) ;  /* 0x00000000007c4947 */ /* 0x000fea0003800000 */
[----:B------:R-:W-:Y:S01]  /*94f0*/  IADD3 R13, P1, P5, R102, R14, R107 ;  /* 0x0000000e660d7210 */ /* 0x000fe20007d3e06b */
[----:B------:R-:W-:Y:S01]  /*9500*/  ULDC.64 UR4, c[0x0][0x3e8] ;  /* 0x0000fa0000047ab9 */ /* 0x000fe20000000a00 */
[----:B------:R-:W-:Y:S02]  /*9510*/  CS2R R68, SRZ ;  /* 0x0000000000447805 */ /* 0x000fe4000001ff00 */
[----:B------:R-:W-:Y:S02]  /*9520*/  CS2R R70, SRZ ;  /* 0x0000000000467805 */ /* 0x000fe4000001ff00 */
[----:B------:R-:W-:Y:S02]  /*9530*/  IADD3.X R11, R10, R11, R106, P1, P5 ;  /* 0x0000000b0a0b7210 */ /* 0x000fe40000fea46a */
[----:B------:R-:W-:Y:S02]  /*9540*/  CS2R R56, SRZ ;  /* 0x0000000000387805 */ /* 0x000fe4000001ff00 */
[----:B------:R-:W-:-:S02]  /*9550*/  IADD3 R14, P1, P5, R96, R12, R109 ;  /* 0x0000000c600e7210 */ /* 0x000fc40007d3e06d */
[----:B------:R-:W-:Y:S02]  /*9560*/  CS2R R58, SRZ ;  /* 0x00000000003a7805 */ /* 0x000fe4000001ff00 */
        /* <DEDUP_REMOVED lines=23> */
.L_x_496:
[----:B------:R-:W-:Y:S05]  /*96e0*/  BSYNC B1 ;  /* 0x0000000000017941 */ /* 0x000fea0003800000 */
.L_x_495:
        /* <DEDUP_REMOVED lines=26> */
.L_x_497:
[----:B------:R-:W-:Y:S01]  /*9890*/  LEA R91, R19, R18, 0x3 ;  /* 0x00000012135b7211 */ /* 0x000fe200078e18ff */
[----:B------:R-:W1:Y:S01]  /*98a0*/  LDC R128, c[0x0][0x2f4] ;  /* 0x0000bd00ff807b82 */ /* 0x000e620000000800 */
[----:B------:R-:W-:Y:S01]  /*98b0*/  SHF.L.U32 R92, R196, 0x1f, RZ ;  /* 0x0000001fc45c7819 */ /* 0x000fe200000006ff */
[----:B------:R-:W-:Y:S03]  /*98c0*/  BSSY B1, `(.L_x_498) ;  /* 0x0000003000017945 */ /* 0x000fe60003800000 */
[----:B------:R-:W2:Y:S02]  /*98d0*/  SYNCS.PHASECHK.TRANS64.TRYWAIT P5, [R91+URZ+0x29890], R92 ;  /* 0x0298905c5b0075a7 */ /* 0x000ea400080a017f */
[----:B--2---:R-:W-:Y:S05]  /*98e0*/  @!P5 BRA `(.L_x_499) ;  /* 0x0000023000e0d947 */ /* 0x004fea0003800000 */
.L_x_785:
[----:B------:R-:W-:Y:S05]  /*98f0*/  BSYNC B1 ;  /* 0x0000000000017941 */ /* 0x000fea0003800000 */
.L_x_498:
[----:B------:R-:W-:Y:S01]  /*9900*/  UMOV UR4, 0xffffffff ;  /* 0xffffffff00047882 */ /* 0x000fe20000000000 */
[----:B-1----:R-:W-:Y:S02]  /*9910*/  IMAD.IADD R142, R128, 0x1, -R118 ;  /* 0x00000001808e7824 */ /* 0x002fe400078e0a76 */
[----:B------:R-:W-:Y:S05]  /*9920*/  BRA.DIV UR4, `(.L_x_500) ;  /* 0x0000023204e47947 */ /* 0x000fea000b800000 */
[----:B------:R1:W3:Y:S04]  /*9930*/  SHFL.IDX PT, R153, R120, RZ, 0x1e1f ;  /* 0x001e1fff78997589 */ /* 0x0002e800000e0000 */
[----:B------:R1:W4:Y:S02]  /*9940*/  SHFL.IDX PT, R11, R121, RZ, 0x1e1f ;  /* 0x001e1fff790b7589 */ /* 0x00032400000e0000 */
.L_x_789:
[----:B------:R-:W-:Y:S04]  /*9950*/  BSSY B1, `(.L_x_501) ;  /* 0x00002db000017945 */ /* 0x000fe80003800000 */
[----:B------:R-:W-:Y:S05]  /*9960*/  @P2 BRA `(.L_x_502) ;  /* 0x0000002c00642947 */ /* 0x000fea0003800000 */
[----:B------:R-:W-:Y:S01]  /*9970*/  ISETP.NE.AND P2, PT, R28, RZ, PT ;  /* 0x000000ff1c00720c */ /* 0x000fe20003f45270 */
[----:B------:R-:W-:-:S12]  /*9980*/  BSSY B2, `(.L_x_503) ;  /* 0x00000f6000027945 */ /* 0x000fd80003800000 */
[----:B------:R-:W-:Y:S05]  /*9990*/  @!P2 BRA `(.L_x_504) ;  /* 0x0000000c00d0a947 */ /* 0x000fea0003800000 */
[----:B0-----:R-:W-:Y:S01]  /*99a0*/  SEL R12, R118, R142, !P0 ;  /* 0x0000008e760c7207 */ /* 0x001fe20004000000 */
[----:B------:R-:W-:Y:S01]  /*99b0*/  BSSY B3, `(.L_x_505) ;  /* 0x00000eb000037945 */ /* 0x000fe20003800000 */
[----:B------:R-:W-:Y:S02]  /*99c0*/  ISETP.GE.AND P2, PT, R16, R117, PT ;  /* 0x000000751000720c */ /* 0x000fe40003f46270 */
[----:B------:R-:W-:-:S04]  /*99d0*/  SHF.R.S32.HI R13, RZ, 0x1f, R12 ;  /* 0x0000001fff0d7819 */ /* 0x000fc8000001140c */
[----:B------:R-:W-:-:S04]  /*99e0*/  LEA.HI R13, R13, R12, RZ, 0x5 ;  /* 0x0000000c0d0d7211 */ /* 0x000fc800078f28ff */
[----:B------:R-:W-:-:S04]  /*99f0*/  LEA.HI.SX32 R172, R13, R116, 0x1b ;  /* 0x000000740dac7211 */ /* 0x000fc800078fdaff */
[----:B------:R-:W-:-:S04]  /*9a00*/  SHF.R.S32.HI R13, RZ, 0x1f, R172 ;  /* 0x0000001fff0d7819 */ /* 0x000fc800000114ac */
[----:B------:R-:W-:Y:S01]  /*9a10*/  LEA.HI R13, R13, R172, RZ, 0x2 ;  /* 0x000000ac0d0d7211 */ /* 0x000fe200078f10ff */
[----:B------:R-:W-:-:S03]  /*9a20*/  IMAD.SHL.U32 R172, R172, 0x10, RZ ;  /* 0x00000010acac7824 */ /* 0x000fc600078e00ff */
[----:B------:R-:W-:Y:S02]  /*9a30*/  SHF.R.S32.HI R13, RZ, 0x2, R13 ;  /* 0x00000002ff0d7819 */ /* 0x000fe4000001140d */
[----:B------:R-:W-:-:S03]  /*9a40*/  LOP3.LUT R12, R205, 0x30, R172, 0xf8, !PT ;  /* 0x00000030cd0c7812 */ /* 0x000fc600078ef8ac */
[----:B------:R-:W-:Y:S01]  /*9a50*/  IMAD R13, R13, 0x2800, R207 ;  /* 0x000028000d0d7824 */ /* 0x000fe200078e02cf */
[----:B------:R-:W-:-:S05]  /*9a60*/  LOP3.LUT R12, R12, R206, RZ, 0x3c, !PT ;  /* 0x000000ce0c0c7212 */ /* 0x000fca00078e3cff */
[----:B------:R-:W-:-:S04]  /*9a70*/  IMAD.IADD R12, R13, 0x1, R12 ;  /* 0x000000010d0c7824 */ /* 0x000fc800078e020c */
[C---:B------:R-:W-:Y:S02]  /*9a80*/  IMAD R84, R19.reuse, 0x7800, R12 ;  /* 0x0000780013547824 */ /* 0x040fe400078e020c */
[----:B------:R-:W-:Y:S02]  /*9a90*/  IMAD R12, R19, 0x7800, R136 ;  /* 0x00007800130c7824 */ /* 0x000fe400078e0288 */
[----:B------:R-:W-:-:S03]  /*9aa0*/  IMAD.IADD R84, R18, 0x1, R84 ;  /* 0x0000000112547824 */ /* 0x000fc600078e0254 */
[----:B------:R-:W-:-:S03]  /*9ab0*/  IADD3 R12, R18, R12, RZ ;  /* 0x0000000c120c7210 */ /* 0x000fc60007ffe0ff */
[----:B------:R-:W0:Y:S04]  /*9ac0*/  LDS.128 R84, [R84+0x1a400] ;  /* 0x01a4000054547984 */ /* 0x000e280000000c00 */
[----:B------:R-:W0:Y:S01]  /*9ad0*/  LDS.128 R12, [R12+0x1a400] ;  /* 0x01a400000c0c7984 */ /* 0x000e220000000c00 */
[----:B------:R-:W-:Y:S05]  /*9ae0*/  @P2 BRA `(.L_x_506) ;  /* 0x0000000c005c2947 */ /* 0x000fea0003800000 */
[----:B------:R-:W-:Y:S02]  /*9af0*/  SHF.R.U32.HI R38, RZ, 0x8, R49 ;  /* 0x00000008ff267819 */ /* 0x000fe40000011631 */
[--C-:B------:R-:W-:Y:S02]  /*9b00*/  SHF.R.U32.HI R36, RZ, 0x10, R51.reuse ;  /* 0x00000010ff247819 */ /* 0x100fe40000011633 */
[----:B------:R-:W-:Y:S01]  /*9b10*/  SHF.R.U32.HI R173, RZ, 0x8, R51 ;  /* 0x00000008ffad7819 */ /* 0x000fe20000011633 */
[----:B------:R-:W-:Y:S01]  /*9b20*/  IMAD.SHL.U32 R177, R38, 0x100, RZ ;  /* 0x0000010026b17824 */ /* 0x000fe200078e00ff */
[----:B------:R-:W-:Y:S02]  /*9b30*/  LOP3.LUT R175, R51, 0xff0000ff, RZ, 0xc0, !PT ;  /* 0xff0000ff33af7812 */ /* 0x000fe400078ec0ff */
[----:B------:R-:W-:Y:S01]  /*9b40*/  SHF.R.U32.HI R51, RZ, 0x8, R37 ;  /* 0x00000008ff337819 */ /* 0x000fe20000011625 */
[----:B------:R-:W-:Y:S01]  /*9b50*/  IMAD.SHL.U32 R173, R173, 0x100, RZ ;  /* 0x00000100adad7824 */ /* 0x000fe200078e00ff */
[----:B------:R-:W-:-:S02]  /*9b60*/  SHF.R.U32.HI R48, RZ, 0x10, R49 ;  /* 0x00000010ff307819 */ /* 0x000fc40000011631 */
[----:B------:R-:W-:Y:S02]  /*9b70*/  LOP3.LUT R50, R49, 0xff0000ff, RZ, 0xc0, !PT ;  /* 0xff0000ff31327812 */ /* 0x000fe400078ec0ff */
[----:B------:R-:W-:Y:S01]  /*9b80*/  SHF.R.U32.HI R174, RZ, 0x10, R37 ;  /* 0x00000010ffae7819 */ /* 0x000fe20000011625 */
[----:B------:R-:W-:Y:S01]  /*9b90*/  IMAD.U32 R48, R48, 0x10000, RZ ;  /* 0x0001000030307824 */ /* 0x000fe200078e00ff */
[----:B------:R-:W-:Y:S02]  /*9ba0*/  LOP3.LUT R176, R37, 0xff0000ff, RZ, 0xc0, !PT ;  /* 0xff0000ff25b07812 */ /* 0x000fe400078ec0ff */
[--C-:B------:R-:W-:Y:S01]  /*9bb0*/  SHF.R.U32.HI R37, RZ, 0x10, R39.reuse ;  /* 0x00000010ff257819 */ /* 0x100fe20000011627 */
[----:B------:R-:W-:Y:S01]  /*9bc0*/  IMAD.U32 R174, R174, 0x10000, RZ ;  /* 0x00010000aeae7824 */ /* 0x000fe200078e00ff */
[----:B------:R-:W-:Y:S02]  /*9bd0*/  SHF.R.U32.HI R38, RZ, 0x8, R39 ;  /* 0x00000008ff267819 */ /* 0x000fe40000011627 */
[----:B------:R-:W-:Y:S01]  /*9be0*/  LOP3.LUT R49, R39, 0xff0000ff, RZ, 0xc0, !PT ;  /* 0xff0000ff27317812 */ /* 0x000fe200078ec0ff */
[----:B------:R-:W-:Y:S01]  /*9bf0*/  IMAD.U32 R37, R37, 0x10000, RZ ;  /* 0x0001000025257824 */ /* 0x000fe200078e00ff */
[----:B------:R-:W-:Y:S01]  /*9c00*/  SHF.L.U32 R39, R51, 0x8, RZ ;  /* 0x0000000833277819 */ /* 0x000fe200000006ff */
[----:B------:R-:W-:Y:S01]  /*9c10*/  IMAD.SHL.U32 R38, R38, 0x100, RZ ;  /* 0x0000010026267824 */ /* 0x000fe200078e00ff */
[----:B------:R-:W-:-:S02]  /*9c20*/  LOP3.LUT R50, R50, 0xff00, R177, 0xf8, !PT ;  /* 0x0000ff0032327812 */ /* 0x000fc400078ef8b1 */
[----:B------:R-:W-:Y:S02]  /*9c30*/  LOP3.LUT R39, R176, 0xff00, R39, 0xf8, !PT ;  /* 0x0000ff00b0277812 */ /* 0x000fe400078ef827 */
[----:B------:R-:W-:Y:S02]  /*9c40*/  LOP3.LUT R51, R175, 0xff00, R173, 0xf8, !PT ;  /* 0x0000ff00af337812 */ /* 0x000fe400078ef8ad */
[----:B------:R-:W-:Y:S02]  /*9c50*/  LOP3.LUT R175, R50, 0xff0000, R48, 0xf8, !PT ;  /* 0x00ff000032af7812 */ /* 0x000fe400078ef830 */
[----:B------:R-:W-:Y:S02]  /*9c60*/  LOP3.LUT R50, R39, 0xff0000, R174, 0xf8, !PT ;  /* 0x00ff000027327812 */ /* 0x000fe400078ef8ae */
[----:B0-----:R-:W-:Y:S02]  /*9c70*/  F2FP.F16.E4M3.UNPACK_B R173, R85 ;  /* 0x00000055ffad723e */ /* 0x001fe400020006ff */
[----:B------:R-:W-:-:S02]  /*9c80*/  F2FP.F16.E4M3.UNPACK_B R176, R50 ;  /* 0x00000032ffb0723e */ /* 0x000fc400020006ff */
[----:B------:R-:W-:Y:S01]  /*9c90*/  F2FP.F16.E4M3.UNPACK_B R39, R13 ;  /* 0x0000000dff27723e */ /* 0x000fe200020006ff */
[----:B------:R-:W-:Y:S01]  /*9ca0*/  HADD2.F32 R48, -RZ, R173.H0_H0 ;  /* 0x200000adff307230 */ /* 0x000fe20000004100 */
[----:B------:R-:W-:Y:S01]  /*9cb0*/  F2FP.F16.E4M3.UNPACK_B R177, R175 ;  /* 0x000000afffb1723e */ /* 0x000fe200020006ff */
[--C-:B------:R-:W-:Y:S01]  /*9cc0*/  HADD2.F32 R179, -RZ, R176.reuse.H0_H0 ;  /* 0x200000b0ffb37230 */ /* 0x100fe20000004100 */
[----:B------:R-:W-:Y:S01]  /*9cd0*/  F2FP.F16.E4M3.UNPACK_B R85, R85.H1 ;  /* 0x00000055ff55723e */ /* 0x000fe200030006ff */
[----:B------:R-:W-:Y:S01]  /*9ce0*/  HADD2.F32 R174, -RZ, R39.H0_H0 ;  /* 0x20000027ffae7230 */ /* 0x000fe20000004100 */
[----:B------:R-:W-:Y:S01]  /*9cf0*/  F2FP.F16.E4M3.UNPACK_B R175, R175.H1 ;  /* 0x000000afffaf723e */ /* 0x000fe200030006ff */
[----:B------:R-:W-:Y:S02]  /*9d00*/  HADD2.F32 R178, -RZ, R177.H0_H0 ;  /* 0x200000b1ffb27230 */ /* 0x000fe40000004100 */
[----:B------:R-:W-:Y:S01]  /*9d10*/  FMUL.FTZ R180, R48, R179 ;  /* 0x000000b330b47220 */ /* 0x000fe20000410000 */
[----:B------:R-:W-:-:S02]  /*9d20*/  HADD2.F32 R176, -RZ, R176.H1_H1 ;  /* 0x300000b0ffb07230 */ /* 0x000fc40000004100 */
[C---:B------:R-:W-:Y:S01]  /*9d30*/  FMUL.FTZ R179, R174.reuse, R179 ;  /* 0x000000b3aeb37220 */ /* 0x040fe20000410000 */
[----:B------:R-:W-:Y:S02]  /*9d40*/  HADD2.F32 R39, -RZ, R39.H1_H1 ;  /* 0x30000027ff277230 */ /* 0x000fe40000004100 */
[-C--:B------:R-:W-:Y:S01]  /*9d50*/  FFMA.FTZ R174, R174, R178.reuse, -R180 ;  /* 0x000000b2aeae7223 */ /* 0x080fe200000108b4 */
[----:B------:R-:W-:Y:S02]  /*9d60*/  HADD2.F32 R177, -RZ, R177.H1_H1 ;  /* 0x300000b1ffb17230 */ /* 0x000fe40000004100 */
[----:B------:R-:W-:Y:S01]  /*9d70*/  FFMA.FTZ R48, R48, R178, R179 ;  /* 0x000000b230307223 */ /* 0x000fe200000100b3 */
[----:B------:R-:W-:Y:S01]  /*9d80*/  HADD2.F32 R178, -RZ, R173.H1_H1 ;  /* 0x300000adffb27230 */ /* 0x000fe20000004100 */
[----:B------:R-:W-:Y:S02]  /*9d90*/  SHF.L.U32 R36, R36, 0x10, RZ ;  /* 0x0000001024247819 */ /* 0x000fe400000006ff */
[----:B------:R-:W-:-:S02]  /*9da0*/  LOP3.LUT R49, R49, 0xff00, R38, 0xf8, !PT ;  /* 0x0000ff0031317812 */ /* 0x000fc400078ef826 */
[CC--:B------:R-:W-:Y:S01]  /*9db0*/  FMUL.FTZ R173, R178.reuse, R176.reuse ;  /* 0x000000b0b2ad7220 */ /* 0x0c0fe20000410000 */
[----:B------:R-:W-:Y:S01]  /*9dc0*/  FMUL.FTZ R176, R39, R176 ;  /* 0x000000b027b07220 */ /* 0x000fe20000410000 */
[----:B------:R-:W-:Y:S02]  /*9dd0*/  LOP3.LUT R51, R51, 0xff0000, R36, 0xf8, !PT ;  /* 0x00ff000033337812 */ /* 0x000fe400078ef824 */
[-C--:B------:R-:W-:Y:S01]  /*9de0*/  FFMA.FTZ R173, R39, R177.reuse, -R173 ;  /* 0x000000b127ad7223 */ /* 0x080fe200000108ad */
[----:B------:R-:W-:Y:S01]  /*9df0*/  FFMA.FTZ R39, R178, R177, R176 ;  /* 0x000000b1b2277223 */ /* 0x000fe200000100b0 */
[----:B------:R-:W-:Y:S01]  /*9e00*/  F2FP.F16.E4M3.UNPACK_B R176, R50.H1 ;  /* 0x00000032ffb0723e */ /* 0x000fe200030006ff */
[----:B------:R-:W-:Y:S01]  /*9e10*/  HADD2.F32 R178, -RZ, R175.H0_H0 ;  /* 0x200000afffb27230 */ /* 0x000fe20000004100 */
[----:B------:R-:W-:Y:S01]  /*9e20*/  F2FP.F16.E4M3.UNPACK_B R177, R13.H1 ;  /* 0x0000000dffb1723e */ /* 0x000fe200030006ff */
[----:B------:R-:W-:Y:S01]  /*9e30*/  HADD2.F32 R13, -RZ, R85.H0_H0 ;  /* 0x20000055ff0d7230 */ /* 0x000fe20000004100 */
[----:B------:R-:W-:Y:S01]  /*9e40*/  LOP3.LUT R36, R49, 0xff0000, R37, 0xf8, !PT ;  /* 0x00ff000031247812 */ /* 0x000fe200078ef825 */
[----:B------:R-:W-:-:S02]  /*9e50*/  HADD2.F32 R179, -RZ, R176.H0_H0 ;  /* 0x200000b0ffb37230 */ /* 0x000fc40000004100 */
[----:B------:R-:W-:Y:S02]  /*9e60*/  HADD2.F32 R50, -RZ, R177.H0_H0 ;  /* 0x200000b1ff327230 */ /* 0x000fe40000004100 */
[----:B------:R-:W-:Y:S02]  /*9e70*/  HADD2.F32 R85, -RZ, R85.H1_H1 ;  /* 0x30000055ff557230 */ /* 0x000fe40000004100 */
[-C--:B------:R-:W-:Y:S01]  /*9e80*/  FMUL.FTZ R180, R13, R179.reuse ;  /* 0x000000b30db47220 */ /* 0x080fe20000410000 */
[----:B------:R-:W-:Y:S02]  /*9e90*/  HADD2.F32 R176, -RZ, R176.H1_H1 ;  /* 0x300000b0ffb07230 */ /* 0x000fe40000004100 */
[C---:B------:R-:W-:Y:S01]  /*9ea0*/  FMUL.FTZ R179, R50.reuse, R179 ;  /* 0x000000b332b37220 */ /* 0x040fe20000410000 */
[----:B------:R-:W-:Y:S02]  /*9eb0*/  IMAD.MOV.U32 R37, RZ, RZ, R87 ;  /* 0x000000ffff257224 */ /* 0x000fe400078e0057 */
[----:B------:R-:W-:Y:S01]  /*9ec0*/  FFMA.FTZ R50, R50, R178, -R180 ;  /* 0x000000b232327223 */ /* 0x000fe200000108b4 */
[----:B------:R-:W-:-:S02]  /*9ed0*/  IMAD.MOV.U32 R87, RZ, RZ, R15 ;  /* 0x000000ffff577224 */ /* 0x000fc400078e000f */
[----:B------:R-:W-:Y:S01]  /*9ee0*/  FFMA.FTZ R13, R13, R178, R179 ;  /* 0x000000b20d0d7223 */ /* 0x000fe200000100b3 */
[----:B------:R-:W-:Y:S01]  /*9ef0*/  HADD2.F32 R178, -RZ, R177.H1_H1 ;  /* 0x300000b1ffb27230 */ /* 0x000fe20000004100 */
[----:B------:R-:W-:Y:S01]  /*9f00*/  F2FP.F16.E4M3.UNPACK_B R38, R37 ;  /* 0x00000025ff26723e */ /* 0x000fe200020006ff */
[----:B------:R-:W-:Y:S02]  /*9f10*/  HADD2.F32 R177, -RZ, R175.H1_H1 ;  /* 0x300000afffb17230 */ /* 0x000fe40000004100 */
[-C--:B------:R-:W-:Y:S01]  /*9f20*/  FMUL.FTZ R175, R85, R176.reuse ;  /* 0x000000b055af7220 */ /* 0x080fe20000410000 */
[----:B------:R-:W-:Y:S01]  /*9f30*/  F2FP.F16.E4M3.UNPACK_B R15, R87 ;  /* 0x00000057ff0f723e */ /* 0x000fe200020006ff */
[C---:B------:R-:W-:Y:S01]  /*9f40*/  FMUL.FTZ R176, R178.reuse, R176 ;  /* 0x000000b0b2b07220 */ /* 0x040fe20000410000 */
[----:B------:R-:W-:Y:S01]  /*9f50*/  F2FP.F16.E4M3.UNPACK_B R37, R37.H1 ;  /* 0x00000025ff25723e */ /* 0x000fe200030006ff */
[----:B------:R-:W-:Y:S01]  /*9f60*/  FFMA.FTZ R175, R178, R177, -R175 ;  /* 0x000000b1b2af7223 */ /* 0x000fe200000108af */
[----:B------:R-:W-:-:S02]  /*9f70*/  HADD2.F32 R178, -RZ, R38.H0_H0 ;  /* 0x20000026ffb27230 */ /* 0x000fc40000004100 */
[----:B------:R-:W-:Y:S01]  /*9f80*/  FFMA.FTZ R85, R85, R177, R176 ;  /* 0x000000b155557223 */ /* 0x000fe200000100b0 */
[-C--:B------:R-:W-:Y:S01]  /*9f90*/  F2FP.F16.E4M3.UNPACK_B R176, R36.reuse ;  /* 0x00000024ffb0723e */ /* 0x080fe200020006ff */
[--C-:B------:R-:W-:Y:S01]  /*9fa0*/  HADD2.F32 R180, -RZ, R15.reuse.H0_H0 ;  /* 0x2000000fffb47230 */ /* 0x100fe20000004100 */
[-C--:B------:R-:W-:Y:S01]  /*9fb0*/  F2FP.F16.E4M3.UNPACK_B R177, R51.reuse ;  /* 0x00000033ffb1723e */ /* 0x080fe200020006ff */
[----:B------:R-:W-:Y:S01]  /*9fc0*/  HADD2.F32 R15, -RZ, R15.H1_H1 ;  /* 0x3000000fff0f7230 */ /* 0x000fe20000004100 */
[----:B------:R-:W-:Y:S01]  /*9fd0*/  F2FP.F16.E4M3.UNPACK_B R36, R36.H1 ;  /* 0x00000024ff24723e */ /* 0x000fe200030006ff */
[--C-:B------:R-:W-:Y:S01]  /*9fe0*/  HADD2.F32 R49, -RZ, R176.reuse.H0_H0 ;  /* 0x200000b0ff317230 */ /* 0x100fe20000004100 */
[----:B------:R-:W-:Y:S01]  /*9ff0*/  F2FP.F16.E4M3.UNPACK_B R51, R51.H1 ;  /* 0x00000033ff33723e */ /* 0x000fe200030006ff */
[----:B------:R-:W-:Y:S01]  /*a000*/  HADD2.F32 R179, -RZ, R177.H0_H0 ;  /* 0x200000b1ffb37230 */ /* 0x000fe20000004100 */
[----:B------:R-:W-:Y:S01]  /*a010*/  F2FP.SATFINITE.E4M3.F32.PACK_AB_MERGE_C R50, R175, R50, RZ ;  /* 0x00000032af32723e */ /* 0x000fe200048070ff */
[----:B------:R-:W-:-:S02]  /*a020*/  HADD2.F32 R176, -RZ, R176.H1_H1 ;  /* 0x300000b0ffb07230 */ /* 0x000fc40000004100 */
[-C--:B------:R-:W-:Y:S01]  /*a030*/  FMUL.FTZ R181, R178, R49.reuse ;  /* 0x00000031b2b57220 */ /* 0x080fe20000410000 */
[C---:B------:R-:W-:Y:S01]  /*a040*/  FMUL.FTZ R49, R180.reuse, R49 ;  /* 0x00000031b4317220 */ /* 0x040fe20000410000 */
[----:B------:R-:W-:Y:S01]  /*a050*/  HADD2.F32 R177, -RZ, R177.H1_H1 ;  /* 0x300000b1ffb17230 */ /* 0x000fe20000004100 */
[----:B------:R-:W-:Y:S01]  /*a060*/  F2FP.SATFINITE.E4M3.F32.PACK_AB_MERGE_C R173, R173, R174, R50 ;  /* 0x000000aeadad723e */ /* 0x000fe20004807032 */
[-C--:B------:R-:W-:Y:S01]  /*a070*/  FFMA.FTZ R181, R180, R179.reuse, -R181 ;  /* 0x000000b3b4b57223 */ /* 0x080fe200000108b5 */
[----:B------:R-:W-:Y:S01]  /*a080*/  FFMA.FTZ R178, R178, R179, R49 ;  /* 0x000000b3b2b27223 */ /* 0x000fe20000010031 */
[----:B------:R-:W-:Y:S01]  /*a090*/  HADD2.F32 R49, -RZ, R38.H1_H1 ;  /* 0x30000026ff317230 */ /* 0x000fe20000004100 */
[----:B------:R-:W-:Y:S01]  /*a0a0*/  F2FP.F16.E4M3.UNPACK_B R50, R84.H1 ;  /* 0x00000054ff32723e */ /* 0x000fe200030006ff */
[--C-:B------:R-:W-:Y:S01]  /*a0b0*/  HADD2.F32 R179, -RZ, R36.reuse.H0_H0 ;  /* 0x20000024ffb37230 */ /* 0x100fe20000004100 */
[----:B------:R-:W-:Y:S01]  /*a0c0*/  F2FP.SATFINITE.E4M3.F32.PACK_AB_MERGE_C R13, R85, R13, RZ ;  /* 0x0000000d550d723e */ /* 0x000fe200048070ff */
[----:B------:R-:W-:-:S02]  /*a0d0*/  HADD2.F32 R36, -RZ, R36.H1_H1 ;  /* 0x30000024ff247230 */ /* 0x000fc40000004100 */
[----:B------:R-:W-:Y:S01]  /*a0e0*/  FMUL.FTZ R38, R49, R176 ;  /* 0x000000b031267220 */ /* 0x000fe20000410000 */
[----:B------:R-:W-:Y:S02]  /*a0f0*/  F2FP.F16.E4M3.UNPACK_B R85, R166.H1 ;  /* 0x000000a6ff55723e */ /* 0x000fe400030006ff */
[----:B------:R-:W-:Y:S01]  /*a100*/  F2FP.F16.E4M3.UNPACK_B R84, R84 ;  /* 0x00000054ff54723e */ /* 0x000fe200020006ff */
[CC--:B------:R-:W-:Y:S01]  /*a110*/  FFMA.FTZ R38, R15.reuse, R177.reuse, -R38 ;  /* 0x000000b10f267223 */ /* 0x0c0fe20000010826 */
[----:B------:R-:W-:Y:S01]  /*a120*/  FMUL.FTZ R15, R15, R176 ;  /* 0x000000b00f0f7220 */ /* 0x000fe20000410000 */
[--C-:B------:R-:W-:Y:S01]  /*a130*/  HADD2.F32 R176, -RZ, R51.reuse.H0_H0 ;  /* 0x20000033ffb07230 */ /* 0x100fe20000004100 */
[----:B------:R-:W-:Y:S01]  /*a140*/  F2FP.F16.E4M3.UNPACK_B R166, R166 ;  /* 0x000000a6ffa6723e */ /* 0x000fe200020006ff */
[----:B------:R-:W-:Y:S02]  /*a150*/  HADD2.F32 R51, -RZ, R51.H1_H1 ;  /* 0x30000033ff337230 */ /* 0x000fe40000004100 */
[----:B------:R-:W-:Y:S01]  /*a160*/  FFMA.FTZ R15, R49, R177, R15 ;  /* 0x000000b1310f7223 */ /* 0x000fe2000001000f */
[----:B------:R-:W-:Y:S01]  /*a170*/  F2FP.F16.E4M3.UNPACK_B R49, R87.H1 ;  /* 0x00000057ff31723e */ /* 0x000fe200030006ff */
[--C-:B------:R-:W-:Y:S01]  /*a180*/  HADD2.F32 R87, -RZ, R37.reuse.H0_H0 ;  /* 0x20000025ff577230 */ /* 0x100fe20000004100 */
[----:B------:R-:W-:Y:S01]  /*a190*/  F2FP.SATFINITE.E4M3.F32.PACK_AB_MERGE_C R39, R39, R48, R13 ;  /* 0x000000302727723e */ /* 0x000fe2000480700d */
[----:B------:R-:W-:-:S02]  /*a1a0*/  HADD2.F32 R37, -RZ, R37.H1_H1 ;  /* 0x30000025ff257230 */ /* 0x000fc40000004100 */
[--C-:B------:R-:W-:Y:S02]  /*a1b0*/  HADD2.F32 R177, -RZ, R49.reuse.H0_H0 ;  /* 0x20000031ffb17230 */ /* 0x100fe40000004100 */
[-C--:B------:R-:W-:Y:S01]  /*a1c0*/  FMUL.FTZ R180, R87, R179.reuse ;  /* 0x000000b357b47220 */ /* 0x080fe20000410000 */
[----:B------:R-:W-:Y:S02]  /*a1d0*/  HADD2.F32 R49, -RZ, R49.H1_H1 ;  /* 0x30000031ff317230 */ /* 0x000fe40000004100 */
[--C-:B------:R-:W-:Y:S02]  /*a1e0*/  HADD2.F32 R175, -RZ, R85.reuse.H0_H0 ;  /* 0x20000055ffaf7230 */ /* 0x100fe40000004100 */
[C---:B------:R-:W-:Y:S01]  /*a1f0*/  FFMA.FTZ R180, R177.reuse, R176, -R180 ;  /* 0x000000b0b1b47223 */ /* 0x040fe200000108b4 */
[----:B------:R-:W-:Y:S01]  /*a200*/  FMUL.FTZ R177, R177, R179 ;  /* 0x000000b3b1b17220 */ /* 0x000fe20000410000 */
[----:B------:R-:W-:Y:S02]  /*a210*/  HADD2.F32 R85, -RZ, R85.H1_H1 ;  /* 0x30000055ff557230 */ /* 0x000fe40000004100 */
[----:B------:R-:W-:-:S02]  /*a220*/  IMAD.MOV.U32 R13, RZ, RZ, R173 ;  /* 0x000000ffff0d7224 */ /* 0x000fc400078e00ad */
[----:B------:R-:W-:Y:S01]  /*a230*/  FFMA.FTZ R177, R87, R176, R177 ;  /* 0x000000b057b17223 */ /* 0x000fe200000100b1 */
[-C--:B------:R-:W-:Y:S01]  /*a240*/  FMUL.FTZ R87, R37, R36.reuse ;  /* 0x0000002425577220 */ /* 0x080fe20000410000 */
[----:B------:R-:W-:-:S03]  /*a250*/  FMUL.FTZ R36, R49, R36 ;  /* 0x0000002431247220 */ /* 0x000fc60000410000 */
[-C--:B------:R-:W-:Y:S01]  /*a260*/  FFMA.FTZ R87, R49, R51.reuse, -R87 ;  /* 0x0000003331577223 */ /* 0x080fe20000010857 */
[----:B------:R-:W-:Y:S01]  /*a270*/  FFMA.FTZ R37, R37, R51, R36 ;  /* 0x0000003325257223 */ /* 0x000fe20000010024 */
[-C--:B------:R-:W-:Y:S01]  /*a280*/  F2FP.F16.E4M3.UNPACK_B R36, R165.reuse.H1 ;  /* 0x000000a5ff24723e */ /* 0x080fe200030006ff */
[--C-:B------:R-:W-:Y:S01]  /*a290*/  HADD2.F32 R51, -RZ, R50.reuse.H0_H0 ;  /* 0x20000032ff337230 */ /* 0x100fe20000004100 */
[-C--:B------:R-:W-:Y:S01]  /*a2a0*/  F2FP.F16.E4M3.UNPACK_B R49, R12.reuse.H1 ;  /* 0x0000000cff31723e */ /* 0x080fe200030006ff */
[----:B------:R-:W-:Y:S01]  /*a2b0*/  HADD2.F32 R50, -RZ, R50.H1_H1 ;  /* 0x30000032ff327230 */ /* 0x000fe20000004100 */
[----:B------:R-:W-:Y:S01]  /*a2c0*/  F2FP.F16.E4M3.UNPACK_B R165, R165 ;  /* 0x000000a5ffa5723e */ /* 0x000fe200020006ff */
[--C-:B------:R-:W-:Y:S01]  /*a2d0*/  HADD2.F32 R179, -RZ, R36.reuse.H0_H0 ;  /* 0x20000024ffb37230 */ /* 0x100fe20000004100 */
[----:B------:R-:W-:Y:S01]  /*a2e0*/  F2FP.F16.E4M3.UNPACK_B R12, R12 ;  /* 0x0000000cff0c723e */ /* 0x000fe200020006ff */
[----:B------:R-:W-:Y:S01]  /*a2f0*/  HADD2.F32 R174, -RZ, R49.H0_H0 ;  /* 0x20000031ffae7230 */ /* 0x000fe20000004100 */
[----:B------:R-:W-:Y:S01]  /*a300*/  F2FP.SATFINITE.E4M3.F32.PACK_AB_MERGE_C R87, R87, R180, RZ ;  /* 0x000000b45757723e */ /* 0x000fe200048070ff */
[----:B------:R-:W-:-:S02]  /*a310*/  HADD2.F32 R36, -RZ, R36.H1_H1 ;  /* 0x30000024ff247230 */ /* 0x000fc40000004100 */
[-C--:B------:R-:W-:Y:S01]  /*a320*/  FMUL.FTZ R176, R51, R179.reuse ;  /* 0x000000b333b07220 */ /* 0x080fe20000410000 */
[----:B------:R-:W-:Y:S02]  /*a330*/  HADD2.F32 R49, -RZ, R49.H1_H1 ;  /* 0x30000031ff317230 */ /* 0x000fe40000004100 */
[C---:B------:R-:W-:Y:S01]  /*a340*/  FMUL.FTZ R179, R174.reuse, R179 ;  /* 0x000000b3aeb37220 */ /* 0x040fe20000410000 */
[----:B------:R-:W-:Y:S01]  /*a350*/  F2FP.SATFINITE.E4M3.F32.PACK_AB_MERGE_C R37, R37, R177, RZ ;  /* 0x000000b12525723e */ /* 0x000fe200048070ff */
[----:B------:R-:W-:Y:S01]  /*a360*/  FFMA.FTZ R176, R174, R175, -R176 ;  /* 0x000000afaeb07223 */ /* 0x000fe200000108b0 */
[----:B------:R-:W-:Y:S01]  /*a370*/  F2FP.SATFINITE.E4M3.F32.PACK_AB_MERGE_C R38, R38, R181, R87 ;  /* 0x000000b52626723e */ /* 0x000fe20004807057 */
[----:B------:R-:W-:Y:S01]  /*a380*/  FFMA.FTZ R179, R51, R175, R179 ;  /* 0x000000af33b37223 */ /* 0x000fe200000100b3 */
[CC--:B------:R-:W-:Y:S01]  /*a390*/  FMUL.FTZ R51, R50.reuse, R36.reuse ;  /* 0x0000002432337220 */ /* 0x0c0fe20000410000 */
[----:B------:R-:W-:Y:S01]  /*a3a0*/  FMUL.FTZ R36, R49, R36 ;  /* 0x0000002431247220 */ /* 0x000fe20000410000 */
[----:B------:R-:W-:Y:S01]  /*a3b0*/  HADD2.F32 R175, -RZ, R165.H0_H0 ;  /* 0x200000a5ffaf7230 */ /* 0x000fe20000004100 */
[----:B------:R-:W-:Y:S01]  /*a3c0*/  F2FP.SATFINITE.E4M3.F32.PACK_AB_MERGE_C R37, R15, R178, R37 ;  /* 0x000000b20f25723e */ /* 0x000fe20004807025 */
[-C--:B------:R-:W-:Y:S01]  /*a3d0*/  FFMA.FTZ R49, R49, R85.reuse, -R51 ;  /* 0x0000005531317223 */ /* 0x080fe20000010833 */
[----:B------:R-:W-:Y:S01]  /*a3e0*/  FFMA.FTZ R36, R50, R85, R36 ;  /* 0x0000005532247223 */ /* 0x000fe20000010024 */
[----:B------:R-:W-:Y:S01]  /*a3f0*/  HADD2.F32 R50, -RZ, R84.H0_H0 ;  /* 0x20000054ff327230 */ /* 0x000fe20000004100 */
[----:B------:R-:W-:Y:S01]  /*a400*/  MOV R87, R37 ;  /* 0x0000002500577202 */ /* 0x000fe20000000f00 */
[----:B------:R-:W-:Y:S01]  /*a410*/  HADD2.F32 R85, -RZ, R12.H0_H0 ;  /* 0x2000000cff557230 */ /* 0x000fe20000004100 */
[----:B------:R-:W-:Y:S01]  /*a420*/  F2FP.SATFINITE.E4M3.F32.PACK_AB_MERGE_C R49, R49, R176, RZ ;  /* 0x000000b03131723e */ /* 0x000fe200048070ff */
[----:B------:R-:W-:-:S02]  /*a430*/  HADD2.F32 R51, -RZ, R166.H0_H0 ;  /* 0x200000a6ff337230 */ /* 0x000fc40000004100 */
[CC--:B------:R-:W-:Y:S01]  /*a440*/  FMUL.FTZ R174, R50.reuse, R175.reuse ;  /* 0x000000af32ae7220 */ /* 0x0c0fe20000410000 */
[----:B------:R-:W-:Y:S02]  /*a450*/  HADD2.F32 R165, -RZ, R165.H1_H1 ;  /* 0x300000a5ffa57230 */ /* 0x000fe40000004100 */
[C---:B------:R-:W-:Y:S01]  /*a460*/  FMUL.FTZ R175, R85.reuse, R175 ;  /* 0x000000af55af7220 */ /* 0x040fe20000410000 */
[----:B------:R-:W-:Y:S02]  /*a470*/  HADD2.F32 R84, -RZ, R84.H1_H1 ;  /* 0x30000054ff547230 */ /* 0x000fe40000004100 */
[-C--:B------:R-:W-:Y:S01]  /*a480*/  FFMA.FTZ R174, R85, R51.reuse, -R174 ;  /* 0x0000003355ae7223 */ /* 0x080fe200000108ae */
[----:B------:R-:W-:Y:S02]  /*a490*/  HADD2.F32 R12, -RZ, R12.H1_H1 ;  /* 0x3000000cff0c7230 */ /* 0x000fe40000004100 */
[----:B------:R-:W-:Y:S01]  /*a4a0*/  FFMA.FTZ R175, R50, R51, R175 ;  /* 0x0000003332af7223 */ /* 0x000fe200000100af */
[----:B------:R-:W-:-:S02]  /*a4b0*/  HADD2.F32 R166, -RZ, R166.H1_H1 ;  /* 0x300000a6ffa67230 */ /* 0x000fc40000004100 */
[-C--:B------:R-:W-:Y:S01]  /*a4c0*/  FMUL.FTZ R50, R84, R165.reuse ;  /* 0x000000a554327220 */ /* 0x080fe20000410000 */
[----:B------:R-:W-:Y:S01]  /*a4d0*/  F2FP.F16.E4M3.UNPACK_B R51, R86.H1 ;  /* 0x00000056ff33723e */ /* 0x000fe200030006ff */
[C---:B------:R-:W-:Y:S01]  /*a4e0*/  FMUL.FTZ R165, R12.reuse, R165 ;  /* 0x000000a50ca57220 */ /* 0x040fe20000410000 */
[-C--:B------:R-:W-:Y:S01]  /*a4f0*/  F2FP.F16.E4M3.UNPACK_B R85, R167.reuse.H1 ;  /* 0x000000a7ff55723e */ /* 0x080fe200030006ff */
[----:B------:R-:W-:Y:S01]  /*a500*/  FFMA.FTZ R50, R12, R166, -R50 ;  /* 0x000000a60c327223 */ /* 0x000fe20000010832 */
[----:B------:R-:W-:Y:S01]  /*a510*/  F2FP.F16.E4M3.UNPACK_B R86, R86 ;  /* 0x00000056ff56723e */ /* 0x000fe200020006ff */
[----:B------:R-:W-:Y:S01]  /*a520*/  FFMA.FTZ R12, R84, R166, R165 ;  /* 0x000000a6540c7223 */ /* 0x000fe200000100a5 */
[----:B------:R-:W-:Y:S01]  /*a530*/  HADD2.F32 R84, -RZ, R51.H0_H0 ;  /* 0x20000033ff547230 */ /* 0x000fe20000004100 */
[----:B------:R-:W-:Y:S01]  /*a540*/  F2FP.F16.E4M3.UNPACK_B R167, R167 ;  /* 0x000000a7ffa7723e */ /* 0x000fe200020006ff */
[----:B------:R-:W-:Y:S01]  /*a550*/  HADD2.F32 R166, -RZ, R85.H0_H0 ;  /* 0x20000055ffa67230 */ /* 0x000fe20000004100 */
[----:B------:R-:W-:Y:S01]  /*a560*/  F2FP.SATFINITE.E4M3.F32.PACK_AB_MERGE_C R174, R50, R174, R49 ;  /* 0x000000ae32ae723e */ /* 0x000fe20004807031 */
[----:B------:R-:W-:Y:S01]  /*a570*/  HADD2.F32 R51, -RZ, R51.H1_H1 ;  /* 0x30000033ff337230 */ /* 0x000fe20000004100 */
[----:B------:R-:W-:Y:S01]  /*a580*/  MOV R49, R14 ;  /* 0x0000000e00317202 */ /* 0x000fe20000000f00 */
[----:B------:R-:W-:Y:S01]  /*a590*/  HADD2.F32 R85, -RZ, R85.H1_H1 ;  /* 0x30000055ff557230 */ /* 0x000fe20000004100 */
[----:B------:R-:W-:Y:S01]  /*a5a0*/  F2FP.F16.E4M3.UNPACK_B R14, R164.H1 ;  /* 0x000000a4ff0e723e */ /* 0x000fe200030006ff */
[----:B------:R-:W-:Y:S01]  /*a5b0*/  IMAD.MOV.U32 R15, RZ, RZ, R38 ;  /* 0x000000ffff0f7224 */ /* 0x000fe200078e0026 */
[----:B------:R-:W-:-:S02]  /*a5c0*/  F2FP.F16.E4M3.UNPACK_B R50, R49.H1 ;  /* 0x00000031ff32723e */ /* 0x000fc400030006ff */
[----:B------:R-:W-:Y:S01]  /*a5d0*/  F2FP.F16.E4M3.UNPACK_B R164, R164 ;  /* 0x000000a4ffa4723e */ /* 0x000fe200020006ff */
[----:B------:R-:W-:Y:S01]  /*a5e0*/  HADD2.F32 R180, -RZ, R14.H0_H0 ;  /* 0x2000000effb47230 */ /* 0x000fe20000004100 */
[----:B------:R-:W-:Y:S01]  /*a5f0*/  F2FP.F16.E4M3.UNPACK_B R49, R49 ;  /* 0x00000031ff31723e */ /* 0x000fe200020006ff */
[----:B------:R-:W-:Y:S01]  /*a600*/  HADD2.F32 R165, -RZ, R50.H0_H0 ;  /* 0x20000032ffa57230 */ /* 0x000fe20000004100 */
[----:B------:R-:W-:Y:S01]  /*a610*/  F2FP.SATFINITE.E4M3.F32.PACK_AB_MERGE_C R36, R36, R179, RZ ;  /* 0x000000b32424723e */ /* 0x000fe200048070ff */
[----:B------:R-:W-:Y:S02]  /*a620*/  HADD2.F32 R14, -RZ, R14.H1_H1 ;  /* 0x3000000eff0e7230 */ /* 0x000fe40000004100 */
[-C--:B------:R-:W-:Y:S01]  /*a630*/  FMUL.FTZ R176, R84, R180.reuse ;  /* 0x000000b454b07220 */ /* 0x080fe20000410000 */
[----:B------:R-:W-:Y:S02]  /*a640*/  HADD2.F32 R50, -RZ, R50.H1_H1 ;  /* 0x30000032ff327230 */ /* 0x000fe40000004100 */
[C---:B------:R-:W-:Y:S01]  /*a650*/  FMUL.FTZ R180, R165.reuse, R180 ;  /* 0x000000b4a5b47220 */ /* 0x040fe20000410000 */
[----:B------:R-:W-:Y:S01]  /*a660*/  F2FP.SATFINITE.E4M3.F32.PACK_AB_MERGE_C R36, R12, R175, R36 ;  /* 0x000000af0c24723e */ /* 0x000fe20004807024 */
[----:B------:R-:W-:Y:S01]  /*a670*/  FFMA.FTZ R176, R165, R166, -R176 ;  /* 0x000000a6a5b07223 */ /* 0x000fe200000108b0 */
[----:B------:R-:W-:-:S02]  /*a680*/  IMAD.MOV.U32 R12, RZ, RZ, R174 ;  /* 0x000000ffff0c7224 */ /* 0x000fc400078e00ae */
[----:B------:R-:W-:Y:S01]  /*a690*/  FFMA.FTZ R180, R84, R166, R180 ;  /* 0x000000a654b47223 */ /* 0x000fe200000100b4 */
[CC--:B------:R-:W-:Y:S01]  /*a6a0*/  FMUL.FTZ R84, R51.reuse, R14.reuse ;  /* 0x0000000e33547220 */ /* 0x0c0fe20000410000 */
[C---:B------:R-:W-:Y:S01]  /*a6b0*/  FMUL.FTZ R14, R50.reuse, R14 ;  /* 0x0000000e320e7220 */ /* 0x040fe20000410000 */
[----:B------:R-:W-:Y:S02]  /*a6c0*/  HADD2.F32 R166, -RZ, R164.H0_H0 ;  /* 0x200000a4ffa67230 */ /* 0x000fe40000004100 */
[-C--:B------:R-:W-:Y:S01]  /*a6d0*/  FFMA.FTZ R50, R50, R85.reuse, -R84 ;  /* 0x0000005532327223 */ /* 0x080fe20000010854 */
[----:B------:R-:W-:Y:S01]  /*a6e0*/  FFMA.FTZ R14, R51, R85, R14 ;  /* 0x00000055330e7223 */ /* 0x000fe2000001000e */
[----:B------:R-:W-:Y:S02]  /*a6f0*/  HADD2.F32 R51, -RZ, R86.H0_H0 ;  /* 0x20000056ff337230 */ /* 0x000fe40000004100 */
[----:B------:R-:W-:Y:S01]  /*a700*/  HADD2.F32 R85, -RZ, R49.H0_H0 ;  /* 0x20000031ff557230 */ /* 0x000fe20000004100 */
[----:B------:R-:W-:Y:S01]  /*a710*/  F2FP.SATFINITE.E4M3.F32.PACK_AB_MERGE_C R50, R50, R176, RZ ;  /* 0x000000b03232723e */ /* 0x000fe200048070ff */
[----:B------:R-:W-:-:S02]  /*a720*/  HADD2.F32 R84, -RZ, R167.H0_H0 ;  /* 0x200000a7ff547230 */ /* 0x000fc40000004100 */
[-C--:B------:R-:W-:Y:S01]  /*a730*/  FMUL.FTZ R165, R51, R166.reuse ;  /* 0x000000a633a57220 */ /* 0x080fe20000410000 */
[----:B------:R-:W-:Y:S02]  /*a740*/  HADD2.F32 R164, -RZ, R164.H1_H1 ;  /* 0x300000a4ffa47230 */ /* 0x000fe40000004100 */
[C---:B------:R-:W-:Y:S01]  /*a750*/  FMUL.FTZ R166, R85.reuse, R166 ;  /* 0x000000a655a67220 */ /* 0x040fe20000410000 */
[----:B------:R-:W-:Y:S02]  /*a760*/  HADD2.F32 R86, -RZ, R86.H1_H1 ;  /* 0x30000056ff567230 */ /* 0x000fe40000004100 */
[-C--:B------:R-:W-:Y:S01]  /*a770*/  FFMA.FTZ R165, R85, R84.reuse, -R165 ;  /* 0x0000005455a57223 */ /* 0x080fe200000108a5 */
[----:B------:R-:W-:Y:S02]  /*a780*/  HADD2.F32 R49, -RZ, R49.H1_H1 ;  /* 0x30000031ff317230 */ /* 0x000fe40000004100 */
[----:B------:R-:W-:Y:S01]  /*a790*/  FFMA.FTZ R166, R51, R84, R166 ;  /* 0x0000005433a67223 */ /* 0x000fe200000100a6 */
[----:B------:R-:W-:-:S02]  /*a7a0*/  HADD2.F32 R167, -RZ, R167.H1_H1 ;  /* 0x300000a7ffa77230 */ /* 0x000fc40000004100 */
[----:B------:R-:W-:Y:S01]  /*a7b0*/  FMUL.FTZ R51, R86, R164 ;  /* 0x000000a456337220 */ /* 0x000fe20000410000 */
[----:B------:R-:W-:Y:S01]  /*a7c0*/  F2FP.SATFINITE.E4M3.F32.PACK_AB_MERGE_C R14, R14, R180, RZ ;  /* 0x000000b40e0e723e */ /* 0x000fe200048070ff */
[C---:B------:R-:W-:Y:S01]  /*a7d0*/  FMUL.FTZ R164, R49.reuse, R164 ;  /* 0x000000a431a47220 */ /* 0x040fe20000410000 */
[----:B------:R-:W-:Y:S02]  /*a7e0*/  IMAD.MOV.U32 R84, RZ, RZ, R36 ;  /* 0x000000ffff547224 */ /* 0x000fe400078e0024 */
[----:B------:R-:W-:Y:S01]  /*a7f0*/  FFMA.FTZ R51, R49, R167, -R51 ;  /* 0x000000a731337223 */ /* 0x000fe20000010833 */
[----:B------:R-:W-:Y:S01]  /*a800*/  MOV R85, R39 ;  /* 0x0000002700557202 */ /* 0x000fe20000000f00 */
[----:B------:R-:W-:-:S03]  /*a810*/  FFMA.FTZ R164, R86, R167, R164 ;  /* 0x000000a756a47223 */ /* 0x000fc600000100a4 */
[----:B------:R-:W-:Y:S02]  /*a820*/  F2FP.SATFINITE.E4M3.F32.PACK_AB_MERGE_C R50, R51, R165, R50 ;  /* 0x000000a53332723e */ /* 0x000fe40004807032 */
[----:B------:R-:W-:-:S03]  /*a830*/  F2FP.SATFINITE.E4M3.F32.PACK_AB_MERGE_C R164, R164, R166, R14 ;  /* 0x000000a6a4a4723e */ /* 0x000fc6000480700e */
[----:B------:R-:W-:Y:S02]  /*a840*/  IMAD.MOV.U32 R14, RZ, RZ, R50 ;  /* 0x000000ffff0e7224 */ /* 0x000fe400078e0032 */
[----:B------:R-:W-:-:S07]  /*a850*/  IMAD.MOV.U32 R86, RZ, RZ, R164 ;  /* 0x000000ffff567224 */ /* 0x000fce00078e00a4 */
.L_x_506:
[----:B------:R-:W-:Y:S05]  /*a860*/  BSYNC B3 ;  /* 0x0000000000037941 */ /* 0x000fea0003800000 */
.L_x_505:
[----:B----4-:R-:W-:-:S05]  /*a870*/  IADD3 R36, P2, R25, R11, RZ ;  /* 0x0000000b19247210 */ /* 0x010fca0007f5e0ff */
[----:B---3--:R-:W-:Y:S01]  /*a880*/  IMAD.X R37, R153, 0x1, R112, P2 ;  /* 0x0000000199257824 */ /* 0x008fe200010e0670 */
[----:B------:R-:W-:-:S04]  /*a890*/  ISETP.GE.AND P2, PT, R172, R128, PT ;  /* 0x00000080ac00720c */ /* 0x000fc80003f46270 */
[----:B0-----:R0:W-:Y:S09]  /*a8a0*/  ST.E.128 desc[UR50][R36.64], R12 ;  /* 0x0000000c24007985 */ /* 0x0011f2000c101d32 */
[----:B------:R-:W-:-:S04]  /*a8b0*/  @!P2 IADD3 R38, P5, R11, R172, RZ ;  /* 0x000000ac0b26a210 */ /* 0x000fc80007fbe0ff */
[----:B------:R-:W-:-:S05]  /*a8c0*/  @!P2 LEA.HI.X.SX32 R39, R172, R153, 0x1, P5 ;  /* 0x00000099ac27a211 */ /* 0x000fca00028f0eff */
[----:B------:R0:W-:Y:S04]  /*a8d0*/  @!P2 ST.E.128 desc[UR50][R38.64], R84 ;  /* 0x000000542600a985 */ /* 0x0001e8000c101d32 */
.L_x_504:
[----:B------:R-:W-:Y:S05]  /*a8e0*/  BSYNC B2 ;  /* 0x0000000000027941 */ /* 0x000fea0003800000 */
.L_x_503:
        /* <DEDUP_REMOVED lines=9> */
[----:B------:R-:W-:Y:S01]  /*a980*/  SHF.R.S32.HI R13, RZ, 0x1f, R12 ;  /* 0x0000001fff0d7819 */ /* 0x000fe2000001140c */
[----:B------:R-:W-:-:S03]  /*a990*/  IMAD.SHL.U32 R48, R12, 0x10, RZ ;  /* 0x000000100c307824 */ /* 0x000fc600078e00ff */
[----:B------:R-:W-:-:S04]  /*a9a0*/  LEA.HI R13, R13, R12, RZ, 0x2 ;  /* 0x0000000c0d0d7211 */ /* 0x000fc800078f10ff */
[----:B------:R-:W-:Y:S02]  /*a9b0*/  SHF.R.S32.HI R12, RZ, 0x2, R13 ;  /* 0x00000002ff0c7819 */ /* 0x000fe4000001140d */
[----:B------:R-:W-:-:S03]  /*a9c0*/  LOP3.LUT R13, R205, 0x30, R48, 0xf8, !PT ;  /* 0x00000030cd0d7812 */ /* 0x000fc600078ef830 */
[----:B------:R-:W-:Y:S01]  /*a9d0*/  IMAD R12, R12, 0x2800, R207 ;  /* 0x000028000c0c7824 */ /* 0x000fe200078e02cf */
[----:B------:R-:W-:-:S05]  /*a9e0*/  LOP3.LUT R13, R13, R206, RZ, 0x3c, !PT ;  /* 0x000000ce0d0d7212 */ /* 0x000fca00078e3cff */
[----:B------:R-:W-:Y:S02]  /*a9f0*/  IMAD.IADD R12, R12, 0x1, R13 ;  /* 0x000000010c0c7824 */ /* 0x000fe400078e020d */
[C---:B------:R-:W-:Y:S02]  /*aa00*/  IMAD R13, R19.reuse, 0x7800, R135 ;  /* 0x00007800130d7824 */ /* 0x040fe400078e0287 */
[----:B------:R-:W-:-:S03]  /*aa10*/  IMAD R15, R19, 0x7800, R12 ;  /* 0x00007800130f7824 */ /* 0x000fc600078e020c */
[C---:B------:R-:W-:Y:S01]  /*aa20*/  IADD3 R13, R18.reuse, R13, RZ ;  /* 0x0000000d120d7210 */ /* 0x040fe20007ffe0ff */
[----:B------:R-:W-:-:S05]  /*aa30*/  IMAD.IADD R36, R18, 0x1, R15 ;  /* 0x0000000112247824 */ /* 0x000fca00078e020f */
[----:B------:R-:W0:Y:S04]  /*aa40*/  LDS.128 R12, [R13+0x1a400] ;  /* 0x01a400000d0c7984 */ /* 0x000e280000000c00 */
[----:B------:R-:W0:Y:S01]  /*aa50*/  LDS.128 R36, [R36+0x1a400] ;  /* 0x01a4000024247984 */ /* 0x000e220000000c00 */
[----:B------:R-:W-:Y:S05]  /*aa60*/  @P2 BRA `(.L_x_510) ;  /* 0x0000000c00442947 */ /* 0x000fea0003800000 */
[----:B------:R-:W-:Y:S02]  /*aa70*/  SHF.R.U32.HI R50, RZ, 0x8, R53 ;  /* 0x00000008ff327819 */ /* 0x000fe40000011635 */
[----:B------:R-:W-:Y:S02]  /*aa80*/  SHF.R.U32.HI R54, RZ, 0x8, R41 ;  /* 0x00000008ff367819 */ /* 0x000fe40000011629 */
[----:B------:R-:W-:Y:S02]  /*aa90*/  LOP3.LUT R42, R53, 0xff0000ff, RZ, 0xc0, !PT ;  /* 0xff0000ff352a7812 */ /* 0x000fe400078ec0ff */
[----:B------:R-:W-:Y:S02]  /*aaa0*/  SHF.R.U32.HI R49, RZ, 0x10, R53 ;  /* 0x00000010ff317819 */ /* 0x000fe40000011635 */
[--C-:B------:R-:W-:Y:S02]  /*aab0*/  SHF.R.U32.HI R51, RZ, 0x8, R55.reuse ;  /* 0x00000008ff337819 */ /* 0x100fe40000011637 */
[----:B------:R-:W-:Y:S01]  /*aac0*/  LOP3.LUT R84, R55, 0xff0000ff, RZ, 0xc0, !PT ;  /* 0xff0000ff37547812 */ /* 0x000fe200078ec0ff */
[----:B------:R-:W-:Y:S01]  /*aad0*/  IMAD.U32 R49, R49, 0x10000, RZ ;  /* 0x0001000031317824 */ /* 0x000fe200078e00ff */
[----:B------:R-:W-:Y:S01]  /*aae0*/  SHF.R.U32.HI R40, RZ, 0x10, R55 ;  /* 0x00000010ff287819 */ /* 0x000fe20000011637 */
[----:B------:R-:W-:Y:S01]  /*aaf0*/  IMAD.SHL.U32 R55, R50, 0x100, RZ ;  /* 0x0000010032377824 */ /* 0x000fe200078e00ff */
[----:B------:R-:W-:Y:S01]  /*ab00*/  LOP3.LUT R53, R41, 0xff0000ff, RZ, 0xc0, !PT ;  /* 0xff0000ff29357812 */ /* 0x000fe200078ec0ff */
[----:B------:R-:W-:Y:S01]  /*ab10*/  IMAD.SHL.U32 R51, R51, 0x100, RZ ;  /* 0x0000010033337824 */ /* 0x000fe200078e00ff */
[----:B------:R-:W-:-:S02]  /*ab20*/  SHF.R.U32.HI R41, RZ, 0x10, R41 ;  /* 0x00000010ff297819 */ /* 0x000fc40000011629 */
[----:B------:R-:W-:Y:S02]  /*ab30*/  SHF.L.U32 R54, R54, 0x8, RZ ;  /* 0x0000000836367819 */ /* 0x000fe400000006ff */
[----:B------:R-:W-:Y:S02]  /*ab40*/  LOP3.LUT R42, R42, 0xff00, R55, 0xf8, !PT ;  /* 0x0000ff002a2a7812 */ /* 0x000fe400078ef837 */
[----:B------:R-:W-:Y:S01]  /*ab50*/  LOP3.LUT R53, R53, 0xff00, R54, 0xf8, !PT ;  /* 0x0000ff0035357812 */ /* 0x000fe200078ef836 */
[----:B------:R-:W-:Y:S01]  /*ab60*/  IMAD.U32 R54, R41, 0x10000, RZ ;  /* 0x0001000029367824 */ /* 0x000fe200078e00ff */
[----:B------:R-:W-:Y:S02]  /*ab70*/  LOP3.LUT R84, R84, 0xff00, R51, 0xf8, !PT ;  /* 0x0000ff0054547812 */ /* 0x000fe400078ef833 */
[----:B------:R-:W-:Y:S02]  /*ab80*/  LOP3.LUT R51, R42, 0xff0000, R49, 0xf8, !PT ;  /* 0x00ff00002a337812 */ /* 0x000fe400078ef831 */
[----:B------:R-:W-:-:S02]  /*ab90*/  LOP3.LUT R49, R53, 0xff0000, R54, 0xf8, !PT ;  /* 0x00ff000035317812 */ /* 0x000fc400078ef836 */
[----:B0-----:R-:W-:Y:S02]  /*aba0*/  F2FP.F16.E4M3.UNPACK_B R53, R37 ;  /* 0x00000025ff35723e */ /* 0x001fe400020006ff */
[----:B------:R-:W-:Y:S02]  /*abb0*/  F2FP.F16.E4M3.UNPACK_B R55, R49 ;  /* 0x00000031ff37723e */ /* 0x000fe400020006ff */
[----:B------:R-:W-:Y:S01]  /*abc0*/  F2FP.F16.E4M3.UNPACK_B R41, R13 ;  /* 0x0000000dff29723e */ /* 0x000fe200020006ff */
[----:B------:R-:W-:Y:S01]  /*abd0*/  HADD2.F32 R42, -RZ, R53.H0_H0 ;  /* 0x20000035ff2a7230 */ /* 0x000fe20000004100 */
[----:B------:R-:W-:Y:S01]  /*abe0*/  F2FP.F16.E4M3.UNPACK_B R85, R51 ;  /* 0x00000033ff55723e */ /* 0x000fe200020006ff */
[----:B------:R-:W-:Y:S01]  /*abf0*/  HADD2.F32 R87, -RZ, R55.H0_H0 ;  /* 0x20000037ff577230 */ /* 0x000fe20000004100 */
[----:B------:R-:W-:Y:S01]  /*ac00*/  F2FP.F16.E4M3.UNPACK_B R37, R37.H1 ;  /* 0x00000025ff25723e */ /* 0x000fe200030006ff */
[----:B------:R-:W-:Y:S01]  /*ac10*/  HADD2.F32 R54, -RZ, R41.H0_H0 ;  /* 0x20000029ff367230 */ /* 0x000fe20000004100 */
[----:B------:R-:W-:Y:S01]  /*ac20*/  F2FP.F16.E4M3.UNPACK_B R51, R51.H1 ;  /* 0x00000033ff33723e */ /* 0x000fe200030006ff */
        /* <DEDUP_REMOVED lines=8> */
[----:B------:R-:W-:Y:S01]  /*acb0*/  HADD2.F32 R86, -RZ, R53.H1_H1 ;  /* 0x30000035ff567230 */ /* 0x000fe20000004100 */
[----:B------:R-:W-:-:S02]  /*acc0*/  SHF.R.U32.HI R50, RZ, 0x8, R43 ;  /* 0x00000008ff327819 */ /* 0x000fc4000001162b */
[----:B------:R-:W-:Y:S02]  /*acd0*/  LOP3.LUT R52, R43, 0xff0000ff, RZ, 0xc0, !PT ;  /* 0xff0000ff2b347812 */ /* 0x000fe400078ec0ff */
[CC--:B------:R-:W-:Y:S01]  /*ace0*/  FMUL.FTZ R53, R86.reuse, R55.reuse ;  /* 0x0000003756357220 */ /* 0x0c0fe20000410000 */
[C---:B------:R-:W-:Y:S01]  /*acf0*/  FMUL.FTZ R55, R41.reuse, R55 ;  /* 0x0000003729377220 */ /* 0x040fe20000410000 */
[----:B------:R-:W-:Y:S02]  /*ad00*/  SHF.R.U32.HI R43, RZ, 0x10, R43 ;  /* 0x00000010ff2b7819 */ /* 0x000fe4000001162b */
[-C--:B------:R-:W-:Y:S01]  /*ad10*/  FFMA.FTZ R53, R41, R85.reuse, -R53 ;  /* 0x0000005529357223 */ /* 0x080fe20000010835 */
[----:B------:R-:W-:Y:S01]  /*ad20*/  FFMA.FTZ R41, R86, R85, R55 ;  /* 0x0000005556297223 */ /* 0x000fe20000010037 */
[----:B------:R-:W-:Y:S01]  /*ad30*/  F2FP.F16.E4M3.UNPACK_B R55, R49.H1 ;  /* 0x00000031ff37723e */ /* 0x000fe200030006ff */
[----:B------:R-:W-:Y:S01]  /*ad40*/  HADD2.F32 R86, -RZ, R51.H0_H0 ;  /* 0x20000033ff567230 */ /* 0x000fe20000004100 */
[----:B------:R-:W-:Y:S01]  /*ad50*/  F2FP.F16.E4M3.UNPACK_B R85, R13.H1 ;  /* 0x0000000dff55723e */ /* 0x000fe200030006ff */
[----:B------:R-:W-:Y:S01]  /*ad60*/  HADD2.F32 R13, -RZ, R37.H0_H0 ;  /* 0x20000025ff0d7230 */ /* 0x000fe20000004100 */
[----:B------:R-:W-:Y:S01]  /*ad70*/  SHF.L.U32 R40, R40, 0x10, RZ ;  /* 0x0000001028287819 */ /* 0x000fe200000006ff */
[----:B------:R-:W-:-:S02]  /*ad80*/  HADD2.F32 R87, -RZ, R55.H0_H0 ;  /* 0x20000037ff577230 */ /* 0x000fc40000004100 */
[----:B------:R-:W-:Y:S02]  /*ad90*/  HADD2.F32 R49, -RZ, R85.H0_H0 ;  /* 0x20000055ff317230 */ /* 0x000fe40000004100 */
[----:B------:R-:W-:Y:S02]  /*ada0*/  HADD2.F32 R37, -RZ, R37.H1_H1 ;  /* 0x30000025ff257230 */ /* 0x000fe40000004100 */
[-C--:B------:R-:W-:Y:S01]  /*adb0*/  FMUL.FTZ R164, R13, R87.reuse ;  /* 0x000000570da47220 */ /* 0x080fe20000410000 */
[----:B------:R-:W-:Y:S02]  /*adc0*/  HADD2.F32 R55, -RZ, R55.H1_H1 ;  /* 0x30000037ff377230 */ /* 0x000fe40000004100 */
[C---:B------:R-:W-:Y:S01]  /*add0*/  FMUL.FTZ R87, R49.reuse, R87 ;  /* 0x0000005731577220 */ /* 0x040fe20000410000 */
[----:B------:R-:W-:Y:S02]  /*ade0*/  HADD2.F32 R85, -RZ, R85.H1_H1 ;  /* 0x30000055ff557230 */ /* 0x000fe40000004100 */
[----:B------:R-:W-:Y:S01]  /*adf0*/  FFMA.FTZ R49, R49, R86, -R164 ;  /* 0x0000005631317223 */ /* 0x000fe200000108a4 */
[----:B------:R-:W-:-:S02]  /*ae00*/  HADD2.F32 R51, -RZ, R51.H1_H1 ;  /* 0x30000033ff337230 */ /* 0x000fc40000004100 */
[----:B------:R-:W-:Y:S01]  /*ae10*/  FFMA.FTZ R13, R13, R86, R87 ;  /* 0x000000560d0d7223 */ /* 0x000fe20000010057 */
[-C--:B------:R-:W-:Y:S01]  /*ae20*/  FMUL.FTZ R86, R37, R55.reuse ;  /* 0x0000003725567220 */ /* 0x080fe20000410000 */
[----:B------:R-:W-:Y:S01]  /*ae30*/  FMUL.FTZ R87, R85, R55 ;  /* 0x0000003755577220 */ /* 0x000fe20000410000 */
[----:B------:R-:W-:Y:S02]  /*ae40*/  IMAD.U32 R43, R43, 0x10000, RZ ;  /* 0x000100002b2b7824 */ /* 0x000fe400078e00ff */
[-C--:B------:R-:W-:Y:S01]  /*ae50*/  FFMA.FTZ R55, R85, R51.reuse, -R86 ;  /* 0x0000003355377223 */ /* 0x080fe20000010856 */
[----:B------:R-:W-:Y:S01]  /*ae60*/  FFMA.FTZ R51, R37, R51, R87 ;  /* 0x0000003325337223 */ /* 0x000fe20000010057 */
[----:B------:R-:W-:Y:S01]  /*ae70*/  IMAD.SHL.U32 R37, R50, 0x100, RZ ;  /* 0x0000010032257824 */ /* 0x000fe200078e00ff */
[----:B------:R-:W-:Y:S02]  /*ae80*/  LOP3.LUT R50, R84, 0xff0000, R40, 0xf8, !PT ;  /* 0x00ff000054327812 */ /* 0x000fe400078ef828 */
[----:B------:R-:W-:-:S02]  /*ae90*/  F2FP.F16.E4M3.UNPACK_B R40, R39 ;  /* 0x00000027ff28723e */ /* 0x000fc400020006ff */
[----:B------:R-:W-:Y:S01]  /*aea0*/  LOP3.LUT R37, R52, 0xff00, R37, 0xf8, !PT ;  /* 0x0000ff0034257812 */ /* 0x000fe200078ef825 */
[----:B------:R-:W-:Y:S01]  /*aeb0*/  IMAD.MOV.U32 R52, RZ, RZ, R15 ;  /* 0x000000ffff347224 */ /* 0x000fe200078e000f */
[----:B------:R-:W-:Y:S01]  /*aec0*/  F2FP.F16.E4M3.UNPACK_B R85, R50 ;  /* 0x00000032ff55723e */ /* 0x000fe200020006ff */
[----:B------:R-:W-:Y:S01]  /*aed0*/  HADD2.F32 R86, -RZ, R40.H0_H0 ;  /* 0x20000028ff567230 */ /* 0x000fe20000004100 */
[----:B------:R-:W-:Y:S02]  /*aee0*/  LOP3.LUT R37, R37, 0xff0000, R43, 0xf8, !PT ;  /* 0x00ff000025257812 */ /* 0x000fe400078ef82b */
[----:B------:R-:W-:Y:S01]  /*aef0*/  F2FP.F16.E4M3.UNPACK_B R15, R52 ;  /* 0x00000034ff0f723e */ /* 0x000fe200020006ff */
[--C-:B------:R-:W-:Y:S01]  /*af00*/  HADD2.F32 R87, -RZ, R85.reuse.H0_H0 ;  /* 0x20000055ff577230 */ /* 0x100fe20000004100 */
[----:B------:R-:W-:Y:S01]  /*af10*/  F2FP.F16.E4M3.UNPACK_B R84, R37 ;  /* 0x00000025ff54723e */ /* 0x000fe200020006ff */
[----:B------:R-:W-:Y:S01]  /*af20*/  HADD2.F32 R85, -RZ, R85.H1_H1 ;  /* 0x30000055ff557230 */ /* 0x000fe20000004100 */
[----:B------:R-:W-:Y:S01]  /*af30*/  F2FP.F16.E4M3.UNPACK_B R39, R39.H1 ;  /* 0x00000027ff27723e */ /* 0x000fe200030006ff */
[--C-:B------:R-:W-:Y:S01]  /*af40*/  HADD2.F32 R164, -RZ, R15.reuse.H0_H0 ;  /* 0x2000000fffa47230 */ /* 0x100fe20000004100 */
[----:B------:R-:W-:Y:S01]  /*af50*/  F2FP.F16.E4M3.UNPACK_B R37, R37.H1 ;  /* 0x00000025ff25723e */ /* 0x000fe200030006ff */
[--C-:B------:R-:W-:Y:S01]  /*af60*/  HADD2.F32 R43, -RZ, R84.reuse.H0_H0 ;  /* 0x20000054ff2b7230 */ /* 0x100fe20000004100 */
[----:B------:R-:W-:Y:S01]  /*af70*/  F2FP.F16.E4M3.UNPACK_B R50, R50.H1 ;  /* 0x00000032ff32723e */ /* 0x000fe200030006ff */
[----:B------:R-:W-:Y:S01]  /*af80*/  HADD2.F32 R84, -RZ, R84.H1_H1 ;  /* 0x30000054ff547230 */ /* 0x000fe20000004100 */
[----:B------:R-:W-:Y:S01]  /*af90*/  F2FP.SATFINITE.E4M3.F32.PACK_AB_MERGE_C R49, R55, R49, RZ ;  /* 0x000000313731723e */ /* 0x000fe200048070ff */
[----:B------:R-:W-:-:S02]  /*afa0*/  HADD2.F32 R15, -RZ, R15.H1_H1 ;  /* 0x3000000fff0f7230 */ /* 0x000fc40000004100 */
[-C--:B------:R-:W-:Y:S01]  /*afb0*/  FMUL.FTZ R165, R86, R43.reuse ;  /* 0x0000002b56a57220 */ /* 0x080fe20000410000 */
[C---:B------:R-:W-:Y:S01]  /*afc0*/  FMUL.FTZ R43, R164.reuse, R43 ;  /* 0x0000002ba42b7220 */ /* 0x040fe20000410000 */
[----:B------:R-:W-:Y:S02]  /*afd0*/  F2FP.SATFINITE.E4M3.F32.PACK_AB_MERGE_C R53, R53, R54, R49 ;  /* 0x000000363535723e */ /* 0x000fe40004807031 */
        /* <DEDUP_REMOVED lines=17> */
[----:B------:R-:W-:-:S02]  /*b0f0*/  HADD2.F32 R52, -RZ, R39.H0_H0 ;  /* 0x20000027ff347230 */ /* 0x000fc40000004100 */
[----:B------:R-:W-:Y:S02]  /*b100*/  HADD2.F32 R39, -RZ, R39.H1_H1 ;  /* 0x30000027ff277230 */ /* 0x000fe40000004100 */
[--C-:B------:R-:W-:Y:S02]  /*b110*/  HADD2.F32 R85, -RZ, R43.reuse.H0_H0 ;  /* 0x2000002bff557230 */ /* 0x100fe40000004100 */
[-C--:B------:R-:W-:Y:S01]  /*b120*/  FMUL.FTZ R164, R52, R87.reuse ;  /* 0x0000005734a47220 */ /* 0x080fe20000410000 */
[----:B------:R-:W-:Y:S02]  /*b130*/  HADD2.F32 R43, -RZ, R43.H1_H1 ;  /* 0x3000002bff2b7230 */ /* 0x000fe40000004100 */
[--C-:B------:R-:W-:Y:S02]  /*b140*/  HADD2.F32 R55, -RZ, R51.reuse.H0_H0 ;  /* 0x20000033ff377230 */ /* 0x100fe40000004100 */
[C---:B------:R-:W-:Y:S01]  /*b150*/  FFMA.FTZ R164, R85.reuse, R84, -R164 ;  /* 0x0000005455a47223 */ /* 0x040fe200000108a4 */
[----:B------:R-:W-:Y:S01]  /*b160*/  FMUL.FTZ R85, R85, R87 ;  /* 0x0000005755557220 */ /* 0x000fe20000410000 */
[----:B------:R-:W-:-:S03]  /*b170*/  HADD2.F32 R51, -RZ, R51.H1_H1 ;  /* 0x30000033ff337230 */ /* 0x000fc60000004100 */
[----:B------:R-:W-:Y:S01]  /*b180*/  FFMA.FTZ R85, R52, R84, R85 ;  /* 0x0000005434557223 */ /* 0x000fe20000010055 */
[-C--:B------:R-:W-:Y:S01]  /*b190*/  FMUL.FTZ R52, R39, R37.reuse ;  /* 0x0000002527347220 */ /* 0x080fe20000410000 */
[----:B------:R-:W-:-:S03]  /*b1a0*/  FMUL.FTZ R37, R43, R37 ;  /* 0x000000252b257220 */ /* 0x000fc60000410000 */
[-C--:B------:R-:W-:Y:S01]  /*b1b0*/  FFMA.FTZ R52, R43, R50.reuse, -R52 ;  /* 0x000000322b347223 */ /* 0x080fe20000010834 */
[----:B------:R-:W-:Y:S01]  /*b1c0*/  FFMA.FTZ R39, R39, R50, R37 ;  /* 0x0000003227277223 */ /* 0x000fe20000010025 */
[----:B------:R-:W-:Y:S01]  /*b1d0*/  F2FP.F16.E4M3.UNPACK_B R37, R160.H1 ;  /* 0x000000a0ff25723e */ /* 0x000fe200030006ff */
[--C-:B------:R-:W-:Y:S01]  /*b1e0*/  HADD2.F32 R50, -RZ, R49.reuse.H0_H0 ;  /* 0x20000031ff327230 */ /* 0x100fe20000004100 */
[----:B------:R-:W-:Y:S01]  /*b1f0*/  F2FP.F16.E4M3.UNPACK_B R43, R12.H1 ;  /* 0x0000000cff2b723e */ /* 0x000fe200030006ff */
[----:B------:R-:W-:Y:S01]  /*b200*/  HADD2.F32 R49, -RZ, R49.H1_H1 ;  /* 0x30000031ff317230 */ /* 0x000fe20000004100 */
[----:B------:R-:W-:Y:S01]  /*b210*/  F2FP.F16.E4M3.UNPACK_B R160, R160 ;  /* 0x000000a0ffa0723e */ /* 0x000fe200020006ff */
[----:B------:R-:W-:Y:S01]  /*b220*/  HADD2.F32 R87, -RZ, R37.H0_H0 ;  /* 0x20000025ff577230 */ /* 0x000fe20000004100 */
        /* <DEDUP_REMOVED lines=11> */
[-C--:B------:R-:W-:Y:S01]  /*b2e0*/  FMUL.FTZ R50, R49, R37.reuse ;  /* 0x0000002531327220 */ /* 0x080fe20000410000 */
[----:B------:R-:W-:Y:S01]  /*b2f0*/  FMUL.FTZ R37, R43, R37 ;  /* 0x000000252b257220 */ /* 0x000fe20000410000 */
[----:B------:R-:W-:Y:S01]  /*b300*/  HADD2.F32 R55, -RZ, R160.H0_H0 ;  /* 0x200000a0ff377230 */ /* 0x000fe20000004100 */
[----:B------:R-:W-:Y:S01]  /*b310*/  F2FP.SATFINITE.E4M3.F32.PACK_AB_MERGE_C R39, R15, R86, R39 ;  /* 0x000000560f27723e */ /* 0x000fe20004807027 */
[-C--:B------:R-:W-:Y:S01]  /*b320*/  FFMA.FTZ R43, R43, R51.reuse, -R50 ;  /* 0x000000332b2b7223 */ /* 0x080fe20000010832 */
[----:B------:R-:W-:Y:S01]  /*b330*/  FFMA.FTZ R37, R49, R51, R37 ;  /* 0x0000003331257223 */ /* 0x000fe20000010025 */
[----:B------:R-:W-:-:S02]  /*b340*/  HADD2.F32 R49, -RZ, R36.H0_H0 ;  /* 0x20000024ff317230 */ /* 0x000fc40000004100 */
[----:B------:R-:W-:Y:S01]  /*b350*/  HADD2.F32 R51, -RZ, R12.H0_H0 ;  /* 0x2000000cff337230 */ /* 0x000fe20000004100 */
[----:B------:R-:W-:Y:S01]  /*b360*/  F2FP.SATFINITE.E4M3.F32.PACK_AB_MERGE_C R43, R43, R84, RZ ;  /* 0x000000542b2b723e */ /* 0x000fe200048070ff */
[----:B------:R-:W-:Y:S02]  /*b370*/  HADD2.F32 R50, -RZ, R162.H0_H0 ;  /* 0x200000a2ff327230 */ /* 0x000fe40000004100 */
[-C--:B------:R-:W-:Y:S01]  /*b380*/  FMUL.FTZ R54, R49, R55.reuse ;  /* 0x0000003731367220 */ /* 0x080fe20000410000 */
[----:B------:R-:W-:Y:S02]  /*b390*/  HADD2.F32 R160, -RZ, R160.H1_H1 ;  /* 0x300000a0ffa07230 */ /* 0x000fe40000004100 */
[C---:B------:R-:W-:Y:S01]  /*b3a0*/  FMUL.FTZ R55, R51.reuse, R55 ;  /* 0x0000003733377220 */ /* 0x040fe20000410000 */
[----:B------:R-:W-:Y:S02]  /*b3b0*/  HADD2.F32 R36, -RZ, R36.H1_H1 ;  /* 0x30000024ff247230 */ /* 0x000fe40000004100 */
[----:B------:R-:W-:Y:S01]  /*b3c0*/  FFMA.FTZ R54, R51, R50, -R54 ;  /* 0x0000003233367223 */ /* 0x000fe20000010836 */
[----:B------:R-:W-:-:S02]  /*b3d0*/  HADD2.F32 R12, -RZ, R12.H1_H1 ;  /* 0x3000000cff0c7230 */ /* 0x000fc40000004100 */
[----:B------:R-:W-:Y:S01]  /*b3e0*/  FFMA.FTZ R55, R49, R50, R55 ;  /* 0x0000003231377223 */ /* 0x000fe20000010037 */
[----:B------:R-:W-:Y:S02]  /*b3f0*/  HADD2.F32 R162, -RZ, R162.H1_H1 ;  /* 0x300000a2ffa27230 */ /* 0x000fe40000004100 */
[-C--:B------:R-:W-:Y:S01]  /*b400*/  FMUL.FTZ R49, R36, R160.reuse ;  /* 0x000000a024317220 */ /* 0x080fe20000410000 */
[-C--:B------:R-:W-:Y:S01]  /*b410*/  F2FP.F16.E4M3.UNPACK_B R51, R163.reuse.H1 ;  /* 0x000000a3ff33723e */ /* 0x080fe200030006ff */
[C---:B------:R-:W-:Y:S01]  /*b420*/  FMUL.FTZ R160, R12.reuse, R160 ;  /* 0x000000a00ca07220 */ /* 0x040fe20000410000 */
[----:B------:R-:W-:Y:S01]  /*b430*/  F2FP.F16.E4M3.UNPACK_B R163, R163 ;  /* 0x000000a3ffa3723e */ /* 0x000fe200020006ff */
[-C--:B------:R-:W-:Y:S01]  /*b440*/  FFMA.FTZ R49, R12, R162.reuse, -R49 ;  /* 0x000000a20c317223 */ /* 0x080fe20000010831 */
[----:B------:R-:W-:Y:S01]  /*b450*/  F2FP.SATFINITE.E4M3.F32.PACK_AB_MERGE_C R37, R37, R87, RZ ;  /* 0x000000572525723e */ /* 0x000fe200048070ff */
[----:B------:R-:W-:Y:S01]  /*b460*/  FFMA.FTZ R12, R36, R162, R160 ;  /* 0x000000a2240c7223 */ /* 0x000fe200000100a0 */
[----:B------:R-:W-:Y:S01]  /*b470*/  IMAD.MOV.U32 R36, RZ, RZ, R14 ;  /* 0x000000ffff247224 */ /* 0x000fe200078e000e */
[-C--:B------:R-:W-:Y:S01]  /*b480*/  F2FP.F16.E4M3.UNPACK_B R14, R161.reuse.H1 ;  /* 0x000000a1ff0e723e */ /* 0x080fe200030006ff */
[--C-:B------:R-:W-:Y:S01]  /*b490*/  HADD2.F32 R160, -RZ, R51.reuse.H0_H0 ;  /* 0x20000033ffa07230 */ /* 0x100fe20000004100 */
[----:B------:R-:W-:Y:S01]  /*b4a0*/  F2FP.SATFINITE.E4M3.F32.PACK_AB_MERGE_C R54, R49, R54, R43 ;  /* 0x000000363136723e */ /* 0x000fe2000480702b */
[----:B------:R-:W-:Y:S01]  /*b4b0*/  HADD2.F32 R51, -RZ, R51.H1_H1 ;  /* 0x30000033ff337230 */ /* 0x000fe20000004100 */
        /* <DEDUP_REMOVED lines=8> */
[----:B------:R-:W-:Y:S01]  /*b540*/  F2FP.F16.E4M3.UNPACK_B R36, R36 ;  /* 0x00000024ff24723e */ /* 0x000fe200020006ff */
[----:B------:R-:W-:-:S02]  /*b550*/  HADD2.F32 R49, -RZ, R49.H1_H1 ;  /* 0x30000031ff317230 */ /* 0x000fc40000004100 */
[-C--:B------:R-:W-:Y:S01]  /*b560*/  FMUL.FTZ R162, R50, R164.reuse ;  /* 0x000000a432a27220 */ /* 0x080fe20000410000 */
[----:B------:R-:W-:Y:S02]  /*b570*/  HADD2.F32 R43, -RZ, R43.H1_H1 ;  /* 0x3000002bff2b7230 */ /* 0x000fe40000004100 */
[C---:B------:R-:W-:Y:S01]  /*b580*/  FMUL.FTZ R164, R84.reuse, R164 ;  /* 0x000000a454a47220 */ /* 0x040fe20000410000 */
[----:B------:R-:W-:Y:S02]  /*b590*/  IMAD.MOV.U32 R15, RZ, RZ, R165 ;  /* 0x000000ffff0f7224 */ /* 0x000fe400078e00a5 */
[-C--:B------:R-:W-:Y:S01]  /*b5a0*/  FFMA.FTZ R162, R84, R160.reuse, -R162 ;  /* 0x000000a054a27223 */ /* 0x080fe200000108a2 */
[----:B------:R-:W-:Y:S01]  /*b5b0*/  FFMA.FTZ R164, R50, R160, R164 ;  /* 0x000000a032a47223 */ /* 0x000fe200000100a4 */
[-C--:B------:R-:W-:Y:S01]  /*b5c0*/  FMUL.FTZ R50, R49, R14.reuse ;  /* 0x0000000e31327220 */ /* 0x080fe20000410000 */
[----:B------:R-:W-:Y:S01]  /*b5d0*/  FMUL.FTZ R14, R43, R14 ;  /* 0x0000000e2b0e7220 */ /* 0x000fe20000410000 */
[----:B------:R-:W-:-:S02]  /*b5e0*/  HADD2.F32 R160, -RZ, R161.H0_H0 ;  /* 0x200000a1ffa07230 */ /* 0x000fc40000004100 */
[-C--:B------:R-:W-:Y:S01]  /*b5f0*/  FFMA.FTZ R43, R43, R51.reuse, -R50 ;  /* 0x000000332b2b7223 */ /* 0x080fe20000010832 */
[----:B------:R-:W-:Y:S01]  /*b600*/  FFMA.FTZ R14, R49, R51, R14 ;  /* 0x00000033310e7223 */ /* 0x000fe2000001000e */
[----:B------:R-:W-:Y:S02]  /*b610*/  HADD2.F32 R49, -RZ, R38.H0_H0 ;  /* 0x20000026ff317230 */ /* 0x000fe40000004100 */
[----:B------:R-:W-:Y:S01]  /*b620*/  HADD2.F32 R51, -RZ, R36.H0_H0 ;  /* 0x20000024ff337230 */ /* 0x000fe20000004100 */
[----:B------:R-:W-:Y:S01]  /*b630*/  F2FP.SATFINITE.E4M3.F32.PACK_AB_MERGE_C R43, R43, R162, RZ ;  /* 0x000000a22b2b723e */ /* 0x000fe200048070ff */
[----:B------:R-:W-:Y:S02]  /*b640*/  HADD2.F32 R50, -RZ, R163.H0_H0 ;  /* 0x200000a3ff327230 */ /* 0x000fe40000004100 */
[-C--:B------:R-:W-:Y:S01]  /*b650*/  FMUL.FTZ R84, R49, R160.reuse ;  /* 0x000000a031547220 */ /* 0x080fe20000410000 */
[----:B------:R-:W-:Y:S02]  /*b660*/  HADD2.F32 R161, -RZ, R161.H1_H1 ;  /* 0x300000a1ffa17230 */ /* 0x000fe40000004100 */
[----:B------:R-:W-:Y:S01]  /*b670*/  FMUL.FTZ R160, R51, R160 ;  /* 0x000000a033a07220 */ /* 0x000fe20000410000 */
[----:B------:R-:W-:-:S02]  /*b680*/  HADD2.F32 R38, -RZ, R38.H1_H1 ;  /* 0x30000026ff267230 */ /* 0x000fc40000004100 */
[-C--:B------:R-:W-:Y:S01]  /*b690*/  FFMA.FTZ R84, R51, R50.reuse, -R84 ;  /* 0x0000003233547223 */ /* 0x080fe20000010854 */
[----:B------:R-:W-:Y:S02]  /*b6a0*/  HADD2.F32 R36, -RZ, R36.H1_H1 ;  /* 0x30000024ff247230 */ /* 0x000fe40000004100 */
[----:B------:R-:W-:Y:S01]  /*b6b0*/  FFMA.FTZ R160, R49, R50, R160 ;  /* 0x0000003231a07223 */ /* 0x000fe200000100a0 */
[----:B------:R-:W-:Y:S02]  /*b6c0*/  HADD2.F32 R163, -RZ, R163.H1_H1 ;  /* 0x300000a3ffa37230 */ /* 0x000fe40000004100 */
[-C--:B------:R-:W-:Y:S01]  /*b6d0*/  FMUL.FTZ R49, R38, R161.reuse ;  /* 0x000000a126317220 */ /* 0x080fe20000410000 */
[----:B------:R-:W-:-:S03]  /*b6e0*/  FMUL.FTZ R161, R36, R161 ;  /* 0x000000a124a17220 */ /* 0x000fc60000410000 */
[----:B------:R-:W-:Y:S01]  /*b6f0*/  FFMA.FTZ R49, R36, R163, -R49 ;  /* 0x000000a324317223 */ /* 0x000fe20000010831 */
[----:B------:R-:W-:Y:S01]  /*b700*/  F2FP.SATFINITE.E4M3.F32.PACK_AB_MERGE_C R36, R12, R55, R37 ;  /* 0x000000370c24723e */ /* 0x000fe20004807025 */
[----:B------:R-:W-:Y:S01]  /*b710*/  FFMA.FTZ R161, R38, R163, R161 ;  /* 0x000000a326a17223 */ /* 0x000fe200000100a1 */
[----:B------:R-:W-:Y:S02]  /*b720*/  F2FP.SATFINITE.E4M3.F32.PACK_AB_MERGE_C R38, R14, R164, RZ ;  /* 0x000000a40e26723e */ /* 0x000fe400048070ff */
[----:B------:R-:W-:Y:S01]  /*b730*/  F2FP.SATFINITE.E4M3.F32.PACK_AB_MERGE_C R37, R41, R42, R13 ;  /* 0x0000002a2925723e */ /* 0x000fe2000480700d */
[----:B------:R-:W-:Y:S01]  /*b740*/  IMAD.MOV.U32 R13, RZ, RZ, R53 ;  /* 0x000000ffff0d7224 */ /* 0x000fe200078e0035 */
[----:B------:R-:W-:Y:S02]  /*b750*/  F2FP.SATFINITE.E4M3.F32.PACK_AB_MERGE_C R14, R49, R84, R43 ;  /* 0x00000054310e723e */ /* 0x000fe4000480702b */
[----:B------:R-:W-:Y:S02]  /*b760*/  F2FP.SATFINITE.E4M3.F32.PACK_AB_MERGE_C R38, R161, R160, R38 ;  /* 0x000000a0a126723e */ /* 0x000fe40004807026 */
[----:B------:R-:W-:-:S07]  /*b770*/  MOV R12, R54 ;  /* 0x00000036000c7202 */ /* 0x000fce0000000f00 */
.L_x_510:
[----:B------:R-:W-:Y:S05]  /*b780*/  BSYNC B3 ;  /* 0x0000000000037941 */ /* 0x000fea0003800000 */
.L_x_509:
[----:B----4-:R-:W-:-:S05]  /*b790*/  IADD3 R40, P2, R26, R11, RZ ;  /* 0x0000000b1a287210 */ /* 0x010fca0007f5e0ff */
[----:B---3--:R-:W-:Y:S01]  /*b7a0*/  IMAD.X R41, R153, 0x1, R111, P2 ;  /* 0x0000000199297824 */ /* 0x008fe200010e066f */
[----:B------:R-:W-:-:S04]  /*b7b0*/  ISETP.GE.AND P2, PT, R48, R128, PT ;  /* 0x000000803000720c */ /* 0x000fc80003f46270 */
[----:B0-----:R0:W-:Y:S09]  /*b7c0*/  ST.E.128 desc[UR50][R40.64], R12 ;  /* 0x0000000c28007985 */ /* 0x0011f2000c101d32 */
[----:B------:R-:W-:-:S04]  /*b7d0*/  @!P2 IADD3 R42, P5, R11, R48, RZ ;  /* 0x000000300b2aa210 */ /* 0x000fc80007fbe0ff */
[----:B------:R-:W-:-:S05]  /*b7e0*/  @!P2 LEA.HI.X.SX32 R43, R48, R153, 0x1, P5 ;  /* 0x00000099302ba211 */ /* 0x000fca00028f0eff */
[----:B------:R0:W-:Y:S04]  /*b7f0*/  @!P2 ST.E.128 desc[UR50][R42.64], R36 ;  /* 0x000000242a00a985 */ /* 0x0001e8000c101d32 */
.L_x_508:
[----:B------:R-:W-:Y:S05]  /*b800*/  BSYNC B2 ;  /* 0x0000000000027941 */ /* 0x000fea0003800000 */
.L_x_507:
[----:B------:R-:W-:-:S13]  /*b810*/  ISETP.NE.AND P2, PT, R30, RZ, PT ;  /* 0x000000ff1e00720c */ /* 0x000fda0003f45270 */
[----:B------:R-:W-:Y:S05]  /*b820*/  @!P2 BRA `(.L_x_502) ;  /* 0x0000000c00b4a947 */ /* 0x000fea0003800000 */
[----:B0-----:R-:W5:Y:S01]  /*b830*/  LDL R12, [R1] ;  /* 0x00000000010c7983 */ /* 0x001f620000100800 */
[----:B----4-:R-:W-:Y:S01]  /*b840*/  IADD3 R40, P2, R27, R11, RZ ;  /* 0x0000000b1b287210 */ /* 0x010fe20007f5e0ff */
[----:B------:R-:W-:Y:S03]  /*b850*/  BSSY B2, `(.L_x_511) ;  /* 0x00000e5000027945 */ /* 0x000fe60003800000 */
[----:B---3--:R-:W-:Y:S02]  /*b860*/  IADD3.X R41, R153, R110, RZ, P2, !PT ;  /* 0x0000006e99297210 */ /* 0x008fe400017fe4ff */
[----:B------:R-:W-:Y:S02]  /*b870*/  ISETP.GE.AND P2, PT, R4, R117, PT ;  /* 0x000000750400720c */ /* 0x000fe40003f46270 */
[----:B-----5:R-:W-:-:S04]  /*b880*/  LOP3.LUT P5, RZ, R12, 0x1, RZ, 0xc0, !PT ;  /* 0x000000010cff7812 */ /* 0x020fc800078ac0ff */
[----:B------:R-:W-:-:S04]  /*b890*/  SEL R12, R118, R142, !P5 ;  /* 0x0000008e760c7207 */ /* 0x000fc80006800000 */
[----:B------:R-:W-:-:S04]  /*b8a0*/  SHF.R.S32.HI R13, RZ, 0x1f, R12 ;  /* 0x0000001fff0d7819 */ /* 0x000fc8000001140c */
[----:B------:R-:W-:-:S04]  /*b8b0*/  LEA.HI R13, R13, R12, RZ, 0x5 ;  /* 0x0000000c0d0d7211 */ /* 0x000fc800078f28ff */
[----:B------:R-:W-:-:S04]  /*b8c0*/  LEA.HI.SX32 R13, R13, R114, 0x1b ;  /* 0x000000720d0d7211 */ /* 0x000fc800078fdaff */
[----:B------:R-:W-:Y:S01]  /*b8d0*/  SHF.R.S32.HI R12, RZ, 0x1f, R13 ;  /* 0x0000001fff0c7819 */ /* 0x000fe2000001140d */
[----:B------:R-:W-:-:S03]  /*b8e0*/  IMAD.SHL.U32 R43, R13, 0x10, RZ ;  /* 0x000000100d2b7824 */ /* 0x000fc600078e00ff */
[----:B------:R-:W-:Y:S02]  /*b8f0*/  LEA.HI R12, R12, R13, RZ, 0x2 ;  /* 0x0000000d0c0c7211 */ /* 0x000fe400078f10ff */
[----:B------:R-:W-:Y:S02]  /*b900*/  LOP3.LUT R13, R205, 0x30, R43, 0xf8, !PT ;  /* 0x00000030cd0d7812 */ /* 0x000fe400078ef82b */
[----:B------:R-:W-:Y:S02]  /*b910*/  SHF.R.S32.HI R12, RZ, 0x2, R12 ;  /* 0x00000002ff0c7819 */ /* 0x000fe4000001140c */
[----:B------:R-:W-:-:S03]  /*b920*/  LOP3.LUT R13, R13, R206, RZ, 0x3c, !PT ;  /* 0x000000ce0d0d7212 */ /* 0x000fc600078e3cff */
[----:B------:R-:W-:-:S04]  /*b930*/  IMAD R12, R12, 0x2800, R207 ;  /* 0x000028000c0c7824 */ /* 0x000fc800078e02cf */
[----:B------:R-:W-:Y:S02]  /*b940*/  IMAD.IADD R12, R12, 0x1, R13 ;  /* 0x000000010c0c7824 */ /* 0x000fe400078e020d */
[C---:B------:R-:W-:Y:S02]  /*b950*/  IMAD R13, R19.reuse, 0x7800, R133 ;  /* 0x00007800130d7824 */ /* 0x040fe400078e0285 */
[----:B------:R-:W-:Y:S02]  /*b960*/  IMAD R15, R19, 0x7800, R12 ;  /* 0x00007800130f7824 */ /* 0x000fe400078e020c */
[----:B------:R-:W-:-:S03]  /*b970*/  IMAD.IADD R13, R18, 0x1, R13 ;  /* 0x00000001120d7824 */ /* 0x000fc600078e020d */
[----:B------:R-:W-:-:S03]  /*b980*/  IADD3 R36, R18, R15, RZ ;  /* 0x0000000f12247210 */ /* 0x000fc60007ffe0ff */
[----:B------:R-:W0:Y:S04]  /*b990*/  LDS.128 R12, [R13+0x1a400] ;  /* 0x01a400000d0c7984 */ /* 0x000e280000000c00 */
[----:B------:R-:W3:Y:S01]  /*b9a0*/  LDS.128 R36, [R36+0x1a400] ;  /* 0x01a4000024247984 */ /* 0x000ee20000000c00 */
[----:B------:R-:W-:Y:S05]  /*b9b0*/  @P2 BRA `(.L_x_512) ;  /* 0x0000000c00382947 */ /* 0x000fea0003800000 */
[----:B------:R-:W-:Y:S02]  /*b9c0*/  SHF.R.U32.HI R42, RZ, 0x8, R77 ;  /* 0x00000008ff2a7819 */ /* 0x000fe4000001164d */
[----:B------:R-:W-:Y:S02]  /*b9d0*/  SHF.R.U32.HI R44, RZ, 0x8, R45 ;  /* 0x00000008ff2c7819 */ /* 0x000fe4000001162d */
[----:B------:R-:W-:Y:S01]  /*b9e0*/  SHF.R.U32.HI R46, RZ, 0x10, R77 ;  /* 0x00000010ff2e7819 */ /* 0x000fe2000001164d */
[----:B------:R-:W-:Y:S01]  /*b9f0*/  IMAD.SHL.U32 R42, R42, 0x100, RZ ;  /* 0x000001002a2a7824 */ /* 0x000fe200078e00ff */
[----:B------:R-:W-:Y:S01]  /*ba00*/  LOP3.LUT R49, R77, 0xff0000ff, RZ, 0xc0, !PT ;  /* 0xff0000ff4d317812 */ /* 0x000fe200078ec0ff */
[----:B------:R-:W-:Y:S01]  /*ba10*/  IMAD.SHL.U32 R44, R44, 0x100, RZ ;  /* 0x000001002c2c7824 */ /* 0x000fe200078e00ff */
[----:B------:R-:W-:Y:S01]  /*ba20*/  SHF.R.U32.HI R48, RZ, 0x10, R45 ;  /* 0x00000010ff307819 */ /* 0x000fe2000001162d */
[----:B------:R-:W-:Y:S01]  /*ba30*/  IMAD.U32 R46, R46, 0x10000, RZ ;  /* 0x000100002e2e7824 */ /* 0x000fe200078e00ff */
[----:B------:R-:W-:-:S02]  /*ba40*/  LOP3.LUT R45, R45, 0xff0000ff, RZ, 0xc0, !PT ;  /* 0xff0000ff2d2d7812 */ /* 0x000fc400078ec0ff */
[----:B------:R-:W-:Y:S02]  /*ba50*/  LOP3.LUT R49, R49, 0xff00, R42, 0xf8, !PT ;  /* 0x0000ff0031317812 */ /* 0x000fe400078ef82a */
[----:B------:R-:W-:Y:S02]  /*ba60*/  LOP3.LUT R45, R45, 0xff00, R44, 0xf8, !PT ;  /* 0x0000ff002d2d7812 */ /* 0x000fe400078ef82c */
[----:B------:R-:W-:Y:S02]  /*ba70*/  SHF.L.U32 R48, R48, 0x10, RZ ;  /* 0x0000001030307819 */ /* 0x000fe400000006ff */
[----:B------:R-:W-:Y:S01]  /*ba80*/  LOP3.LUT R46, R49, 0xff0000, R46, 0xf8, !PT ;  /* 0x00ff0000312e7812 */ /* 0x000fe200078ef82e */
[----:B---3--:R-:W-:Y:S01]  /*ba90*/  IMAD.MOV.U32 R49, RZ, RZ, R37 ;  /* 0x000000ffff317224 */ /* 0x008fe200078e0025 */
[----:B------:R-:W-:Y:S02]  /*baa0*/  LOP3.LUT R48, R45, 0xff0000, R48, 0xf8, !PT ;  /* 0x00ff00002d307812 */ /* 0x000fe400078ef830 */
[----:B0-----:R-:W-:-:S02]  /*bab0*/  F2FP.F16.E4M3.UNPACK_B R44, R13 ;  /* 0x0000000dff2c723e */ /* 0x001fc400020006ff */
[-C--:B------:R-:W-:Y:S02]  /*bac0*/  F2FP.F16.E4M3.UNPACK_B R50, R49.reuse ;  /* 0x00000031ff32723e */ /* 0x080fe400020006ff */
[----:B------:R-:W-:Y:S01]  /*bad0*/  F2FP.F16.E4M3.UNPACK_B R52, R48 ;  /* 0x00000030ff34723e */ /* 0x000fe200020006ff */
[----:B------:R-:W-:Y:S01]  /*bae0*/  HADD2.F32 R45, -RZ, R44.H0_H0 ;  /* 0x2000002cff2d7230 */ /* 0x000fe20000004100 */
[-C--:B------:R-:W-:Y:S01]  /*baf0*/  F2FP.F16.E4M3.UNPACK_B R37, R46.reuse ;  /* 0x0000002eff25723e */ /* 0x080fe200020006ff */
[----:B------:R-:W-:Y:S01]  /*bb00*/  HADD2.F32 R42, -RZ, R50.H0_H0 ;  /* 0x20000032ff2a7230 */ /* 0x000fe20000004100 */
[----:B------:R-:W-:Y:S01]  /*bb10*/  F2FP.F16.E4M3.UNPACK_B R49, R49.H1 ;  /* 0x00000031ff31723e */ /* 0x000fe200030006ff */
[----:B------:R-:W-:Y:S01]  /*bb20*/  HADD2.F32 R53, -RZ, R52.H0_H0 ;  /* 0x20000034ff357230 */ /* 0x000fe20000004100 */
[----:B------:R-:W-:Y:S01]  /*bb30*/  F2FP.F16.E4M3.UNPACK_B R46, R46.H1 ;  /* 0x0000002eff2e723e */ /* 0x000fe200030006ff */
[----:B------:R-:W-:Y:S01]  /*bb40*/  HADD2.F32 R51, -RZ, R37.H0_H0 ;  /* 0x20000025ff337230 */ /* 0x000fe20000004100 */
[----:B------:R-:W-:Y:S01]  /*bb50*/  SHF.R.U32.HI R55, RZ, 0x8, R79 ;  /* 0x00000008ff377819 */ /* 0x000fe2000001164f */
[----:B------:R-:W-:-:S02]  /*bb60*/  HADD2.F32 R50, -RZ, R50.H1_H1 ;  /* 0x30000032ff327230 */ /* 0x000fc40000004100 */
[CC--:B------:R-:W-:Y:S01]  /*bb70*/  FMUL.FTZ R54, R42.reuse, R53.reuse ;  /* 0x000000352a367220 */ /* 0x0c0fe20000410000 */
[C---:B------:R-:W-:Y:S01]  /*bb80*/  FMUL.FTZ R53, R45.reuse, R53 ;  /* 0x000000352d357220 */ /* 0x040fe20000410000 */
[----:B------:R-:W-:Y:S02]  /*bb90*/  HADD2.F32 R44, -RZ, R44.H1_H1 ;  /* 0x3000002cff2c7230 */ /* 0x000fe40000004100 */
[-C--:B------:R-:W-:Y:S01]  /*bba0*/  FFMA.FTZ R45, R45, R51.reuse, -R54 ;  /* 0x000000332d2d7223 */ /* 0x080fe20000010836 */
[----:B------:R-:W-:Y:S01]  /*bbb0*/  FFMA.FTZ R42, R42, R51, R53 ;  /* 0x000000332a2a7223 */ /* 0x000fe20000010035 */
[----:B------:R-:W-:Y:S02]  /*bbc0*/  HADD2.F32 R51, -RZ, R52.H1_H1 ;  /* 0x30000034ff337230 */ /* 0x000fe40000004100 */
[----:B------:R-:W-:Y:S02]  /*bbd0*/  HADD2.F32 R37, -RZ, R37.H1_H1 ;  /* 0x30000025ff257230 */ /* 0x000fe40000004100 */
[----:B------:R-:W-:-:S02]  /*bbe0*/  HADD2.F32 R52, -RZ, R46.H0_H0 ;  /* 0x2000002eff347230 */ /* 0x000fc40000004100 */
[-C--:B------:R-:W-:Y:S01]  /*bbf0*/  FMUL.FTZ R53, R50, R51.reuse ;  /* 0x0000003332357220 */ /* 0x080fe20000410000 */
[C---:B------:R-:W-:Y:S01]  /*bc00*/  FMUL.FTZ R51, R44.reuse, R51 ;  /* 0x000000332c337220 */ /* 0x040fe20000410000 */
[----:B------:R-:W-:Y:S02]  /*bc10*/  HADD2.F32 R46, -RZ, R46.H1_H1 ;  /* 0x3000002eff2e7230 */ /* 0x000fe40000004100 */
[-C--:B------:R-:W-:Y:S01]  /*bc20*/  FFMA.FTZ R44, R44, R37.reuse, -R53 ;  /* 0x000000252c2c7223 */ /* 0x080fe20000010835 */
[----:B------:R-:W-:Y:S01]  /*bc30*/  FFMA.FTZ R37, R50, R37, R51 ;  /* 0x0000002532257223 */ /* 0x000fe20000010033 */
[----:B------:R-:W-:Y:S02]  /*bc40*/  F2FP.F16.E4M3.UNPACK_B R50, R48.H1 ;  /* 0x00000030ff32723e */ /* 0x000fe400030006ff */
[----:B------:R-:W-:Y:S01]  /*bc50*/  F2FP.F16.E4M3.UNPACK_B R48, R13.H1 ;  /* 0x0000000dff30723e */ /* 0x000fe200030006ff */
[----:B------:R-:W-:Y:S02]  /*bc60*/  HADD2.F32 R13, -RZ, R49.H0_H0 ;  /* 0x20000031ff0d7230 */ /* 0x000fe40000004100 */
        /* <DEDUP_REMOVED lines=8> */
[----:B------:R-:W-:Y:S01]  /*bcf0*/  FMUL.FTZ R51, R49, R50 ;  /* 0x0000003231337220 */ /* 0x000fe20000410000 */
[----:B------:R-:W-:Y:S01]  /*bd00*/  FFMA.FTZ R13, R13, R52, R54 ;  /* 0x000000340d0d7223 */ /* 0x000fe20000010036 */
[C---:B------:R-:W-:Y:S01]  /*bd10*/  FMUL.FTZ R50, R48.reuse, R50 ;  /* 0x0000003230327220 */ /* 0x040fe20000410000 */
[----:B------:R-:W-:Y:S01]  /*bd20*/  LOP3.LUT R52, R47, 0xff0000ff, RZ, 0xc0, !PT ;  /* 0xff0000ff2f347812 */ /* 0x000fe200078ec0ff */
[-C--:B------:R-:W-:Y:S01]  /*bd30*/  FFMA.FTZ R54, R48, R46.reuse, -R51 ;  /* 0x0000002e30367223 */ /* 0x080fe20000010833 */
[--C-:B------:R-:W-:Y:S01]  /*bd40*/  SHF.R.U32.HI R51, RZ, 0x10, R47.reuse ;  /* 0x00000010ff337819 */ /* 0x100fe2000001162f */
[----:B------:R-:W-:Y:S01]  /*bd50*/  FFMA.FTZ R46, R49, R46, R50 ;  /* 0x0000002e312e7223 */ /* 0x000fe20000010032 */
[----:B------:R-:W-:Y:S01]  /*bd60*/  SHF.R.U32.HI R49, RZ, 0x8, R47 ;  /* 0x00000008ff317819 */ /* 0x000fe2000001162f */
[----:B------:R-:W-:Y:S01]  /*bd70*/  IMAD.SHL.U32 R47, R55, 0x100, RZ ;  /* 0x00000100372f7824 */ /* 0x000fe200078e00ff */
[----:B------:R-:W-:-:S02]  /*bd80*/  SHF.R.U32.HI R48, RZ, 0x10, R79 ;  /* 0x00000010ff307819 */ /* 0x000fc4000001164f */
[----:B------:R-:W-:Y:S01]  /*bd90*/  LOP3.LUT R50, R79, 0xff0000ff, RZ, 0xc0, !PT ;  /* 0xff0000ff4f327812 */ /* 0x000fe200078ec0ff */
[----:B------:R-:W-:Y:S01]  /*bda0*/  IMAD.SHL.U32 R49, R49, 0x100, RZ ;  /* 0x0000010031317824 */ /* 0x000fe200078e00ff */
[----:B------:R-:W-:Y:S02]  /*bdb0*/  SHF.L.U32 R48, R48, 0x10, RZ ;  /* 0x0000001030307819 */ /* 0x000fe400000006ff */
[----:B------:R-:W-:Y:S02]  /*bdc0*/  LOP3.LUT R47, R50, 0xff00, R47, 0xf8, !PT ;  /* 0x0000ff00322f7812 */ /* 0x000fe400078ef82f */
[----:B------:R-:W-:Y:S01]  /*bdd0*/  LOP3.LUT R49, R52, 0xff00, R49, 0xf8, !PT ;  /* 0x0000ff0034317812 */ /* 0x000fe200078ef831 */
[----:B------:R-:W-:Y:S01]  /*bde0*/  IMAD.U32 R52, R51, 0x10000, RZ ;  /* 0x0001000033347824 */ /* 0x000fe200078e00ff */
[----:B------:R-:W-:Y:S02]  /*bdf0*/  LOP3.LUT R51, R47, 0xff0000, R48, 0xf8, !PT ;  /* 0x00ff00002f337812 */ /* 0x000fe400078ef830 */
[----:B------:R-:W-:-:S02]  /*be00*/  F2FP.F16.E4M3.UNPACK_B R47, R39 ;  /* 0x00000027ff2f723e */ /* 0x000fc400020006ff */
[----:B------:R-:W-:Y:S02]  /*be10*/  LOP3.LUT R52, R49, 0xff0000, R52, 0xf8, !PT ;  /* 0x00ff000031347812 */ /* 0x000fe400078ef834 */
[----:B------:R-:W-:Y:S01]  /*be20*/  F2FP.F16.E4M3.UNPACK_B R49, R15 ;  /* 0x0000000fff31723e */ /* 0x000fe200020006ff */
[--C-:B------:R-:W-:Y:S01]  /*be30*/  HADD2.F32 R48, -RZ, R47.reuse.H0_H0 ;  /* 0x2000002fff307230 */ /* 0x100fe20000004100 */
[-C--:B------:R-:W-:Y:S01]  /*be40*/  F2FP.F16.E4M3.UNPACK_B R55, R52.reuse ;  /* 0x00000034ff37723e */ /* 0x080fe200020006ff */
[----:B------:R-:W-:Y:S01]  /*be50*/  HADD2.F32 R47, -RZ, R47.H1_H1 ;  /* 0x3000002fff2f7230 */ /* 0x000fe20000004100 */
[-C--:B------:R-:W-:Y:S01]  /*be60*/  F2FP.F16.E4M3.UNPACK_B R76, R51.reuse ;  /* 0x00000033ff4c723e */ /* 0x080fe200020006ff */
[----:B------:R-:W-:Y:S01]  /*be70*/  HADD2.F32 R50, -RZ, R49.H0_H0 ;  /* 0x20000031ff327230 */ /* 0x000fe20000004100 */
[----:B------:R-:W-:Y:S01]  /*be80*/  F2FP.F16.E4M3.UNPACK_B R52, R52.H1 ;  /* 0x00000034ff34723e */ /* 0x000fe200030006ff */
[----:B------:R-:W-:Y:S01]  /*be90*/  HADD2.F32 R78, -RZ, R55.H1_H1 ;  /* 0x30000037ff4e7230 */ /* 0x000fe20000004100 */
[----:B------:R-:W-:Y:S01]  /*bea0*/  F2FP.F16.E4M3.UNPACK_B R51, R51.H1 ;  /* 0x00000033ff33723e */ /* 0x000fe200030006ff */
[----:B------:R-:W-:Y:S01]  /*beb0*/  HADD2.F32 R49, -RZ, R49.H1_H1 ;  /* 0x30000031ff317230 */ /* 0x000fe20000004100 */
[----:B------:R-:W-:Y:S01]  /*bec0*/  F2FP.SATFINITE.E4M3.F32.PACK_AB_MERGE_C R53, R54, R53, RZ ;  /* 0x000000353635723e */ /* 0x000fe200048070ff */
[----:B------:R-:W-:-:S02]  /*bed0*/  HADD2.F32 R77, -RZ, R76.H0_H0 ;  /* 0x2000004cff4d7230 */ /* 0x000fc40000004100 */
[-C--:B------:R-:W-:Y:S01]  /*bee0*/  FMUL.FTZ R84, R47, R78.reuse ;  /* 0x0000004e2f547220 */ /* 0x080fe20000410000 */
[----:B------:R-:W-:Y:S02]  /*bef0*/  HADD2.F32 R76, -RZ, R76.H1_H1 ;  /* 0x3000004cff4c7230 */ /* 0x000fe40000004100 */
[C---:B------:R-:W-:Y:S01]  /*bf00*/  FMUL.FTZ R78, R49.reuse, R78 ;  /* 0x0000004e314e7220 */ /* 0x040fe20000410000 */
[----:B------:R-:W-:Y:S01]  /*bf10*/  HADD2.F32 R79, -RZ, R55.H0_H0 ;  /* 0x20000037ff4f7230 */ /* 0x000fe20000004100 */
[----:B------:R-:W-:Y:S01]  /*bf20*/  F2FP.F16.E4M3.UNPACK_B R55, R39.H1 ;  /* 0x00000027ff37723e */ /* 0x000fe200030006ff */
[-C--:B------:R-:W-:Y:S01]  /*bf30*/  FFMA.FTZ R49, R49, R76.reuse, -R84 ;  /* 0x0000004c31317223 */ /* 0x080fe20000010854 */
[----:B------:R-:W-:Y:S01]  /*bf40*/  FFMA.FTZ R47, R47, R76, R78 ;  /* 0x0000004c2f2f7223 */ /* 0x000fe2000001004e */
[----:B------:R-:W-:Y:S02]  /*bf50*/  F2FP.F16.E4M3.UNPACK_B R76, R15.H1 ;  /* 0x0000000fff4c723e */ /* 0x000fe400030006ff */
[----:B------:R-:W-:-:S02]  /*bf60*/  HADD2.F32 R15, -RZ, R55.H0_H0 ;  /* 0x20000037ff0f7230 */ /* 0x000fc40000004100 */
[-C--:B------:R-:W-:Y:S01]  /*bf70*/  FMUL.FTZ R85, R48, R79.reuse ;  /* 0x0000004f30557220 */ /* 0x080fe20000410000 */
[----:B------:R-:W-:Y:S02]  /*bf80*/  HADD2.F32 R84, -RZ, R52.H0_H0 ;  /* 0x20000034ff547230 */ /* 0x000fe40000004100 */
[C---:B------:R-:W-:Y:S01]  /*bf90*/  FMUL.FTZ R79, R50.reuse, R79 ;  /* 0x0000004f324f7220 */ /* 0x040fe20000410000 */
[----:B------:R-:W-:Y:S02]  /*bfa0*/  HADD2.F32 R39, -RZ, R76.H0_H0 ;  /* 0x2000004cff277230 */ /* 0x000fe40000004100 */
[----:B------:R-:W-:Y:S01]  /*bfb0*/  FFMA.FTZ R50, R50, R77, -R85 ;  /* 0x0000004d32327223 */ /* 0x000fe20000010855 */
[----:B------:R-:W-:Y:S02]  /*bfc0*/  HADD2.F32 R78, -RZ, R51.H0_H0 ;  /* 0x20000033ff4e7230 */ /* 0x000fe40000004100 */
[----:B------:R-:W-:Y:S01]  /*bfd0*/  FMUL.FTZ R86, R15, R84 ;  /* 0x000000540f567220 */ /* 0x000fe20000410000 */
[----:B------:R-:W-:-:S02]  /*bfe0*/  HADD2.F32 R55, -RZ, R55.H1_H1 ;  /* 0x30000037ff377230 */ /* 0x000fc40000004100 */
[C---:B------:R-:W-:Y:S01]  /*bff0*/  FMUL.FTZ R84, R39.reuse, R84 ;  /* 0x0000005427547220 */ /* 0x040fe20000410000 */
[----:B------:R-:W-:Y:S02]  /*c000*/  HADD2.F32 R52, -RZ, R52.H1_H1 ;  /* 0x30000034ff347230 */ /* 0x000fe40000004100 */
[----:B------:R-:W-:Y:S01]  /*c010*/  FFMA.FTZ R48, R48, R77, R79 ;  /* 0x0000004d30307223 */ /* 0x000fe2000001004f */
[----:B------:R-:W-:Y:S02]  /*c020*/  HADD2.F32 R76, -RZ, R76.H1_H1 ;  /* 0x3000004cff4c7230 */ /* 0x000fe40000004100 */
[-C--:B------:R-:W-:Y:S01]  /*c030*/  FFMA.FTZ R39, R39, R78.reuse, -R86 ;  /* 0x0000004e27277223 */ /* 0x080fe20000010856 */
[----:B------:R-:W-:Y:S02]  /*c040*/  HADD2.F32 R51, -RZ, R51.H1_H1 ;  /* 0x30000033ff337230 */ /* 0x000fe40000004100 */
[----:B------:R-:W-:Y:S01]  /*c050*/  FFMA.FTZ R15, R15, R78, R84 ;  /* 0x0000004e0f0f7223 */ /* 0x000fe20000010054 */
[-C--:B------:R-:W-:Y:S01]  /*c060*/  FMUL.FTZ R77, R55, R52.reuse ;  /* 0x00000034374d7220 */ /* 0x080fe20000410000 */
[----:B------:R-:W-:Y:S01]  /*c070*/  FMUL.FTZ R78, R76, R52 ;  /* 0x000000344c4e7220 */ /* 0x000fe20000410000 */
[----:B------:R-:W-:-:S02]  /*c080*/  F2FP.F16.E4M3.UNPACK_B R54, R154.H1 ;  /* 0x0000009aff36723e */ /* 0x000fc400030006ff */
[-C--:B------:R-:W-:Y:S01]  /*c090*/  FFMA.FTZ R52, R76, R51.reuse, -R77 ;  /* 0x000000334c347223 */ /* 0x080fe2000001084d */
[----:B------:R-:W-:Y:S01]  /*c0a0*/  FFMA.FTZ R51, R55, R51, R78 ;  /* 0x0000003337337223 */ /* 0x000fe2000001004e */
[----:B------:R-:W-:Y:S01]  /*c0b0*/  F2FP.F16.E4M3.UNPACK_B R76, R36.H1 ;  /* 0x00000024ff4c723e */ /* 0x000fe200030006ff */
[--C-:B------:R-:W-:Y:S01]  /*c0c0*/  HADD2.F32 R86, -RZ, R54.reuse.H0_H0 ;  /* 0x20000036ff567230 */ /* 0x100fe20000004100 */
[----:B------:R-:W-:Y:S01]  /*c0d0*/  F2FP.F16.E4M3.UNPACK_B R55, R12.H1 ;  /* 0x0000000cff37723e */ /* 0x000fe200030006ff */
[----:B------:R-:W-:Y:S01]  /*c0e0*/  HADD2.F32 R54, -RZ, R54.H1_H1 ;  /* 0x30000036ff367230 */ /* 0x000fe20000004100 */
[----:B------:R-:W-:Y:S01]  /*c0f0*/  F2FP.F16.E4M3.UNPACK_B R78, R156.H1 ;  /* 0x0000009cff4e723e */ /* 0x000fe200030006ff */
        /* <DEDUP_REMOVED lines=8> */
[----:B------:R-:W-:Y:S01]  /*c180*/  HADD2.F32 R78, -RZ, R78.H1_H1 ;  /* 0x3000004eff4e7230 */ /* 0x000fe20000004100 */
[----:B------:R-:W-:Y:S01]  /*c190*/  F2FP.F16.E4M3.UNPACK_B R12, R12 ;  /* 0x0000000cff0c723e */ /* 0x000fe200020006ff */
[-C--:B------:R-:W-:Y:S01]  /*c1a0*/  FFMA.FTZ R85, R79, R84.reuse, -R85 ;  /* 0x000000544f557223 */ /* 0x080fe20000010855 */
[----:B------:R-:W-:Y:S01]  /*c1b0*/  FFMA.FTZ R86, R77, R84, R86 ;  /* 0x000000544d567223 */ /* 0x000fe20000010056 */
[----:B------:R-:W-:Y:S01]  /*c1c0*/  HADD2.F32 R77, -RZ, R76.H1_H1 ;  /* 0x3000004cff4d7230 */ /* 0x000fe20000004100 */
[----:B------:R-:W-:Y:S01]  /*c1d0*/  F2FP.F16.E4M3.UNPACK_B R156, R156 ;  /* 0x0000009cff9c723e */ /* 0x000fe200020006ff */
[--C-:B------:R-:W-:Y:S01]  /*c1e0*/  HADD2.F32 R84, -RZ, R154.reuse.H0_H0 ;  /* 0x2000009aff547230 */ /* 0x100fe20000004100 */
[----:B------:R-:W-:Y:S01]  /*c1f0*/  F2FP.SATFINITE.E4M3.F32.PACK_AB_MERGE_C R39, R52, R39, RZ ;  /* 0x000000273427723e */ /* 0x000fe200048070ff */
[----:B------:R-:W-:-:S02]  /*c200*/  HADD2.F32 R154, -RZ, R154.H1_H1 ;  /* 0x3000009aff9a7230 */ /* 0x000fc40000004100 */
[-C--:B------:R-:W-:Y:S01]  /*c210*/  FMUL.FTZ R76, R77, R54.reuse ;  /* 0x000000364d4c7220 */ /* 0x080fe20000410000 */
[C---:B------:R-:W-:Y:S01]  /*c220*/  FMUL.FTZ R54, R55.reuse, R54 ;  /* 0x0000003637367220 */ /* 0x040fe20000410000 */
[----:B------:R-:W-:Y:S01]  /*c230*/  HADD2.F32 R87, -RZ, R12.H1_H1 ;  /* 0x3000000cff577230 */ /* 0x000fe20000004100 */
[----:B------:R-:W-:Y:S01]  /*c240*/  F2FP.SATFINITE.E4M3.F32.PACK_AB_MERGE_C R46, R46, R13, RZ ;  /* 0x0000000d2e2e723e */ /* 0x000fe200048070ff */
[-C--:B------:R-:W-:Y:S01]  /*c250*/  FFMA.FTZ R55, R55, R78.reuse, -R76 ;  /* 0x0000004e37377223 */ /* 0x080fe2000001084c */
[----:B------:R-:W-:Y:S01]  /*c260*/  FFMA.FTZ R54, R77, R78, R54 ;  /* 0x0000004e4d367223 */ /* 0x000fe20000010036 */
[----:B------:R-:W-:Y:S01]  /*c270*/  HADD2.F32 R76, -RZ, R36.H0_H0 ;  /* 0x20000024ff4c7230 */ /* 0x000fe20000004100 */
[----:B------:R-:W-:Y:S01]  /*c280*/  F2FP.SATFINITE.E4M3.F32.PACK_AB_MERGE_C R51, R51, R15, RZ ;  /* 0x0000000f3333723e */ /* 0x000fe200048070ff */
[----:B------:R-:W-:Y:S01]  /*c290*/  HADD2.F32 R78, -RZ, R12.H0_H0 ;  /* 0x2000000cff4e7230 */ /* 0x000fe20000004100 */
[----:B------:R-:W-:Y:S01]  /*c2a0*/  F2FP.SATFINITE.E4M3.F32.PACK_AB_MERGE_C R85, R55, R85, RZ ;  /* 0x000000553755723e */ /* 0x000fe200048070ff */
[----:B------:R-:W-:-:S02]  /*c2b0*/  HADD2.F32 R77, -RZ, R156.H0_H0 ;  /* 0x2000009cff4d7230 */ /* 0x000fc40000004100 */
[-C--:B------:R-:W-:Y:S01]  /*c2c0*/  FMUL.FTZ R79, R76, R84.reuse ;  /* 0x000000544c4f7220 */ /* 0x080fe20000410000 */
[----:B------:R-:W-:Y:S02]  /*c2d0*/  HADD2.F32 R156, -RZ, R156.H1_H1 ;  /* 0x3000009cff9c7230 */ /* 0x000fe40000004100 */
[----:B------:R-:W-:Y:S01]  /*c2e0*/  FMUL.FTZ R84, R78, R84 ;  /* 0x000000544e547220 */ /* 0x000fe20000410000 */
[----:B------:R-:W-:Y:S01]  /*c2f0*/  F2FP.SATFINITE.E4M3.F32.PACK_AB_MERGE_C R54, R54, R86, RZ ;  /* 0x000000563636723e */ /* 0x000fe200048070ff */
[-C--:B------:R-:W-:Y:S01]  /*c300*/  FFMA.FTZ R79, R78, R77.reuse, -R79 ;  /* 0x0000004d4e4f7223 */ /* 0x080fe2000001084f */
[-C--:B------:R-:W-:Y:S01]  /*c310*/  F2FP.F16.E4M3.UNPACK_B R78, R38.reuse.H1 ;  /* 0x00000026ff4e723e */ /* 0x080fe200030006ff */
[----:B------:R-:W-:Y:S01]  /*c320*/  FFMA.FTZ R84, R76, R77, R84 ;  /* 0x0000004d4c547223 */ /* 0x000fe20000010054 */
[----:B------:R-:W-:Y:S01]  /*c330*/  HADD2.F32 R77, -RZ, R36.H1_H1 ;  /* 0x30000024ff4d7230 */ /* 0x000fe20000004100 */
[----:B------:R-:W-:Y:S01]  /*c340*/  F2FP.F16.E4M3.UNPACK_B R38, R38 ;  /* 0x00000026ff26723e */ /* 0x000fe200020006ff */
[----:B------:R-:W-:Y:S01]  /*c350*/  IMAD.MOV.U32 R76, RZ, RZ, R14 ;  /* 0x000000ffff4c7224 */ /* 0x000fe200078e000e */
[----:B------:R-:W-:Y:S01]  /*c360*/  F2FP.SATFINITE.E4M3.F32.PACK_AB_MERGE_C R15, R49, R50, R39 ;  /* 0x00000032310f723e */ /* 0x000fe20004807027 */
[----:B------:R-:W-:-:S02]  /*c370*/  HADD2.F32 R36, -RZ, R78.H0_H0 ;  /* 0x2000004eff247230 */ /* 0x000fc40000004100 */
[-C--:B------:R-:W-:Y:S01]  /*c380*/  FMUL.FTZ R12, R77, R154.reuse ;  /* 0x0000009a4d0c7220 */ /* 0x080fe20000410000 */
[C---:B------:R-:W-:Y:S01]  /*c390*/  FMUL.FTZ R154, R87.reuse, R154 ;  /* 0x0000009a579a7220 */ /* 0x040fe20000410000 */
[----:B------:R-:W-:Y:S01]  /*c3a0*/  HADD2.F32 R78, -RZ, R78.H1_H1 ;  /* 0x3000004eff4e7230 */ /* 0x000fe20000004100 */
[----:B------:R-:W-:Y:S01]  /*c3b0*/  F2FP.SATFINITE.E4M3.F32.PACK_AB_MERGE_C R13, R44, R45, R53 ;  /* 0x0000002d2c0d723e */ /* 0x000fe20004807035 */
[-C--:B------:R-:W-:Y:S01]  /*c3c0*/  FFMA.FTZ R12, R87, R156.reuse, -R12 ;  /* 0x0000009c570c7223 */ /* 0x080fe2000001080c */
[----:B------:R-:W-:Y:S01]  /*c3d0*/  FFMA.FTZ R55, R77, R156, R154 ;  /* 0x0000009c4d377223 */ /* 0x000fe2000001009a */
[-C--:B------:R-:W-:Y:S02]  /*c3e0*/  F2FP.F16.E4M3.UNPACK_B R77, R155.reuse.H1 ;  /* 0x0000009bff4d723e */ /* 0x080fe400030006ff */
[----:B------:R-:W-:Y:S02]  /*c3f0*/  F2FP.F16.E4M3.UNPACK_B R155, R155 ;  /* 0x0000009bff9b723e */ /* 0x000fe400020006ff */
[----:B------:R-:W-:Y:S01]  /*c400*/  F2FP.SATFINITE.E4M3.F32.PACK_AB_MERGE_C R12, R12, R79, R85 ;  /* 0x0000004f0c0c723e */ /* 0x000fe20004807055 */
[--C-:B------:R-:W-:Y:S01]  /*c410*/  HADD2.F32 R161, -RZ, R77.reuse.H0_H0 ;  /* 0x2000004dffa17230 */ /* 0x100fe20000004100 */
[----:B------:R-:W-:Y:S01]  /*c420*/  F2FP.F16.E4M3.UNPACK_B R79, R76.H1 ;  /* 0x0000004cff4f723e */ /* 0x000fe200030006ff */
[----:B------:R-:W-:Y:S01]  /*c430*/  HADD2.F32 R77, -RZ, R77.H1_H1 ;  /* 0x3000004dff4d7230 */ /* 0x000fe20000004100 */
[----:B------:R-:W-:-:S02]  /*c440*/  F2FP.F16.E4M3.UNPACK_B R85, R157.H1 ;  /* 0x0000009dff55723e */ /* 0x000fc400030006ff */
[----:B------:R-:W-:Y:S01]  /*c450*/  FMUL.FTZ R163, R36, R161 ;  /* 0x000000a124a37220 */ /* 0x000fe20000410000 */
[--C-:B------:R-:W-:Y:S01]  /*c460*/  HADD2.F32 R14, -RZ, R79.reuse.H0_H0 ;  /* 0x2000004fff0e7230 */ /* 0x100fe20000004100 */
[----:B------:R-:W-:Y:S01]  /*c470*/  F2FP.F16.E4M3.UNPACK_B R76, R76 ;  /* 0x0000004cff4c723e */ /* 0x000fe200020006ff */
[----:B------:R-:W-:Y:S02]  /*c480*/  HADD2.F32 R154, -RZ, R79.H1_H1 ;  /* 0x3000004fff9a7230 */ /* 0x000fe40000004100 */
[----:B------:R-:W-:Y:S01]  /*c490*/  FMUL.FTZ R79, R78, R77 ;  /* 0x0000004d4e4f7220 */ /* 0x000fe20000410000 */
[--C-:B------:R-:W-:Y:S02]  /*c4a0*/  HADD2.F32 R87, -RZ, R85.reuse.H0_H0 ;  /* 0x20000055ff577230 */ /* 0x100fe40000004100 */
[----:B------:R-:W-:Y:S01]  /*c4b0*/  FMUL.FTZ R161, R14, R161 ;  /* 0x000000a10ea17220 */ /* 0x000fe20000410000 */
[----:B------:R-:W-:Y:S02]  /*c4c0*/  HADD2.F32 R85, -RZ, R85.H1_H1 ;  /* 0x30000055ff557230 */ /* 0x000fe40000004100 */
[----:B------:R-:W-:Y:S01]  /*c4d0*/  FMUL.FTZ R77, R154, R77 ;  /* 0x0000004d9a4d7220 */ /* 0x000fe20000410000 */
[----:B------:R-:W-:Y:S01]  /*c4e0*/  F2FP.F16.E4M3.UNPACK_B R157, R157 ;  /* 0x0000009dff9d723e */ /* 0x000fe200020006ff */
[-C--:B------:R-:W-:Y:S01]  /*c4f0*/  FFMA.FTZ R14, R14, R87.reuse, -R163 ;  /* 0x000000570e0e7223 */ /* 0x080fe200000108a3 */
[----:B------:R-:W-:Y:S01]  /*c500*/  FFMA.FTZ R36, R36, R87, R161 ;  /* 0x0000005724247223 */ /* 0x000fe200000100a1 */
[-C--:B------:R-:W-:Y:S01]  /*c510*/  FFMA.FTZ R77, R78, R85.reuse, R77 ;  /* 0x000000554e4d7223 */ /* 0x080fe2000001004d */
[----:B------:R-:W-:Y:S01]  /*c520*/  FFMA.FTZ R79, R154, R85, -R79 ;  /* 0x000000559a4f7223 */ /* 0x000fe2000001084f */
[----:B------:R-:W-:Y:S01]  /*c530*/  HADD2.F32 R87, -RZ, R155.H0_H0 ;  /* 0x2000009bff577230 */ /* 0x000fe20000004100 */
[----:B------:R-:W-:Y:S01]  /*c540*/  F2FP.SATFINITE.E4M3.F32.PACK_AB_MERGE_C R37, R37, R42, R46 ;  /* 0x0000002a2525723e */ /* 0x000fe2000480702e */
[----:B------:R-:W-:Y:S01]  /*c550*/  HADD2.F32 R78, -RZ, R38.H0_H0 ;  /* 0x20000026ff4e7230 */ /* 0x000fe20000004100 */
[----:B------:R-:W-:Y:S01]  /*c560*/  F2FP.SATFINITE.E4M3.F32.PACK_AB_MERGE_C R77, R77, R36, RZ ;  /* 0x000000244d4d723e */ /* 0x000fe200048070ff */
        /* <DEDUP_REMOVED lines=12> */
[----:B------:R-:W-:Y:S01]  /*c630*/  F2FP.SATFINITE.E4M3.F32.PACK_AB_MERGE_C R36, R55, R84, R54 ;  /* 0x000000543724723e */ /* 0x000fe20004807036 */
[C---:B------:R-:W-:Y:S01]  /*c640*/  FMUL.FTZ R155, R76.reuse, R155 ;  /* 0x0000009b4c9b7220 */ /* 0x040fe20000410000 */
[----:B------:R-:W-:Y:S01]  /*c650*/  F2FP.SATFINITE.E4M3.F32.PACK_AB_MERGE_C R39, R47, R48, R51 ;  /* 0x000000302f27723e */ /* 0x000fe20004807033 */
[-C--:B------:R-:W-:Y:S02]  /*c660*/  FFMA.FTZ R85, R76, R157.reuse, -R85 ;  /* 0x0000009d4c557223 */ /* 0x080fe40000010855 */
[----:B------:R-:W-:-:S03]  /*c670*/  FFMA.FTZ R38, R38, R157, R155 ;  /* 0x0000009d26267223 */ /* 0x000fc6000001009b */
[----:B------:R-:W-:Y:S02]  /*c680*/  F2FP.SATFINITE.E4M3.F32.PACK_AB_MERGE_C R14, R85, R154, R14 ;  /* 0x0000009a550e723e */ /* 0x000fe4000480700e */
[----:B------:R-:W-:-:S07]  /*c690*/  F2FP.SATFINITE.E4M3.F32.PACK_AB_MERGE_C R38, R38, R87, R77 ;  /* 0x000000572626723e */ /* 0x000fce000480704d */
.L_x_512:
[----:B------:R-:W-:Y:S05]  /*c6a0*/  BSYNC B2 ;  /* 0x0000000000027941 */ /* 0x000fea0003800000 */
.L_x_511:
[----:B------:R-:W-:Y:S01]  /*c6b0*/  ISETP.GE.AND P2, PT, R43, R128, PT ;  /* 0x000000802b00720c */ /* 0x000fe20003f46270 */
[----:B0-----:R0:W-:-:S12]  /*c6c0*/  ST.E.128 desc[UR50][R40.64], R12 ;  /* 0x0000000c28007985 */ /* 0x0011d8000c101d32 */
[----:B------:R-:W-:-:S04]  /*c6d0*/  @!P2 IADD3 R42, P5, R11, R43, RZ ;  /* 0x0000002b0b2aa210 */ /* 0x000fc80007fbe0ff */
[----:B------:R-:W-:-:S05]  /*c6e0*/  @!P2 LEA.HI.X.SX32 R43, R43, R153, 0x1, P5 ;  /* 0x000000992b2ba211 */ /* 0x000fca00028f0eff */
[----:B---3--:R0:W-:Y:S04]  /*c6f0*/  @!P2 ST.E.128 desc[UR50][R42.64], R36 ;  /* 0x000000242a00a985 */ /* 0x0081e8000c101d32 */
.L_x_502:
[----:B------:R-:W-:Y:S05]  /*c700*/  BSYNC B1 ;  /* 0x0000000000017941 */ /* 0x000fea0003800000 */
.L_x_501:
[----:B------:R-:W-:-:S03]  /*c710*/  UMOV UR4, 0xffffffff ;  /* 0xffffffff00047882 */ /* 0x000fc60000000000 */
[----:B------:R-:W-:Y:S05]  /*c720*/  BRA.DIV UR4, `(.L_x_513) ;  /* 0x0000020604b07947 */ /* 0x000fea000b800000 */
[----:B-1----:R-:W1:Y:S04]  /*c730*/  SHFL.IDX PT, R120, R120, 0x1, 0x1e1f ;  /* 0x003e1f0078787f89 */ /* 0x002e6800000e0000 */
[----:B------:R0:W0:Y:S02]  /*c740*/  SHFL.IDX PT, R44, R121, 0x1, 0x1e1f ;  /* 0x003e1f00792c7f89 */ /* 0x00002400000e0000 */
.L_x_793:
[----:B------:R-:W-:Y:S05]  /*c750*/  @P4 BRA `(.L_x_470) ;  /* 0x0000003400404947 */ /* 0x000fea0003800000 */
[----:B------:R-:W-:Y:S01]  /*c760*/  ISETP.NE.AND P2, PT, R28, RZ, PT ;  /* 0x000000ff1c00720c */ /* 0x000fe20003f45270 */
[----:B------:R-:W-:-:S12]  /*c770*/  BSSY B1, `(.L_x_514) ;  /* 0x00000f4000017945 */ /* 0x000fd80003800000 */
[----:B------:R-:W-:Y:S05]  /*c780*/  @!P2 BRA `(.L_x_515) ;  /* 0x0000000c00c8a947 */ /* 0x000fea0003800000 */
[----:B----4-:R-:W-:Y:S01]  /*c790*/  SEL R11, R118, R142, !P0 ;  /* 0x0000008e760b7207 */ /* 0x010fe20004000000 */
[----:B------:R-:W-:Y:S01]  /*c7a0*/  BSSY B2, `(.L_x_516) ;  /* 0x00000eb000027945 */ /* 0x000fe20003800000 */
[----:B0-----:R-:W-:Y:S02]  /*c7b0*/  IADD3 R40, P2, R25, R44, RZ ;  /* 0x0000002c19287210 */ /* 0x001fe40007f5e0ff */
[----:B------:R-:W-:-:S03]  /*c7c0*/  SHF.R.S32.HI R12, RZ, 0x1f, R11 ;  /* 0x0000001fff0c7819 */ /* 0x000fc6000001140b */
[----:B-1----:R-:W-:Y:S01]  /*c7d0*/  IMAD.X R41, R120, 0x1, R112, P2 ;  /* 0x0000000178297824 */ /* 0x002fe200010e0670 */
[----:B------:R-:W-:Y:S02]  /*c7e0*/  LEA.HI R11, R12, R11, RZ, 0x5 ;  /* 0x0000000b0c0b7211 */ /* 0x000fe400078f28ff */
[----:B------:R-:W-:Y:S02]  /*c7f0*/  ISETP.GE.AND P2, PT, R16, R117, PT ;  /* 0x000000751000720c */ /* 0x000fe40003f46270 */
[----:B------:R-:W-:-:S04]  /*c800*/  LEA.HI.SX32 R11, R11, R116, 0x1b ;  /* 0x000000740b0b7211 */ /* 0x000fc800078fdaff */
[----:B------:R-:W-:-:S04]  /*c810*/  SHF.R.S32.HI R12, RZ, 0x1f, R11 ;  /* 0x0000001fff0c7819 */ /* 0x000fc8000001140b */
[----:B------:R-:W-:Y:S02]  /*c820*/  LEA.HI R12, R12, R11, RZ, 0x2 ;  /* 0x0000000b0c0c7211 */ /* 0x000fe400078f10ff */
[----:B------:R-:W-:Y:S02]  /*c830*/  SHF.L.U32 R11, R11, 0x4, RZ ;  /* 0x000000040b0b7819 */ /* 0x000fe400000006ff */
[----:B------:R-:W-:Y:S02]  /*c840*/  SHF.R.S32.HI R13, RZ, 0x2, R12 ;  /* 0x00000002ff0d7819 */ /* 0x000fe4000001140c */
[----:B------:R-:W-:-:S03]  /*c850*/  LOP3.LUT R12, R209, 0x30, R11, 0xf8, !PT ;  /* 0x00000030d10c7812 */ /* 0x000fc600078ef80b */
[----:B------:R-:W-:Y:S01]  /*c860*/  IMAD R13, R13, 0x2800, R210 ;  /* 0x000028000d0d7824 */ /* 0x000fe200078e02d2 */
[----:B------:R-:W-:-:S05]  /*c870*/  LOP3.LUT R12, R12, R5, RZ, 0x3c, !PT ;  /* 0x000000050c0c7212 */ /* 0x000fca00078e3cff */
[----:B------:R-:W-:Y:S02]  /*c880*/  IMAD.IADD R12, R13, 0x1, R12 ;  /* 0x000000010d0c7824 */ /* 0x000fe400078e020c */
[C---:B------:R-:W-:Y:S02]  /*c890*/  IMAD R13, R19.reuse, 0x7800, R134 ;  /* 0x00007800130d7824 */ /* 0x040fe400078e0286 */
[----:B------:R-:W-:Y:S02]  /*c8a0*/  IMAD R15, R19, 0x7800, R12 ;  /* 0x00007800130f7824 */ /* 0x000fe400078e020c */
[C---:B------:R-:W-:Y:S02]  /*c8b0*/  IMAD.IADD R13, R18.reuse, 0x1, R13 ;  /* 0x00000001120d7824 */ /* 0x040fe400078e020d */
[----:B------:R-:W-:-:S04]  /*c8c0*/  IMAD.IADD R36, R18, 0x1, R15 ;  /* 0x0000000112247824 */ /* 0x000fc800078e020f */
[----:B------:R-:W0:Y:S04]  /*c8d0*/  LDS.128 R12, [R13+0x1a400] ;  /* 0x01a400000d0c7984 */ /* 0x000e280000000c00 */
[----:B------:R-:W1:Y:S01]  /*c8e0*/  LDS.128 R36, [R36+0x1a400] ;  /* 0x01a4000024247984 */ /* 0x000e620000000c00 */
[----:B------:R-:W-:Y:S05]  /*c8f0*/  @P2 BRA `(.L_x_517) ;  /* 0x0000000c00542947 */ /* 0x000fea0003800000 */
[----:B------:R-:W-:Y:S01]  /*c900*/  SHF.R.U32.HI R45, RZ, 0x8, R69 ;  /* 0x00000008ff2d7819 */ /* 0x000fe20000011645 */
[----:B-1----:R-:W-:Y:S01]  /*c910*/  IMAD.MOV.U32 R48, RZ, RZ, R36 ;  /* 0x000000ffff307224 */ /* 0x002fe200078e0024 */
[----:B------:R-:W-:Y:S02]  /*c920*/  SHF.R.U32.HI R53, RZ, 0x8, R57 ;  /* 0x00000008ff357819 */ /* 0x000fe40000011639 */
[----:B------:R-:W-:Y:S02]  /*c930*/  SHF.R.U32.HI R51, RZ, 0x8, R71 ;  /* 0x00000008ff337819 */ /* 0x000fe40000011647 */
[----:B------:R-:W-:Y:S01]  /*c940*/  SHF.R.U32.HI R55, RZ, 0x8, R59 ;  /* 0x00000008ff377819 */ /* 0x000fe2000001163b */
[----:B------:R-:W-:Y:S01]  /*c950*/  IMAD.SHL.U32 R53, R53, 0x100, RZ ;  /* 0x0000010035357824 */ /* 0x000fe200078e00ff */
[----:B0-----:R-:W-:Y:S01]  /*c960*/  MOV R47, R12 ;  /* 0x0000000c002f7202 */ /* 0x001fe20000000f00 */
[----:B------:R-:W-:Y:S01]  /*c970*/  IMAD.SHL.U32 R12, R45, 0x100, RZ ;  /* 0x000001002d0c7824 */ /* 0x000fe200078e00ff */
[----:B------:R-:W-:Y:S01]  /*c980*/  LOP3.LUT R49, R69, 0xff0000ff, RZ, 0xc0, !PT ;  /* 0xff0000ff45317812 */ /* 0x000fe200078ec0ff */
[----:B------:R-:W-:Y:S01]  /*c990*/  IMAD.SHL.U32 R51, R51, 0x100, RZ ;  /* 0x0000010033337824 */ /* 0x000fe200078e00ff */
[----:B------:R-:W-:Y:S01]  /*c9a0*/  SHF.R.U32.HI R58, RZ, 0x10, R69 ;  /* 0x00000010ff3a7819 */ /* 0x000fe20000011645 */
[----:B------:R-:W-:Y:S01]  /*c9b0*/  IMAD.SHL.U32 R55, R55, 0x100, RZ ;  /* 0x0000010037377824 */ /* 0x000fe200078e00ff */
[----:B------:R-:W-:Y:S01]  /*c9c0*/  SHF.R.U32.HI R56, RZ, 0x10, R71 ;  /* 0x00000010ff387819 */ /* 0x000fe20000011647 */
[----:B------:R-:W-:Y:S01]  /*c9d0*/  IMAD.MOV.U32 R45, RZ, RZ, R14 ;  /* 0x000000ffff2d7224 */ /* 0x000fe200078e000e */
[----:B------:R-:W-:-:S02]  /*c9e0*/  LOP3.LUT R52, R57, 0xff0000ff, RZ, 0xc0, !PT ;  /* 0xff0000ff39347812 */ /* 0x000fc400078ec0ff */
[----:B------:R-:W-:Y:S02]  /*c9f0*/  LOP3.LUT R50, R71, 0xff0000ff, RZ, 0xc0, !PT ;  /* 0xff0000ff47327812 */ /* 0x000fe400078ec0ff */
[----:B------:R-:W-:Y:S02]  /*ca00*/  LOP3.LUT R54, R59, 0xff0000ff, RZ, 0xc0, !PT ;  /* 0xff0000ff3b367812 */ /* 0x000fe400078ec0ff */
[----:B------:R-:W-:Y:S02]  /*ca10*/  LOP3.LUT R12, R49, 0xff00, R12, 0xf8, !PT ;  /* 0x0000ff00310c7812 */ /* 0x000fe400078ef80c */
[----:B------:R-:W-:Y:S02]  /*ca20*/  MOV R46, R38 ;  /* 0x00000026002e7202 */ /* 0x000fe40000000f00 */
[----:B------:R-:W-:Y:S02]  /*ca30*/  SHF.L.U32 R49, R58, 0x10, RZ ;  /* 0x000000103a317819 */ /* 0x000fe400000006ff */
[----:B------:R-:W-:Y:S01]  /*ca40*/  LOP3.LUT R38, R52, 0xff00, R53, 0xf8, !PT ;  /* 0x0000ff0034267812 */ /* 0x000fe200078ef835 */
[----:B------:R-:W-:Y:S01]  /*ca50*/  IMAD.U32 R53, R56, 0x10000, RZ ;  /* 0x0001000038357824 */ /* 0x000fe200078e00ff */
[----:B------:R-:W-:-:S02]  /*ca60*/  LOP3.LUT R50, R50, 0xff00, R51, 0xf8, !PT ;  /* 0x0000ff0032327812 */ /* 0x000fc400078ef833 */
[----:B------:R-:W-:Y:S02]  /*ca70*/  LOP3.LUT R14, R54, 0xff00, R55, 0xf8, !PT ;  /* 0x0000ff00360e7812 */ /* 0x000fe400078ef837 */
[----:B------:R-:W-:Y:S02]  /*ca80*/  LOP3.LUT R36, R12, 0xff0000, R49, 0xf8, !PT ;  /* 0x00ff00000c247812 */ /* 0x000fe400078ef831 */
[----:B------:R-:W-:Y:S02]  /*ca90*/  F2FP.F16.E4M3.UNPACK_B R54, R148.H1 ;  /* 0x00000094ff36723e */ /* 0x000fe400030006ff */
[----:B------:R-:W-:Y:S02]  /*caa0*/  F2FP.F16.E4M3.UNPACK_B R51, R48.H1 ;  /* 0x00000030ff33723e */ /* 0x000fe400030006ff */
[----:B------:R-:W-:Y:S01]  /*cab0*/  F2FP.F16.E4M3.UNPACK_B R49, R47.H1 ;  /* 0x0000002fff31723e */ /* 0x000fe200030006ff */
[----:B------:R-:W-:Y:S01]  /*cac0*/  HADD2.F32 R55, -RZ, R54.H0_H0 ;  /* 0x20000036ff377230 */ /* 0x000fe20000004100 */
[----:B------:R-:W-:Y:S01]  /*cad0*/  SHF.R.U32.HI R43, RZ, 0x10, R59 ;  /* 0x00000010ff2b7819 */ /* 0x000fe2000001163b */
[----:B------:R-:W-:Y:S01]  /*cae0*/  HADD2.F32 R52, -RZ, R51.H0_H0 ;  /* 0x20000033ff347230 */ /* 0x000fe20000004100 */
[----:B------:R-:W-:Y:S01]  /*caf0*/  LOP3.LUT R12, R50, 0xff0000, R53, 0xf8, !PT ;  /* 0x00ff0000320c7812 */ /* 0x000fe200078ef835 */
[----:B------:R-:W-:Y:S01]  /*cb00*/  HADD2.F32 R50, -RZ, R49.H0_H0 ;  /* 0x20000031ff327230 */ /* 0x000fe20000004100 */
[----:B------:R-:W-:Y:S01]  /*cb10*/  F2FP.F16.E4M3.UNPACK_B R53, R150.H1 ;  /* 0x00000096ff35723e */ /* 0x000fe200030006ff */
[----:B------:R-:W-:Y:S01]  /*cb20*/  IMAD.U32 R59, R43, 0x10000, RZ ;  /* 0x000100002b3b7824 */ /* 0x000fe200078e00ff */
[----:B------:R-:W-:Y:S01]  /*cb30*/  SHF.R.U32.HI R42, RZ, 0x10, R57 ;  /* 0x00000010ff2a7819 */ /* 0x000fe20000011639 */
[-C--:B------:R-:W-:Y:S01]  /*cb40*/  FMUL.FTZ R69, R52, R55.reuse ;  /* 0x0000003734457220 */ /* 0x080fe20000410000 */
[----:B------:R-:W-:Y:S01]  /*cb50*/  FMUL.FTZ R55, R50, R55 ;  /* 0x0000003732377220 */ /* 0x000fe20000410000 */
[----:B------:R-:W-:Y:S01]  /*cb60*/  HADD2.F32 R43, -RZ, R53.H0_H0 ;  /* 0x20000035ff2b7230 */ /* 0x000fe20000004100 */
[----:B------:R-:W-:Y:S01]  /*cb70*/  F2FP.F16.E4M3.UNPACK_B R148, R148 ;  /* 0x00000094ff94723e */ /* 0x000fe200020006ff */
[----:B------:R-:W-:Y:S01]  /*cb80*/  IMAD.U32 R57, R42, 0x10000, RZ ;  /* 0x000100002a397824 */ /* 0x000fe200078e00ff */
[----:B------:R-:W-:-:S02]  /*cb90*/  F2FP.F16.E4M3.UNPACK_B R150, R150 ;  /* 0x00000096ff96723e */ /* 0x000fc400020006ff */
[-C--:B------:R-:W-:Y:S01]  /*cba0*/  FFMA.FTZ R42, R50, R43.reuse, -R69 ;  /* 0x0000002b322a7223 */ /* 0x080fe20000010845 */
[----:B------:R-:W-:Y:S01]  /*cbb0*/  FFMA.FTZ R43, R52, R43, R55 ;  /* 0x0000002b342b7223 */ /* 0x000fe20000010037 */
[----:B------:R-:W-:Y:S01]  /*cbc0*/  HADD2.F32 R55, -RZ, R53.H1_H1 ;  /* 0x30000035ff377230 */ /* 0x000fe20000004100 */
[----:B------:R-:W-:Y:S01]  /*cbd0*/  F2FP.F16.E4M3.UNPACK_B R52, R48 ;  /* 0x00000030ff34723e */ /* 0x000fe200020006ff */
[----:B------:R-:W-:Y:S01]  /*cbe0*/  HADD2.F32 R53, -RZ, R54.H1_H1 ;  /* 0x30000036ff357230 */ /* 0x000fe20000004100 */
[----:B------:R-:W-:Y:S01]  /*cbf0*/  LOP3.LUT R38, R38, 0xff0000, R57, 0xf8, !PT ;  /* 0x00ff000026267812 */ /* 0x000fe200078ef839 */
[----:B------:R-:W-:Y:S01]  /*cc00*/  HADD2.F32 R50, -RZ, R49.H1_H1 ;  /* 0x30000031ff327230 */ /* 0x000fe20000004100 */
[----:B------:R-:W-:Y:S01]  /*cc10*/  LOP3.LUT R14, R14, 0xff0000, R59, 0xf8, !PT ;  /* 0x00ff00000e0e7812 */ /* 0x000fe200078ef83b */
[----:B------:R-:W-:Y:S01]  /*cc20*/  HADD2.F32 R54, -RZ, R51.H1_H1 ;  /* 0x30000033ff367230 */ /* 0x000fe20000004100 */
[----:B------:R-:W-:Y:S01]  /*cc30*/  F2FP.F16.E4M3.UNPACK_B R51, R47 ;  /* 0x0000002fff33723e */ /* 0x000fe200020006ff */
[----:B------:R-:W-:-:S02]  /*cc40*/  HADD2.F32 R56, -RZ, R148.H0_H0 ;  /* 0x20000094ff387230 */ /* 0x000fc40000004100 */
[-C--:B------:R-:W-:Y:S01]  /*cc50*/  FMUL.FTZ R57, R50, R53.reuse ;  /* 0x0000003532397220 */ /* 0x080fe20000410000 */
[----:B------:R-:W-:Y:S02]  /*cc60*/  HADD2.F32 R148, -RZ, R148.H1_H1 ;  /* 0x30000094ff947230 */ /* 0x000fe40000004100 */
[C---:B------:R-:W-:Y:S01]  /*cc70*/  FMUL.FTZ R47, R54.reuse, R53 ;  /* 0x00000035362f7220 */ /* 0x040fe20000410000 */
[----:B------:R-:W-:Y:S02]  /*cc80*/  HADD2.F32 R53, -RZ, R52.H0_H0 ;  /* 0x20000034ff357230 */ /* 0x000fe40000004100 */
[-C--:B------:R-:W-:Y:S01]  /*cc90*/  FFMA.FTZ R48, R54, R55.reuse, R57 ;  /* 0x0000003736307223 */ /* 0x080fe20000010039 */
[----:B------:R-:W-:Y:S02]  /*cca0*/  HADD2.F32 R49, -RZ, R51.H0_H0 ;  /* 0x20000033ff317230 */ /* 0x000fe40000004100 */
[----:B------:R-:W-:Y:S01]  /*ccb0*/  FFMA.FTZ R47, R50, R55, -R47 ;  /* 0x00000037322f7223 */ /* 0x000fe2000001082f */
[----:B------:R-:W-:-:S02]  /*ccc0*/  HADD2.F32 R50, -RZ, R150.H0_H0 ;  /* 0x20000096ff327230 */ /* 0x000fc40000004100 */
[-C--:B------:R-:W-:Y:S01]  /*ccd0*/  FMUL.FTZ R58, R53, R56.reuse ;  /* 0x00000038353a7220 */ /* 0x080fe20000410000 */
[----:B------:R-:W-:Y:S02]  /*cce0*/  HADD2.F32 R54, -RZ, R52.H1_H1 ;  /* 0x30000034ff367230 */ /* 0x000fe40000004100 */
[C---:B------:R-:W-:Y:S01]  /*ccf0*/  FMUL.FTZ R56, R49.reuse, R56 ;  /* 0x0000003831387220 */ /* 0x040fe20000410000 */
[----:B------:R-:W-:Y:S02]  /*cd00*/  HADD2.F32 R51, -RZ, R51.H1_H1 ;  /* 0x30000033ff337230 */ /* 0x000fe40000004100 */
[----:B------:R-:W-:Y:S01]  /*cd10*/  FFMA.FTZ R49, R49, R50, -R58 ;  /* 0x0000003231317223 */ /* 0x000fe2000001083a */
[----:B------:R-:W-:Y:S01]  /*cd20*/  F2FP.F16.E4M3.UNPACK_B R55, R46.H1 ;  /* 0x0000002eff37723e */ /* 0x000fe200030006ff */
[----:B------:R-:W-:Y:S01]  /*cd30*/  FFMA.FTZ R50, R53, R50, R56 ;  /* 0x0000003235327223 */ /* 0x000fe20000010038 */
[----:B------:R-:W-:Y:S01]  /*cd40*/  F2FP.F16.E4M3.UNPACK_B R56, R149.H1 ;  /* 0x00000095ff38723e */ /* 0x000fe200030006ff */
[----:B------:R-:W-:-:S02]  /*cd50*/  HADD2.F32 R150, -RZ, R150.H1_H1 ;  /* 0x30000096ff967230 */ /* 0x000fc40000004100 */
[CC--:B------:R-:W-:Y:S01]  /*cd60*/  FMUL.FTZ R52, R54.reuse, R148.reuse ;  /* 0x0000009436347220 */ /* 0x0c0fe20000410000 */
[C---:B------:R-:W-:Y:S01]  /*cd70*/  FMUL.FTZ R59, R51.reuse, R148 ;  /* 0x00000094333b7220 */ /* 0x040fe20000410000 */
[----:B------:R-:W-:Y:S01]  /*cd80*/  F2FP.F16.E4M3.UNPACK_B R58, R151.H1 ;  /* 0x00000097ff3a723e */ /* 0x000fe200030006ff */
[----:B------:R-:W-:Y:S01]  /*cd90*/  HADD2.F32 R68, -RZ, R56.H0_H0 ;  /* 0x20000038ff447230 */ /* 0x000fe20000004100 */
[----:B------:R-:W-:Y:S01]  /*cda0*/  F2FP.F16.E4M3.UNPACK_B R53, R45.H1 ;  /* 0x0000002dff35723e */ /* 0x000fe200030006ff */
[----:B------:R-:W-:Y:S02]  /*cdb0*/  HADD2.F32 R57, -RZ, R55.H0_H0 ;  /* 0x20000037ff397230 */ /* 0x000fe40000004100 */
[-C--:B------:R-:W-:Y:S01]  /*cdc0*/  FFMA.FTZ R52, R51, R150.reuse, -R52 ;  /* 0x0000009633347223 */ /* 0x080fe20000010834 */
[----:B------:R-:W-:Y:S01]  /*cdd0*/  FFMA.FTZ R51, R54, R150, R59 ;  /* 0x0000009636337223 */ /* 0x000fe2000001003b */
[----:B------:R-:W-:Y:S01]  /*cde0*/  HADD2.F32 R59, -RZ, R58.H0_H0 ;  /* 0x2000003aff3b7230 */ /* 0x000fe20000004100 */
[----:B------:R-:W-:Y:S01]  /*cdf0*/  F2FP.F16.E4M3.UNPACK_B R149, R149 ;  /* 0x00000095ff95723e */ /* 0x000fe200020006ff */
[----:B------:R-:W-:-:S02]  /*ce00*/  HADD2.F32 R54, -RZ, R53.H0_H0 ;  /* 0x20000035ff367230 */ /* 0x000fc40000004100 */
[-C--:B------:R-:W-:Y:S01]  /*ce10*/  FMUL.FTZ R71, R57, R68.reuse ;  /* 0x0000004439477220 */ /* 0x080fe20000410000 */
[----:B------:R-:W-:Y:S01]  /*ce20*/  HADD2.F32 R69, -RZ, R56.H1_H1 ;  /* 0x30000038ff457230 */ /* 0x000fe20000004100 */
[----:B------:R-:W-:Y:S01]  /*ce30*/  F2FP.F16.E4M3.UNPACK_B R45, R45 ;  /* 0x0000002dff2d723e */ /* 0x000fe200020006ff */
[----:B------:R-:W-:Y:S02]  /*ce40*/  HADD2.F32 R55, -RZ, R55.H1_H1 ;  /* 0x30000037ff377230 */ /* 0x000fe40000004100 */
[C---:B------:R-:W-:Y:S01]  /*ce50*/  FMUL.FTZ R68, R54.reuse, R68 ;  /* 0x0000004436447220 */ /* 0x040fe20000410000 */
[----:B------:R-:W-:Y:S02]  /*ce60*/  HADD2.F32 R56, -RZ, R53.H1_H1 ;  /* 0x30000035ff387230 */ /* 0x000fe40000004100 */
[----:B------:R-:W-:Y:S01]  /*ce70*/  FFMA.FTZ R53, R54, R59, -R71 ;  /* 0x0000003b36357223 */ /* 0x000fe20000010847 */
[----:B------:R-:W-:Y:S02]  /*ce80*/  HADD2.F32 R58, -RZ, R58.H1_H1 ;  /* 0x3000003aff3a7230 */ /* 0x000fe40000004100 */
[----:B------:R-:W-:Y:S01]  /*ce90*/  FMUL.FTZ R71, R55, R69 ;  /* 0x0000004537477220 */ /* 0x000fe20000410000 */
[----:B------:R-:W-:Y:S01]  /*cea0*/  FFMA.FTZ R54, R57, R59, R68 ;  /* 0x0000003b39367223 */ /* 0x000fe20000010044 */
[C---:B------:R-:W-:Y:S01]  /*ceb0*/  FMUL.FTZ R70, R56.reuse, R69 ;  /* 0x0000004538467220 */ /* 0x040fe20000410000 */
[----:B------:R-:W-:Y:S01]  /*cec0*/  F2FP.F16.E4M3.UNPACK_B R151, R151 ;  /* 0x00000097ff97723e */ /* 0x000fe200020006ff */
[----:B------:R-:W-:Y:S01]  /*ced0*/  FFMA.FTZ R56, R56, R58, -R71 ;  /* 0x0000003a38387223 */ /* 0x000fe20000010847 */
[----:B------:R-:W-:-:S02]  /*cee0*/  HADD2.F32 R59, -RZ, R149.H0_H0 ;  /* 0x20000095ff3b7230 */ /* 0x000fc40000004100 */
[----:B------:R-:W-:Y:S01]  /*cef0*/  FFMA.FTZ R71, R55, R58, R70 ;  /* 0x0000003a37477223 */ /* 0x000fe20000010046 */
[----:B------:R-:W-:Y:S01]  /*cf00*/  F2FP.F16.E4M3.UNPACK_B R55, R46 ;  /* 0x0000002eff37723e */ /* 0x000fe200020006ff */
[----:B------:R-:W-:Y:S01]  /*cf10*/  HADD2.F32 R70, -RZ, R149.H1_H1 ;  /* 0x30000095ff467230 */ /* 0x000fe20000004100 */
[----:B------:R-:W-:Y:S01]  /*cf20*/  F2FP.SATFINITE.E4M3.F32.PACK_AB_MERGE_C R42, R47, R42, RZ ;  /* 0x0000002a2f2a723e */ /* 0x000fe200048070ff */
[----:B------:R-:W-:Y:S01]  /*cf30*/  HADD2.F32 R46, -RZ, R45.H0_H0 ;  /* 0x2000002dff2e7230 */ /* 0x000fe20000004100 */
[----:B------:R-:W-:Y:S01]  /*cf40*/  F2FP.SATFINITE.E4M3.F32.PACK_AB_MERGE_C R71, R71, R54, RZ ;  /* 0x000000364747723e */ /* 0x000fe200048070ff */
[--C-:B------:R-:W-:Y:S01]  /*cf50*/  HADD2.F32 R57, -RZ, R55.reuse.H0_H0 ;  /* 0x20000037ff397230 */ /* 0x100fe20000004100 */
[----:B------:R-:W-:Y:S01]  /*cf60*/  F2FP.F16.E4M3.UNPACK_B R54, R38 ;  /* 0x00000026ff36723e */ /* 0x000fe200020006ff */
[----:B------:R-:W-:Y:S02]  /*cf70*/  HADD2.F32 R55, -RZ, R55.H1_H1 ;  /* 0x30000037ff377230 */ /* 0x000fe40000004100 */
[----:B------:R-:W-:Y:S01]  /*cf80*/  FMUL.FTZ R76, R46, R59 ;  /* 0x0000003b2e4c7220 */ /* 0x000fe20000410000 */
[----:B------:R-:W-:-:S02]  /*cf90*/  HADD2.F32 R45, -RZ, R45.H1_H1 ;  /* 0x3000002dff2d7230 */ /* 0x000fc40000004100 */
[----:B------:R-:W-:Y:S01]  /*cfa0*/  FMUL.FTZ R69, R57, R59 ;  /* 0x0000003b39457220 */ /* 0x000fe20000410000 */
[--C-:B------:R-:W-:Y:S02]  /*cfb0*/  HADD2.F32 R68, -RZ, R151.reuse.H1_H1 ;  /* 0x30000097ff447230 */ /* 0x100fe40000004100 */
[-C--:B------:R-:W-:Y:S01]  /*cfc0*/  FMUL.FTZ R78, R55, R70.reuse ;  /* 0x00000046374e7220 */ /* 0x080fe20000410000 */
[----:B------:R-:W-:Y:S02]  /*cfd0*/  HADD2.F32 R58, -RZ, R151.H0_H0 ;  /* 0x20000097ff3a7230 */ /* 0x000fe40000004100 */
[C---:B------:R-:W-:Y:S01]  /*cfe0*/  FMUL.FTZ R70, R45.reuse, R70 ;  /* 0x000000462d467220 */ /* 0x040fe20000410000 */
[----:B------:R-:W-:Y:S01]  /*cff0*/  FFMA.FTZ R78, R45, R68, -R78 ;  /* 0x000000442d4e7223 */ /* 0x000fe2000001084e */
[----:B------:R-:W-:Y:S01]  /*d000*/  F2FP.SATFINITE.E4M3.F32.PACK_AB_MERGE_C R45, R48, R43, RZ ;  /* 0x0000002b302d723e */ /* 0x000fe200048070ff */
[-C--:B------:R-:W-:Y:S01]  /*d010*/  FFMA.FTZ R69, R46, R58.reuse, -R69 ;  /* 0x0000003a2e457223 */ /* 0x080fe20000010845 */
[----:B------:R-:W-:Y:S01]  /*d020*/  F2FP.SATFINITE.E4M3.F32.PACK_AB_MERGE_C R43, R56, R53, RZ ;  /* 0x00000035382b723e */ /* 0x000fe200048070ff */
[----:B------:R-:W-:Y:S01]  /*d030*/  FFMA.FTZ R76, R57, R58, R76 ;  /* 0x0000003a394c7223 */ /* 0x000fe2000001004c */
[----:B------:R-:W-:Y:S01]  /*d040*/  F2FP.F16.E4M3.UNPACK_B R53, R37 ;  /* 0x00000025ff35723e */ /* 0x000fe200020006ff */
[----:B------:R-:W-:Y:S01]  /*d050*/  FFMA.FTZ R55, R55, R68, R70 ;  /* 0x0000004437377223 */ /* 0x000fe20000010046 */
[----:B------:R-:W-:-:S02]  /*d060*/  F2FP.F16.E4M3.UNPACK_B R48, R13 ;  /* 0x0000000dff30723e */ /* 0x000fc400020006ff */
[----:B------:R-:W-:Y:S01]  /*d070*/  F2FP.SATFINITE.E4M3.F32.PACK_AB_MERGE_C R46, R52, R49, R42 ;  /* 0x00000031342e723e */ /* 0x000fe2000480702a */
[--C-:B------:R-:W-:Y:S01]  /*d080*/  HADD2.F32 R49, -RZ, R53.reuse.H0_H0 ;  /* 0x20000035ff317230 */ /* 0x100fe20000004100 */
[----:B------:R-:W-:Y:S01]  /*d090*/  F2FP.SATFINITE.E4M3.F32.PACK_AB_MERGE_C R45, R51, R50, R45 ;  /* 0x00000032332d723e */ /* 0x000fe2000480702d */
[----:B------:R-:W-:Y:S01]  /*d0a0*/  HADD2.F32 R50, -RZ, R54.H0_H0 ;  /* 0x20000036ff327230 */ /* 0x000fe20000004100 */
[----:B------:R-:W-:Y:S01]  /*d0b0*/  F2FP.F16.E4M3.UNPACK_B R51, R36 ;  /* 0x00000024ff33723e */ /* 0x000fe200020006ff */
[----:B------:R-:W-:Y:S01]  /*d0c0*/  HADD2.F32 R47, -RZ, R48.H0_H0 ;  /* 0x20000030ff2f7230 */ /* 0x000fe20000004100 */
[----:B------:R-:W-:Y:S01]  /*d0d0*/  F2FP.SATFINITE.E4M3.F32.PACK_AB_MERGE_C R42, R55, R76, R71 ;  /* 0x0000004c372a723e */ /* 0x000fe20004807047 */
[----:B------:R-:W-:Y:S02]  /*d0e0*/  HADD2.F32 R53, -RZ, R53.H1_H1 ;  /* 0x30000035ff357230 */ /* 0x000fe40000004100 */
[----:B------:R-:W-:Y:S01]  /*d0f0*/  FMUL.FTZ R56, R49, R50 ;  /* 0x0000003231387220 */ /* 0x000fe20000410000 */
[----:B------:R-:W-:-:S02]  /*d100*/  HADD2.F32 R52, -RZ, R51.H0_H0 ;  /* 0x20000033ff347230 */ /* 0x000fc40000004100 */
[C---:B------:R-:W-:Y:S01]  /*d110*/  FMUL.FTZ R58, R47.reuse, R50 ;  /* 0x000000322f3a7220 */ /* 0x040fe20000410000 */
[----:B------:R-:W-:Y:S01]  /*d120*/  HADD2.F32 R54, -RZ, R54.H1_H1 ;  /* 0x30000036ff367230 */ /* 0x000fe20000004100 */
[----:B------:R-:W-:Y:S01]  /*d130*/  F2FP.F16.E4M3.UNPACK_B R36, R36.H1 ;  /* 0x00000024ff24723e */ /* 0x000fe200030006ff */
[----:B------:R-:W-:Y:S02]  /*d140*/  HADD2.F32 R50, -RZ, R48.H1_H1 ;  /* 0x30000030ff327230 */ /* 0x000fe40000004100 */
[-C--:B------:R-:W-:Y:S01]  /*d150*/  FFMA.FTZ R47, R47, R52.reuse, -R56 ;  /* 0x000000342f2f7223 */ /* 0x080fe20000010838 */
[----:B------:R-:W-:Y:S01]  /*d160*/  FFMA.FTZ R48, R49, R52, R58 ;  /* 0x0000003431307223 */ /* 0x000fe2000001003a */
[----:B------:R-:W-:Y:S02]  /*d170*/  HADD2.F32 R52, -RZ, R51.H1_H1 ;  /* 0x30000033ff347230 */ /* 0x000fe40000004100 */
[-C--:B------:R-:W-:Y:S01]  /*d180*/  FMUL.FTZ R55, R53, R54.reuse ;  /* 0x0000003635377220 */ /* 0x080fe20000410000 */
[----:B------:R-:W-:Y:S01]  /*d190*/  FMUL.FTZ R56, R50, R54 ;  /* 0x0000003632387220 */ /* 0x000fe20000410000 */
[----:B------:R-:W-:-:S02]  /*d1a0*/  F2FP.F16.E4M3.UNPACK_B R51, R37.H1 ;  /* 0x00000025ff33723e */ /* 0x000fc400030006ff */
[----:B------:R-:W-:Y:S01]  /*d1b0*/  F2FP.F16.E4M3.UNPACK_B R54, R38.H1 ;  /* 0x00000026ff36723e */ /* 0x000fe200030006ff */
[-C--:B------:R-:W-:Y:S01]  /*d1c0*/  FFMA.FTZ R50, R50, R52.reuse, -R55 ;  /* 0x0000003432327223 */ /* 0x080fe20000010837 */
[----:B------:R-:W-:Y:S01]  /*d1d0*/  F2FP.F16.E4M3.UNPACK_B R49, R13.H1 ;  /* 0x0000000dff31723e */ /* 0x000fe200030006ff */
[----:B------:R-:W-:Y:S01]  /*d1e0*/  FFMA.FTZ R13, R53, R52, R56 ;  /* 0x00000034350d7223 */ /* 0x000fe20000010038 */
[----:B------:R-:W-:Y:S01]  /*d1f0*/  HADD2.F32 R38, -RZ, R51.H0_H0 ;  /* 0x20000033ff267230 */ /* 0x000fe20000004100 */
[-C--:B------:R-:W-:Y:S01]  /*d200*/  F2FP.F16.E4M3.UNPACK_B R68, R14.reuse ;  /* 0x0000000eff44723e */ /* 0x080fe200020006ff */
[----:B------:R-:W-:Y:S01]  /*d210*/  HADD2.F32 R53, -RZ, R54.H0_H0 ;  /* 0x20000036ff357230 */ /* 0x000fe20000004100 */
[----:B------:R-:W-:Y:S01]  /*d220*/  F2FP.SATFINITE.E4M3.F32.PACK_AB_MERGE_C R43, R78, R69, R43 ;  /* 0x000000454e2b723e */ /* 0x000fe2000480702b */
[----:B------:R-:W-:Y:S01]  /*d230*/  HADD2.F32 R37, -RZ, R49.H0_H0 ;  /* 0x20000031ff257230 */ /* 0x000fe20000004100 */
[----:B------:R-:W-:Y:S01]  /*d240*/  F2FP.F16.E4M3.UNPACK_B R69, R14.H1 ;  /* 0x0000000eff45723e */ /* 0x000fe200030006ff */
[----:B------:R-:W-:-:S02]  /*d250*/  HADD2.F32 R52, -RZ, R51.H1_H1 ;  /* 0x30000033ff347230 */ /* 0x000fc40000004100 */
[-C--:B------:R-:W-:Y:S01]  /*d260*/  FMUL.FTZ R56, R38, R53.reuse ;  /* 0x0000003526387220 */ /* 0x080fe20000410000 */
[----:B------:R-:W-:Y:S02]  /*d270*/  HADD2.F32 R55, -RZ, R54.H1_H1 ;  /* 0x30000036ff377230 */ /* 0x000fe40000004100 */
[----:B------:R-:W-:Y:S01]  /*d280*/  FMUL.FTZ R53, R37, R53 ;  /* 0x0000003525357220 */ /* 0x000fe20000410000 */
[----:B------:R-:W-:Y:S01]  /*d290*/  HADD2.F32 R49, -RZ, R49.H1_H1 ;  /* 0x30000031ff317230 */ /* 0x000fe20000004100 */
[----:B------:R-:W-:Y:S01]  /*d2a0*/  F2FP.F16.E4M3.UNPACK_B R57, R12 ;  /* 0x0000000cff39723e */ /* 0x000fe200020006ff */
[--C-:B------:R-:W-:Y:S02]  /*d2b0*/  HADD2.F32 R51, -RZ, R36.reuse.H0_H0 ;  /* 0x20000024ff337230 */ /* 0x100fe40000004100 */
[-C--:B------:R-:W-:Y:S01]  /*d2c0*/  FMUL.FTZ R58, R52, R55.reuse ;  /* 0x00000037343a7220 */ /* 0x080fe20000410000 */
[----:B------:R-:W-:Y:S02]  /*d2d0*/  HADD2.F32 R54, -RZ, R36.H1_H1 ;  /* 0x30000024ff367230 */ /* 0x000fe40000004100 */
[----:B------:R-:W-:Y:S01]  /*d2e0*/  FMUL.FTZ R55, R49, R55 ;  /* 0x0000003731377220 */ /* 0x000fe20000410000 */
[----:B------:R-:W-:-:S02]  /*d2f0*/  HADD2.F32 R71, -RZ, R69.H0_H0 ;  /* 0x20000045ff477230 */ /* 0x000fc40000004100 */
[-C--:B------:R-:W-:Y:S01]  /*d300*/  FFMA.FTZ R36, R37, R51.reuse, -R56 ;  /* 0x0000003325247223 */ /* 0x080fe20000010838 */
[----:B------:R-:W-:Y:S01]  /*d310*/  FFMA.FTZ R37, R38, R51, R53 ;  /* 0x0000003326257223 */ /* 0x000fe20000010035 */
[----:B------:R-:W-:Y:S01]  /*d320*/  F2FP.F16.E4M3.UNPACK_B R53, R39 ;  /* 0x00000027ff35723e */ /* 0x000fe200020006ff */
[-C--:B------:R-:W-:Y:S01]  /*d330*/  FFMA.FTZ R49, R49, R54.reuse, -R58 ;  /* 0x0000003631317223 */ /* 0x080fe2000001083a */
[----:B------:R-:W-:Y:S01]  /*d340*/  FFMA.FTZ R38, R52, R54, R55 ;  /* 0x0000003634267223 */ /* 0x000fe20000010037 */
[----:B------:R-:W-:Y:S01]  /*d350*/  F2FP.F16.E4M3.UNPACK_B R51, R15 ;  /* 0x0000000fff33723e */ /* 0x000fe200020006ff */
[----:B------:R-:W-:Y:S01]  /*d360*/  HADD2.F32 R14, -RZ, R57.H0_H0 ;  /* 0x20000039ff0e7230 */ /* 0x000fe20000004100 */
[----:B------:R-:W-:Y:S01]  /*d370*/  F2FP.F16.E4M3.UNPACK_B R54, R39.H1 ;  /* 0x00000027ff36723e */ /* 0x000fe200030006ff */
[----:B------:R-:W-:Y:S01]  /*d380*/  HADD2.F32 R55, -RZ, R53.H0_H0 ;  /* 0x20000035ff377230 */ /* 0x000fe20000004100 */
[----:B------:R-:W-:Y:S01]  /*d390*/  F2FP.F16.E4M3.UNPACK_B R15, R15.H1 ;  /* 0x0000000fff0f723e */ /* 0x000fe200030006ff */
[----:B------:R-:W-:Y:S01]  /*d3a0*/  HADD2.F32 R39, -RZ, R51.H0_H0 ;  /* 0x20000033ff277230 */ /* 0x000fe20000004100 */
[----:B------:R-:W-:Y:S01]  /*d3b0*/  F2FP.F16.E4M3.UNPACK_B R58, R12.H1 ;  /* 0x0000000cff3a723e */ /* 0x000fe200030006ff */
        /* <DEDUP_REMOVED lines=8> */
[----:B------:R-:W-:Y:S02]  /*d440*/  HADD2.F32 R69, -RZ, R69.H1_H1 ;  /* 0x30000045ff457230 */ /* 0x000fe40000004100 */
[-C--:B------:R-:W-:Y:S01]  /*d450*/  FMUL.FTZ R77, R56, R71.reuse ;  /* 0x00000047384d7220 */ /* 0x080fe20000410000 */
[----:B------:R-:W-:Y:S02]  /*d460*/  HADD2.F32 R15, -RZ, R15.H1_H1 ;  /* 0x3000000fff0f7230 */ /* 0x000fe40000004100 */
[----:B------:R-:W-:Y:S01]  /*d470*/  FMUL.FTZ R71, R52, R71 ;  /* 0x0000004734477220 */ /* 0x000fe20000410000 */
[----:B------:R-:W-:-:S02]  /*d480*/  HADD2.F32 R59, -RZ, R58.H0_H0 ;  /* 0x2000003aff3b7230 */ /* 0x000fc40000004100 */
[----:B------:R-:W-:Y:S01]  /*d490*/  FFMA.FTZ R12, R39, R14, -R70 ;  /* 0x0000000e270c7223 */ /* 0x000fe20000010846 */
[----:B------:R-:W-:Y:S02]  /*d4a0*/  HADD2.F32 R53, -RZ, R53.H1_H1 ;  /* 0x30000035ff357230 */ /* 0x000fe40000004100 */
[-C--:B------:R-:W-:Y:S01]  /*d4b0*/  FMUL.FTZ R70, R54, R69.reuse ;  /* 0x0000004536467220 */ /* 0x080fe20000410000 */
[----:B------:R-:W-:Y:S02]  /*d4c0*/  HADD2.F32 R68, -RZ, R68.H1_H1 ;  /* 0x30000044ff447230 */ /* 0x000fe40000004100 */
[----:B------:R-:W-:Y:S01]  /*d4d0*/  FMUL.FTZ R69, R15, R69 ;  /* 0x000000450f457220 */ /* 0x000fe20000410000 */
[----:B------:R-:W-:Y:S02]  /*d4e0*/  HADD2.F32 R51, -RZ, R51.H1_H1 ;  /* 0x30000033ff337230 */ /* 0x000fe40000004100 */
[----:B------:R-:W-:Y:S01]  /*d4f0*/  FFMA.FTZ R77, R52, R59, -R77 ;  /* 0x0000003b344d7223 */ /* 0x000fe2000001084d */
[----:B------:R-:W-:-:S02]  /*d500*/  HADD2.F32 R58, -RZ, R58.H1_H1 ;  /* 0x3000003aff3a7230 */ /* 0x000fc40000004100 */
[----:B------:R-:W-:Y:S01]  /*d510*/  FFMA.FTZ R71, R56, R59, R71 ;  /* 0x0000003b38477223 */ /* 0x000fe20000010047 */
[----:B------:R-:W-:Y:S02]  /*d520*/  HADD2.F32 R52, -RZ, R57.H1_H1 ;  /* 0x30000039ff347230 */ /* 0x000fe40000004100 */
[-C--:B------:R-:W-:Y:S01]  /*d530*/  FMUL.FTZ R56, R53, R68.reuse ;  /* 0x0000004435387220 */ /* 0x080fe20000410000 */
[----:B------:R-:W-:Y:S01]  /*d540*/  FMUL.FTZ R68, R51, R68 ;  /* 0x0000004433447220 */ /* 0x000fe20000410000 */
[-C--:B------:R-:W-:Y:S01]  /*d550*/  FFMA.FTZ R70, R15, R58.reuse, -R70 ;  /* 0x0000003a0f467223 */ /* 0x080fe20000010846 */
[----:B------:R-:W-:Y:S01]  /*d560*/  FFMA.FTZ R54, R54, R58, R69 ;  /* 0x0000003a36367223 */ /* 0x000fe20000010045 */
[----:B------:R-:W-:Y:S01]  /*d570*/  FFMA.FTZ R14, R55, R14, R76 ;  /* 0x0000000e370e7223 */ /* 0x000fe2000001004c */
[-C--:B------:R-:W-:Y:S01]  /*d580*/  FFMA.FTZ R51, R51, R52.reuse, -R56 ;  /* 0x0000003433337223 */ /* 0x080fe20000010838 */
[----:B------:R-:W-:Y:S01]  /*d590*/  FFMA.FTZ R53, R53, R52, R68 ;  /* 0x0000003435357223 */ /* 0x000fe20000010044 */
[----:B------:R-:W-:-:S02]  /*d5a0*/  F2FP.SATFINITE.E4M3.F32.PACK_AB_MERGE_C R70, R70, R77, RZ ;  /* 0x0000004d4646723e */ /* 0x000fc400048070ff */
[----:B------:R-:W-:Y:S02]  /*d5b0*/  F2FP.SATFINITE.E4M3.F32.PACK_AB_MERGE_C R54, R54, R71, RZ ;  /* 0x000000473636723e */ /* 0x000fe400048070ff */
[----:B------:R-:W-:Y:S01]  /*d5c0*/  F2FP.SATFINITE.E4M3.F32.PACK_AB_MERGE_C R47, R50, R47, R36 ;  /* 0x0000002f322f723e */ /* 0x000fe20004807024 */
[----:B------:R-:W-:Y:S01]  /*d5d0*/  IMAD.MOV.U32 R36, RZ, RZ, R45 ;  /* 0x000000ffff247224 */ /* 0x000fe200078e002d */
[----:B------:R-:W-:Y:S02]  /*d5e0*/  F2FP.SATFINITE.E4M3.F32.PACK_AB_MERGE_C R15, R51, R12, R70 ;  /* 0x0000000c330f723e */ /* 0x000fe40004807046 */
[----:B------:R-:W-:Y:S01]  /*d5f0*/  F2FP.SATFINITE.E4M3.F32.PACK_AB_MERGE_C R37, R13, R48, R37 ;  /* 0x000000300d25723e */ /* 0x000fe20004807025 */
[----:B------:R-:W-:Y:S01]  /*d600*/  IMAD.MOV.U32 R13, RZ, RZ, R47 ;  /* 0x000000ffff0d7224 */ /* 0x000fe200078e002f */
[----:B------:R-:W-:Y:S01]  /*d610*/  F2FP.SATFINITE.E4M3.F32.PACK_AB_MERGE_C R39, R53, R14, R54 ;  /* 0x0000000e3527723e */ /* 0x000fe20004807036 */
[----:B------:R-:W-:Y:S01]  /*d620*/  IMAD.MOV.U32 R14, RZ, RZ, R43 ;  /* 0x000000ffff0e7224 */ /* 0x000fe200078e002b */
[----:B------:R-:W-:-:S02]  /*d630*/  MOV R12, R46 ;  /* 0x0000002e000c7202 */ /* 0x000fc40000000f00 */
[----:B------:R-:W-:-:S07]  /*d640*/  MOV R38, R42 ;  /* 0x0000002a00267202 */ /* 0x000fce0000000f00 */
.L_x_517:
[----:B------:R-:W-:Y:S05]  /*d650*/  BSYNC B2 ;  /* 0x0000000000027941 */ /* 0x000fea0003800000 */
.L_x_516:
[----:B------:R-:W-:Y:S01]  /*d660*/  ISETP.GE.AND P2, PT, R11, R128, PT ;  /* 0x000000800b00720c */ /* 0x000fe20003f46270 */
[----:B0-----:R0:W-:-:S12]  /*d670*/  ST.E.128 desc[UR50][R40.64], R12 ;  /* 0x0000000c28007985 */ /* 0x0011d8000c101d32 */
[----:B------:R-:W-:-:S04]  /*d680*/  @!P2 IADD3 R42, P4, R11, R44, RZ ;  /* 0x0000002c0b2aa210 */ /* 0x000fc80007f9e0ff */
[----:B------:R-:W-:-:S05]  /*d690*/  @!P2 LEA.HI.X.SX32 R43, R11, R120, 0x1, P4 ;  /* 0x000000780b2ba211 */ /* 0x000fca00020f0eff */
[----:B-1----:R0:W-:Y:S04]  /*d6a0*/  @!P2 ST.E.128 desc[UR50][R42.64], R36 ;  /* 0x000000242a00a985 */ /* 0x0021e8000c101d32 */
.L_x_515:
[----:B------:R-:W-:Y:S05]  /*d6b0*/  BSYNC B1 ;  /* 0x0000000000017941 */ /* 0x000fea0003800000 */
.L_x_514:
        /* <DEDUP_REMOVED lines=24> */
[----:B------:R-:W1:Y:S01]  /*d840*/  LDS.128 R36, [R36+0x1a400] ;  /* 0x01a4000024247984 */ /* 0x000e620000000c00 */
[----:B------:R-:W-:Y:S05]  /*d850*/  @P2 BRA `(.L_x_521) ;  /* 0x0000000c004c2947 */ /* 0x000fea0003800000 */
[----:B------:R-:W-:Y:S01]  /*d860*/  SHF.R.U32.HI R43, RZ, 0x8, R73 ;  /* 0x00000008ff2b7819 */ /* 0x000fe20000011649 */
[----:B0-----:R-:W-:Y:S01]  /*d870*/  IMAD.MOV.U32 R47, RZ, RZ, R12 ;  /* 0x000000ffff2f7224 */ /* 0x001fe200078e000c */
[----:B------:R-:W-:Y:S01]  /*d880*/  LOP3.LUT R45, R73, 0xff0000ff, RZ, 0xc0, !PT ;  /* 0xff0000ff492d7812 */ /* 0x000fe200078ec0ff */
[----:B------:R-:W-:Y:S01]  /*d890*/  IMAD.MOV.U32 R42, RZ, RZ, R13 ;  /* 0x000000ffff2a7224 */ /* 0x000fe200078e000d */
[----:B------:R-:W-:Y:S01]  /*d8a0*/  SHF.R.U32.HI R55, RZ, 0x8, R75 ;  /* 0x00000008ff377819 */ /* 0x000fe2000001164b */
[----:B------:R-:W-:Y:S01]  /*d8b0*/  IMAD.SHL.U32 R12, R43, 0x100, RZ ;  /* 0x000001002b0c7824 */ /* 0x000fe200078e00ff */
[----:B------:R-:W-:Y:S01]  /*d8c0*/  SHF.R.U32.HI R46, RZ, 0x8, R63 ;  /* 0x00000008ff2e7819 */ /* 0x000fe2000001163f */
[----:B------:R-:W-:Y:S01]  /*d8d0*/  IMAD.MOV.U32 R43, RZ, RZ, R14 ;  /* 0x000000ffff2b7224 */ /* 0x000fe200078e000e */
[----:B------:R-:W-:Y:S02]  /*d8e0*/  SHF.R.U32.HI R50, RZ, 0x8, R61 ;  /* 0x00000008ff327819 */ /* 0x000fe4000001163d */
[----:B------:R-:W-:Y:S01]  /*d8f0*/  LOP3.LUT R45, R45, 0xff00, R12, 0xf8, !PT ;  /* 0x0000ff002d2d7812 */ /* 0x000fe200078ef80c */
[----:B------:R-:W-:Y:S01]  /*d900*/  IMAD.SHL.U32 R12, R55, 0x100, RZ ;  /* 0x00000100370c7824 */ /* 0x000fe200078e00ff */
[----:B------:R-:W-:Y:S01]  /*d910*/  SHF.R.U32.HI R57, RZ, 0x10, R73 ;  /* 0x00000010ff397819 */ /* 0x000fe20000011649 */
[----:B------:R-:W-:Y:S01]  /*d920*/  IMAD.SHL.U32 R46, R46, 0x100, RZ ;  /* 0x000001002e2e7824 */ /* 0x000fe200078e00ff */
[----:B------:R-:W-:-:S02]  /*d930*/  SHF.R.U32.HI R56, RZ, 0x10, R75 ;  /* 0x00000010ff387819 */ /* 0x000fc4000001164b */
[----:B------:R-:W-:Y:S01]  /*d940*/  LOP3.LUT R49, R75, 0xff0000ff, RZ, 0xc0, !PT ;  /* 0xff0000ff4b317812 */ /* 0x000fe200078ec0ff */
[----:B------:R-:W-:Y:S01]  /*d950*/  IMAD.U32 R14, R57, 0x10000, RZ ;  /* 0x00010000390e7824 */ /* 0x000fe200078e00ff */
[----:B-1----:R-:W-:Y:S02]  /*d960*/  MOV R48, R36 ;  /* 0x0000002400307202 */ /* 0x002fe40000000f00 */
[----:B------:R-:W-:Y:S02]  /*d970*/  LOP3.LUT R51, R61, 0xff0000ff, RZ, 0xc0, !PT ;  /* 0xff0000ff3d337812 */ /* 0x000fe400078ec0ff */
[----:B------:R-:W-:Y:S02]  /*d980*/  LOP3.LUT R53, R63, 0xff0000ff, RZ, 0xc0, !PT ;  /* 0xff0000ff3f357812 */ /* 0x000fe400078ec0ff */
[----:B------:R-:W-:Y:S02]  /*d990*/  SHF.L.U32 R36, R50, 0x8, RZ ;  /* 0x0000000832247819 */ /* 0x000fe400000006ff */
[----:B------:R-:W-:Y:S01]  /*d9a0*/  LOP3.LUT R13, R49, 0xff00, R12, 0xf8, !PT ;  /* 0x0000ff00310d7812 */ /* 0x000fe200078ef80c */
[----:B------:R-:W-:Y:S01]  /*d9b0*/  IMAD.U32 R12, R56, 0x10000, RZ ;  /* 0x00010000380c7824 */ /* 0x000fe200078e00ff */
[----:B------:R-:W-:-:S02]  /*d9c0*/  LOP3.LUT R55, R51, 0xff00, R36, 0xf8, !PT ;  /* 0x0000ff0033377812 */ /* 0x000fc400078ef824 */
[----:B------:R-:W-:Y:S02]  /*d9d0*/  LOP3.LUT R57, R53, 0xff00, R46, 0xf8, !PT ;  /* 0x0000ff0035397812 */ /* 0x000fe400078ef82e */
[----:B------:R-:W-:Y:S02]  /*d9e0*/  F2FP.F16.E4M3.UNPACK_B R53, R143.H1 ;  /* 0x0000008fff35723e */ /* 0x000fe400030006ff */
[----:B------:R-:W-:Y:S02]  /*d9f0*/  F2FP.F16.E4M3.UNPACK_B R51, R48.H1 ;  /* 0x00000030ff33723e */ /* 0x000fe400030006ff */
[----:B------:R-:W-:Y:S02]  /*da00*/  F2FP.F16.E4M3.UNPACK_B R49, R47.H1 ;  /* 0x0000002fff31723e */ /* 0x000fe400030006ff */
[----:B------:R-:W-:Y:S01]  /*da10*/  SHF.R.U32.HI R54, RZ, 0x10, R63 ;  /* 0x00000010ff367819 */ /* 0x000fe2000001163f */
[----:B------:R-:W-:Y:S01]  /*da20*/  HADD2.F32 R46, -RZ, R51.H0_H0 ;  /* 0x20000033ff2e7230 */ /* 0x000fe20000004100 */
[----:B------:R-:W-:-:S02]  /*da30*/  SHF.R.U32.HI R52, RZ, 0x10, R61 ;  /* 0x00000010ff347819 */ /* 0x000fc4000001163d */
[----:B------:R-:W-:Y:S01]  /*da40*/  LOP3.LUT R14, R45, 0xff0000, R14, 0xf8, !PT ;  /* 0x00ff00002d0e7812 */ /* 0x000fe200078ef80e */
[----:B------:R-:W-:Y:S01]  /*da50*/  HADD2.F32 R45, -RZ, R49.H0_H0 ;  /* 0x20000031ff2d7230 */ /* 0x000fe20000004100 */
[----:B------:R-:W-:Y:S01]  /*da60*/  LOP3.LUT R12, R13, 0xff0000, R12, 0xf8, !PT ;  /* 0x00ff00000d0c7812 */ /* 0x000fe200078ef80c */
[--C-:B------:R-:W-:Y:S01]  /*da70*/  HADD2.F32 R13, -RZ, R53.reuse.H0_H0 ;  /* 0x20000035ff0d7230 */ /* 0x100fe20000004100 */
[----:B------:R-:W-:Y:S01]  /*da80*/  F2FP.F16.E4M3.UNPACK_B R50, R145.H1 ;  /* 0x00000091ff32723e */ /* 0x000fe200030006ff */
[----:B------:R-:W-:Y:S01]  /*da90*/  IMAD.U32 R54, R54, 0x10000, RZ ;  /* 0x0001000036367824 */ /* 0x000fe200078e00ff */
[----:B------:R-:W-:Y:S01]  /*daa0*/  SHF.L.U32 R36, R52, 0x10, RZ ;  /* 0x0000001034247819 */ /* 0x000fe200000006ff */
[----:B------:R-:W-:Y:S02]  /*dab0*/  HADD2.F32 R53, -RZ, R53.H1_H1 ;  /* 0x30000035ff357230 */ /* 0x000fe40000004100 */
[----:B------:R-:W-:Y:S01]  /*dac0*/  FMUL.FTZ R56, R46, R13 ;  /* 0x0000000d2e387220 */ /* 0x000fe20000410000 */
[----:B------:R-:W-:-:S02]  /*dad0*/  HADD2.F32 R52, -RZ, R50.H0_H0 ;  /* 0x20000032ff347230 */ /* 0x000fc40000004100 */
[----:B------:R-:W-:Y:S01]  /*dae0*/  FMUL.FTZ R59, R45, R13 ;  /* 0x0000000d2d3b7220 */ /* 0x000fe20000410000 */
[----:B------:R-:W-:Y:S01]  /*daf0*/  LOP3.LUT R36, R55, 0xff0000, R36, 0xf8, !PT ;  /* 0x00ff000037247812 */ /* 0x000fe200078ef824 */
[----:B------:R-:W-:Y:S01]  /*db00*/  HADD2.F32 R55, -RZ, R50.H1_H1 ;  /* 0x30000032ff377230 */ /* 0x000fe20000004100 */
[----:B------:R-:W-:Y:S01]  /*db10*/  LOP3.LUT R13, R57, 0xff0000, R54, 0xf8, !PT ;  /* 0x00ff0000390d7812 */ /* 0x000fe200078ef836 */
[-C--:B------:R-:W-:Y:S01]  /*db20*/  FFMA.FTZ R45, R45, R52.reuse, -R56 ;  /* 0x000000342d2d7223 */ /* 0x080fe20000010838 */
[----:B------:R-:W-:Y:S01]  /*db30*/  FFMA.FTZ R46, R46, R52, R59 ;  /* 0x000000342e2e7223 */ /* 0x000fe2000001003b */
[----:B------:R-:W-:Y:S01]  /*db40*/  HADD2.F32 R50, -RZ, R49.H1_H1 ;  /* 0x30000031ff327230 */ /* 0x000fe20000004100 */
[----:B------:R-:W-:Y:S01]  /*db50*/  F2FP.F16.E4M3.UNPACK_B R143, R143 ;  /* 0x0000008fff8f723e */ /* 0x000fe200020006ff */
[----:B------:R-:W-:Y:S01]  /*db60*/  HADD2.F32 R54, -RZ, R51.H1_H1 ;  /* 0x30000033ff367230 */ /* 0x000fe20000004100 */
[----:B------:R-:W-:Y:S02]  /*db70*/  F2FP.F16.E4M3.UNPACK_B R52, R48 ;  /* 0x00000030ff34723e */ /* 0x000fe400020006ff */
[----:B------:R-:W-:Y:S01]  /*db80*/  F2FP.F16.E4M3.UNPACK_B R51, R47 ;  /* 0x0000002fff33723e */ /* 0x000fe200020006ff */
[----:B------:R-:W-:Y:S01]  /*db90*/  FMUL.FTZ R57, R50, R53 ;  /* 0x0000003532397220 */ /* 0x000fe20000410000 */
[----:B------:R-:W-:Y:S01]  /*dba0*/  F2FP.F16.E4M3.UNPACK_B R145, R145 ;  /* 0x00000091ff91723e */ /* 0x000fe200020006ff */
[----:B------:R-:W-:Y:S01]  /*dbb0*/  FMUL.FTZ R47, R54, R53 ;  /* 0x00000035362f7220 */ /* 0x000fe20000410000 */
[----:B------:R-:W-:-:S02]  /*dbc0*/  HADD2.F32 R56, -RZ, R143.H0_H0 ;  /* 0x2000008fff387230 */ /* 0x000fc40000004100 */
[--C-:B------:R-:W-:Y:S02]  /*dbd0*/  HADD2.F32 R53, -RZ, R52.reuse.H0_H0 ;  /* 0x20000034ff357230 */ /* 0x100fe40000004100 */
[-C--:B------:R-:W-:Y:S01]  /*dbe0*/  FFMA.FTZ R48, R50, R55.reuse, -R47 ;  /* 0x0000003732307223 */ /* 0x080fe2000001082f */
[----:B------:R-:W-:Y:S02]  /*dbf0*/  HADD2.F32 R49, -RZ, R51.H0_H0 ;  /* 0x20000033ff317230 */ /* 0x000fe40000004100 */
[----:B------:R-:W-:Y:S01]  /*dc00*/  FFMA.FTZ R47, R54, R55, R57 ;  /* 0x00000037362f7223 */ /* 0x000fe20000010039 */
[----:B------:R-:W-:Y:S02]  /*dc10*/  HADD2.F32 R50, -RZ, R145.H0_H0 ;  /* 0x20000091ff327230 */ /* 0x000fe40000004100 */
[-C--:B------:R-:W-:Y:S01]  /*dc20*/  FMUL.FTZ R58, R53, R56.reuse ;  /* 0x00000038353a7220 */ /* 0x080fe20000410000 */
[----:B------:R-:W-:Y:S02]  /*dc30*/  HADD2.F32 R143, -RZ, R143.H1_H1 ;  /* 0x3000008fff8f7230 */ /* 0x000fe40000004100 */
[----:B------:R-:W-:Y:S01]  /*dc40*/  FMUL.FTZ R56, R49, R56 ;  /* 0x0000003831387220 */ /* 0x000fe20000410000 */
[----:B------:R-:W-:-:S02]  /*dc50*/  HADD2.F32 R54, -RZ, R52.H1_H1 ;  /* 0x30000034ff367230 */ /* 0x000fc40000004100 */
[----:B------:R-:W-:Y:S01]  /*dc60*/  FFMA.FTZ R49, R49, R50, -R58 ;  /* 0x0000003231317223 */ /* 0x000fe2000001083a */
[----:B------:R-:W-:Y:S01]  /*dc70*/  HADD2.F32 R51, -RZ, R51.H1_H1 ;  /* 0x30000033ff337230 */ /* 0x000fe20000004100 */
[----:B------:R-:W-:Y:S01]  /*dc80*/  F2FP.F16.E4M3.UNPACK_B R58, R144.H1 ;  /* 0x00000090ff3a723e */ /* 0x000fe200030006ff */
[----:B------:R-:W-:Y:S01]  /*dc90*/  HADD2.F32 R145, -RZ, R145.H1_H1 ;  /* 0x30000091ff917230 */ /* 0x000fe20000004100 */
[----:B------:R-:W-:Y:S01]  /*dca0*/  F2FP.F16.E4M3.UNPACK_B R55, R38.H1 ;  /* 0x00000026ff37723e */ /* 0x000fe200030006ff */
[----:B------:R-:W-:Y:S01]  /*dcb0*/  FFMA.FTZ R50, R53, R50, R56 ;  /* 0x0000003235327223 */ /* 0x000fe20000010038 */
[-C--:B------:R-:W-:Y:S01]  /*dcc0*/  FMUL.FTZ R52, R54, R143.reuse ;  /* 0x0000008f36347220 */ /* 0x080fe20000410000 */
[----:B------:R-:W-:Y:S01]  /*dcd0*/  FMUL.FTZ R143, R51, R143 ;  /* 0x0000008f338f7220 */ /* 0x000fe20000410000 */
[----:B------:R-:W-:Y:S01]  /*dce0*/  F2FP.F16.E4M3.UNPACK_B R57, R146.H1 ;  /* 0x00000092ff39723e */ /* 0x000fe200030006ff */
[----:B------:R-:W-:Y:S01]  /*dcf0*/  HADD2.F32 R61, -RZ, R58.H0_H0 ;  /* 0x2000003aff3d7230 */ /* 0x000fe20000004100 */
[----:B------:R-:W-:Y:S01]  /*dd00*/  F2FP.F16.E4M3.UNPACK_B R53, R43.H1 ;  /* 0x0000002bff35723e */ /* 0x000fe200030006ff */
[----:B------:R-:W-:-:S02]  /*dd10*/  HADD2.F32 R56, -RZ, R55.H0_H0 ;  /* 0x20000037ff387230 */ /* 0x000fc40000004100 */
[-C--:B------:R-:W-:Y:S01]  /*dd20*/  FFMA.FTZ R52, R51, R145.reuse, -R52 ;  /* 0x0000009133347223 */ /* 0x080fe20000010834 */
[----:B------:R-:W-:Y:S01]  /*dd30*/  FFMA.FTZ R51, R54, R145, R143 ;  /* 0x0000009136337223 */ /* 0x000fe2000001008f */
[----:B------:R-:W-:Y:S01]  /*dd40*/  HADD2.F32 R59, -RZ, R57.H0_H0 ;  /* 0x20000039ff3b7230 */ /* 0x000fe20000004100 */
[----:B------:R-:W-:Y:S01]  /*dd50*/  F2FP.F16.E4M3.UNPACK_B R144, R144 ;  /* 0x00000090ff90723e */ /* 0x000fe200020006ff */
[----:B------:R-:W-:Y:S02]  /*dd60*/  HADD2.F32 R54, -RZ, R53.H0_H0 ;  /* 0x20000035ff367230 */ /* 0x000fe40000004100 */
[----:B------:R-:W-:Y:S01]  /*dd70*/  FMUL.FTZ R63, R56, R61 ;  /* 0x0000003d383f7220 */ /* 0x000fe20000410000 */
[----:B------:R-:W-:Y:S01]  /*dd80*/  HADD2.F32 R58, -RZ, R58.H1_H1 ;  /* 0x3000003aff3a7230 */ /* 0x000fe20000004100 */
[----:B------:R-:W-:Y:S01]  /*dd90*/  F2FP.F16.E4M3.UNPACK_B R43, R43 ;  /* 0x0000002bff2b723e */ /* 0x000fe200020006ff */
[----:B------:R-:W-:Y:S02]  /*dda0*/  HADD2.F32 R55, -RZ, R55.H1_H1 ;  /* 0x30000037ff377230 */ /* 0x000fe40000004100 */
[C---:B------:R-:W-:Y:S01]  /*ddb0*/  FMUL.FTZ R61, R54.reuse, R61 ;  /* 0x0000003d363d7220 */ /* 0x040fe20000410000 */
[----:B------:R-:W-:Y:S01]  /*ddc0*/  FFMA.FTZ R63, R54, R59, -R63 ;  /* 0x0000003b363f7223 */ /* 0x000fe2000001083f */
[----:B------:R-:W-:Y:S01]  /*ddd0*/  HADD2.F32 R53, -RZ, R53.H1_H1 ;  /* 0x30000035ff357230 */ /* 0x000fe20000004100 */
[----:B------:R-:W-:Y:S01]  /*dde0*/  F2FP.F16.E4M3.UNPACK_B R146, R146 ;  /* 0x00000092ff92723e */ /* 0x000fe200020006ff */
[----:B------:R-:W-:-:S02]  /*ddf0*/  HADD2.F32 R54, -RZ, R57.H1_H1 ;  /* 0x30000039ff367230 */ /* 0x000fc40000004100 */
[-C--:B------:R-:W-:Y:S01]  /*de00*/  FMUL.FTZ R60, R55, R58.reuse ;  /* 0x0000003a373c7220 */ /* 0x080fe20000410000 */
[--C-:B------:R-:W-:Y:S02]  /*de10*/  HADD2.F32 R57, -RZ, R144.reuse.H0_H0 ;  /* 0x20000090ff397230 */ /* 0x100fe40000004100 */
[C---:B------:R-:W-:Y:S01]  /*de20*/  FMUL.FTZ R58, R53.reuse, R58 ;  /* 0x0000003a353a7220 */ /* 0x040fe20000410000 */
[----:B------:R-:W-:Y:S02]  /*de30*/  HADD2.F32 R144, -RZ, R144.H1_H1 ;  /* 0x30000090ff907230 */ /* 0x000fe40000004100 */
[----:B------:R-:W-:Y:S01]  /*de40*/  FFMA.FTZ R60, R53, R54, -R60 ;  /* 0x00000036353c7223 */ /* 0x000fe2000001083c */
[----:B------:R-:W-:Y:S01]  /*de50*/  F2FP.F16.E4M3.UNPACK_B R53, R38 ;  /* 0x00000026ff35723e */ /* 0x000fe200020006ff */
[----:B------:R-:W-:Y:S01]  /*de60*/  FFMA.FTZ R58, R55, R54, R58 ;  /* 0x00000036373a7223 */ /* 0x000fe2000001003a */
[--C-:B------:R-:W-:Y:S02]  /*de70*/  HADD2.F32 R38, -RZ, R43.reuse.H0_H0 ;  /* 0x2000002bff267230 */ /* 0x100fe40000004100 */
[----:B------:R-:W-:Y:S01]  /*de80*/  FFMA.FTZ R61, R56, R59, R61 ;  /* 0x0000003b383d7223 */ /* 0x000fe2000001003d */
[----:B------:R-:W-:Y:S01]  /*de90*/  HADD2.F32 R43, -RZ, R43.H1_H1 ;  /* 0x3000002bff2b7230 */ /* 0x000fe20000004100 */
[----:B------:R-:W-:Y:S01]  /*dea0*/  F2FP.SATFINITE.E4M3.F32.PACK_AB_MERGE_C R45, R48, R45, RZ ;  /* 0x0000002d302d723e */ /* 0x000fe200048070ff */
[--C-:B------:R-:W-:Y:S01]  /*deb0*/  HADD2.F32 R54, -RZ, R53.reuse.H0_H0 ;  /* 0x20000035ff367230 */ /* 0x100fe20000004100 */
[----:B------:R-:W-:Y:S01]  /*dec0*/  F2FP.SATFINITE.E4M3.F32.PACK_AB_MERGE_C R47, R47, R46, RZ ;  /* 0x0000002e2f2f723e */ /* 0x000fe200048070ff */
[----:B------:R-:W-:Y:S01]  /*ded0*/  HADD2.F32 R53, -RZ, R53.H1_H1 ;  /* 0x30000035ff357230 */ /* 0x000fe20000004100 */
[----:B------:R-:W-:Y:S01]  /*dee0*/  F2FP.F16.E4M3.UNPACK_B R48, R42 ;  /* 0x0000002aff30723e */ /* 0x000fe200020006ff */
[----:B------:R-:W-:-:S02]  /*def0*/  HADD2.F32 R55, -RZ, R146.H0_H0 ;  /* 0x20000092ff377230 */ /* 0x000fc40000004100 */
[-C--:B------:R-:W-:Y:S01]  /*df00*/  FMUL.FTZ R59, R54, R57.reuse ;  /* 0x00000039363b7220 */ /* 0x080fe20000410000 */
[----:B------:R-:W-:Y:S02]  /*df10*/  HADD2.F32 R146, -RZ, R146.H1_H1 ;  /* 0x30000092ff927230 */ /* 0x000fe40000004100 */
[C---:B------:R-:W-:Y:S01]  /*df20*/  FMUL.FTZ R57, R38.reuse, R57 ;  /* 0x0000003926397220 */ /* 0x040fe20000410000 */
[-C--:B------:R-:W-:Y:S01]  /*df30*/  FMUL.FTZ R56, R53, R144.reuse ;  /* 0x0000009035387220 */ /* 0x080fe20000410000 */
[----:B------:R-:W-:Y:S01]  /*df40*/  FMUL.FTZ R144, R43, R144 ;  /* 0x000000902b907220 */ /* 0x000fe20000410000 */
[-C--:B------:R-:W-:Y:S01]  /*df50*/  FFMA.FTZ R59, R38, R55.reuse, -R59 ;  /* 0x00000037263b7223 */ /* 0x080fe2000001083b */
[----:B------:R-:W-:Y:S01]  /*df60*/  FFMA.FTZ R38, R54, R55, R57 ;  /* 0x0000003736267223 */ /* 0x000fe20000010039 */
[----:B------:R-:W-:Y:S01]  /*df70*/  F2FP.F16.E4M3.UNPACK_B R54, R36 ;  /* 0x00000024ff36723e */ /* 0x000fe200020006ff */
[-C--:B------:R-:W-:Y:S01]  /*df80*/  FFMA.FTZ R55, R53, R146.reuse, R144 ;  /* 0x0000009235377223 */ /* 0x080fe20000010090 */
[----:B------:R-:W-:Y:S01]  /*df90*/  F2FP.F16.E4M3.UNPACK_B R53, R37 ;  /* 0x00000025ff35723e */ /* 0x000fe200020006ff */
[----:B------:R-:W-:Y:S01]  /*dfa0*/  FFMA.FTZ R56, R43, R146, -R56 ;  /* 0x000000922b387223 */ /* 0x000fe20000010838 */
[----:B------:R-:W-:-:S02]  /*dfb0*/  F2FP.SATFINITE.E4M3.F32.PACK_AB_MERGE_C R46, R52, R49, R45 ;  /* 0x00000031342e723e */ /* 0x000fc4000480702d */
[----:B------:R-:W-:Y:S01]  /*dfc0*/  F2FP.SATFINITE.E4M3.F32.PACK_AB_MERGE_C R45, R51, R50, R47 ;  /* 0x00000032332d723e */ /* 0x000fe2000480702f */
[--C-:B------:R-:W-:Y:S01]  /*dfd0*/  HADD2.F32 R49, -RZ, R53.reuse.H0_H0 ;  /* 0x20000035ff317230 */ /* 0x100fe20000004100 */
[----:B------:R-:W-:Y:S01]  /*dfe0*/  F2FP.SATFINITE.E4M3.F32.PACK_AB_MERGE_C R43, R60, R63, RZ ;  /* 0x0000003f3c2b723e */ /* 0x000fe200048070ff */
[----:B------:R-:W-:Y:S01]  /*dff0*/  HADD2.F32 R50, -RZ, R54.H0_H0 ;  /* 0x20000036ff327230 */ /* 0x000fe20000004100 */
[----:B------:R-:W-:Y:S01]  /*e000*/  F2FP.SATFINITE.E4M3.F32.PACK_AB_MERGE_C R58, R58, R61, RZ ;  /* 0x0000003d3a3a723e */ /* 0x000fe200048070ff */
[----:B------:R-:W-:Y:S01]  /*e010*/  HADD2.F32 R47, -RZ, R48.H0_H0 ;  /* 0x20000030ff2f7230 */ /* 0x000fe20000004100 */
[----:B------:R-:W-:Y:S01]  /*e020*/  F2FP.F16.E4M3.UNPACK_B R51, R14 ;  /* 0x0000000eff33723e */ /* 0x000fe200020006ff */
[----:B------:R-:W-:Y:S01]  /*e030*/  HADD2.F32 R53, -RZ, R53.H1_H1 ;  /* 0x30000035ff357230 */ /* 0x000fe20000004100 */
[----:B------:R-:W-:Y:S01]  /*e040*/  F2FP.SATFINITE.E4M3.F32.PACK_AB_MERGE_C R43, R56, R59, R43 ;  /* 0x0000003b382b723e */ /* 0x000fe2000480702b */
[----:B------:R-:W-:Y:S01]  /*e050*/  FMUL.FTZ R56, R49, R50 ;  /* 0x0000003231387220 */ /* 0x000fe20000410000 */
[----:B------:R-:W-:Y:S01]  /*e060*/  F2FP.SATFINITE.E4M3.F32.PACK_AB_MERGE_C R38, R55, R38, R58 ;  /* 0x000000263726723e */ /* 0x000fe2000480703a */
        /* <DEDUP_REMOVED lines=12> */
[----:B------:R-:W-:Y:S01]  /*e130*/  FFMA.FTZ R37, R53, R52, R56 ;  /* 0x0000003435257223 */ /* 0x000fe20000010038 */
[----:B------:R-:W-:Y:S01]  /*e140*/  F2FP.F16.E4M3.UNPACK_B R49, R42.H1 ;  /* 0x0000002aff31723e */ /* 0x000fe200030006ff */
[----:B------:R-:W-:Y:S01]  /*e150*/  FFMA.FTZ R42, R50, R52, -R55 ;  /* 0x00000034322a7223 */ /* 0x000fe20000010837 */
[----:B------:R-:W-:Y:S01]  /*e160*/  HADD2.F32 R50, -RZ, R51.H0_H0 ;  /* 0x20000033ff327230 */ /* 0x000fe20000004100 */
[----:B------:R-:W-:Y:S01]  /*e170*/  F2FP.F16.E4M3.UNPACK_B R58, R13.H1 ;  /* 0x0000000dff3a723e */ /* 0x000fe200030006ff */
[----:B------:R-:W-:Y:S02]  /*e180*/  HADD2.F32 R55, -RZ, R54.H0_H0 ;  /* 0x20000036ff377230 */ /* 0x000fe40000004100 */
[----:B------:R-:W-:Y:S02]  /*e190*/  HADD2.F32 R36, -RZ, R49.H0_H0 ;  /* 0x20000031ff247230 */ /* 0x000fe40000004100 */
[----:B------:R-:W-:-:S02]  /*e1a0*/  HADD2.F32 R53, -RZ, R14.H0_H0 ;  /* 0x2000000eff357230 */ /* 0x000fc40000004100 */
[-C--:B------:R-:W-:Y:S01]  /*e1b0*/  FMUL.FTZ R57, R50, R55.reuse ;  /* 0x0000003732397220 */ /* 0x080fe20000410000 */
[----:B------:R-:W-:Y:S02]  /*e1c0*/  HADD2.F32 R49, -RZ, R49.H1_H1 ;  /* 0x30000031ff317230 */ /* 0x000fe40000004100 */
[C---:B------:R-:W-:Y:S01]  /*e1d0*/  FMUL.FTZ R55, R36.reuse, R55 ;  /* 0x0000003724377220 */ /* 0x040fe20000410000 */
[----:B------:R-:W-:Y:S02]  /*e1e0*/  HADD2.F32 R52, -RZ, R54.H1_H1 ;  /* 0x30000036ff347230 */ /* 0x000fe40000004100 */
[----:B------:R-:W-:Y:S02]  /*e1f0*/  HADD2.F32 R54, -RZ, R14.H1_H1 ;  /* 0x3000000eff367230 */ /* 0x000fe40000004100 */
[-C--:B------:R-:W-:Y:S01]  /*e200*/  FFMA.FTZ R14, R36, R53.reuse, -R57 ;  /* 0x00000035240e7223 */ /* 0x080fe20000010839 */
[----:B------:R-:W-:Y:S02]  /*e210*/  HADD2.F32 R51, -RZ, R51.H1_H1 ;  /* 0x30000033ff337230 */ /* 0x000fe40000004100 */
[----:B------:R-:W-:Y:S01]  /*e220*/  FFMA.FTZ R36, R50, R53, R55 ;  /* 0x0000003532247223 */ /* 0x000fe20000010037 */
[----:B------:R-:W-:Y:S01]  /*e230*/  FMUL.FTZ R50, R49, R52 ;  /* 0x0000003431327220 */ /* 0x000fe20000410000 */
[----:B------:R-:W-:Y:S01]  /*e240*/  F2FP.F16.E4M3.UNPACK_B R57, R13 ;  /* 0x0000000dff39723e */ /* 0x000fe200020006ff */
[----:B------:R-:W-:-:S02]  /*e250*/  HADD2.F32 R59, -RZ, R58.H0_H0 ;  /* 0x2000003aff3b7230 */ /* 0x000fc40000004100 */
[C---:B------:R-:W-:Y:S01]  /*e260*/  FMUL.FTZ R56, R51.reuse, R52 ;  /* 0x0000003433387220 */ /* 0x040fe20000410000 */
[-C--:B------:R-:W-:Y:S01]  /*e270*/  FFMA.FTZ R63, R51, R54.reuse, R50 ;  /* 0x00000036333f7223 */ /* 0x080fe20000010032 */
[----:B------:R-:W-:Y:S01]  /*e280*/  F2FP.F16.E4M3.UNPACK_B R51, R39.H1 ;  /* 0x00000027ff33723e */ /* 0x000fe200030006ff */
[----:B------:R-:W-:Y:S02]  /*e290*/  HADD2.F32 R58, -RZ, R58.H1_H1 ;  /* 0x3000003aff3a7230 */ /* 0x000fe40000004100 */
[----:B------:R-:W-:Y:S01]  /*e2a0*/  FFMA.FTZ R61, R49, R54, -R56 ;  /* 0x00000036313d7223 */ /* 0x000fe20000010838 */
[-C--:B------:R-:W-:Y:S01]  /*e2b0*/  F2FP.F16.E4M3.UNPACK_B R49, R15.reuse ;  /* 0x0000000fff31723e */ /* 0x080fe200020006ff */
[--C-:B------:R-:W-:Y:S01]  /*e2c0*/  HADD2.F32 R60, -RZ, R57.reuse.H0_H0 ;  /* 0x20000039ff3c7230 */ /* 0x100fe20000004100 */
[----:B------:R-:W-:Y:S01]  /*e2d0*/  F2FP.F16.E4M3.UNPACK_B R15, R15.H1 ;  /* 0x0000000fff0f723e */ /* 0x000fe200030006ff */
[----:B------:R-:W-:Y:S01]  /*e2e0*/  HADD2.F32 R57, -RZ, R57.H1_H1 ;  /* 0x30000039ff397230 */ /* 0x000fe20000004100 */
[----:B------:R-:W-:-:S02]  /*e2f0*/  F2FP.F16.E4M3.UNPACK_B R13, R12 ;  /* 0x0000000cff0d723e */ /* 0x000fc400020006ff */
[----:B------:R-:W-:Y:S01]  /*e300*/  F2FP.F16.E4M3.UNPACK_B R54, R12.H1 ;  /* 0x0000000cff36723e */ /* 0x000fe200030006ff */
[----:B------:R-:W-:Y:S01]  /*e310*/  HADD2.F32 R12, -RZ, R51.H0_H0 ;  /* 0x20000033ff0c7230 */ /* 0x000fe20000004100 */
[----:B------:R-:W-:Y:S01]  /*e320*/  F2FP.F16.E4M3.UNPACK_B R52, R39 ;  /* 0x00000027ff34723e */ /* 0x000fe200020006ff */
        /* <DEDUP_REMOVED lines=8> */
[--C-:B------:R-:W-:Y:S02]  /*e3b0*/  HADD2.F32 R53, -RZ, R52.reuse.H0_H0 ;  /* 0x20000034ff357230 */ /* 0x100fe40000004100 */
[-C--:B------:R-:W-:Y:S01]  /*e3c0*/  FMUL.FTZ R50, R51, R58.reuse ;  /* 0x0000003a33327220 */ /* 0x080fe20000410000 */
[--C-:B------:R-:W-:Y:S02]  /*e3d0*/  HADD2.F32 R39, -RZ, R49.reuse.H0_H0 ;  /* 0x20000031ff277230 */ /* 0x100fe40000004100 */
[----:B------:R-:W-:Y:S01]  /*e3e0*/  FMUL.FTZ R58, R15, R58 ;  /* 0x0000003a0f3a7220 */ /* 0x000fe20000410000 */
[----:B------:R-:W-:Y:S02]  /*e3f0*/  HADD2.F32 R52, -RZ, R52.H1_H1 ;  /* 0x30000034ff347230 */ /* 0x000fe40000004100 */
[----:B------:R-:W-:Y:S01]  /*e400*/  FFMA.FTZ R59, R12, R55, R59 ;  /* 0x000000370c3b7223 */ /* 0x000fe2000001003b */
[----:B------:R-:W-:-:S02]  /*e410*/  HADD2.F32 R49, -RZ, R49.H1_H1 ;  /* 0x30000031ff317230 */ /* 0x000fc40000004100 */
[-C--:B------:R-:W-:Y:S01]  /*e420*/  FMUL.FTZ R62, R53, R60.reuse ;  /* 0x0000003c353e7220 */ /* 0x080fe20000410000 */
[----:B------:R-:W-:Y:S02]  /*e430*/  HADD2.F32 R54, -RZ, R54.H1_H1 ;  /* 0x30000036ff367230 */ /* 0x000fe40000004100 */
[CC--:B------:R-:W-:Y:S01]  /*e440*/  FMUL.FTZ R12, R52.reuse, R57.reuse ;  /* 0x00000039340c7220 */ /* 0x0c0fe20000410000 */
[--C-:B------:R-:W-:Y:S02]  /*e450*/  HADD2.F32 R56, -RZ, R13.reuse.H0_H0 ;  /* 0x2000000dff387230 */ /* 0x100fe40000004100 */
[----:B------:R-:W-:Y:S01]  /*e460*/  FMUL.FTZ R60, R39, R60 ;  /* 0x0000003c273c7220 */ /* 0x000fe20000410000 */
[----:B------:R-:W-:Y:S02]  /*e470*/  HADD2.F32 R13, -RZ, R13.H1_H1 ;  /* 0x3000000dff0d7230 */ /* 0x000fe40000004100 */
[----:B------:R-:W-:Y:S01]  /*e480*/  FMUL.FTZ R57, R49, R57 ;  /* 0x0000003931397220 */ /* 0x000fe20000410000 */
[-C--:B------:R-:W-:Y:S01]  /*e490*/  FFMA.FTZ R50, R15, R54.reuse, -R50 ;  /* 0x000000360f327223 */ /* 0x080fe20000010832 */
[----:B------:R-:W-:Y:S01]  /*e4a0*/  FFMA.FTZ R58, R51, R54, R58 ;  /* 0x00000036333a7223 */ /* 0x000fe2000001003a */
[-C--:B------:R-:W-:Y:S01]  /*e4b0*/  FFMA.FTZ R62, R39, R56.reuse, -R62 ;  /* 0x00000038273e7223 */ /* 0x080fe2000001083e */
[----:B------:R-:W-:Y:S01]  /*e4c0*/  FFMA.FTZ R60, R53, R56, R60 ;  /* 0x00000038353c7223 */ /* 0x000fe2000001003c */
[-C--:B------:R-:W-:Y:S01]  /*e4d0*/  FFMA.FTZ R49, R49, R13.reuse, -R12 ;  /* 0x0000000d31317223 */ /* 0x080fe2000001080c */
[----:B------:R-:W-:Y:S01]  /*e4e0*/  FFMA.FTZ R57, R52, R13, R57 ;  /* 0x0000000d34397223 */ /* 0x000fe20000010039 */
[----:B------:R-:W-:Y:S01]  /*e4f0*/  F2FP.SATFINITE.E4M3.F32.PACK_AB_MERGE_C R36, R63, R36, RZ ;  /* 0x000000243f24723e */ /* 0x000fe200048070ff */
[----:B------:R-:W-:Y:S01]  /*e500*/  IMAD.MOV.U32 R12, RZ, RZ, R46 ;  /* 0x000000ffff0c7224 */ /* 0x000fe200078e002e */
[----:B------:R-:W-:-:S02]  /*e510*/  F2FP.SATFINITE.E4M3.F32.PACK_AB_MERGE_C R50, R50, R69, RZ ;  /* 0x000000453232723e */ /* 0x000fc400048070ff */
[----:B------:R-:W-:Y:S02]  /*e520*/  F2FP.SATFINITE.E4M3.F32.PACK_AB_MERGE_C R58, R58, R59, RZ ;  /* 0x0000003b3a3a723e */ /* 0x000fe400048070ff */
[----:B------:R-:W-:Y:S02]  /*e530*/  F2FP.SATFINITE.E4M3.F32.PACK_AB_MERGE_C R13, R42, R47, R14 ;  /* 0x0000002f2a0d723e */ /* 0x000fe4000480700e */
[----:B------:R-:W-:Y:S01]  /*e540*/  F2FP.SATFINITE.E4M3.F32.PACK_AB_MERGE_C R37, R37, R48, R36 ;  /* 0x000000302525723e */ /* 0x000fe20004807024 */
[----:B------:R-:W-:Y:S01]  /*e550*/  IMAD.MOV.U32 R36, RZ, RZ, R45 ;  /* 0x000000ffff247224 */ /* 0x000fe200078e002d */
[----:B------:R-:W-:Y:S02]  /*e560*/  F2FP.SATFINITE.E4M3.F32.PACK_AB_MERGE_C R15, R49, R62, R50 ;  /* 0x0000003e310f723e */ /* 0x000fe40004807032 */
[----:B------:R-:W-:Y:S02]  /*e570*/  F2FP.SATFINITE.E4M3.F32.PACK_AB_MERGE_C R39, R57, R60, R58 ;  /* 0x0000003c3927723e */ /* 0x000fe4000480703a */
[----:B------:R-:W-:-:S07]  /*e580*/  MOV R14, R43 ;  /* 0x0000002b000e7202 */ /* 0x000fce0000000f00 */
.L_x_521:
[----:B------:R-:W-:Y:S05]  /*e590*/  BSYNC B2 ;  /* 0x0000000000027941 */ /* 0x000fea0003800000 */
.L_x_520:
[----:B------:R-:W-:Y:S01]  /*e5a0*/  ISETP.GE.AND P2, PT, R11, R128, PT ;  /* 0x000000800b00720c */ /* 0x000fe20003f46270 */
[----:B0-----:R0:W-:-:S12]  /*e5b0*/  ST.E.128 desc[UR50][R40.64], R12 ;  /* 0x0000000c28007985 */ /* 0x0011d8000c101d32 */
[----:B------:R-:W-:-:S04]  /*e5c0*/  @!P2 IADD3 R42, P4, R11, R44, RZ ;  /* 0x0000002c0b2aa210 */ /* 0x000fc80007f9e0ff */
[----:B------:R-:W-:-:S05]  /*e5d0*/  @!P2 LEA.HI.X.SX32 R43, R11, R120, 0x1, P4 ;  /* 0x000000780b2ba211 */ /* 0x000fca00020f0eff */
[----:B-1----:R0:W-:Y:S04]  /*e5e0*/  @!P2 ST.E.128 desc[UR50][R42.64], R36 ;  /* 0x000000242a00a985 */ /* 0x0021e8000c101d32 */
.L_x_519:
[----:B------:R-:W-:Y:S05]  /*e5f0*/  BSYNC B1 ;  /* 0x0000000000017941 */ /* 0x000fea0003800000 */
.L_x_518:
[----:B------:R-:W-:-:S13]  /*e600*/  ISETP.NE.AND P2, PT, R30, RZ, PT ;  /* 0x000000ff1e00720c */ /* 0x000fda0003f45270 */
[----:B------:R-:W-:Y:S05]  /*e610*/  @!P2 BRA `(.L_x_470) ;  /* 0x000000140090a947 */ /* 0x000fea0003800000 */
[----:B----4-:R-:W4:Y:S01]  /*e620*/  LDL R11, [R1] ;  /* 0x00000000010b7983 */ /* 0x010f220000100800 */
[----:B0-----:R-:W-:Y:S01]  /*e630*/  IADD3 R40, P2, R27, R44, RZ ;  /* 0x0000002c1b287210 */ /* 0x001fe20007f5e0ff */
[----:B------:R-:W-:Y:S04]  /*e640*/  BSSY B1, `(.L_x_522) ;  /* 0x00000eb000017945 */ /* 0x000fe80003800000 */
[----:B-1----:R-:W-:Y:S01]  /*e650*/  IMAD.X R41, R120, 0x1, R110, P2 ;  /* 0x0000000178297824 */ /* 0x002fe200010e066e */
[----:B------:R-:W-:Y:S02]  /*e660*/  ISETP.GE.AND P2, PT, R4, R117, PT ;  /* 0x000000750400720c */ /* 0x000fe40003f46270 */
[----:B----4-:R-:W-:-:S04]  /*e670*/  LOP3.LUT P4, RZ, R11, 0x1, RZ, 0xc0, !PT ;  /* 0x000000010bff7812 */ /* 0x010fc8000788c0ff */
[----:B------:R-:W-:-:S04]  /*e680*/  SEL R142, R118, R142, !P4 ;  /* 0x0000008e768e7207 */ /* 0x000fc80006000000 */
        /* <DEDUP_REMOVED lines=18> */
[--C-:B------:R-:W-:Y:S01]  /*e7b0*/  SHF.R.U32.HI R43, RZ, 0x8, R81.reuse ;  /* 0x00000008ff2b7819 */ /* 0x100fe20000011651 */
[----:B0-----:R-:W-:Y:S01]  /*e7c0*/  IMAD.MOV.U32 R47, RZ, RZ, R12 ;  /* 0x000000ffff2f7224 */ /* 0x001fe200078e000c */
[----:B------:R-:W-:Y:S01]  /*e7d0*/  SHF.R.U32.HI R56, RZ, 0x10, R81 ;  /* 0x00000010ff387819 */ /* 0x000fe20000011651 */
[----:B------:R-:W-:Y:S01]  /*e7e0*/  IMAD.MOV.U32 R42, RZ, RZ, R13 ;  /* 0x000000ffff2a7224 */ /* 0x000fe200078e000d */
[----:B------:R-:W-:Y:S01]  /*e7f0*/  SHF.R.U32.HI R53, RZ, 0x8, R67 ;  /* 0x00000008ff357819 */ /* 0x000fe20000011643 */
[----:B------:R-:W-:Y:S01]  /*e800*/  IMAD.SHL.U32 R12, R43, 0x100, RZ ;  /* 0x000001002b0c7824 */ /* 0x000fe200078e00ff */
[----:B------:R-:W-:Y:S01]  /*e810*/  LOP3.LUT R45, R81, 0xff0000ff, RZ, 0xc0, !PT ;  /* 0xff0000ff512d7812 */ /* 0x000fe200078ec0ff */
[----:B------:R-:W-:Y:S01]  /*e820*/  IMAD.U32 R13, R56, 0x10000, RZ ;  /* 0x00010000380d7824 */ /* 0x000fe200078e00ff */
[----:B------:R-:W-:Y:S01]  /*e830*/  SHF.R.U32.HI R54, RZ, 0x8, R83 ;  /* 0x00000008ff367819 */ /* 0x000fe20000011653 */
[----:B------:R-:W-:Y:S01]  /*e840*/  IMAD.SHL.U32 R53, R53, 0x100, RZ ;  /* 0x0000010035357824 */ /* 0x000fe200078e00ff */
[----:B------:R-:W-:Y:S01]  /*e850*/  SHF.R.U32.HI R51, RZ, 0x8, R65 ;  /* 0x00000008ff337819 */ /* 0x000fe20000011641 */
[----:B------:R-:W-:Y:S01]  /*e860*/  IMAD.MOV.U32 R43, RZ, RZ, R14 ;  /* 0x000000ffff2b7224 */ /* 0x000fe200078e000e */
[----:B------:R-:W-:-:S02]  /*e870*/  SHF.R.U32.HI R52, RZ, 0x10, R83 ;  /* 0x00000010ff347819 */ /* 0x000fc40000011653 */
[----:B------:R-:W-:Y:S01]  /*e880*/  LOP3.LUT R12, R45, 0xff00, R12, 0xf8, !PT ;  /* 0x0000ff002d0c7812 */ /* 0x000fe200078ef80c */
[----:B------:R-:W-:Y:S01]  /*e890*/  IMAD.SHL.U32 R45, R54, 0x100, RZ ;  /* 0x00000100362d7824 */ /* 0x000fe200078e00ff */
[----:B------:R-:W-:Y:S02]  /*e8a0*/  LOP3.LUT R48, R65, 0xff0000ff, RZ, 0xc0, !PT ;  /* 0xff0000ff41307812 */ /* 0x000fe400078ec0ff */
[----:B------:R-:W-:Y:S02]  /*e8b0*/  LOP3.LUT R50, R67, 0xff0000ff, RZ, 0xc0, !PT ;  /* 0xff0000ff43327812 */ /* 0x000fe400078ec0ff */
[----:B------:R-:W-:Y:S02]  /*e8c0*/  SHF.L.U32 R51, R51, 0x8, RZ ;  /* 0x0000000833337819 */ /* 0x000fe400000006ff */
[----:B------:R-:W-:Y:S02]  /*e8d0*/  LOP3.LUT R46, R83, 0xff0000ff, RZ, 0xc0, !PT ;  /* 0xff0000ff532e7812 */ /* 0x000fe400078ec0ff */
[----:B-1----:R-:W-:-:S02]  /*e8e0*/  MOV R49, R36 ;  /* 0x0000002400317202 */ /* 0x002fc40000000f00 */
[----:B------:R-:W-:Y:S01]  /*e8f0*/  LOP3.LUT R14, R12, 0xff0000, R13, 0xf8, !PT ;  /* 0x00ff00000c0e7812 */ /* 0x000fe200078ef80d */
[----:B------:R-:W-:Y:S01]  /*e900*/  IMAD.U32 R12, R52, 0x10000, RZ ;  /* 0x00010000340c7824 */ /* 0x000fe200078e00ff */
[----:B------:R-:W-:Y:S02]  /*e910*/  LOP3.LUT R36, R48, 0xff00, R51, 0xf8, !PT ;  /* 0x0000ff0030247812 */ /* 0x000fe400078ef833 */
[----:B------:R-:W-:Y:S02]  /*e920*/  LOP3.LUT R54, R50, 0xff00, R53, 0xf8, !PT ;  /* 0x0000ff0032367812 */ /* 0x000fe400078ef835 */
[----:B------:R-:W-:Y:S02]  /*e930*/  LOP3.LUT R45, R46, 0xff00, R45, 0xf8, !PT ;  /* 0x0000ff002e2d7812 */ /* 0x000fe400078ef82d */
[----:B------:R-:W-:Y:S02]  /*e940*/  F2FP.F16.E4M3.UNPACK_B R53, R141.H1 ;  /* 0x0000008dff35723e */ /* 0x000fe400030006ff */
[----:B------:R-:W-:-:S02]  /*e950*/  F2FP.F16.E4M3.UNPACK_B R50, R49.H1 ;  /* 0x00000031ff32723e */ /* 0x000fc400030006ff */
[----:B------:R-:W-:Y:S01]  /*e960*/  F2FP.F16.E4M3.UNPACK_B R48, R47.H1 ;  /* 0x0000002fff30723e */ /* 0x000fe200030006ff */
[----:B------:R-:W-:Y:S01]  /*e970*/  HADD2.F32 R13, -RZ, R53.H0_H0 ;  /* 0x20000035ff0d7230 */ /* 0x000fe20000004100 */
[----:B------:R-:W-:Y:S01]  /*e980*/  LOP3.LUT R12, R45, 0xff0000, R12, 0xf8, !PT ;  /* 0x00ff00002d0c7812 */ /* 0x000fe200078ef80c */
[----:B------:R-:W-:Y:S01]  /*e990*/  HADD2.F32 R46, -RZ, R50.H0_H0 ;  /* 0x20000032ff2e7230 */ /* 0x000fe20000004100 */
[----:B------:R-:W-:Y:S01]  /*e9a0*/  F2FP.F16.E4M3.UNPACK_B R51, R139.H1 ;  /* 0x0000008bff33723e */ /* 0x000fe200030006ff */
[--C-:B------:R-:W-:Y:S01]  /*e9b0*/  HADD2.F32 R45, -RZ, R48.reuse.H0_H0 ;  /* 0x20000030ff2d7230 */ /* 0x100fe20000004100 */
[----:B------:R-:W-:Y:S01]  /*e9c0*/  SHF.R.U32.HI R57, RZ, 0x10, R67 ;  /* 0x00000010ff397819 */ /* 0x000fe20000011643 */
[----:B------:R-:W-:Y:S02]  /*e9d0*/  HADD2.F32 R48, -RZ, R48.H1_H1 ;  /* 0x30000030ff307230 */ /* 0x000fe40000004100 */
[----:B------:R-:W-:Y:S01]  /*e9e0*/  FMUL.FTZ R56, R46, R13 ;  /* 0x0000000d2e387220 */ /* 0x000fe20000410000 */
[----:B------:R-:W-:-:S02]  /*e9f0*/  HADD2.F32 R52, -RZ, R51.H0_H0 ;  /* 0x20000033ff347230 */ /* 0x000fc40000004100 */
[----:B------:R-:W-:Y:S01]  /*ea00*/  FMUL.FTZ R59, R45, R13 ;  /* 0x0000000d2d3b7220 */ /* 0x000fe20000410000 */
[----:B------:R-:W-:Y:S01]  /*ea10*/  IMAD.U32 R57, R57, 0x10000, RZ ;  /* 0x0001000039397824 */ /* 0x000fe200078e00ff */
[----:B------:R-:W-:Y:S01]  /*ea20*/  SHF.R.U32.HI R55, RZ, 0x10, R65 ;  /* 0x00000010ff377819 */ /* 0x000fe20000011641 */
[-C--:B------:R-:W-:Y:S01]  /*ea30*/  FFMA.FTZ R45, R45, R52.reuse, -R56 ;  /* 0x000000342d2d7223 */ /* 0x080fe20000010838 */
[----:B------:R-:W-:Y:S01]  /*ea40*/  FFMA.FTZ R46, R46, R52, R59 ;  /* 0x000000342e2e7223 */ /* 0x000fe2000001003b */
[----:B------:R-:W-:Y:S01]  /*ea50*/  HADD2.F32 R52, -RZ, R53.H1_H1 ;  /* 0x30000035ff347230 */ /* 0x000fe20000004100 */
[----:B------:R-:W-:Y:S01]  /*ea60*/  LOP3.LUT R13, R54, 0xff0000, R57, 0xf8, !PT ;  /* 0x00ff0000360d7812 */ /* 0x000fe200078ef839 */
[----:B------:R-:W-:Y:S01]  /*ea70*/  HADD2.F32 R53, -RZ, R50.H1_H1 ;  /* 0x30000032ff357230 */ /* 0x000fe20000004100 */
[----:B------:R-:W-:Y:S01]  /*ea80*/  SHF.L.U32 R55, R55, 0x10, RZ ;  /* 0x0000001037377819 */ /* 0x000fe200000006ff */
[----:B------:R-:W-:Y:S01]  /*ea90*/  HADD2.F32 R54, -RZ, R51.H1_H1 ;  /* 0x30000033ff367230 */ /* 0x000fe20000004100 */
[----:B------:R-:W-:Y:S01]  /*eaa0*/  F2FP.F16.E4M3.UNPACK_B R141, R141 ;  /* 0x0000008dff8d723e */ /* 0x000fe200020006ff */
[----:B------:R-:W-:Y:S01]  /*eab0*/  FMUL.FTZ R56, R48, R52 ;  /* 0x0000003430387220 */ /* 0x000fe20000410000 */
[----:B------:R-:W-:-:S02]  /*eac0*/  F2FP.F16.E4M3.UNPACK_B R50, R49 ;  /* 0x00000031ff32723e */ /* 0x000fc400020006ff */
[----:B------:R-:W-:Y:S01]  /*ead0*/  F2FP.F16.E4M3.UNPACK_B R51, R47 ;  /* 0x0000002fff33723e */ /* 0x000fe200020006ff */
[C---:B------:R-:W-:Y:S01]  /*eae0*/  FMUL.FTZ R47, R53.reuse, R52 ;  /* 0x00000034352f7220 */ /* 0x040fe20000410000 */
[----:B------:R-:W-:Y:S01]  /*eaf0*/  LOP3.LUT R36, R36, 0xff0000, R55, 0xf8, !PT ;  /* 0x00ff000024247812 */ /* 0x000fe200078ef837 */
[----:B------:R-:W-:Y:S01]  /*eb00*/  HADD2.F32 R55, -RZ, R141.H0_H0 ;  /* 0x2000008dff377230 */ /* 0x000fe20000004100 */
[----:B------:R-:W-:Y:S01]  /*eb10*/  F2FP.F16.E4M3.UNPACK_B R139, R139 ;  /* 0x0000008bff8b723e */ /* 0x000fe200020006ff */
[----:B------:R-:W-:Y:S02]  /*eb20*/  HADD2.F32 R52, -RZ, R50.H0_H0 ;  /* 0x20000032ff347230 */ /* 0x000fe40000004100 */
[-C--:B------:R-:W-:Y:S01]  /*eb30*/  FFMA.FTZ R48, R48, R54.reuse, -R47 ;  /* 0x0000003630307223 */ /* 0x080fe2000001082f */
[----:B------:R-:W-:Y:S02]  /*eb40*/  HADD2.F32 R49, -RZ, R51.H0_H0 ;  /* 0x20000033ff317230 */ /* 0x000fe40000004100 */
[----:B------:R-:W-:Y:S01]  /*eb50*/  FFMA.FTZ R47, R53, R54, R56 ;  /* 0x00000036352f7223 */ /* 0x000fe20000010038 */
        /* <DEDUP_REMOVED lines=10> */
[----:B------:R-:W-:Y:S01]  /*ec00*/  F2FP.F16.E4M3.UNPACK_B R57, R140.H1 ;  /* 0x0000008cff39723e */ /* 0x000fe200030006ff */
[C---:B------:R-:W-:Y:S01]  /*ec10*/  FMUL.FTZ R62, R51.reuse, R56 ;  /* 0x00000038333e7220 */ /* 0x040fe20000410000 */
[----:B------:R-:W-:Y:S01]  /*ec20*/  F2FP.F16.E4M3.UNPACK_B R54, R38.H1 ;  /* 0x00000026ff36723e */ /* 0x000fe200030006ff */
[-C--:B------:R-:W-:Y:S01]  /*ec30*/  FFMA.FTZ R60, R51, R52.reuse, -R58 ;  /* 0x00000034333c7223 */ /* 0x080fe2000001083a */
[----:B------:R-:W-:Y:S01]  /*ec40*/  F2FP.F16.E4M3.UNPACK_B R51, R43.H1 ;  /* 0x0000002bff33723e */ /* 0x000fe200030006ff */
[----:B------:R-:W-:Y:S01]  /*ec50*/  HADD2.F32 R58, -RZ, R57.H0_H0 ;  /* 0x20000039ff3a7230 */ /* 0x000fe20000004100 */
[----:B------:R-:W-:Y:S01]  /*ec60*/  F2FP.F16.E4M3.UNPACK_B R56, R129.H1 ;  /* 0x00000081ff38723e */ /* 0x000fe200030006ff */
[----:B------:R-:W-:Y:S02]  /*ec70*/  HADD2.F32 R55, -RZ, R54.H0_H0 ;  /* 0x20000036ff377230 */ /* 0x000fe40000004100 */
[----:B------:R-:W-:Y:S01]  /*ec80*/  FFMA.FTZ R59, R53, R52, R62 ;  /* 0x00000034353b7223 */ /* 0x000fe2000001003e */
[----:B------:R-:W-:Y:S01]  /*ec90*/  HADD2.F32 R52, -RZ, R51.H0_H0 ;  /* 0x20000033ff347230 */ /* 0x000fe20000004100 */
[----:B------:R-:W-:Y:S01]  /*eca0*/  F2FP.F16.E4M3.UNPACK_B R140, R140 ;  /* 0x0000008cff8c723e */ /* 0x000fe200020006ff */
[----:B------:R-:W-:-:S02]  /*ecb0*/  HADD2.F32 R53, -RZ, R56.H0_H0 ;  /* 0x20000038ff357230 */ /* 0x000fc40000004100 */
[CC--:B------:R-:W-:Y:S01]  /*ecc0*/  FMUL.FTZ R61, R55.reuse, R58.reuse ;  /* 0x0000003a373d7220 */ /* 0x0c0fe20000410000 */
[----:B------:R-:W-:Y:S02]  /*ecd0*/  HADD2.F32 R57, -RZ, R57.H1_H1 ;  /* 0x30000039ff397230 */ /* 0x000fe40000004100 */
[C---:B------:R-:W-:Y:S01]  /*ece0*/  FMUL.FTZ R62, R52.reuse, R58 ;  /* 0x0000003a343e7220 */ /* 0x040fe20000410000 */
[----:B------:R-:W-:Y:S02]  /*ecf0*/  HADD2.F32 R54, -RZ, R54.H1_H1 ;  /* 0x30000036ff367230 */ /* 0x000fe40000004100 */
[----:B------:R-:W-:Y:S01]  /*ed00*/  FFMA.FTZ R58, R52, R53, -R61 ;  /* 0x00000035343a7223 */ /* 0x000fe2000001083d */
[----:B------:R-:W-:Y:S01]  /*ed10*/  HADD2.F32 R51, -RZ, R51.H1_H1 ;  /* 0x30000033ff337230 */ /* 0x000fe20000004100 */
[----:B------:R-:W-:Y:S01]  /*ed20*/  F2FP.F16.E4M3.UNPACK_B R43, R43 ;  /* 0x0000002bff2b723e */ /* 0x000fe200020006ff */
[----:B------:R-:W-:Y:S02]  /*ed30*/  HADD2.F32 R56, -RZ, R56.H1_H1 ;  /* 0x30000038ff387230 */ /* 0x000fe40000004100 */
[----:B------:R-:W-:Y:S01]  /*ed40*/  FMUL.FTZ R52, R54, R57 ;  /* 0x0000003936347220 */ /* 0x000fe20000410000 */
[----:B------:R-:W-:Y:S01]  /*ed50*/  FFMA.FTZ R62, R55, R53, R62 ;  /* 0x00000035373e7223 */ /* 0x000fe2000001003e */
[----:B------:R-:W-:Y:S01]  /*ed60*/  FMUL.FTZ R57, R51, R57 ;  /* 0x0000003933397220 */ /* 0x000fe20000410000 */
[----:B------:R-:W-:-:S02]  /*ed70*/  HADD2.F32 R55, -RZ, R140.H0_H0 ;  /* 0x2000008cff377230 */ /* 0x000fc40000004100 */
[----:B------:R-:W-:Y:S01]  /*ed80*/  FFMA.FTZ R63, R51, R56, -R52 ;  /* 0x00000038333f7223 */ /* 0x000fe20000010834 */
[----:B------:R-:W-:Y:S01]  /*ed90*/  F2FP.F16.E4M3.UNPACK_B R51, R38 ;  /* 0x00000026ff33723e */ /* 0x000fe200020006ff */
[----:B------:R-:W-:Y:S01]  /*eda0*/  HADD2.F32 R140, -RZ, R140.H1_H1 ;  /* 0x3000008cff8c7230 */ /* 0x000fe20000004100 */
[----:B------:R-:W-:Y:S01]  /*edb0*/  F2FP.F16.E4M3.UNPACK_B R129, R129 ;  /* 0x00000081ff81723e */ /* 0x000fe200020006ff */
[----:B------:R-:W-:Y:S02]  /*edc0*/  HADD2.F32 R38, -RZ, R43.H0_H0 ;  /* 0x2000002bff267230 */ /* 0x000fe40000004100 */
[----:B------:R-:W-:Y:S01]  /*edd0*/  FFMA.FTZ R65, R54, R56, R57 ;  /* 0x0000003836417223 */ /* 0x000fe20000010039 */
[--C-:B------:R-:W-:Y:S01]  /*ede0*/  HADD2.F32 R52, -RZ, R51.reuse.H0_H0 ;  /* 0x20000033ff347230 */ /* 0x100fe20000004100 */
[----:B------:R-:W-:Y:S01]  /*edf0*/  F2FP.SATFINITE.E4M3.F32.PACK_AB_MERGE_C R45, R48, R45, RZ ;  /* 0x0000002d302d723e */ /* 0x000fe200048070ff */
[----:B------:R-:W-:Y:S01]  /*ee00*/  HADD2.F32 R51, -RZ, R51.H1_H1 ;  /* 0x30000033ff337230 */ /* 0x000fe20000004100 */
[----:B------:R-:W-:Y:S01]  /*ee10*/  F2FP.SATFINITE.E4M3.F32.PACK_AB_MERGE_C R47, R47, R46, RZ ;  /* 0x0000002e2f2f723e */ /* 0x000fe200048070ff */
[----:B------:R-:W-:-:S02]  /*ee20*/  HADD2.F32 R43, -RZ, R43.H1_H1 ;  /* 0x3000002bff2b7230 */ /* 0x000fc40000004100 */
[-C--:B------:R-:W-:Y:S01]  /*ee30*/  FMUL.FTZ R57, R52, R55.reuse ;  /* 0x0000003734397220 */ /* 0x080fe20000410000 */
[--C-:B------:R-:W-:Y:S02]  /*ee40*/  HADD2.F32 R53, -RZ, R129.reuse.H0_H0 ;  /* 0x20000081ff357230 */ /* 0x100fe40000004100 */
[-C--:B------:R-:W-:Y:S01]  /*ee50*/  FMUL.FTZ R56, R51, R140.reuse ;  /* 0x0000008c33387220 */ /* 0x080fe20000410000 */
[----:B------:R-:W-:Y:S02]  /*ee60*/  HADD2.F32 R54, -RZ, R129.H1_H1 ;  /* 0x30000081ff367230 */ /* 0x000fe40000004100 */
[C---:B------:R-:W-:Y:S01]  /*ee70*/  FMUL.FTZ R55, R38.reuse, R55 ;  /* 0x0000003726377220 */ /* 0x040fe20000410000 */
[----:B------:R-:W-:Y:S01]  /*ee80*/  FMUL.FTZ R140, R43, R140 ;  /* 0x0000008c2b8c7220 */ /* 0x000fe20000410000 */
[-C--:B------:R-:W-:Y:S01]  /*ee90*/  FFMA.FTZ R57, R38, R53.reuse, -R57 ;  /* 0x0000003526397223 */ /* 0x080fe20000010839 */
[----:B------:R-:W-:Y:S01]  /*eea0*/  F2FP.F16.E4M3.UNPACK_B R48, R42 ;  /* 0x0000002aff30723e */ /* 0x000fe200020006ff */
[----:B------:R-:W-:Y:S01]  /*eeb0*/  FFMA.FTZ R38, R52, R53, R55 ;  /* 0x0000003534267223 */ /* 0x000fe20000010037 */
[-C--:B------:R-:W-:Y:S01]  /*eec0*/  FFMA.FTZ R61, R51, R54.reuse, R140 ;  /* 0x00000036333d7223 */ /* 0x080fe2000001008c */
[----:B------:R-:W-:Y:S01]  /*eed0*/  F2FP.F16.E4M3.UNPACK_B R51, R37 ;  /* 0x00000025ff33723e */ /* 0x000fe200020006ff */
[----:B------:R-:W-:Y:S01]  /*eee0*/  FFMA.FTZ R56, R43, R54, -R56 ;  /* 0x000000362b387223 */ /* 0x000fe20000010838 */
[----:B------:R-:W-:-:S02]  /*eef0*/  F2FP.F16.E4M3.UNPACK_B R55, R36 ;  /* 0x00000024ff37723e */ /* 0x000fc400020006ff */
[----:B------:R-:W-:Y:S01]  /*ef00*/  F2FP.SATFINITE.E4M3.F32.PACK_AB_MERGE_C R46, R60, R49, R45 ;  /* 0x000000313c2e723e */ /* 0x000fe2000480702d */
[----:B------:R-:W-:Y:S01]  /*ef10*/  HADD2.F32 R49, -RZ, R51.H0_H0 ;  /* 0x20000033ff317230 */ /* 0x000fe20000004100 */
[----:B------:R-:W-:Y:S01]  /*ef20*/  F2FP.SATFINITE.E4M3.F32.PACK_AB_MERGE_C R45, R59, R50, R47 ;  /* 0x000000323b2d723e */ /* 0x000fe2000480702f */
[----:B------:R-:W-:Y:S01]  /*ef30*/  HADD2.F32 R50, -RZ, R55.H0_H0 ;  /* 0x20000037ff327230 */ /* 0x000fe20000004100 */
[----:B------:R-:W-:Y:S01]  /*ef40*/  F2FP.SATFINITE.E4M3.F32.PACK_AB_MERGE_C R43, R63, R58, RZ ;  /* 0x0000003a3f2b723e */ /* 0x000fe200048070ff */
[--C-:B------:R-:W-:Y:S01]  /*ef50*/  HADD2.F32 R47, -RZ, R48.reuse.H0_H0 ;  /* 0x20000030ff2f7230 */ /* 0x100fe20000004100 */
[----:B------:R-:W-:Y:S01]  /*ef60*/  F2FP.F16.E4M3.UNPACK_B R53, R14 ;  /* 0x0000000eff35723e */ /* 0x000fe200020006ff */
[----:B------:R-:W-:Y:S01]  /*ef70*/  HADD2.F32 R52, -RZ, R51.H1_H1 ;  /* 0x30000033ff347230 */ /* 0x000fe20000004100 */
[----:B------:R-:W-:Y:S01]  /*ef80*/  F2FP.SATFINITE.E4M3.F32.PACK_AB_MERGE_C R43, R56, R57, R43 ;  /* 0x00000039382b723e */ /* 0x000fe2000480702b */
[-C--:B------:R-:W-:Y:S01]  /*ef90*/  FMUL.FTZ R56, R49, R50.reuse ;  /* 0x0000003231387220 */ /* 0x080fe20000410000 */
[----:B------:R-:W-:Y:S01]  /*efa0*/  FMUL.FTZ R58, R47, R50 ;  /* 0x000000322f3a7220 */ /* 0x000fe20000410000 */
[----:B------:R-:W-:Y:S01]  /*efb0*/  HADD2.F32 R54, -RZ, R53.H0_H0 ;  /* 0x20000035ff367230 */ /* 0x000fe20000004100 */
[----:B------:R-:W-:Y:S01]  /*efc0*/  F2FP.F16.E4M3.UNPACK_B R51, R37.H1 ;  /* 0x00000025ff33723e */ /* 0x000fe200030006ff */
[----:B------:R-:W-:Y:S01]  /*efd0*/  HADD2.F32 R55, -RZ, R55.H1_H1 ;  /* 0x30000037ff377230 */ /* 0x000fe20000004100 */
[----:B------:R-:W-:Y:S01]  /*efe0*/  F2FP.F16.E4M3.UNPACK_B R14, R14.H1 ;  /* 0x0000000eff0e723e */ /* 0x000fe200030006ff */
[----:B------:R-:W-:-:S02]  /*eff0*/  HADD2.F32 R50, -RZ, R48.H1_H1 ;  /* 0x30000030ff327230 */ /* 0x000fc40000004100 */
[-C--:B------:R-:W-:Y:S01]  /*f000*/  FFMA.FTZ R47, R47, R54.reuse, -R56 ;  /* 0x000000362f2f7223 */ /* 0x080fe20000010838 */
[----:B------:R-:W-:Y:S01]  /*f010*/  FFMA.FTZ R48, R49, R54, R58 ;  /* 0x0000003631307223 */ /* 0x000fe2000001003a */
[----:B------:R-:W-:Y:S02]  /*f020*/  HADD2.F32 R53, -RZ, R53.H1_H1 ;  /* 0x30000035ff357230 */ /* 0x000fe40000004100 */
[-C--:B------:R-:W-:Y:S01]  /*f030*/  FMUL.FTZ R57, R52, R55.reuse ;  /* 0x0000003734397220 */ /* 0x080fe20000410000 */
[C---:B------:R-:W-:Y:S01]  /*f040*/  FMUL.FTZ R55, R50.reuse, R55 ;  /* 0x0000003732377220 */ /* 0x040fe20000410000 */
[----:B------:R-:W-:Y:S02]  /*f050*/  F2FP.F16.E4M3.UNPACK_B R54, R36.H1 ;  /* 0x00000024ff36723e */ /* 0x000fe400030006ff */
[----:B------:R-:W-:Y:S01]  /*f060*/  F2FP.F16.E4M3.UNPACK_B R49, R42.H1 ;  /* 0x0000002aff31723e */ /* 0x000fe200030006ff */
[-C--:B------:R-:W-:Y:S01]  /*f070*/  FFMA.FTZ R42, R50, R53.reuse, -R57 ;  /* 0x00000035322a7223 */ /* 0x080fe20000010839 */
[----:B------:R-:W-:Y:S01]  /*f080*/  FFMA.FTZ R37, R52, R53, R55 ;  /* 0x0000003534257223 */ /* 0x000fe20000010037 */
[----:B------:R-:W-:Y:S01]  /*f090*/  HADD2.F32 R50, -RZ, R51.H0_H0 ;  /* 0x20000033ff327230 */ /* 0x000fe20000004100 */
[----:B------:R-:W-:Y:S01]  /*f0a0*/  F2FP.SATFINITE.E4M3.F32.PACK_AB_MERGE_C R62, R65, R62, RZ ;  /* 0x0000003e413e723e */ /* 0x000fe200048070ff */
[----:B------:R-:W-:Y:S01]  /*f0b0*/  HADD2.F32 R55, -RZ, R54.H0_H0 ;  /* 0x20000036ff377230 */ /* 0x000fe20000004100 */
[----:B------:R-:W-:Y:S01]  /*f0c0*/  F2FP.F16.E4M3.UNPACK_B R56, R13.H1 ;  /* 0x0000000dff38723e */ /* 0x000fe200030006ff */
[----:B------:R-:W-:Y:S01]  /*f0d0*/  HADD2.F32 R36, -RZ, R49.H0_H0 ;  /* 0x20000031ff247230 */ /* 0x000fe20000004100 */
[----:B------:R-:W-:Y:S01]  /*f0e0*/  F2FP.SATFINITE.E4M3.F32.PACK_AB_MERGE_C R38, R61, R38, R62 ;  /* 0x000000263d26723e */ /* 0x000fe2000480703e */
[----:B------:R-:W-:-:S02]  /*f0f0*/  HADD2.F32 R51, -RZ, R51.H1_H1 ;  /* 0x30000033ff337230 */ /* 0x000fc40000004100 */
[-C--:B------:R-:W-:Y:S01]  /*f100*/  FMUL.FTZ R57, R50, R55.reuse ;  /* 0x0000003732397220 */ /* 0x080fe20000410000 */
[----:B------:R-:W-:Y:S02]  /*f110*/  HADD2.F32 R54, -RZ, R54.H1_H1 ;  /* 0x30000036ff367230 */ /* 0x000fe40000004100 */
[----:B------:R-:W-:Y:S01]  /*f120*/  FMUL.FTZ R55, R36, R55 ;  /* 0x0000003724377220 */ /* 0x000fe20000410000 */
[----:B------:R-:W-:Y:S02]  /*f130*/  HADD2.F32 R49, -RZ, R49.H1_H1 ;  /* 0x30000031ff317230 */ /* 0x000fe40000004100 */
[--C-:B------:R-:W-:Y:S02]  /*f140*/  HADD2.F32 R53, -RZ, R14.reuse.H0_H0 ;  /* 0x2000000eff357230 */ /* 0x100fe40000004100 */
[----:B------:R-:W-:Y:S02]  /*f150*/  HADD2.F32 R52, -RZ, R14.H1_H1 ;  /* 0x3000000eff347230 */ /* 0x000fe40000004100 */
[-C--:B------:R-:W-:Y:S01]  /*f160*/  FMUL.FTZ R14, R51, R54.reuse ;  /* 0x00000036330e7220 */ /* 0x080fe20000410000 */
[C---:B------:R-:W-:Y:S01]  /*f170*/  FMUL.FTZ R54, R49.reuse, R54 ;  /* 0x0000003631367220 */ /* 0x040fe20000410000 */
[----:B------:R-:W-:Y:S01]  /*f180*/  FFMA.FTZ R60, R50, R53, R55 ;  /* 0x00000035323c7223 */ /* 0x000fe20000010037 */
[----:B------:R-:W-:Y:S01]  /*f190*/  F2FP.F16.E4M3.UNPACK_B R55, R13 ;  /* 0x0000000dff37723e */ /* 0x000fe200020006ff */
[-C--:B------:R-:W-:Y:S01]  /*f1a0*/  FFMA.FTZ R62, R49, R52.reuse, -R14 ;  /* 0x00000034313e7223 */ /* 0x080fe2000001080e */
[----:B------:R-:W-:Y:S01]  /*f1b0*/  F2FP.F16.E4M3.UNPACK_B R14, R15 ;  /* 0x0000000fff0e723e */ /* 0x000fe200020006ff */
[----:B------:R-:W-:Y:S01]  /*f1c0*/  FFMA.FTZ R59, R36, R53, -R57 ;  /* 0x00000035243b7223 */ /* 0x000fe20000010839 */
[-C--:B------:R-:W-:Y:S01]  /*f1d0*/  F2FP.F16.E4M3.UNPACK_B R49, R39.reuse ;  /* 0x00000027ff31723e */ /* 0x080fe200020006ff */
[----:B------:R-:W-:Y:S01]  /*f1e0*/  FFMA.FTZ R61, R51, R52, R54 ;  /* 0x00000034333d7223 */ /* 0x000fe20000010036 */
[----:B------:R-:W-:Y:S01]  /*f1f0*/  F2FP.F16.E4M3.UNPACK_B R50, R39.H1 ;  /* 0x00000027ff32723e */ /* 0x000fe200030006ff */
[----:B------:R-:W-:Y:S01]  /*f200*/  HADD2.F32 R36, -RZ, R14.H0_H0 ;  /* 0x2000000eff247230 */ /* 0x000fe20000004100 */
[----:B------:R-:W-:Y:S01]  /*f210*/  F2FP.F16.E4M3.UNPACK_B R15, R15.H1 ;  /* 0x0000000fff0f723e */ /* 0x000fe200030006ff */
[----:B------:R-:W-:Y:S01]  /*f220*/  HADD2.F32 R51, -RZ, R49.H0_H0 ;  /* 0x20000031ff337230 */ /* 0x000fe20000004100 */
[-C--:B------:R-:W-:Y:S01]  /*f230*/  F2FP.F16.E4M3.UNPACK_B R13, R12.reuse ;  /* 0x0000000cff0d723e */ /* 0x080fe200020006ff */
[----:B------:R-:W-:Y:S01]  /*f240*/  HADD2.F32 R57, -RZ, R55.H0_H0 ;  /* 0x20000037ff397230 */ /* 0x000fe20000004100 */
[----:B------:R-:W-:Y:S01]  /*f250*/  F2FP.F16.E4M3.UNPACK_B R52, R12.H1 ;  /* 0x0000000cff34723e */ /* 0x000fe200030006ff */
[----:B------:R-:W-:Y:S01]  /*f260*/  HADD2.F32 R12, -RZ, R50.H0_H0 ;  /* 0x20000032ff0c7230 */ /* 0x000fe20000004100 */
[----:B------:R-:W-:Y:S01]  /*f270*/  F2FP.SATFINITE.E4M3.F32.PACK_AB_MERGE_C R59, R62, R59, RZ ;  /* 0x0000003b3e3b723e */ /* 0x000fe200048070ff */
[----:B------:R-:W-:-:S02]  /*f280*/  HADD2.F32 R58, -RZ, R56.H0_H0 ;  /* 0x20000038ff3a7230 */ /* 0x000fc40000004100 */
[-C--:B------:R-:W-:Y:S01]  /*f290*/  FMUL.FTZ R63, R51, R57.reuse ;  /* 0x00000039333f7220 */ /* 0x080fe20000410000 */
[----:B------:R-:W-:Y:S02]  /*f2a0*/  HADD2.F32 R39, -RZ, R15.H0_H0 ;  /* 0x2000000fff277230 */ /* 0x000fe40000004100 */
[----:B------:R-:W-:Y:S01]  /*f2b0*/  FMUL.FTZ R64, R36, R57 ;  /* 0x0000003924407220 */ /* 0x000fe20000410000 */
        /* <DEDUP_REMOVED lines=18> */
[----:B------:R-:W-:Y:S02]  /*f3e0*/  HADD2.F32 R13, -RZ, R13.H1_H1 ;  /* 0x3000000dff0d7230 */ /* 0x000fe40000004100 */
[----:B------:R-:W-:Y:S01]  /*f3f0*/  FMUL.FTZ R12, R14, R55 ;  /* 0x000000370e0c7220 */ /* 0x000fe20000410000 */
[----:B------:R-:W-:Y:S01]  /*f400*/  F2FP.SATFINITE.E4M3.F32.PACK_AB_MERGE_C R47, R42, R47, R59 ;  /* 0x0000002f2a2f723e */ /* 0x000fe2000480703b */
        /* <DEDUP_REMOVED lines=8> */
[----:B------:R-:W-:Y:S01]  /*f490*/  F2FP.SATFINITE.E4M3.F32.PACK_AB_MERGE_C R15, R14, R63, R15 ;  /* 0x0000003f0e0f723e */ /* 0x000fe2000480700f */
[----:B------:R-:W-:Y:S01]  /*f4a0*/  IMAD.MOV.U32 R14, RZ, RZ, R43 ;  /* 0x000000ffff0e7224 */ /* 0x000fe200078e002b */
[----:B------:R-:W-:Y:S01]  /*f4b0*/  F2FP.SATFINITE.E4M3.F32.PACK_AB_MERGE_C R39, R13, R64, R50 ;  /* 0x000000400d27723e */ /* 0x000fe20004807032 */
[----:B------:R-:W-:Y:S01]  /*f4c0*/  IMAD.MOV.U32 R13, RZ, RZ, R47 ;  /* 0x000000ffff0d7224 */ /* 0x000fe200078e002f */
[----:B------:R-:W-:Y:S02]  /*f4d0*/  F2FP.SATFINITE.E4M3.F32.PACK_AB_MERGE_C R37, R37, R48, R60 ;  /* 0x000000302525723e */ /* 0x000fe4000480703c */
[----:B------:R-:W-:-:S07]  /*f4e0*/  MOV R36, R45 ;  /* 0x0000002d00247202 */ /* 0x000fce0000000f00 */
.L_x_523:
[----:B------:R-:W-:Y:S05]  /*f4f0*/  BSYNC B1 ;  /* 0x0000000000017941 */ /* 0x000fea0003800000 */
.L_x_522:
[----:B0-----:R0:W-:Y:S01]  /*f500*/  ST.E.128 desc[UR50][R40.64], R12 ;  /* 0x0000000c28007985 */ /* 0x0011e2000c101d32 */
[----:B------:R-:W-:-:S13]  /*f510*/  ISETP.GE.AND P2, PT, R11, R128, PT ;  /* 0x000000800b00720c */ /* 0x000fda0003f46270 */
[----:B------:R-:W-:Y:S05]  /*f520*/  @P2 BRA `(.L_x_470) ;  /* 0x0000000400cc2947 */ /* 0x000fea0003800000 */
[----:B0-----:R-:W-:-:S04]  /*f530*/  IADD3 R12, P2, R11, R44, RZ ;  /* 0x0000002c0b0c7210 */ /* 0x001fc80007f5e0ff */
[----:B------:R-:W-:-:S05]  /*f540*/  LEA.HI.X.SX32 R13, R11, R120, 0x1, P2 ;  /* 0x000000780b0d7211 */ /* 0x000fca00010f0eff */
[----:B-1----:R0:W-:Y:S01]  /*f550*/  ST.E.128 desc[UR50][R12.64], R36 ;  /* 0x000000240c007985 */ /* 0x0021e2000c101d32 */
[----:B------:R-:W-:Y:S05]  /*f560*/  BRA `(.L_x_470) ;  /* 0x0000000400bc7947 */ /* 0x000fea0003800000 */
.L_x_435:
[----:B------:R-:W-:-:S06]  /*f570*/  UISETP.NE.AND UP0, UPT, UR48, 0x3, UPT ;  /* 0x000000033000788c */ /* 0x000fcc000bf05270 */
[----:B------:R-:W-:-:S13]  /*f580*/  PLOP3.LUT P1, PT, PT, PT, UP0, 0x80, 0x0 ;  /* 0x000000000000781c */ /* 0x000fda0003f2f008 */
[----:B------:R-:W-:Y:S05]  /*f590*/  @!P1 BRA `(.L_x_524) ;  /* 0x0000000000049947 */ /* 0x000fea0003800000 */
[----:B------:R-:W-:Y:S01]  /*f5a0*/  BPT.TRAP 0x1 ;  /* 0x000000040000795c */ /* 0x000fe20000300000 */
.L_x_524:
[----:B------:R-:W-:Y:S01]  /*f5b0*/  IMAD R91, R19, 0x8, R18 ;  /* 0x00000008135b7824 */ /* 0x000fe200078e0212 */
[----:B------:R-:W-:Y:S01]  /*f5c0*/  SHF.L.U32 R92, R196, 0x1f, RZ ;  /* 0x0000001fc45c7819 */ /* 0x000fe200000006ff */
[----:B------:R-:W-:Y:S01]  /*f5d0*/  BSSY B1, `(.L_x_525) ;  /* 0x0000004000017945 */ /* 0x000fe20003800000 */
[----:B------:R-:W-:Y:S02]  /*f5e0*/  SHF.R.S32.HI R88, RZ, 0x1f, R35 ;  /* 0x0000001fff587819 */ /* 0x000fe40000011423 */
[----:B------:R-:W1:Y:S02]  /*f5f0*/  SYNCS.PHASECHK.TRANS64.TRYWAIT P2, [R91+URZ+0x29890], R92 ;  /* 0x0298905c5b0075a7 */ /* 0x000e64000804017f */
[----:B-1----:R-:W-:Y:S05]  /*f600*/  @!P2 BRA `(.L_x_526) ;  /* 0x000001d80044a947 */ /* 0x002fea0003800000 */
.L_x_794:
[----:B------:R-:W-:Y:S05]  /*f610*/  BSYNC B1 ;  /* 0x0000000000017941 */ /* 0x000fea0003800000 */
.L_x_525:
[----:B------:R-:W-:Y:S01]  /*f620*/  ULDC.64 UR4, c[0x0][0x300] ;  /* 0x0000c00000047ab9 */ /* 0x000fe20000000a00 */
[----:B-----5:R-:W-:Y:S01]  /*f630*/  SHF.R.S32.HI R89, RZ, 0x1f, R34 ;  /* 0x0000001fff597819 */ /* 0x020fe20000011422 */
[----:B------:R-:W-:Y:S01]  /*f640*/  IMAD R14, R88, UR4, RZ ;  /* 0x00000004580e7c24 */ /* 0x000fe2000f8e02ff */
[----:B------:R-:W-:Y:S01]  /*f650*/  ULDC.64 UR6, c[0x0][0x2e8] ;  /* 0x0000ba0000067ab9 */ /* 0x000fe20000000a00 */
[----:B0-----:R-:W-:-:S04]  /*f660*/  IMAD.WIDE.U32 R12, R35, UR4, RZ ;  /* 0x00000004230c7c25 */ /* 0x001fc8000f8e00ff */
[----:B------:R-:W-:Y:S01]  /*f670*/  IMAD R11, R35, UR5, R14 ;  /* 0x00000005230b7c24 */ /* 0x000fe2000f8e020e */
[----:B------:R-:W-:Y:S01]  /*f680*/  ULDC.64 UR4, c[0x0][0x310] ;  /* 0x0000c40000047ab9 */ /* 0x000fe20000000a00 */
[----:B------:R-:W-:Y:S02]  /*f690*/  IMAD R90, R24, -0xa0, R2 ;  /* 0xffffff60185a7824 */ /* 0x000fe400078e0202 */
[----:B------:R-:W-:Y:S02]  /*f6a0*/  IMAD R15, R89, UR4, RZ ;  /* 0x00000004590f7c24 */ /* 0x000fe4000f8e02ff */
[----:B------:R-:W-:Y:S01]  /*f6b0*/  IMAD.IADD R13, R13, 0x1, R11 ;  /* 0x000000010d0d7824 */ /* 0x000fe200078e020b */
[----:B------:R-:W-:Y:S01]  /*f6c0*/  VIMNMX R90, R90, 0xa0, PT ;  /* 0x000000a05a5a7848 */ /* 0x000fe20003fe0100 */
[C---:B------:R-:W-:Y:S02]  /*f6d0*/  IMAD R15, R34.reuse, UR5, R15 ;  /* 0x00000005220f7c24 */ /* 0x040fe4000f8e020f */
[----:B------:R-:W-:Y:S01]  /*f6e0*/  IMAD.WIDE.U32 R12, R34, UR4, R12 ;  /* 0x00000004220c7c25 */ /* 0x000fe2000f8e000c */
[----:B------:R-:W-:-:S03]  /*f6f0*/  ULDC.64 UR4, c[0x0][0x308] ;  /* 0x0000c20000047ab9 */ /* 0x000fc60000000a00 */
[----:B------:R-:W-:Y:S01]  /*f700*/  IMAD.IADD R49, R90, 0x1, -R195 ;  /* 0x000000015a317824 */ /* 0x000fe200078e0ac3 */
[----:B------:R-:W-:-:S03]  /*f710*/  IADD3 R13, R13, R15, RZ ;  /* 0x0000000f0d0d7210 */ /* 0x000fc60007ffe0ff */
[----:B------:R-:W-:Y:S01]  /*f720*/  IMAD.WIDE.U32 R12, R169, UR4, R12 ;  /* 0x00000004a90c7c25 */ /* 0x000fe2000f8e000c */
[----:B------:R-:W-:-:S03]  /*f730*/  UMOV UR4, 0xffffffff ;  /* 0xffffffff00047882 */ /* 0x000fc60000000000 */
[----:B------:R-:W-:Y:S01]  /*f740*/  IMAD R46, R169, UR5, R13 ;  /* 0x00000005a92e7c24 */ /* 0x000fe2000f8e020d */
[----:B------:R-:W-:-:S04]  /*f750*/  IADD3 R44, P2, R12, UR6, RZ ;  /* 0x000000060c2c7c10 */ /* 0x000fc8000ff5e0ff */
[----:B------:R-:W-:Y:S02]  /*f760*/  IADD3.X R46, R46, UR7, RZ, P2, !PT ;  /* 0x000000072e2e7c10 */ /* 0x000fe400097fe4ff */
[----:B------:R-:W-:Y:S01]  /*f770*/  ISETP.GE.AND P2, PT, R49, 0x1, PT ;  /* 0x000000013100780c */ /* 0x000fe20003f46270 */
[----:B------:R-:W-:-:S12]  /*f780*/  BRA.DIV UR4, `(.L_x_527) ;  /* 0x000001d604f87947 */ /* 0x000fd8000b800000 */
[----:B------:R0:W2:Y:S04]  /*f790*/  SHFL.IDX PT, R45, R46, RZ, 0x1e1f ;  /* 0x001e1fff2e2d7589 */ /* 0x0000a800000e0000 */
[----:B------:R0:W3:Y:S02]  /*f7a0*/  SHFL.IDX PT, R47, R44, RZ, 0x1e1f ;  /* 0x001e1fff2c2f7589 */ /* 0x0000e400000e0000 */
.L_x_798:
[----:B------:R-:W-:Y:S04]  /*f7b0*/  BSSY B1, `(.L_x_528) ;  /* 0x0000023000017945 */ /* 0x000fe80003800000 */
[----:B------:R-:W-:Y:S05]  /*f7c0*/  @!P2 BRA `(.L_x_529) ;  /* 0x000000000084a947 */ /* 0x000fea0003800000 */
[----:B------:R-:W-:Y:S02]  /*f7d0*/  ULDC UR4, c[0x0][0x2f4] ;  /* 0x0000bd0000047ab9 */ /* 0x000fe40000000800 */
[----:B------:R-:W-:-:S13]  /*f7e0*/  ISETP.GE.AND P5, PT, R16, UR4, PT ;  /* 0x0000000410007c0c */ /* 0x000fda000bfa6270 */
[----:B------:R-:W4:Y:S01]  /*f7f0*/  @!P5 LDS.128 R12, [R37+0x1a400] ;  /* 0x01a40000250cd984 */ /* 0x000f220000000c00 */
[----:B---3--:R-:W-:-:S05]  /*f800*/  @!P5 IADD3 R42, P2, R16, R47, RZ ;  /* 0x0000002f102ad210 */ /* 0x008fca0007f5e0ff */
[----:B--2---:R-:W-:Y:S01]  /*f810*/  @!P5 IMAD.X R43, R45, 0x1, R17, P2 ;  /* 0x000000012d2bd824 */ /* 0x004fe200010e0611 */
[----:B------:R-:W-:-:S13]  /*f820*/  ISETP.GE.AND P2, PT, R168, UR4, PT ;  /* 0x00000004a8007c0c */ /* 0x000fda000bf46270 */
[----:B------:R-:W-:-:S05]  /*f830*/  @!P2 IADD3 R40, P4, R168, R47, RZ ;  /* 0x0000002fa828a210 */ /* 0x000fca0007f9e0ff */
[----:B------:R-:W-:Y:S01]  /*f840*/  @!P2 IMAD.X R41, R45, 0x1, R194, P4 ;  /* 0x000000012d29a824 */ /* 0x000fe200020e06c2 */
[----:B------:R-:W-:-:S13]  /*f850*/  ISETP.GE.AND P4, PT, R192, UR4, PT ;  /* 0x00000004c0007c0c */ /* 0x000fda000bf86270 */
[----:B------:R-:W-:Y:S01]  /*f860*/  @!P4 IADD3 R38, P6, R192, R47, RZ ;  /* 0x0000002fc026c210 */ /* 0x000fe20007fde0ff */
[----:B----4-:R2:W-:Y:S01]  /*f870*/  @!P5 ST.E.128 desc[UR50][R42.64], R12 ;  /* 0x0000000c2a00d985 */ /* 0x0105e2000c101d32 */
[----:B------:R-:W-:Y:S02]  /*f880*/  ISETP.GE.AND P5, PT, R3, UR4, PT ;  /* 0x0000000403007c0c */ /* 0x000fe4000bfa6270 */
[----:B------:R-:W-:-:S11]  /*f890*/  @!P4 IADD3.X R39, R45, R204, RZ, P6, !PT ;  /* 0x000000cc2d27c210 */ /* 0x000fd600037fe4ff */
[----:B------:R-:W3:Y:S01]  /*f8a0*/  @!P5 LDS.128 R12, [R36+0x1a400] ;  /* 0x01a40000240cd984 */ /* 0x000ee20000000c00 */
[----:B------:R-:W-:-:S05]  /*f8b0*/  @!P5 IMAD.SHL.U32 R48, R170, 0x10, RZ ;  /* 0x00000010aa30d824 */ /* 0x000fca00078e00ff */
[----:B--2---:R-:W-:-:S04]  /*f8c0*/  @!P5 IADD3 R42, P6, R48, R47, RZ ;  /* 0x0000002f302ad210 */ /* 0x004fc80007fde0ff */
[----:B------:R-:W-:-:S05]  /*f8d0*/  @!P5 LEA.HI.X.SX32 R43, R48, R45, 0x1, P6 ;  /* 0x0000002d302bd211 */ /* 0x000fca00030f0eff */
[----:B---3--:R2:W-:Y:S01]  /*f8e0*/  @!P5 ST.E.128 desc[UR50][R42.64], R12 ;  /* 0x0000000c2a00d985 */ /* 0x0085e2000c101d32 */
[----:B------:R-:W-:-:S13]  /*f8f0*/  ISETP.GE.AND P5, PT, R4, UR4, PT ;  /* 0x0000000404007c0c */ /* 0x000fda000bfa6270 */
[----:B------:R-:W3:Y:S01]  /*f900*/  @!P5 LDS.128 R12, [R37+0x1cc00] ;  /* 0x01cc0000250cd984 */ /* 0x000ee20000000c00 */
[----:B------:R-:W-:-:S05]  /*f910*/  @!P5 IMAD.SHL.U32 R48, R171, 0x10, RZ ;  /* 0x00000010ab30d824 */ /* 0x000fca00078e00ff */
[----:B--2---:R-:W-:-:S04]  /*f920*/  @!P5 IADD3 R42, P6, R48, R47, RZ ;  /* 0x0000002f302ad210 */ /* 0x004fc80007fde0ff */
[----:B------:R-:W-:-:S05]  /*f930*/  @!P5 LEA.HI.X.SX32 R43, R48, R45, 0x1, P6 ;  /* 0x0000002d302bd211 */ /* 0x000fca00030f0eff */
[----:B---3--:R2:W-:Y:S01]  /*f940*/  @!P5 ST.E.128 desc[UR50][R42.64], R12 ;  /* 0x0000000c2a00d985 */ /* 0x0085e2000c101d32 */
[----:B------:R-:W-:-:S03]  /*f950*/  ISETP.GE.AND P5, PT, R193, UR4, PT ;  /* 0x00000004c1007c0c */ /* 0x000fc6000bfa6270 */
[----:B------:R-:W3:Y:S10]  /*f960*/  @!P2 LDS.128 R12, [R36+0x1cc00] ;  /* 0x01cc0000240ca984 */ /* 0x000ef40000000c00 */
[----:B--2---:R-:W-:-:S05]  /*f970*/  @!P5 IADD3 R42, P6, R193, R47, RZ ;  /* 0x0000002fc12ad210 */ /* 0x004fca0007fde0ff */
[----:B------:R-:W-:Y:S01]  /*f980*/  @!P5 IMAD.X R43, R45, 0x1, R203, P6 ;  /* 0x000000012d2bd824 */ /* 0x000fe200030e06cb */
[----:B---3--:R-:W-:Y:S04]  /*f990*/  @!P2 ST.E.128 desc[UR50][R40.64], R12 ;  /* 0x0000000c2800a985 */ /* 0x008fe8000c101d32 */
[----:B------:R-:W2:Y:S04]  /*f9a0*/  @!P4 LDS.128 R12, [R37+0x1f400] ;  /* 0x01f40000250cc984 */ /* 0x000ea80000000c00 */
[----:B--2---:R-:W-:Y:S04]  /*f9b0*/  @!P4 ST.E.128 desc[UR50][R38.64], R12 ;  /* 0x0000000c2600c985 */ /* 0x004fe8000c101d32 */
[----:B------:R-:W2:Y:S04]  /*f9c0*/  @!P5 LDS.128 R12, [R36+0x1f400] ;  /* 0x01f40000240cd984 */ /* 0x000ea80000000c00 */
[----:B--2---:R4:W-:Y:S02]  /*f9d0*/  @!P5 ST.E.128 desc[UR50][R42.64], R12 ;  /* 0x0000000c2a00d985 */ /* 0x0049e4000c101d32 */
.L_x_529:
[----:B------:R-:W-:Y:S05]  /*f9e0*/  BSYNC B1 ;  /* 0x0000000000017941 */ /* 0x000fea0003800000 */
.L_x_528:
[----:B------:R-:W-:-:S03]  /*f9f0*/  UMOV UR4, 0xffffffff ;  /* 0xffffffff00047882 */ /* 0x000fc60000000000 */
[----:B------:R-:W-:Y:S05]  /*fa00*/  BRA.DIV UR4, `(.L_x_530) ;  /* 0x000001d604a47947 */ /* 0x000fea000b800000 */
[----:B--2---:R2:W0:Y:S04]  /*fa10*/  SHFL.IDX PT, R45, R46, 0x1, 0x1e1f ;  /* 0x003e1f002e2d7f89 */ /* 0x00442800000e0000 */
[----:B---3--:R2:W3:Y:S02]  /*fa20*/  SHFL.IDX PT, R47, R44, 0x1, 0x1e1f ;  /* 0x003e1f002c2f7f89 */ /* 0x0084e400000e0000 */
.L_x_802:
[----:B------:R-:W-:-:S13]  /*fa30*/  ISETP.GE.AND P2, PT, R49, 0x81, PT ;  /* 0x000000813100780c */ /* 0x000fda0003f46270 */
[----:B------:R-:W-:Y:S05]  /*fa40*/  @!P2 BRA `(.L_x_470) ;  /* 0x000000000084a947 */ /* 0x000fea0003800000 */
[----:B------:R-:W-:Y:S02]  /*fa50*/  ULDC UR4, c[0x0][0x2f4] ;  /* 0x0000bd0000047ab9 */ /* 0x000fe40000000800 */
[----:B------:R-:W-:-:S13]  /*fa60*/  ISETP.GE.AND P5, PT, R16, UR4, PT ;  /* 0x0000000410007c0c */ /* 0x000fda000bfa6270 */
[----:B----4-:R-:W4:Y:S01]  /*fa70*/  @!P5 LDS.128 R12, [R37+0x1c400] ;  /* 0x01c40000250cd984 */ /* 0x010f220000000c00 */
[----:B---3--:R-:W-:-:S04]  /*fa80*/  @!P5 IADD3 R42, P2, R16, R47, RZ ;  /* 0x0000002f102ad210 */ /* 0x008fc80007f5e0ff */
[----:B0-----:R-:W-:Y:S02]  /*fa90*/  @!P5 IADD3.X R43, R45, R17, RZ, P2, !PT ;  /* 0x000000112d2bd210 */ /* 0x001fe400017fe4ff */
[----:B------:R-:W-:-:S13]  /*faa0*/  ISETP.GE.AND P2, PT, R168, UR4, PT ;  /* 0x00000004a8007c0c */ /* 0x000fda000bf46270 */
[----:B------:R-:W-:-:S05]  /*fab0*/  @!P2 IADD3 R40, P4, R168, R47, RZ ;  /* 0x0000002fa828a210 */ /* 0x000fca0007f9e0ff */
[----:B------:R-:W-:Y:S01]  /*fac0*/  @!P2 IMAD.X R41, R45, 0x1, R194, P4 ;  /* 0x000000012d29a824 */ /* 0x000fe200020e06c2 */
[----:B------:R-:W-:-:S13]  /*fad0*/  ISETP.GE.AND P4, PT, R192, UR4, PT ;  /* 0x00000004c0007c0c */ /* 0x000fda000bf86270 */
[----:B------:R-:W-:Y:S01]  /*fae0*/  @!P4 IADD3 R38, P6, R192, R47, RZ ;  /* 0x0000002fc026c210 */ /* 0x000fe20007fde0ff */
[----:B----4-:R0:W-:Y:S01]  /*faf0*/  @!P5 ST.E.128 desc[UR50][R42.64], R12 ;  /* 0x0000000c2a00d985 */ /* 0x0101e2000c101d32 */
[----:B------:R-:W-:-:S03]  /*fb00*/  ISETP.GE.AND P5, PT, R3, UR4, PT ;  /* 0x0000000403007c0c */ /* 0x000fc6000bfa6270 */
[----:B------:R-:W-:-:S10]  /*fb10*/  @!P4 IMAD.X R39, R45, 0x1, R204, P6 ;  /* 0x000000012d27c824 */ /* 0x000fd400030e06cc */
[----:B------:R-:W3:Y:S01]  /*fb20*/  @!P5 LDS.128 R12, [R36+0x1c400] ;  /* 0x01c40000240cd984 */ /* 0x000ee20000000c00 */
[----:B--2---:R-:W-:-:S05]  /*fb30*/  @!P5 IMAD.SHL.U32 R44, R170, 0x10, RZ ;  /* 0x00000010aa2cd824 */ /* 0x004fca00078e00ff */
[----:B0-----:R-:W-:-:S04]  /*fb40*/  @!P5 IADD3 R42, P6, R44, R47, RZ ;  /* 0x0000002f2c2ad210 */ /* 0x001fc80007fde0ff */
[----:B------:R-:W-:-:S05]  /*fb50*/  @!P5 LEA.HI.X.SX32 R43, R44, R45, 0x1, P6 ;  /* 0x0000002d2c2bd211 */ /* 0x000fca00030f0eff */
[----:B---3--:R0:W-:Y:S01]  /*fb60*/  @!P5 ST.E.128 desc[UR50][R42.64], R12 ;  /* 0x0000000c2a00d985 */ /* 0x0081e2000c101d32 */
[----:B------:R-:W-:-:S13]  /*fb70*/  ISETP.GE.AND P5, PT, R4, UR4, PT ;  /* 0x0000000404007c0c */ /* 0x000fda000bfa6270 */
[----:B------:R-:W2:Y:S01]  /*fb80*/  @!P5 LDS.128 R12, [R37+0x1ec00] ;  /* 0x01ec0000250cd984 */ /* 0x000ea20000000c00 */
[----:B------:R-:W-:-:S04]  /*fb90*/  @!P5 SHF.L.U32 R44, R171, 0x4, RZ ;  /* 0x00000004ab2cd819 */ /* 0x000fc800000006ff */
[----:B0-----:R-:W-:-:S04]  /*fba0*/  @!P5 IADD3 R42, P6, R44, R47, RZ ;  /* 0x0000002f2c2ad210 */ /* 0x001fc80007fde0ff */
[----:B------:R-:W-:-:S05]  /*fbb0*/  @!P5 LEA.HI.X.SX32 R43, R44, R45, 0x1, P6 ;  /* 0x0000002d2c2bd211 */ /* 0x000fca00030f0eff */
[----:B--2---:R0:W-:Y:S01]  /*fbc0*/  @!P5 ST.E.128 desc[UR50][R42.64], R12 ;  /* 0x0000000c2a00d985 */ /* 0x0041e2000c101d32 */
[----:B------:R-:W-:-:S03]  /*fbd0*/  ISETP.GE.AND P5, PT, R193, UR4, PT ;  /* 0x00000004c1007c0c */ /* 0x000fc6000bfa6270 */
[----:B------:R-:W2:Y:S10]  /*fbe0*/  @!P2 LDS.128 R12, [R36+0x1ec00] ;  /* 0x01ec0000240ca984 */ /* 0x000eb40000000c00 */
[----:B0-----:R-:W-:-:S05]  /*fbf0*/  @!P5 IADD3 R42, P6, R193, R47, RZ ;  /* 0x0000002fc12ad210 */ /* 0x001fca0007fde0ff */
[----:B------:R-:W-:Y:S01]  /*fc00*/  @!P5 IMAD.X R43, R45, 0x1, R203, P6 ;  /* 0x000000012d2bd824 */ /* 0x000fe200030e06cb */
[----:B--2---:R-:W-:Y:S04]  /*fc10*/  @!P2 ST.E.128 desc[UR50][R40.64], R12 ;  /* 0x0000000c2800a985 */ /* 0x004fe8000c101d32 */
[----:B------:R-:W0:Y:S04]  /*fc20*/  @!P4 LDS.128 R12, [R37+0x21400] ;  /* 0x02140000250cc984 */ /* 0x000e280000000c00 */
[----:B0-----:R-:W-:Y:S04]  /*fc30*/  @!P4 ST.E.128 desc[UR50][R38.64], R12 ;  /* 0x0000000c2600c985 */ /* 0x001fe8000c101d32 */
[----:B------:R-:W0:Y:S04]  /*fc40*/  @!P5 LDS.128 R12, [R36+0x21400] ;  /* 0x02140000240cd984 */ /* 0x000e280000000c00 */
[----:B0-----:R0:W-:Y:S02]  /*fc50*/  @!P5 ST.E.128 desc[UR50][R42.64], R12 ;  /* 0x0000000c2a00d985 */ /* 0x0011e4000c101d32 */
.L_x_470:
[----:B------:R-:W-:Y:S05]  /*fc60*/  BSYNC B0 ;  /* 0x0000000000007941 */ /* 0x000fea0003800000 */
.L_x_434:
[----:B----4-:R-:W4:Y:S01]  /*fc70*/  S2R R11, SR_TID.X ;  /* 0x00000000000b7919 */ /* 0x010f220000002100 */
[----:B------:R-:W-:Y:S01]  /*fc80*/  @!PT LDS RZ, [RZ] ;  /* 0x00000000fffff984 */ /* 0x000fe20000000800 */
[----:B------:R-:W-:Y:S01]  /*fc90*/  @!PT LDS RZ, [RZ] ;  /* 0x00000000fffff984 */ /* 0x000fe20000000800 */
[----:B------:R-:W-:Y:S01]  /*fca0*/  @!PT LDS RZ, [RZ] ;  /* 0x00000000fffff984 */ /* 0x000fe20000000800 */
[----:B------:R-:W-:Y:S01]  /*fcb0*/  @!PT LDS RZ, [RZ] ;  /* 0x00000000fffff984 */ /* 0x000fe20000000800 */
[----:B------:R5:W-:Y:S06]  /*fcc0*/  MEMBAR.ALL.CTA ;  /* 0x0000000000007992 */ /* 0x000bec0000008000 */
[----:B-----5:R-:W5:Y:S01]  /*fcd0*/  FENCE.VIEW.ASYNC.S ;  /* 0x00000000000073c6 */ /* 0x020f620000000000 */
[----:B------:R-:W-:Y:S05]  /*fce0*/  WARPSYNC.ALL ;  /* 0x0000000000007948 */ /* 0x000fea0003800000 */
[----:B------:R-:W-:Y:S01]  /*fcf0*/  BSSY B0, `(.L_x_531) ;  /* 0x0000008000007945 */ /* 0x000fe20003800000 */
[----:B-----5:R0:W-:Y:S01]  /*fd00*/  BAR.SYNC.DEFER_BLOCKING R158, 0x80 ;  /* 0x0002009e0000751d */ /* 0x0201e20000010000 */
[----:B----4-:R-:W-:-:S13]  /*fd10*/  LOP3.LUT P2, RZ, R11, 0x7f, RZ, 0xc0, !PT ;  /* 0x0000007f0bff7812 */ /* 0x010fda000784c0ff */
[----:B------:R-:W-:-:S05]  /*fd20*/  @!P2 VIADD R11, R91, 0x298a0 ;  /* 0x000298a05b0ba836 */ /* 0x000fca0000000000 */
[----:B------:R-:W-:-:S04]  /*fd30*/  @!P2 PRMT R11, RZ, 0x654, R11 ;  /* 0x00000654ff0ba816 */ /* 0x000fc8000000000b */
[----:B------:R4:W-:Y:S01]  /*fd40*/  @!P2 SYNCS.ARRIVE.TRANS64.RED.A1T0 RZ, [R11+URZ], RZ ;  /* 0x000000ff0bffa9a7 */ /* 0x0009e2000810043f */
[----:B0-----:R-:W-:Y:S05]  /*fd50*/  @!P1 BRA `(.L_x_532) ;  /* 0x0000000000049947 */ /* 0x001fea0003800000 */
[----:B------:R-:W-:Y:S01]  /*fd60*/  BPT.TRAP 0x1 ;  /* 0x000000040000795c */ /* 0x000fe20000300000 */
.L_x_532:
[----:B------:R-:W-:Y:S05]  /*fd70*/  BSYNC B0 ;  /* 0x0000000000007941 */ /* 0x000fea0003800000 */
.L_x_531:
[----:B------:R-:W0:Y:S01]  /*fd80*/  SYNCS.PHASECHK.TRANS64.TRYWAIT P1, [R91+URZ+0x298b0], R92 ;  /* 0x0298b05c5b0075a7 */ /* 0x000e22000802017f */
[----:B------:R-:W-:Y:S04]  /*fd90*/  BSSY B0, `(.L_x_533) ;  /* 0x0000002000007945 */ /* 0x000fe80003800000 */
[----:B0-----:R-:W-:Y:S05]  /*fda0*/  @!P1 BRA `(.L_x_534) ;  /* 0x000001d400089947 */ /* 0x001fea0003800000 */
.L_x_803:
[----:B------:R-:W-:Y:S05]  /*fdb0*/  BSYNC B0 ;  /* 0x0000000000007941 */ /* 0x000fea0003800000 */
.L_x_533:
[----:B------:R-:W-:Y:S01]  /*fdc0*/  ULDC.64 UR4, c[0x0][0x328] ;  /* 0x0000ca0000047ab9 */ /* 0x000fe20000000a00 */
[----:B------:R-:W-:Y:S01]  /*fdd0*/  ULDC.64 UR6, c[0x0][0x318] ;  /* 0x0000c60000067ab9 */ /* 0x000fe20000000a00 */
[----:B------:R-:W-:Y:S01]  /*fde0*/  IMAD R88, R88, UR4, RZ ;  /* 0x0000000458587c24 */ /* 0x000fe2000f8e02ff */
[----:B------:R-:W-:Y:S01]  /*fdf0*/  BSSY B0, `(.L_x_535) ;  /* 0x000002e000007945 */ /* 0x000fe20003800000 */
[----:B------:R-:W-:-:S04]  /*fe00*/  IMAD.WIDE.U32 R12, R35, UR4, RZ ;  /* 0x00000004230c7c25 */ /* 0x000fc8000f8e00ff */
[----:B------:R-:W-:Y:S01]  /*fe10*/  IMAD R35, R35, UR5, R88 ;  /* 0x0000000523237c24 */ /* 0x000fe2000f8e0258 */
[----:B------:R-:W-:Y:S01]  /*fe20*/  ULDC.64 UR4, c[0x0][0x338] ;  /* 0x0000ce0000047ab9 */ /* 0x000fe20000000a00 */
[----:B------:R-:W-:Y:S02]  /*fe30*/  IMAD.IADD R90, R90, 0x1, -R195 ;  /* 0x000000015a5a7824 */ /* 0x000fe400078e0ac3 */
[----:B------:R-:W-:Y:S02]  /*fe40*/  IMAD R89, R89, UR4, RZ ;  /* 0x0000000459597c24 */ /* 0x000fe4000f8e02ff */
[----:B------:R-:W-:Y:S02]  /*fe50*/  IMAD.IADD R13, R13, 0x1, R35 ;  /* 0x000000010d0d7824 */ /* 0x000fe400078e0223 */
[C---:B------:R-:W-:Y:S02]  /*fe60*/  IMAD R89, R34.reuse, UR5, R89 ;  /* 0x0000000522597c24 */ /* 0x040fe4000f8e0259 */
[----:B------:R-:W-:Y:S01]  /*fe70*/  IMAD.WIDE.U32 R12, R34, UR4, R12 ;  /* 0x00000004220c7c25 */ /* 0x000fe2000f8e000c */
[----:B------:R-:W-:-:S04]  /*fe80*/  ULDC.64 UR4, c[0x0][0x330] ;  /* 0x0000cc0000047ab9 */ /* 0x000fc80000000a00 */
[----:B------:R-:W-:-:S03]  /*fe90*/  IADD3 R13, R13, R89, RZ ;  /* 0x000000590d0d7210 */ /* 0x000fc60007ffe0ff */
[----:B------:R-:W-:-:S04]  /*fea0*/  IMAD.WIDE.U32 R12, R169, UR4, R12 ;  /* 0x00000004a90c7c25 */ /* 0x000fc8000f8e000c */
[----:B----4-:R-:W-:Y:S01]  /*feb0*/  IMAD R11, R169, UR5, R13 ;  /* 0x00000005a90b7c24 */ /* 0x010fe2000f8e020d */
[----:B------:R-:W-:-:S04]  /*fec0*/  IADD3 R40, P1, R12, UR6, RZ ;  /* 0x000000060c287c10 */ /* 0x000fc8000ff3e0ff */
[----:B------:R-:W-:Y:S01]  /*fed0*/  IADD3.X R41, R11, UR7, RZ, P1, !PT ;  /* 0x000000070b297c10 */ /* 0x000fe20008ffe4ff */
[----:B------:R-:W-:Y:S01]  /*fee0*/  IMAD R11, R19, 0x5000, R216 ;  /* 0x00005000130b7824 */ /* 0x000fe200078e02d8 */
[----:B------:R-:W-:Y:S01]  /*fef0*/  ISETP.GE.AND P1, PT, R90, 0x1, PT ;  /* 0x000000015a00780c */ /* 0x000fe20003f26270 */
[----:B------:R0:W4:Y:S02]  /*ff00*/  SHFL.IDX PT, R43, R40, RZ, 0x1e1f ;  /* 0x001e1fff282b7589 */ /* 0x00012400000e0000 */
[C---:B------:R-:W-:Y:S01]  /*ff10*/  IMAD.IADD R42, R18.reuse, 0x1, R11 ;  /* 0x00000001122a7824 */ /* 0x040fe200078e020b */
[CC--:B--2---:R-:W-:Y:S02]  /*ff20*/  IADD3 R44, R18.reuse, R11.reuse, R123 ;  /* 0x0000000b122c7210 */ /* 0x0c4fe40007ffe07b */
[CC--:B------:R-:W-:Y:S02]  /*ff30*/  IADD3 R45, R18.reuse, R11.reuse, R122 ;  /* 0x0000000b122d7210 */ /* 0x0c0fe40007ffe07a */
[----:B------:R-:W-:-:S02]  /*ff40*/  IADD3 R46, R18, R11, R130 ;  /* 0x0000000b122e7210 */ /* 0x000fc40007ffe082 */
[----:B------:R0:W2:Y:S03]  /*ff50*/  SHFL.IDX PT, R11, R41, RZ, 0x1e1f ;  /* 0x001e1fff290b7589 */ /* 0x0000a600000e0000 */
[----:B------:R-:W-:Y:S05]  /*ff60*/  @!P1 BRA `(.L_x_536) ;  /* 0x0000000000589947 */ /* 0x000fea0003800000 */
[----:B------:R-:W-:Y:S02]  /*ff70*/  ISETP.NE.AND P5, PT, R6, RZ, PT ;  /* 0x000000ff0600720c */ /* 0x000fe40003fa5270 */
[----:B------:R-:W-:-:S11]  /*ff80*/  ISETP.NE.AND P4, PT, R7, RZ, PT ;  /* 0x000000ff0700720c */ /* 0x000fd60003f85270 */
[----:B-1--4-:R-:W-:Y:S02]  /*ff90*/  @P5 IADD3 R36, P1, R16, R43, RZ ;  /* 0x0000002b10245210 */ /* 0x012fe40007f3e0ff */
[----:B------:R-:W-:-:S03]  /*ffa0*/  @P4 SHF.L.U32 R12, R170, 0x4, RZ ;  /* 0x00000004aa0c4819 */ /* 0x000fc600000006ff */
[----:B--2---:R-:W-:Y:S01]  /*ffb0*/  @P5 IMAD.X R37, R11, 0x1, R17, P1 ;  /* 0x000000010b255824 */ /* 0x004fe200008e0611 */
[----:B------:R-:W-:-:S04]  /*ffc0*/  @P4 IADD3 R38, P1, R12, R43, RZ ;  /* 0x0000002b0c264210 */ /* 0x000fc80007f3e0ff */
[----:B------:R-:W-:Y:S02]  /*ffd0*/  @P4 LEA.HI.X.SX32 R39, R12, R11, 0x1, P1 ;  /* 0x0000000b0c274211 */ /* 0x000fe400008f0eff */
[----:B------:R-:W-:-:S13]  /*ffe0*/  ISETP.NE.AND P1, PT, R8, RZ, PT ;  /* 0x000000ff0800720c */ /* 0x000fda0003f25270 */
[----:B------:R-:W-:-:S05]  /*fff0*/  @P1 IMAD.SHL.U32 R12, R171, 0x10, RZ ;  /* 0x00000010ab0c1824 */ /* 0x000fca00078e00ff */
[----:B------:R-:W-:-:S04]  /*10000*/  @P1 IADD3 R34, P6, R12, R43, RZ ;  /* 0x0000002b0c221210 */ /* 0x000fc80007fde0ff */
[----:B------:R-:W-:Y:S02]  /*10010*/  @P1 LEA.HI.X.SX32 R35, R12, R11, 0x1, P6 ;  /* 0x0000000b0c231211 */ /* 0x000fe400030f0eff */
[----:B------:R-:W1:Y:S04]  /*10020*/  @P5 LDS.128 R12, [R42+0xa400] ;  /* 0x00a400002a0c5984 */ /* 0x000e680000000c00 */
[----:B-1----:R1:W-:Y:S01]  /*10030*/  @P5 ST.E.128 desc[UR50][R36.64], R12 ;  /* 0x0000000c24005985 */ /* 0x0023e2000c101d32 */
[----:B------:R-:W-:-:S03]  /*10040*/  ISETP.NE.AND P5, PT, R9, RZ, PT ;  /* 0x000000ff0900720c */ /* 0x000fc60003fa5270 */
[----:B------:R-:W2:Y:S10]  /*10050*/  @P4 LDS.128 R12, [R44+0xa400] ;  /* 0x00a400002c0c4984 */ /* 0x000eb40000000c00 */
[----:B-1----:R-:W-:-:S05]  /*10060*/  @P5 IADD3 R36, P6, R168, R43, RZ ;  /* 0x0000002ba8245210 */ /* 0x002fca0007fde0ff */
[----:B------:R-:W-:Y:S01]  /*10070*/  @P5 IMAD.X R37, R11, 0x1, R194, P6 ;  /* 0x000000010b255824 */ /* 0x000fe200030e06c2 */
[----:B--2---:R-:W-:Y:S04]  /*10080*/  @P4 ST.E.128 desc[UR50][R38.64], R12 ;  /* 0x0000000c26004985 */ /* 0x004fe8000c101d32 */
[----:B------:R-:W1:Y:S04]  /*10090*/  @P1 LDS.128 R12, [R45+0xa400] ;  /* 0x00a400002d0c1984 */ /* 0x000e680000000c00 */
[----:B-1----:R-:W-:Y:S04]  /*100a0*/  @P1 ST.E.128 desc[UR50][R34.64], R12 ;  /* 0x0000000c22001985 */ /* 0x002fe8000c101d32 */
[----:B------:R-:W1:Y:S04]  /*100b0*/  @P5 LDS.128 R12, [R46+0xa400] ;  /* 0x00a400002e0c5984 */ /* 0x000e680000000c00 */
[----:B-1----:R1:W-:Y:S02]  /*100c0*/  @P5 ST.E.128 desc[UR50][R36.64], R12 ;  /* 0x0000000c24005985 */ /* 0x0023e4000c101d32 */
.L_x_536:
[----:B------:R-:W-:Y:S05]  /*100d0*/  BSYNC B0 ;  /* 0x0000000000007941 */ /* 0x000fea0003800000 */
.L_x_535:
[----:B------:R-:W-:Y:S01]  /*100e0*/  ISETP.GE.AND P1, PT, R90, 0x81, PT ;  /* 0x000000815a00780c */ /* 0x000fe20003f26270 */
[----:B0-----:R-:W0:Y:S01]  /*100f0*/  SHFL.IDX PT, R41, R41, 0x1, 0x1e1f ;  /* 0x003e1f0029297f89 */ /* 0x001e2200000e0000 */
[----:B------:R-:W-:Y:S03]  /*10100*/  BSSY B0, `(.L_x_537) ;  /* 0x0000019000007945 */ /* 0x000fe60003800000 */
[----:B--2---:R2:W0:Y:S08]  /*10110*/  SHFL.IDX PT, R11, R40, 0x1, 0x1e1f ;  /* 0x003e1f00280b7f89 */ /* 0x00443000000e0000 */
[----:B--2---:R-:W-:Y:S05]  /*10120*/  @!P1 BRA `(.L_x_538) ;  /* 0x0000000000589947 */ /* 0x004fea0003800000 */
[----:B------:R-:W-:Y:S02]  /*10130*/  ISETP.NE.AND P5, PT, R6, RZ, PT ;  /* 0x000000ff0600720c */ /* 0x000fe40003fa5270 */
[----:B------:R-:W-:-:S11]  /*10140*/  ISETP.NE.AND P4, PT, R7, RZ, PT ;  /* 0x000000ff0700720c */ /* 0x000fd60003f85270 */
[----:B01----:R-:W-:Y:S02]  /*10150*/  @P5 IADD3 R36, P1, R16, R11, RZ ;  /* 0x0000000b10245210 */ /* 0x003fe40007f3e0ff */
[----:B------:R-:W-:-:S03]  /*10160*/  @P4 SHF.L.U32 R12, R170, 0x4, RZ ;  /* 0x00000004aa0c4819 */ /* 0x000fc600000006ff */
[----:B------:R-:W-:Y:S01]  /*10170*/  @P5 IMAD.X R37, R41, 0x1, R17, P1 ;  /* 0x0000000129255824 */ /* 0x000fe200008e0611 */
[----:B------:R-:W-:-:S04]  /*10180*/  @P4 IADD3 R38, P1, R12, R11, RZ ;  /* 0x0000000b0c264210 */ /* 0x000fc80007f3e0ff */
[----:B------:R-:W-:Y:S02]  /*10190*/  @P4 LEA.HI.X.SX32 R39, R12, R41, 0x1, P1 ;  /* 0x000000290c274211 */ /* 0x000fe400008f0eff */
[----:B------:R-:W-:-:S13]  /*101a0*/  ISETP.NE.AND P1, PT, R8, RZ, PT ;  /* 0x000000ff0800720c */ /* 0x000fda0003f25270 */
[----:B------:R-:W-:-:S05]  /*101b0*/  @P1 IMAD.SHL.U32 R12, R171, 0x10, RZ ;  /* 0x00000010ab0c1824 */ /* 0x000fca00078e00ff */
[----:B------:R-:W-:-:S04]  /*101c0*/  @P1 IADD3 R34, P6, R12, R11, RZ ;  /* 0x0000000b0c221210 */ /* 0x000fc80007fde0ff */
[----:B------:R-:W-:Y:S02]  /*101d0*/  @P1 LEA.HI.X.SX32 R35, R12, R41, 0x1, P6 ;  /* 0x000000290c231211 */ /* 0x000fe400030f0eff */
[----:B------:R-:W0:Y:S04]  /*101e0*/  @P5 LDS.128 R12, [R42+0xe400] ;  /* 0x00e400002a0c5984 */ /* 0x000e280000000c00 */
[----:B0-----:R0:W-:Y:S01]  /*101f0*/  @P5 ST.E.128 desc[UR50][R36.64], R12 ;  /* 0x0000000c24005985 */ /* 0x0011e2000c101d32 */
[----:B------:R-:W-:-:S03]  /*10200*/  ISETP.NE.AND P5, PT, R9, RZ, PT ;  /* 0x000000ff0900720c */ /* 0x000fc60003fa5270 */
[----:B------:R-:W1:Y:S10]  /*10210*/  @P4 LDS.128 R12, [R44+0xe400] ;  /* 0x00e400002c0c4984 */ /* 0x000e740000000c00 */
[----:B0-----:R-:W-:-:S05]  /*10220*/  @P5 IADD3 R36, P6, R168, R11, RZ ;  /* 0x0000000ba8245210 */ /* 0x001fca0007fde0ff */
[----:B------:R-:W-:Y:S01]  /*10230*/  @P5 IMAD.X R37, R41, 0x1, R194, P6 ;  /* 0x0000000129255824 */ /* 0x000fe200030e06c2 */
[----:B-1----:R-:W-:Y:S04]  /*10240*/  @P4 ST.E.128 desc[UR50][R38.64], R12 ;  /* 0x0000000c26004985 */ /* 0x002fe8000c101d32 */
[----:B------:R-:W0:Y:S04]  /*10250*/  @P1 LDS.128 R12, [R45+0xe400] ;  /* 0x00e400002d0c1984 */ /* 0x000e280000000c00 */
[----:B0-----:R-:W-:Y:S04]  /*10260*/  @P1 ST.E.128 desc[UR50][R34.64], R12 ;  /* 0x0000000c22001985 */ /* 0x001fe8000c101d32 */
[----:B------:R-:W0:Y:S04]  /*10270*/  @P5 LDS.128 R12, [R46+0xe400] ;  /* 0x00e400002e0c5984 */ /* 0x000e280000000c00 */
[----:B0-----:R2:W-:Y:S02]  /*10280*/  @P5 ST.E.128 desc[UR50][R36.64], R12 ;  /* 0x0000000c24005985 */ /* 0x0015e4000c101d32 */
.L_x_538:
[----:B------:R-:W-:Y:S05]  /*10290*/  BSYNC B0 ;  /* 0x0000000000007941 */ /* 0x000fea0003800000 */
.L_x_537:
[----:B0-----:R-:W5:Y:S01]  /*102a0*/  LDL R11, [R1] ;  /* 0x00000000010b7983 */ /* 0x001f620000100800 */
[----:B-1----:R-:W-:Y:S01]  /*102b0*/  @!P2 VIADD R91, R91, 0x298c0 ;  /* 0x000298c05b5ba836 */ /* 0x002fe20000000000 */
[----:B------:R-:W-:Y:S01]  /*102c0*/  IADD3 R19, R19, 0x1, RZ ;  /* 0x0000000113137810 */ /* 0x000fe20007ffe0ff */
[----:B------:R-:W-:Y:S01]  /*102d0*/  @!PT LDS RZ, [RZ] ;  /* 0x00000000fffff984 */ /* 0x000fe20000000800 */
[----:B------:R-:W-:Y:S01]  /*102e0*/  @!PT LDS RZ, [RZ] ;  /* 0x00000000fffff984 */ /* 0x000fe20000000800 */
[----:B------:R-:W-:Y:S01]  /*102f0*/  @!PT LDS RZ, [RZ] ;  /* 0x00000000fffff984 */ /* 0x000fe20000000800 */
[----:B------:R-:W-:Y:S01]  /*10300*/  @!PT LDS RZ, [RZ] ;  /* 0x00000000fffff984 */ /* 0x000fe20000000800 */
[----:B------:R0:W-:Y:S06]  /*10310*/  MEMBAR.ALL.CTA ;  /* 0x0000000000007992 */ /* 0x0001ec0000008000 */
[----:B0-----:R-:W0:Y:S02]  /*10320*/  FENCE.VIEW.ASYNC.S ;  /* 0x00000000000073c6 */ /* 0x001e240000000000 */
[----:B0-----:R0:W-:Y:S01]  /*10330*/  BAR.SYNC.DEFER_BLOCKING R158, 0x80 ;  /* 0x0002009e0000751d */ /* 0x0011e20000010000 */
[----:B------:R-:W-:-:S02]  /*10340*/  ISETP.NE.AND P1, PT, R19, 0x2, PT ;  /* 0x000000021300780c */ /* 0x000fc40003f25270 */
[----:B------:R-:W-:Y:S02]  /*10350*/  @!P2 PRMT R91, RZ, 0x654, R91 ;  /* 0x00000654ff5ba816 */ /* 0x000fe4000000005b */
[----:B------:R-:W-:Y:S02]  /*10360*/  SEL R19, R19, RZ, P1 ;  /* 0x000000ff13137207 */ /* 0x000fe40000800000 */
[----:B------:R0:W-:Y:S01]  /*10370*/  @!P2 SYNCS.ARRIVE.TRANS64.RED.A1T0 RZ, [R91+URZ], RZ ;  /* 0x000000ff5bffa9a7 */ /* 0x0001e2000810043f */
[----:B-----5:R-:W-:Y:S02]  /*10380*/  LOP3.LUT P4, RZ, R11, 0x2, RZ, 0xc0, !PT ;  /* 0x000000020bff7812 */ /* 0x020fe4000788c0ff */
[----:B------:R-:W-:-:S04]  /*10390*/  SEL R11, RZ, 0x1, P1 ;  /* 0x00000001ff0b7807 */ /* 0x000fc80000800000 */
[----:B------:R-:W-:-:S07]  /*103a0*/  LOP3.LUT R196, R196, R11, RZ, 0x3c, !PT ;  /* 0x0000000bc4c47212 */ /* 0x000fce00078e3cff */
[----:B0-----:R-:W-:Y:S05]  /*103b0*/  @P4 BRA `(.L_x_539) ;  /* 0xffffff2400fc4947 */ /* 0x001fea000383ffff */
[----:B--2---:R-:W0:Y:S01]  /*103c0*/  S2R R12, SR_TID.X ;  /* 0x00000000000c7919 */ /* 0x004e220000002100 */
[----:B------:R-:W-:Y:S02]  /*103d0*/  PLOP3.LUT P0, PT, PT, PT, PT, 0x8, 0x0 ;  /* 0x000000000000781c */ /* 0x000fe40003f0e170 */
[----:B0-----:R-:W-:-:S04]  /*103e0*/  SHF.R.U32.HI R12, RZ, 0x7, R12 ;  /* 0x00000007ff0c7819 */ /* 0x001fc8000001160c */
[----:B------:R-:W-:-:S13]  /*103f0*/  ISETP.NE.AND P4, PT, R12, 0x1, PT ;  /* 0x000000010c00780c */ /* 0x000fda0003f85270 */
[----:B------:R-:W-:Y:S06]  /*10400*/  @!P4 BAR.ARV 0x9, 0x100 ;  /* 0x024400000000cb1d */ /* 0x000fec0000002000 */
.L_x_429:
[----:B------:R-:W-:Y:S01]  /*10410*/  IMAD.MOV.U32 R0, RZ, RZ, RZ ;  /* 0x000000ffff007224 */ /* 0x000fe200078e00ff */
[----:B------:R-:W-:Y:S06]  /*10420*/  @P0 BRA `(.L_x_540) ;  /* 0x00000000000c0947 */ /* 0x000fec0003800000 */
[----:B------:R-:W1:Y:S01]  /*10430*/  FENCE.VIEW.ASYNC.G ;  /* 0x00000000000073c6 */ /* 0x000e620000000100 */
[----:B------:R-:W-:Y:S05]  /*10440*/  WARPSYNC.ALL ;  /* 0x0000000000007948 */ /* 0x000fea0003800000 */
[----:B-1----:R-:W-:Y:S06]  /*10450*/  BAR.ARV 0xc, 0x180 ;  /* 0x0306000000007b1d */ /* 0x002fec0000002000 */
.L_x_540:
[----:B------:R-:W2:Y:S01]  /*10460*/  LDL R2, [R1] ;  /* 0x0000000001027983 */ /* 0x000ea20000100800 */
[----:B------:R-:W-:Y:S01]  /*10470*/  BSSY B0, `(.L_x_541) ;  /* 0x0000021000007945 */ /* 0x000fe20003800000 */
[----:B--2---:R-:W-:-:S13]  /*10480*/  LOP3.LUT P0, RZ, R2, 0x8, RZ, 0xc0, !PT ;  /* 0x0000000802ff7812 */ /* 0x004fda000780c0ff */
[----:B------:R-:W-:Y:S05]  /*10490*/  @!P0 BRA `(.L_x_542) ;  /* 0x0000000000788947 */ /* 0x000fea0003800000 */
[----:B------:R-:W-:Y:S01]  /*104a0*/  ISETP.NE.AND P0, PT, R219, RZ, PT ;  /* 0x000000ffdb00720c */ /* 0x000fe20003f05270 */
[----:B------:R-:W-:-:S03]  /*104b0*/  ULDC UR4, c[0x0][0x9f0] ;  /* 0x00027c0000047ab9 */ /* 0x000fc60000000800 */
[----:B0-----:R-:W-:-:S04]  /*104c0*/  SEL R6, R219, UR4, P0 ;  /* 0x00000004db067c07 */ /* 0x001fc80008000000 */
[-C--:B------:R-:W-:Y:S02]  /*104d0*/  IABS R5, R6.reuse ;  /* 0x0000000600057213 */ /* 0x080fe40000000000 */
[----:B------:R-:W-:Y:S02]  /*104e0*/  IADD3 R0, R147, -0x1, R6 ;  /* 0xffffffff93007810 */ /* 0x000fe40007ffe006 */
[----:B------:R-:W0:Y:S01]  /*104f0*/  I2F.RP R4, R5 ;  /* 0x0000000500047306 */ /* 0x000e220000209400 */
[----:B------:R-:W-:-:S04]  /*10500*/  IABS R9, R6 ;  /* 0x0000000600097213 */ /* 0x000fc80000000000 */
[----:B------:R-:W-:-:S03]  /*10510*/  IADD3 R9, RZ, -R9, RZ ;  /* 0x80000009ff097210 */ /* 0x000fc60007ffe0ff */
[----:B0-----:R-:W0:Y:S02]  /*10520*/  MUFU.RCP R4, R4 ;  /* 0x0000000400047308 */ /* 0x001e240000001000 */
[----:B0-----:R-:W-:Y:S01]  /*10530*/  VIADD R2, R4, 0xffffffe ;  /* 0x0ffffffe04027836 */ /* 0x001fe20000000000 */
[----:B------:R-:W-:Y:S02]  /*10540*/  IABS R4, R0 ;  /* 0x0000000000047213 */ /* 0x000fe40000000000 */
[----:B------:R-:W-:-:S03]  /*10550*/  LOP3.LUT R0, R0, R6, RZ, 0x3c, !PT ;  /* 0x0000000600007212 */ /* 0x000fc600078e3cff */
[----:B------:R0:W1:Y:S01]  /*10560*/  F2I.FTZ.U32.TRUNC.NTZ R3, R2 ;  /* 0x0000000200037305 */ /* 0x000062000021f000 */
[----:B------:R-:W-:Y:S01]  /*10570*/  ISETP.GE.AND P2, PT, R0, RZ, PT ;  /* 0x000000ff0000720c */ /* 0x000fe20003f46270 */
[----:B0-----:R-:W-:Y:S02]  /*10580*/  IMAD.MOV.U32 R2, RZ, RZ, RZ ;  /* 0x000000ffff027224 */ /* 0x001fe400078e00ff */
[----:B-1----:R-:W-:-:S04]  /*10590*/  IMAD.MOV R8, RZ, RZ, -R3 ;  /* 0x000000ffff087224 */ /* 0x002fc800078e0a03 */
[----:B------:R-:W-:-:S04]  /*105a0*/  IMAD R7, R8, R5, RZ ;  /* 0x0000000508077224 */ /* 0x000fc800078e02ff */
[----:B------:R-:W-:-:S04]  /*105b0*/  IMAD.HI.U32 R3, R3, R7, R2 ;  /* 0x0000000703037227 */ /* 0x000fc800078e0002 */
[----:B------:R-:W-:Y:S02]  /*105c0*/  IMAD.MOV.U32 R2, RZ, RZ, R9 ;  /* 0x000000ffff027224 */ /* 0x000fe400078e0009 */
        /* <DEDUP_REMOVED lines=11> */
.L_x_542:
[----:B------:R-:W-:Y:S05]  /*10680*/  BSYNC B0 ;  /* 0x0000000000007941 */ /* 0x000fea0003800000 */
.L_x_541:
[-C--:B------:R-:W-:Y:S01]  /*10690*/  IMAD R211, R226, R0.reuse, RZ ;  /* 0x00000000e2d37224 */ /* 0x080fe200078e02ff */
[----:B------:R-:W-:Y:S02]  /*106a0*/  PLOP3.LUT P0, PT, PT, PT, PT, 0x80, 0x0 ;  /* 0x000000000000781c */ /* 0x000fe40003f0f070 */
[----:B------:R-:W-:Y:S02]  /*106b0*/  CS2R R88, SRZ ;  /* 0x0000000000587805 */ /* 0x000fe4000001ff00 */
[----:B------:R-:W-:Y:S02]  /*106c0*/  MOV R14, RZ ;  /* 0x000000ff000e7202 */ /* 0x000fe40000000f00 */
[----:B------:R-:W-:Y:S02]  /*106d0*/  CS2R R10, SRZ ;  /* 0x00000000000a7805 */ /* 0x000fe4000001ff00 */
[----:B------:R-:W-:Y:S02]  /*106e0*/  VIADDMNMX R147, R211, R0, R147, PT ;  /* 0x00000000d3937246 */ /* 0x000fe40003800193 */
[----:B------:R-:W-:-:S02]  /*106f0*/  CS2R R110, SRZ ;  /* 0x00000000006e7805 */ /* 0x000fc4000001ff00 */
[----:B------:R-:W-:Y:S02]  /*10700*/  CS2R R52, SRZ ;  /* 0x0000000000347805 */ /* 0x000fe4000001ff00 */
[----:B------:R-:W-:Y:S02]  /*10710*/  CS2R R98, SRZ ;  /* 0x0000000000627805 */ /* 0x000fe4000001ff00 */
[----:B------:R-:W-:Y:S01]  /*10720*/  ISETP.GT.AND P1, PT, R147, R211, PT ;  /* 0x000000d39300720c */ /* 0x000fe20003f24270 */
[----:B------:R-:W-:Y:S01]  /*10730*/  IMAD.MOV.U32 R69, RZ, RZ, RZ ;  /* 0x000000ffff457224 */ /* 0x000fe200078e00ff */
[----:B------:R-:W-:Y:S01]  /*10740*/  CS2R R36, SRZ ;  /* 0x0000000000247805 */ /* 0x000fe2000001ff00 */
[----:B------:R-:W-:Y:S01]  /*10750*/  IMAD.MOV.U32 R63, RZ, RZ, RZ ;  /* 0x000000ffff3f7224 */ /* 0x000fe200078e00ff */
[----:B------:R-:W-:Y:S02]  /*10760*/  CS2R R114, SRZ ;  /* 0x0000000000727805 */ /* 0x000fe4000001ff00 */
[----:B------:R-:W-:Y:S01]  /*10770*/  CS2R R56, SRZ ;  /* 0x0000000000387805 */ /* 0x000fe2000001ff00 */
[----:B------:R-:W-:Y:S01]  /*10780*/  IMAD.MOV.U32 R119, RZ, RZ, RZ ;  /* 0x000000ffff777224 */ /* 0x000fe200078e00ff */
[----:B------:R-:W-:-:S02]  /*10790*/  CS2R R112, SRZ ;  /* 0x0000000000707805 */ /* 0x000fc4000001ff00 */
[----:B------:R-:W-:Y:S02]  /*107a0*/  CS2R R60, SRZ ;  /* 0x00000000003c7805 */ /* 0x000fe4000001ff00 */
[----:B------:R-:W-:Y:S02]  /*107b0*/  CS2R R84, SRZ ;  /* 0x0000000000547805 */ /* 0x000fe4000001ff00 */
[----:B------:R-:W-:Y:S02]  /*107c0*/  MOV R117, RZ ;  /* 0x000000ff00757202 */ /* 0x000fe40000000f00 */
[----:B------:R-:W-:Y:S02]  /*107d0*/  CS2R R44, SRZ ;  /* 0x00000000002c7805 */ /* 0x000fe4000001ff00 */
[----:B------:R-:W-:Y:S01]  /*107e0*/  CS2R R40, SRZ ;  /* 0x0000000000287805 */ /* 0x000fe2000001ff00 */
[----:B------:R-:W-:Y:S01]  /*107f0*/  IMAD.MOV.U32 R0, RZ, RZ, RZ ;  /* 0x000000ffff007224 */ /* 0x000fe200078e00ff */
[----:B------:R-:W-:-:S02]  /*10800*/  CS2R R48, SRZ ;  /* 0x0000000000307805 */ /* 0x000fc4000001ff00 */
[----:B------:R-:W-:Y:S01]  /*10810*/  CS2R R108, SRZ ;  /* 0x00000000006c7805 */ /* 0x000fe2000001ff00 */
[----:B------:R-:W-:Y:S01]  /*10820*/  IMAD.MOV.U32 R82, RZ, RZ, RZ ;  /* 0x000000ffff527224 */ /* 0x000fe200078e00ff */
[----:B------:R-:W-:Y:S01]  /*10830*/  CS2R R92, SRZ ;  /* 0x00000000005c7805 */ /* 0x000fe2000001ff00 */
[----:B------:R-:W-:Y:S01]  /*10840*/  IMAD.MOV.U32 R121, RZ, RZ, RZ ;  /* 0x000000ffff797224 */ /* 0x000fe200078e00ff */
[----:B------:R-:W-:Y:S01]  /*10850*/  MOV R39, RZ ;  /* 0x000000ff00277202 */ /* 0x000fe20000000f00 */
[----:B------:R-:W-:Y:S01]  /*10860*/  IMAD.MOV.U32 R94, RZ, RZ, RZ ;  /* 0x000000ffff5e7224 */ /* 0x000fe200078e00ff */
[----:B------:R-:W-:Y:S02]  /*10870*/  CS2R R80, SRZ ;  /* 0x0000000000507805 */ /* 0x000fe4000001ff00 */
[----:B------:R-:W-:Y:S02]  /*10880*/  CS2R R24, SRZ ;  /* 0x0000000000187805 */ /* 0x000fe4000001ff00 */
[----:B------:R-:W-:Y:S01]  /*10890*/  CS2R R90, SRZ ;  /* 0x00000000005a7805 */ /* 0x000fe2000001ff00 */
[----:B----4-:R-:W-:Y:S01]  /*108a0*/  IMAD.MOV.U32 R43, RZ, RZ, RZ ;  /* 0x000000ffff2b7224 */ /* 0x010fe200078e00ff */
[----:B------:R-:W-:Y:S01]  /*108b0*/  CS2R R76, SRZ ;  /* 0x00000000004c7805 */ /* 0x000fe2000001ff00 */
[----:B------:R-:W-:Y:S01]  /*108c0*/  IMAD.MOV.U32 R4, RZ, RZ, RZ ;  /* 0x000000ffff047224 */ /* 0x000fe200078e00ff */
[----:B------:R-:W-:Y:S01]  /*108d0*/  MOV R97, RZ ;  /* 0x000000ff00617202 */ /* 0x000fe20000000f00 */
[----:B------:R-:W-:Y:S01]  /*108e0*/  IMAD.MOV.U32 R64, RZ, RZ, RZ ;  /* 0x000000ffff407224 */ /* 0x000fe200078e00ff */
[----:B------:R-:W-:Y:S01]  /*108f0*/  MOV R78, RZ ;  /* 0x000000ff004e7202 */ /* 0x000fe20000000f00 */
[----:B------:R-:W-:Y:S01]  /*10900*/  IMAD.MOV.U32 R35, RZ, RZ, RZ ;  /* 0x000000ffff237224 */ /* 0x000fe200078e00ff */
[----:B------:R-:W-:Y:S01]  /*10910*/  CS2R R72, SRZ ;  /* 0x0000000000487805 */ /* 0x000fe2000001ff00 */
[----:B------:R-:W-:Y:S01]  /*10920*/  IMAD.MOV.U32 R12, RZ, RZ, RZ ;  /* 0x000000ffff0c7224 */ /* 0x000fe200078e00ff */
[----:B------:R-:W-:Y:S01]  /*10930*/  CS2R R8, SRZ ;  /* 0x0000000000087805 */ /* 0x000fe2000001ff00 */
[----:B------:R-:W-:Y:S01]  /*10940*/  IMAD.MOV.U32 R55, RZ, RZ, RZ ;  /* 0x000000ffff377224 */ /* 0x000fe200078e00ff */
[----:B0-----:R-:W-:Y:S01]  /*10950*/  CS2R R6, SRZ ;  /* 0x0000000000067805 */ /* 0x001fe2000001ff00 */
[----:B------:R-:W-:-:S02]  /*10960*/  IMAD.MOV.U32 R86, RZ, RZ, RZ ;  /* 0x000000ffff567224 */ /* 0x000fc400078e00ff */
[----:B------:R-:W-:Y:S01]  /*10970*/  IMAD.MOV.U32 R74, RZ, RZ, RZ ;  /* 0x000000ffff4a7224 */ /* 0x000fe200078e00ff */
[----:B------:R-:W-:Y:S06]  /*10980*/  @!P1 BRA `(.L_x_543) ;  /* 0x000000f800ac9947 */ /* 0x000fec0003800000 */
[----:B------:R-:W-:-:S03]  /*10990*/  UMOV UR4, 0xffffffff ;  /* 0xffffffff00047882 */ /* 0x000fc60000000000 */
[----:B------:R-:W-:Y:S05]  /*109a0*/  BRA.DIV UR4, `(.L_x_544) ;  /* 0x000001ca041c7947 */ /* 0x000fea000b800000 */
[----:B------:R-:W0:Y:S02]  /*109b0*/  S2R R0, SR_TID.X ;  /* 0x0000000000007919 */ /* 0x000e240000002100 */
[----:B0-----:R-:W-:-:S04]  /*109c0*/  IADD3 R2, R0, -0x80, RZ ;  /* 0xffffff8000027810 */ /* 0x001fc80007ffe0ff */
[----:B------:R-:W-:-:S04]  /*109d0*/  SHF.R.S32.HI R0, RZ, 0x1f, R2 ;  /* 0x0000001fff007819 */ /* 0x000fc80000011402 */
[----:B------:R-:W-:-:S04]  /*109e0*/  LEA.HI R0, R0, R2, RZ, 0x7 ;  /* 0x0000000200007211 */ /* 0x000fc800078f38ff */
[----:B------:R-:W-:-:S05]  /*109f0*/  SHF.R.S32.HI R0, RZ, 0x7, R0 ;  /* 0x00000007ff007819 */ /* 0x000fca0000011400 */
[----:B------:R0:W1:Y:S02]  /*10a00*/  SHFL.IDX PT, R212, R0, RZ, 0x1f ;  /* 0x00001fff00d47589 */ /* 0x00006400000e0000 */
.L_x_806:
[----:B01----:R-:W-:Y:S01]  /*10a10*/  LEA.HI R0, R212, R212, RZ, 0x1 ;  /* 0x000000d4d4007211 */ /* 0x003fe200078f08ff */
[----:B------:R-:W-:-:S03]  /*10a20*/  ULOP3.LUT UP0, URZ, UR39, 0x9f, URZ, 0xc0, !UPT ;  /* 0x0000009f273f7892 */ /* 0x000fc6000f80c03f */
[----:B------:R-:W-:-:S03]  /*10a30*/  LOP3.LUT R3, R0, 0x3e, RZ, 0xc0, !PT ;  /* 0x0000003e00037812 */ /* 0x000fc600078ec0ff */
[----:B------:R-:W-:Y:S02]  /*10a40*/  PLOP3.LUT P0, PT, PT, PT, UP0, 0x80, 0x0 ;  /* 0x000000000000781c */ /* 0x000fe40003f0f008 */
[----:B------:R-:W-:-:S05]  /*10a50*/  IMAD.IADD R3, R212, 0x1, -R3 ;  /* 0x00000001d4037824 */ /* 0x000fca00078e0a03 */
[----:B------:R-:W-:-:S04]  /*10a60*/  LEA R3, R3, UR39, 0xc ;  /* 0x0000002703037c11 */ /* 0x000fc8000f8e60ff */
[----:B------:R-:W-:-:S04]  /*10a70*/  SHF.R.U32.HI R3, RZ, 0x4, R3 ;  /* 0x00000004ff037819 */ /* 0x000fc80000011603 */
[----:B------:R-:W-:Y:S01]  /*10a80*/  LOP3.LUT R44, R3, 0x3fff, RZ, 0xc0, !PT ;  /* 0x00003fff032c7812 */ /* 0x000fe200078ec0ff */
[----:B------:R-:W-:Y:S06]  /*10a90*/  @!P0 BRA `(.L_x_545) ;  /* 0x0000000000408947 */ /* 0x000fec0003800000 */
[----:B------:R-:W-:Y:S01]  /*10aa0*/  MOV R0, 0x0 ;  /* 0x0000000000007802 */ /* 0x000fe20000000f00 */
[----:B------:R-:W-:Y:S01]  /*10ab0*/  ULDC.64 UR4, c[0x4][0xc8] ;  /* 0x0100320000047ab9 */ /* 0x000fe20000000a00 */
[----:B------:R-:W-:Y:S01]  /*10ac0*/  ULDC.64 UR6, c[0x4][0xd0] ;  /* 0x0100340000067ab9 */ /* 0x000fe20000000a00 */
[----:B------:R-:W-:Y:S01]  /*10ad0*/  IMAD.U32 R4, RZ, RZ, UR4 ;  /* 0x00000004ff047e24 */ /* 0x000fe2000f8e00ff */
[----:B------:R0:W1:Y:S01]  /*10ae0*/  LDC.64 R2, c[0x4][R0] ;  /* 0x0100000000027b82 */ /* 0x0000620000000a00 */
[----:B------:R-:W-:Y:S01]  /*10af0*/  IMAD.U32 R5, RZ, RZ, UR5 ;  /* 0x00000005ff057e24 */ /* 0x000fe2000f8e00ff */
[----:B------:R-:W-:Y:S01]  /*10b00*/  ULDC.64 UR4, c[0x4][0x38] ;  /* 0x01000e0000047ab9 */ /* 0x000fe20000000a00 */
[----:B------:R-:W-:Y:S01]  /*10b10*/  MOV R6, UR6 ;  /* 0x0000000600067c02 */ /* 0x000fe20008000f00 */
[----:B------:R-:W-:Y:S01]  /*10b20*/  IMAD.U32 R7, RZ, RZ, UR7 ;  /* 0x00000007ff077e24 */ /* 0x000fe2000f8e00ff */
[----:B------:R-:W-:Y:S01]  /*10b30*/  MOV R8, 0x70 ;  /* 0x0000007000087802 */ /* 0x000fe20000000f00 */
[----:B------:R-:W-:-:S02]  /*10b40*/  IMAD.U32 R10, RZ, RZ, UR4 ;  /* 0x00000004ff0a7e24 */ /* 0x000fc4000f8e00ff */
[----:B------:R-:W-:Y:S02]  /*10b50*/  IMAD.U32 R11, RZ, RZ, UR5 ;  /* 0x00000005ff0b7e24 */ /* 0x000fe4000f8e00ff */
[----:B------:R-:W-:Y:S02]  /*10b60*/  IMAD.MOV.U32 R12, RZ, RZ, 0x1 ;  /* 0x00000001ff0c7424 */ /* 0x000fe400078e00ff */
[----:B0-----:R-:W-:-:S07]  /*10b70*/  IMAD.MOV.U32 R13, RZ, RZ, RZ ;  /* 0x000000ffff0d7224 */ /* 0x001fce00078e00ff */
[----:B------:R-:W-:-:S07]  /*10b80*/  LEPC R20, `(.L_x_545) ;  /* 0x000000001014794e */ /* 0x000fce0000000000 */
[----:B-1-3-5:R-:W-:Y:S05]  /*10b90*/  CALL.ABS.NOINC R2 ;  /* 0x0000000002007343 */ /* 0x02afea0003c00000 */
.L_x_545:
        /* <DEDUP_REMOVED lines=9> */
[----:B------:R-:W4:Y:S01]  /*10c30*/  @P1 LDC.64 R12, c[0x0][0x9c0] ;  /* 0x00027000ff0c1b82 */ /* 0x000f220000000a00 */
[----:B0-----:R-:W-:-:S02]  /*10c40*/  @P1 IMAD R2, R222, R8, RZ ;  /* 0x00000008de021224 */ /* 0x001fc400078e02ff */
[----:B------:R-:W-:-:S04]  /*10c50*/  @P1 IMAD.WIDE.U32 R4, R214, R8, RZ ;  /* 0x00000008d6041225 */ /* 0x000fc800078e00ff */
[----:B------:R-:W-:Y:S02]  /*10c60*/  @P1 IMAD R9, R214, R9, R2 ;  /* 0x00000009d6091224 */ /* 0x000fe400078e0202 */
[-C--:B-1----:R-:W-:Y:S02]  /*10c70*/  @P0 IMAD R0, R222, R6.reuse, RZ ;  /* 0x00000006de000224 */ /* 0x082fe400078e02ff */
[----:B------:R-:W-:Y:S01]  /*10c80*/  @P0 IMAD.WIDE.U32 R2, R214, R6, RZ ;  /* 0x00000006d6020225 */ /* 0x000fe200078e00ff */
[----:B------:R-:W-:-:S03]  /*10c90*/  @P1 IADD3 R5, R5, R9, RZ ;  /* 0x0000000905051210 */ /* 0x000fc60007ffe0ff */
[----:B------:R-:W-:Y:S02]  /*10ca0*/  @P0 IMAD R7, R214, R7, R0 ;  /* 0x00000007d6070224 */ /* 0x000fe400078e0200 */
[----:B------:R-:W-:Y:S02]  /*10cb0*/  IMAD.MOV.U32 R0, RZ, RZ, 0x3f800000 ;  /* 0x3f800000ff007424 */ /* 0x000fe400078e00ff */
[----:B------:R-:W-:Y:S02]  /*10cc0*/  @P0 IMAD.IADD R3, R3, 0x1, R7 ;  /* 0x0000000103030824 */ /* 0x000fe400078e0207 */
[----:B--2---:R-:W-:-:S04]  /*10cd0*/  @P0 IMAD.WIDE.U32 R2, R169, R10, R2 ;  /* 0x0000000aa9020225 */ /* 0x004fc800078e0002 */
[C---:B----4-:R-:W-:Y:S01]  /*10ce0*/  @P1 IMAD.WIDE.U32 R6, R169.reuse, R12, R4 ;  /* 0x0000000ca9061225 */ /* 0x050fe200078e0004 */
[----:B------:R-:W-:Y:S01]  /*10cf0*/  @P0 LEA R4, P2, R2, UR4, 0x2 ;  /* 0x0000000402040c11 */ /* 0x000fe2000f8410ff */
[----:B------:R-:W-:Y:S02]  /*10d00*/  ULDC UR4, c[0x0][0x3f4] ;  /* 0x0000fd0000047ab9 */ /* 0x000fe40000000800 */
[C---:B------:R-:W-:Y:S01]  /*10d10*/  @P0 IMAD R5, R169.reuse, R11, R3 ;  /* 0x0000000ba9050224 */ /* 0x040fe200078e0203 */
[----:B------:R-:W-:Y:S01]  /*10d20*/  @P1 LEA R8, P3, R6, UR6, 0x2 ;  /* 0x0000000606081c11 */ /* 0x000fe2000f8610ff */
[----:B------:R-:W-:-:S03]  /*10d30*/  @P1 IMAD R3, R169, R13, R7 ;  /* 0x0000000da9031224 */ /* 0x000fc600078e0207 */
[----:B------:R-:W-:Y:S02]  /*10d40*/  @P0 LEA.HI.X R5, R2, UR5, R5, 0x2, P2 ;  /* 0x0000000502050c11 */ /* 0x000fe400090f1405 */
[----:B------:R-:W-:Y:S01]  /*10d50*/  @P1 LEA.HI.X R9, R6, UR7, R3, 0x2, P3 ;  /* 0x0000000706091c11 */ /* 0x000fe200098f1403 */
[----:B------:R-:W-:-:S04]  /*10d60*/  IMAD.MOV.U32 R3, RZ, RZ, 0x3f800000 ;  /* 0x3f800000ff037424 */ /* 0x000fc800078e00ff */
[----:B------:R-:W2:Y:S04]  /*10d70*/  @P1 LDG.E R0, desc[UR50][R8.64] ;  /* 0x0000003208001981 */ /* 0x000ea8000c1e1900 */
[----:B------:R-:W2:Y:S01]  /*10d80*/  @P0 LDG.E R3, desc[UR50][R4.64] ;  /* 0x0000003204030981 */ /* 0x000ea2000c1e1900 */
[----:B------:R-:W-:Y:S01]  /*10d90*/  ISETP.LT.AND P0, PT, RZ, UR4, PT ;  /* 0x00000004ff007c0c */ /* 0x000fe2000bf01270 */
[----:B------:R-:W-:Y:S01]  /*10da0*/  ULDC UR4, c[0x0][0x9d8] ;  /* 0x0002760000047ab9 */ /* 0x000fe20000000800 */
[----:B--2---:R-:W-:-:S04]  /*10db0*/  FMUL.FTZ R0, R3, R0 ;  /* 0x0000000003007220 */ /* 0x004fc80000410000 */
[----:B------:R-:W-:-:S07]  /*10dc0*/  FMUL.FTZ R2, R0, UR4 ;  /* 0x0000000400027c20 */ /* 0x000fce0008410000 */
[----:B------:R-:W-:Y:S05]  /*10dd0*/  @P0 BRA `(.L_x_546) ;  /* 0x0000000000400947 */ /* 0x000fea0003800000 */
[----:B------:R-:W-:-:S04]  /*10de0*/  ULEA.HI UR4, UR37, UR37, URZ, 0x1 ;  /* 0x0000002525047291 */ /* 0x000fc8000f8f083f */
[----:B------:R-:W-:-:S04]  /*10df0*/  ULOP3.LUT UR4, UR4, 0xfffffffe, URZ, 0xc0, !UPT ;  /* 0xfffffffe04047892 */ /* 0x000fc8000f8ec03f */
[----:B------:R-:W-:-:S06]  /*10e00*/  UIADD3 UR4, UR37, -UR4, URZ ;  /* 0x8000000425047290 */ /* 0x000fcc000fffe03f */
[----:B------:R-:W-:-:S05]  /*10e10*/  IMAD.U32 R3, RZ, RZ, UR4 ;  /* 0x00000004ff037e24 */ /* 0x000fca000f8e00ff */
[----:B------:R-:W-:-:S04]  /*10e20*/  SHF.L.U32 R3, R3, 0x1f, RZ ;  /* 0x0000001f03037819 */ /* 0x000fc800000006ff */
[----:B------:R0:W1:Y:S03]  /*10e30*/  SYNCS.PHASECHK.TRANS64.TRYWAIT P0, [R18+URZ+0x29800], R3 ;  /* 0x02980003120075a7 */ /* 0x000066000800017f */
[----:B-1----:R-:W-:Y:S05]  /*10e40*/  @!P0 NANOSLEEP.SYNCS 0x989680 ;  /* 0x009896800000895d */ /* 0x002fea0003900000 */
[----:B------:R-:W1:Y:S01]  /*10e50*/  @!P0 SYNCS.PHASECHK.TRANS64 P0, [R18+URZ+0x29800], R3 ;  /* 0x02980003120085a7 */ /* 0x000e62000800007f */
[----:B------:R-:W-:Y:S04]  /*10e60*/  BSSY B0, `(.L_x_547) ;  /* 0x0000006000007945 */ /* 0x000fe80003800000 */
[----:B-1----:R-:W-:Y:S05]  /*10e70*/  @P0 BRA `(.L_x_548) ;  /* 0x0000000000100947 */ /* 0x002fea0003800000 */
.L_x_549:
[----:B-1----:R1:W2:Y:S02]  /*10e80*/  SYNCS.PHASECHK.TRANS64.TRYWAIT P0, [R18+URZ+0x29800], R3 ;  /* 0x02980003120075a7 */ /* 0x0022a4000800017f */
[----:B--2---:R-:W-:Y:S05]  /*10e90*/  @!P0 NANOSLEEP.SYNCS 0x989680 ;  /* 0x009896800000895d */ /* 0x004fea0003900000 */
[----:B------:R-:W2:Y:S02]  /*10ea0*/  @!P0 SYNCS.PHASECHK.TRANS64 P0, [R18+URZ+0x29800], R3 ;  /* 0x02980003120085a7 */ /* 0x000ea4000800007f */
[----:B--2---:R-:W-:Y:S05]  /*10eb0*/  @!P0 BRA `(.L_x_549) ;  /* 0xfffffffc00f08947 */ /* 0x004fea000383ffff */
.L_x_548:
[----:B------:R-:W-:Y:S05]  /*10ec0*/  BSYNC B0 ;  /* 0x0000000000007941 */ /* 0x000fea0003800000 */
.L_x_547:
[----:B------:R-:W-:Y:S05]  /*10ed0*/  BRA `(.L_x_550) ;  /* 0x0000006c00207947 */ /* 0x000fea0003800000 */
.L_x_546:
[----:B------:R-:W0:Y:S01]  /*10ee0*/  LDC.64 R24, c[0x0][0x3e8] ;  /* 0x0000fa00ff187b82 */ /* 0x000e220000000a00 */
[----:B------:R-:W-:Y:S01]  /*10ef0*/  ULOP3.LUT UP0, URZ, UR39, 0x1bf, URZ, 0xc0, !UPT ;  /* 0x000001bf273f7892 */ /* 0x000fe2000f80c03f */
[----:B-----5:R-:W-:Y:S01]  /*10f00*/  SHF.R.S32.HI R0, RZ, 0x1f, R138 ;  /* 0x0000001fff007819 */ /* 0x020fe2000001148a */
[----:B------:R-:W-:Y:S01]  /*10f10*/  ULDC.64 UR4, c[0x0][0x3f8] ;  /* 0x0000fe0000047ab9 */ /* 0x000fe20000000a00 */
[----:B------:R-:W-:-:S03]  /*10f20*/  ULDC.64 UR6, c[0x0][0x408] ;  /* 0x0001020000067ab9 */ /* 0x000fc60000000a00 */
[----:B------:R-:W-:Y:S01]  /*10f30*/  PLOP3.LUT P0, PT, PT, PT, UP0, 0x80, 0x0 ;  /* 0x000000000000781c */ /* 0x000fe20003f0f008 */
[----:B------:R-:W1:Y:S01]  /*10f40*/  LDC.64 R4, c[0x0][0x400] ;  /* 0x00010000ff047b82 */ /* 0x000e620000000a00 */
[C---:B------:R-:W-:Y:S02]  /*10f50*/  IMAD R3, R0.reuse, UR4, RZ ;  /* 0x0000000400037c24 */ /* 0x040fe4000f8e02ff */
[----:B------:R-:W-:Y:S02]  /*10f60*/  IMAD R7, R0, UR6, RZ ;  /* 0x0000000600077c24 */ /* 0x000fe4000f8e02ff */
[C---:B------:R-:W-:Y:S02]  /*10f70*/  IMAD R3, R138.reuse, UR5, R3 ;  /* 0x000000058a037c24 */ /* 0x040fe4000f8e0203 */
[C---:B------:R-:W-:Y:S02]  /*10f80*/  IMAD R7, R138.reuse, UR7, R7 ;  /* 0x000000078a077c24 */ /* 0x040fe4000f8e0207 */
[----:B0-----:R-:W-:-:S05]  /*10f90*/  IMAD.WIDE.U32 R24, R138, UR4, R24 ;  /* 0x000000048a187c25 */ /* 0x001fca000f8e0018 */
[----:B------:R-:W-:Y:S01]  /*10fa0*/  IADD3 R26, R3, R25, RZ ;  /* 0x00000019031a7210 */ /* 0x000fe20007ffe0ff */
[----:B-1----:R-:W-:-:S04]  /*10fb0*/  IMAD.WIDE.U32 R138, R138, UR6, R4 ;  /* 0x000000068a8a7c25 */ /* 0x002fc8000f8e0004 */
[----:B------:R-:W-:Y:S01]  /*10fc0*/  IMAD.IADD R37, R7, 0x1, R139 ;  /* 0x0000000107257824 */ /* 0x000fe200078e028b */
        /* <DEDUP_REMOVED lines=16> */
[----:B-1-3--:R-:W-:Y:S05]  /*110d0*/  CALL.ABS.NOINC R14 ;  /* 0x000000000e007343 */ /* 0x00afea0003c00000 */
.L_x_551:
[----:B------:R-:W-:Y:S01]  /*110e0*/  ULDC.U8 UR4, c[0x0][0x410] ;  /* 0x0001040000047ab9 */ /* 0x000fe20000000000 */
[----:B------:R-:W-:Y:S01]  /*110f0*/  BSSY B0, `(.L_x_552) ;  /* 0x000069e000007945 */ /* 0x000fe20003800000 */
[----:B------:R-:W-:Y:S01]  /*11100*/  ISETP.NE.AND P0, PT, RZ, UR4, PT ;  /* 0x00000004ff007c0c */ /* 0x000fe2000bf05270 */
[----:B------:R-:W-:-:S12]  /*11110*/  IMAD R5, R137, 0x80, R195 ;  /* 0x0000008089057824 */ /* 0x000fd800078e02c3 */
[----:B------:R-:W-:Y:S05]  /*11120*/  @!P0 BRA `(.L_x_553) ;  /* 0x0000003400388947 */ /* 0x000fea0003800000 */
[----:B------:R-:W-:-:S03]  /*11130*/  UMOV UR4, 0xffffffff ;  /* 0xffffffff00047882 */ /* 0x000fc60000000000 */
[----:B------:R-:W-:Y:S05]  /*11140*/  BRA.DIV UR4, `(.L_x_554) ;  /* 0x000001c204747947 */ /* 0x000fea000b800000 */
[----:B------:R0:W1:Y:S04]  /*11150*/  SHFL.IDX PT, R3, R24, RZ, 0x1e1f ;  /* 0x001e1fff18037589 */ /* 0x00006800000e0000 */
[----:B------:R0:W2:Y:S04]  /*11160*/  SHFL.IDX PT, R14, R138, RZ, 0x1e1f ;  /* 0x001e1fff8a0e7589 */ /* 0x0000a800000e0000 */
[----:B------:R0:W4:Y:S04]  /*11170*/  SHFL.IDX PT, R0, R26, RZ, 0x1e1f ;  /* 0x001e1fff1a007589 */ /* 0x00012800000e0000 */
[----:B------:R0:W0:Y:S02]  /*11180*/  SHFL.IDX PT, R4, R37, RZ, 0x1e1f ;  /* 0x001e1fff25047589 */ /* 0x00002400000e0000 */
.L_x_812:
[----:B------:R-:W-:Y:S01]  /*11190*/  ULDC UR4, c[0x0][0x448] ;  /* 0x0001120000047ab9 */ /* 0x000fe20000000800 */
[----:B------:R-:W-:Y:S01]  /*111a0*/  BSSY B1, `(.L_x_555) ;  /* 0x000004d000017945 */ /* 0x000fe20003800000 */
[----:B------:R-:W-:Y:S01]  /*111b0*/  IMAD R152, R152, UR4, RZ ;  /* 0x0000000498987c24 */ /* 0x000fe2000f8e02ff */
[----:B------:R-:W-:Y:S02]  /*111c0*/  CS2R R8, SRZ ;  /* 0x0000000000087805 */ /* 0x000fe4000001ff00 */
[----:B------:R-:W-:Y:S02]  /*111d0*/  CS2R R20, SRZ ;  /* 0x0000000000147805 */ /* 0x000fe4000001ff00 */
[----:B0-----:R-:W-:Y:S02]  /*111e0*/  CS2R R24, SRZ ;  /* 0x0000000000187805 */ /* 0x001fe4000001ff00 */
[----:B------:R-:W-:Y:S02]  /*111f0*/  CS2R R30, SRZ ;  /* 0x00000000001e7805 */ /* 0x000fe4000001ff00 */
[----:B------:R-:W-:-:S02]  /*11200*/  ISETP.GE.AND P0, PT, R5, R152, PT ;  /* 0x000000980500720c */ /* 0x000fc40003f06270 */
        /* <DEDUP_REMOVED lines=8> */
[----:B------:R-:W-:Y:S06]  /*11290*/  @P0 BRA `(.L_x_556) ;  /* 0x0000000000f40947 */ /* 0x000fec0003800000 */
[----:B------:R-:W-:Y:S01]  /*112a0*/  ULDC UR4, c[0x0][0x3f4] ;  /* 0x0000fd0000047ab9 */ /* 0x000fe20000000800 */
[----:B------:R-:W-:Y:S02]  /*112b0*/  SHF.R.S32.HI R5, RZ, 0x1f, R197 ;  /* 0x0000001fff057819 */ /* 0x000fe400000114c5 */
[----:B------:R-:W-:Y:S02]  /*112c0*/  CS2R R32, SRZ ;  /* 0x0000000000207805 */ /* 0x000fe4000001ff00 */
[----:B------:R-:W-:Y:S02]  /*112d0*/  ISETP.GE.AND P4, PT, R197, UR4, PT ;  /* 0x00000004c5007c0c */ /* 0x000fe4000bf86270 */
[----:B------:R-:W-:Y:S02]  /*112e0*/  CS2R R34, SRZ ;  /* 0x0000000000227805 */ /* 0x000fe4000001ff00 */
[----:B------:R-:W-:Y:S02]  /*112f0*/  ISETP.GE.AND P3, PT, R199, UR4, PT ;  /* 0x00000004c7007c0c */ /* 0x000fe4000bf66270 */
[----:B------:R-:W-:-:S07]  /*11300*/  ISETP.GE.AND P2, PT, R200, UR4, PT ;  /* 0x00000004c8007c0c */ /* 0x000fce000bf46270 */
[C---:B--2---:R-:W-:Y:S02]  /*11310*/  @!P4 IADD3 R8, P1, R197.reuse, R14, RZ ;  /* 0x0000000ec508c210 */ /* 0x044fe40007f3e0ff */
[----:B-1----:R-:W-:-:S03]  /*11320*/  @!P4 IADD3 R6, P0, R197, R3, RZ ;  /* 0x00000003c506c210 */ /* 0x002fc60007f1e0ff */
[----:B------:R-:W-:Y:S01]  /*11330*/  @!P4 IMAD.X R9, R4, 0x1, R5, P1 ;  /* 0x000000010409c824 */ /* 0x000fe200008e0605 */
[----:B----4-:R-:W-:Y:S02]  /*11340*/  @!P4 IADD3.X R7, R0, R5, RZ, P0, !PT ;  /* 0x000000050007c210 */ /* 0x010fe400007fe4ff */
[----:B------:R-:W-:Y:S02]  /*11350*/  ISETP.GE.AND P1, PT, R198, UR4, PT ;  /* 0x00000004c6007c0c */ /* 0x000fe4000bf26270 */
[----:B------:R-:W5:Y:S01]  /*11360*/  @!P4 LD.E.64 R34, desc[UR50][R8.64] ;  /* 0x000000320822c980 */ /* 0x000f62000c101b00 */
[----:B------:R-:W-:-:S03]  /*11370*/  SHF.R.S32.HI R5, RZ, 0x1f, R199 ;  /* 0x0000001fff057819 */ /* 0x000fc600000114c7 */
[----:B------:R0:W5:Y:S01]  /*11380*/  @!P4 LD.E.64 R32, desc[UR50][R6.64] ;  /* 0x000000320620c980 */ /* 0x000162000c101b00 */
[CC--:B------:R-:W-:Y:S02]  /*11390*/  @!P3 IADD3 R10, P4, R199.reuse, R3.reuse, RZ ;  /* 0x00000003c70ab210 */ /* 0x0c0fe40007f9e0ff */
[-C--:B------:R-:W-:Y:S02]  /*113a0*/  @!P3 IADD3 R42, P5, R199, R14.reuse, RZ ;  /* 0x0000000ec72ab210 */ /* 0x080fe40007fbe0ff */
[----:B------:R-:W-:Y:S01]  /*113b0*/  SHF.R.S32.HI R13, RZ, 0x1f, R200 ;  /* 0x0000001fff0d7819 */ /* 0x000fe200000114c8 */
[--C-:B------:R-:W-:Y:S01]  /*113c0*/  @!P3 IMAD.X R11, R0, 0x1, R5.reuse, P4 ;  /* 0x00000001000bb824 */ /* 0x100fe200020e0605 */
[----:B------:R-:W-:Y:S01]  /*113d0*/  ISETP.GE.AND P0, PT, R22, UR4, PT ;  /* 0x0000000416007c0c */ /* 0x000fe2000bf06270 */
[----:B------:R-:W-:Y:S01]  /*113e0*/  @!P3 IMAD.X R43, R4, 0x1, R5, P5 ;  /* 0x00000001042bb824 */ /* 0x000fe200028e0605 */
[C---:B------:R-:W-:Y:S02]  /*113f0*/  @!P2 IADD3 R46, P4, R200.reuse, R3, RZ ;  /* 0x00000003c82ea210 */ /* 0x040fe40007f9e0ff */
[----:B------:R-:W-:-:S02]  /*11400*/  @!P2 IADD3 R48, P5, R200, R14, RZ ;  /* 0x0000000ec830a210 */ /* 0x000fc40007fbe0ff */
[----:B---3--:R-:W-:Y:S02]  /*11410*/  @!P2 IADD3.X R47, R0, R13, RZ, P4, !PT ;  /* 0x0000000d002fa210 */ /* 0x008fe400027fe4ff */
[----:B------:R-:W-:Y:S01]  /*11420*/  SHF.R.S32.HI R15, RZ, 0x1f, R198 ;  /* 0x0000001fff0f7819 */ /* 0x000fe200000114c6 */
[----:B------:R-:W-:Y:S01]  /*11430*/  @!P2 IMAD.X R49, R4, 0x1, R13, P5 ;  /* 0x000000010431a824 */ /* 0x000fe200028e060d */
[C---:B------:R-:W-:Y:S02]  /*11440*/  @!P1 IADD3 R50, P4, R198.reuse, R3, RZ ;  /* 0x00000003c6329210 */ /* 0x040fe40007f9e0ff */
[----:B------:R-:W-:-:S03]  /*11450*/  @!P1 IADD3 R52, P5, R198, R14, RZ ;  /* 0x0000000ec6349210 */ /* 0x000fc60007fbe0ff */
[--C-:B------:R-:W-:Y:S01]  /*11460*/  @!P1 IMAD.X R51, R0, 0x1, R15.reuse, P4 ;  /* 0x0000000100339824 */ /* 0x100fe200020e060f */
[----:B------:R-:W-:Y:S01]  /*11470*/  ISETP.GE.AND P4, PT, R201, UR4, PT ;  /* 0x00000004c9007c0c */ /* 0x000fe2000bf86270 */
[----:B------:R-:W-:Y:S01]  /*11480*/  @!P1 IMAD.X R53, R4, 0x1, R15, P5 ;  /* 0x0000000104359824 */ /* 0x000fe200028e060f */
[----:B------:R-:W-:Y:S02]  /*11490*/  @!P0 SHF.R.S32.HI R5, RZ, 0x1f, R22 ;  /* 0x0000001fff058819 */ /* 0x000fe40000011416 */
[----:B0-----:R-:W-:-:S04]  /*114a0*/  @!P0 IADD3 R6, P5, R22, R3, RZ ;  /* 0x0000000316068210 */ /* 0x001fc80007fbe0ff */
[----:B------:R-:W-:Y:S02]  /*114b0*/  @!P0 IADD3.X R7, R0, R5, RZ, P5, !PT ;  /* 0x0000000500078210 */ /* 0x000fe40002ffe4ff */
[----:B------:R-:W-:Y:S02]  /*114c0*/  @!P0 IADD3 R40, P5, R22, R14, RZ ;  /* 0x0000000e16288210 */ /* 0x000fe40007fbe0ff */
[----:B------:R-:W-:-:S03]  /*114d0*/  SHF.R.S32.HI R9, RZ, 0x1f, R201 ;  /* 0x0000001fff097819 */ /* 0x000fc600000114c9 */
[----:B------:R-:W-:Y:S01]  /*114e0*/  @!P0 IMAD.X R41, R4, 0x1, R5, P5 ;  /* 0x0000000104298824 */ /* 0x000fe200028e0605 */
[----:B------:R-:W-:Y:S02]  /*114f0*/  @!P4 IADD3 R54, P5, R201, R3, RZ ;  /* 0x00000003c936c210 */ /* 0x000fe40007fbe0ff */
[----:B------:R-:W-:-:S03]  /*11500*/  CS2R R30, SRZ ;  /* 0x00000000001e7805 */ /* 0x000fc6000001ff00 */
[--C-:B------:R-:W-:Y:S01]  /*11510*/  @!P4 IMAD.X R55, R0, 0x1, R9.reuse, P5 ;  /* 0x000000010037c824 */ /* 0x100fe200028e0609 */
[----:B------:R-:W-:Y:S02]  /*11520*/  @!P4 IADD3 R14, P5, R201, R14, RZ ;  /* 0x0000000ec90ec210 */ /* 0x000fe40007fbe0ff */
[----:B------:R0:W5:Y:S01]  /*11530*/  @!P3 LD.E.64 R30, desc[UR50][R10.64] ;  /* 0x000000320a1eb980 */ /* 0x000162000c101b00 */
[----:B------:R-:W-:Y:S02]  /*11540*/  CS2R R28, SRZ ;  /* 0x00000000001c7805 */ /* 0x000fe4000001ff00 */
[----:B------:R-:W-:Y:S02]  /*11550*/  CS2R R24, SRZ ;  /* 0x0000000000187805 */ /* 0x000fe4000001ff00 */
[----:B------:R-:W-:Y:S01]  /*11560*/  CS2R R26, SRZ ;  /* 0x00000000001a7805 */ /* 0x000fe2000001ff00 */
[----:B------:R-:W-:Y:S01]  /*11570*/  @!P4 IMAD.X R15, R4, 0x1, R9, P5 ;  /* 0x00000001040fc824 */ /* 0x000fe200028e0609 */
[----:B------:R-:W-:-:S02]  /*11580*/  CS2R R20, SRZ ;  /* 0x0000000000147805 */ /* 0x000fc4000001ff00 */
[----:B------:R-:W-:Y:S02]  /*11590*/  CS2R R12, SRZ ;  /* 0x00000000000c7805 */ /* 0x000fe4000001ff00 */
[----:B------:R-:W-:Y:S02]  /*115a0*/  CS2R R36, SRZ ;  /* 0x0000000000247805 */ /* 0x000fe4000001ff00 */
[----:B------:R-:W-:Y:S02]  /*115b0*/  CS2R R38, SRZ ;  /* 0x0000000000267805 */ /* 0x000fe4000001ff00 */
[----:B------:R-:W-:Y:S02]  /*115c0*/  CS2R R8, SRZ ;  /* 0x0000000000087805 */ /* 0x000fe4000001ff00 */
[----:B0-----:R-:W-:Y:S01]  /*115d0*/  CS2R R10, SRZ ;  /* 0x00000000000a7805 */ /* 0x001fe2000001ff00 */
[----:B------:R0:W5:Y:S04]  /*115e0*/  @!P3 LD.E.64 R28, desc[UR50][R42.64] ;  /* 0x000000322a1cb980 */ /* 0x000168000c101b00 */
[----:B------:R0:W5:Y:S04]  /*115f0*/  @!P2 LD.E.64 R24, desc[UR50][R46.64] ;  /* 0x000000322e18a980 */ /* 0x000168000c101b00 */
[----:B------:R0:W5:Y:S04]  /*11600*/  @!P2 LD.E.64 R26, desc[UR50][R48.64] ;  /* 0x00000032301aa980 */ /* 0x000168000c101b00 */
[----:B------:R0:W5:Y:S04]  /*11610*/  @!P1 LD.E.64 R20, desc[UR50][R50.64] ;  /* 0x0000003232149980 */ /* 0x000168000c101b00 */
[----:B------:R0:W5:Y:S04]  /*11620*/  @!P1 LD.E.64 R12, desc[UR50][R52.64] ;  /* 0x00000032340c9980 */ /* 0x000168000c101b00 */
[----:B------:R0:W5:Y:S04]  /*11630*/  @!P0 LD.E.64 R36, desc[UR50][R6.64] ;  /* 0x0000003206248980 */ /* 0x000168000c101b00 */
[----:B------:R0:W5:Y:S04]  /*11640*/  @!P0 LD.E.64 R38, desc[UR50][R40.64] ;  /* 0x0000003228268980 */ /* 0x000168000c101b00 */
[----:B------:R0:W5:Y:S04]  /*11650*/  @!P4 LD.E.64 R8, desc[UR50][R54.64] ;  /* 0x000000323608c980 */ /* 0x000168000c101b00 */
[----:B------:R0:W5:Y:S02]  /*11660*/  @!P4 LD.E.64 R10, desc[UR50][R14.64] ;  /* 0x000000320e0ac980 */ /* 0x000164000c101b00 */
.L_x_556:
[----:B------:R-:W-:Y:S05]  /*11670*/  BSYNC B1 ;  /* 0x0000000000017941 */ /* 0x000fea0003800000 */
.L_x_555:
[----:B------:R-:W-:Y:S01]  /*11680*/  ULEA.HI UR4, UR37, UR37, URZ, 0x1 ;  /* 0x0000002525047291 */ /* 0x000fe2000f8f083f */
[----:B----4-:R-:W-:Y:S01]  /*11690*/  IMAD R0, R137, -0x80, R152 ;  /* 0xffffff8089007824 */ /* 0x010fe200078e0298 */
[----:B------:R-:W-:Y:S02]  /*116a0*/  BSSY B1, `(.L_x_557) ;  /* 0x0000009000017945 */ /* 0x000fe40003800000 */
[----:B------:R-:W-:Y:S02]  /*116b0*/  ULOP3.LUT UR4, UR4, 0xfffffffe, URZ, 0xc0, !UPT ;  /* 0xfffffffe04047892 */ /* 0x000fe4000f8ec03f */
[----:B------:R-:W-:Y:S02]  /*116c0*/  VIMNMX R0, R0, 0x80, PT ;  /* 0x0000008000007848 */ /* 0x000fe40003fe0100 */
[----:B------:R-:W-:Y:S02]  /*116d0*/  UIADD3 UR4, UR37, -UR4, URZ ;  /* 0x8000000425047290 */ /* 0x000fe4000fffe03f */
[----:B------:R-:W-:-:S04]  /*116e0*/  ISETP.GE.AND P1, PT, R195, R0, PT ;  /* 0x00000000c300720c */ /* 0x000fc80003f26270 */
[----:B-1----:R-:W-:-:S04]  /*116f0*/  MOV R3, UR4 ;  /* 0x0000000400037c02 */ /* 0x002fc80008000f00 */
[----:B------:R-:W-:-:S04]  /*11700*/  SHF.L.U32 R3, R3, 0x1f, RZ ;  /* 0x0000001f03037819 */ /* 0x000fc800000006ff */
[----:B------:R-:W1:Y:S02]  /*11710*/  SYNCS.PHASECHK.TRANS64.TRYWAIT P0, [R18+URZ+0x29800], R3 ;  /* 0x02980003120075a7 */ /* 0x000e64000800017f */
[----:B-1----:R-:W-:Y:S05]  /*11720*/  @!P0 BRA `(.L_x_558) ;  /* 0x000001bc006c8947 */ /* 0x002fea0003800000 */
.L_x_813:
[----:B------:R-:W-:Y:S05]  /*11730*/  BSYNC B1 ;  /* 0x0000000000017941 */ /* 0x000fea0003800000 */
.L_x_557:
[----:B------:R-:W-:Y:S05]  /*11740*/  @P1 BRA `(.L_x_559) ;  /* 0x0000006000e01947 */ /* 0x000fea0003800000 */
[----:B------:R-:W4:Y:S01]  /*11750*/  LDC R0, c[0x0][0x3f4] ;  /* 0x0000fd00ff007b82 */ /* 0x000f220000000800 */
[----:B------:R-:W-:Y:S01]  /*11760*/  BSSY B1, `(.L_x_560) ;  /* 0x000007f000017945 */ /* 0x000fe20003800000 */
[-C--:B----4-:R-:W-:Y:S02]  /*11770*/  ISETP.GE.AND P0, PT, R22, R0.reuse, PT ;  /* 0x000000001600720c */ /* 0x090fe40003f06270 */
[-C--:B------:R-:W-:Y:S02]  /*11780*/  ISETP.GE.AND P1, PT, R197, R0.reuse, PT ;  /* 0x00000000c500720c */ /* 0x080fe40003f26270 */
[-C--:B------:R-:W-:Y:S02]  /*11790*/  ISETP.GE.AND P2, PT, R199, R0.reuse, PT ;  /* 0x00000000c700720c */ /* 0x080fe40003f46270 */
[-C--:B------:R-:W-:Y:S02]  /*117a0*/  ISETP.GE.AND P3, PT, R200, R0.reuse, PT ;  /* 0x00000000c800720c */ /* 0x080fe40003f66270 */
[----:B------:R-:W-:-:S02]  /*117b0*/  ISETP.GE.AND P4, PT, R198, R0, PT ;  /* 0x00000000c600720c */ /* 0x000fc40003f86270 */
[----:B------:R-:W-:Y:S01]  /*117c0*/  ISETP.GE.AND P5, PT, R201, R0, PT ;  /* 0x00000000c900720c */ /* 0x000fe20003fa6270 */
[----:B------:R-:W-:Y:S02]  /*117d0*/  IMAD.IADD R0, R18, 0x1, R213 ;  /* 0x0000000112007824 */ /* 0x000fe400078e02d5 */
[----:B------:R-:W-:Y:S10]  /*117e0*/  @P0 BRA `(.L_x_561) ;  /* 0x0000000400d80947 */ /* 0x000ff40003800000 */
[----:B0-----:R-:W0:Y:S01]  /*117f0*/  LDS.128 R4, [R0+0x14400] ;  /* 0x0144000000047984 */ /* 0x001e220000000c00 */
[----:B--2--5:R-:W-:Y:S02]  /*11800*/  SHF.R.U32.HI R14, RZ, 0x8, R36 ;  /* 0x00000008ff0e7819 */ /* 0x024fe40000011624 */
[----:B-1----:R-:W-:Y:S02]  /*11810*/  LOP3.LUT R3, R36, 0xff, RZ, 0xc0, !PT ;  /* 0x000000ff24037812 */ /* 0x002fe400078ec0ff */
[----:B------:R-:W-:Y:S02]  /*11820*/  LOP3.LUT R14, R14, 0xff, RZ, 0xc0, !PT ;  /* 0x000000ff0e0e7812 */ /* 0x000fe400078ec0ff */
[----:B------:R-:W-:Y:S02]  /*11830*/  SHF.R.U32.HI R40, RZ, 0x8, R37 ;  /* 0x00000008ff287819 */ /* 0x000fe40000011625 */
[----:B------:R-:W-:Y:S02]  /*11840*/  SHF.R.U32.HI R43, RZ, 0x8, R39 ;  /* 0x00000008ff2b7819 */ /* 0x000fe40000011627 */
[----:B------:R-:W-:-:S02]  /*11850*/  PRMT R3, R14, 0x7604, R3 ;  /* 0x000076040e037816 */ /* 0x000fc40000000003 */
[----:B------:R-:W-:Y:S02]  /*11860*/  LOP3.LUT R15, R37, 0xff, RZ, 0xc0, !PT ;  /* 0x000000ff250f7812 */ /* 0x000fe400078ec0ff */
[----:B------:R-:W-:Y:S02]  /*11870*/  LOP3.LUT R40, R40, 0xff, RZ, 0xc0, !PT ;  /* 0x000000ff28287812 */ /* 0x000fe400078ec0ff */
[----:B------:R-:W-:Y:S02]  /*11880*/  SHF.R.U32.HI R46, RZ, 0x10, R37 ;  /* 0x00000010ff2e7819 */ /* 0x000fe40000011625 */
[----:B------:R-:W-:Y:S02]  /*11890*/  SHF.R.U32.HI R14, RZ, 0x8, R38 ;  /* 0x00000008ff0e7819 */ /* 0x000fe40000011626 */
[----:B------:R-:W-:Y:S02]  /*118a0*/  SHF.R.U32.HI R45, RZ, 0x10, R39 ;  /* 0x00000010ff2d7819 */ /* 0x000fe40000011627 */
[----:B------:R-:W-:-:S02]  /*118b0*/  LOP3.LUT R42, R39, 0xff, RZ, 0xc0, !PT ;  /* 0x000000ff272a7812 */ /* 0x000fc400078ec0ff */
[----:B------:R-:W-:Y:S01]  /*118c0*/  LOP3.LUT R43, R43, 0xff, RZ, 0xc0, !PT ;  /* 0x000000ff2b2b7812 */ /* 0x000fe200078ec0ff */
[----:B------:R-:W-:Y:S01]  /*118d0*/  IMAD.U32 R45, R45, 0x10000, RZ ;  /* 0x000100002d2d7824 */ /* 0x000fe200078e00ff */
[----:B------:R-:W-:Y:S02]  /*118e0*/  PRMT R15, R40, 0x7604, R15 ;  /* 0x00007604280f7816 */ /* 0x000fe4000000000f */
[----:B------:R-:W-:Y:S01]  /*118f0*/  LOP3.LUT R41, R14, 0xff, RZ, 0xc0, !PT ;  /* 0x000000ff0e297812 */ /* 0x000fe200078ec0ff */
[----:B------:R-:W-:Y:S01]  /*11900*/  IMAD.U32 R14, R46, 0x10000, RZ ;  /* 0x000100002e0e7824 */ /* 0x000fe200078e00ff */
[----:B------:R-:W-:Y:S02]  /*11910*/  LOP3.LUT R40, R38, 0xff, RZ, 0xc0, !PT ;  /* 0x000000ff26287812 */ /* 0x000fe400078ec0ff */
[----:B------:R-:W-:Y:S02]  /*11920*/  PRMT R42, R43, 0x7604, R42 ;  /* 0x000076042b2a7816 */ /* 0x000fe4000000002a */
[----:B------:R-:W-:-:S02]  /*11930*/  PRMT R43, R41, 0x7604, R40 ;  /* 0x00007604292b7816 */ /* 0x000fc40000000028 */
[----:B------:R-:W-:Y:S02]  /*11940*/  LOP3.LUT R41, R15, 0xff0000, R14, 0xf8, !PT ;  /* 0x00ff00000f297812 */ /* 0x000fe400078ef80e */
[----:B------:R-:W-:Y:S02]  /*11950*/  LOP3.LUT R45, R42, 0xff0000, R45, 0xf8, !PT ;  /* 0x00ff00002a2d7812 */ /* 0x000fe400078ef82d */
[----:B------:R-:W-:Y:S02]  /*11960*/  LOP3.LUT R43, R43, 0xff0000, R38, 0xf8, !PT ;  /* 0x00ff00002b2b7812 */ /* 0x000fe400078ef826 */
[----:B------:R-:W-:Y:S02]  /*11970*/  LOP3.LUT R45, R45, 0xff000000, R39, 0xf8, !PT ;  /* 0xff0000002d2d7812 */ /* 0x000fe400078ef827 */
[----:B------:R-:W-:Y:S02]  /*11980*/  LOP3.LUT R41, R41, 0xff000000, R37, 0xf8, !PT ;  /* 0xff00000029297812 */ /* 0x000fe400078ef825 */
[----:B------:R-:W-:-:S02]  /*11990*/  LOP3.LUT R15, R3, 0xff0000, R36, 0xf8, !PT ;  /* 0x00ff0000030f7812 */ /* 0x000fc400078ef824 */
[----:B------:R-:W-:Y:S02]  /*119a0*/  LOP3.LUT R43, R43, 0xff000000, R38, 0xf8, !PT ;  /* 0xff0000002b2b7812 */ /* 0x000fe400078ef826 */
[-C--:B0-----:R-:W-:Y:S02]  /*119b0*/  F2FP.F16.E4M3.UNPACK_B R3, R6.reuse.H1 ;  /* 0x00000006ff03723e */ /* 0x081fe400030006ff */
[----:B------:R-:W-:Y:S02]  /*119c0*/  F2FP.F16.E4M3.UNPACK_B R42, R45 ;  /* 0x0000002dff2a723e */ /* 0x000fe400020006ff */
[----:B------:R-:W-:Y:S01]  /*119d0*/  F2FP.F16.E4M3.UNPACK_B R38, R41 ;  /* 0x00000029ff26723e */ /* 0x000fe200020006ff */
[--C-:B------:R-:W-:Y:S01]  /*119e0*/  HADD2.F32 R14, -RZ, R3.reuse.H1_H1 ;  /* 0x30000003ff0e7230 */ /* 0x100fe20000004100 */
[----:B------:R-:W-:Y:S01]  /*119f0*/  F2FP.F16.E4M3.UNPACK_B R6, R6 ;  /* 0x00000006ff06723e */ /* 0x000fe200020006ff */
[----:B------:R-:W-:Y:S01]  /*11a00*/  HADD2.F32 R46, -RZ, R42.H1_H1 ;  /* 0x3000002aff2e7230 */ /* 0x000fe20000004100 */
[----:B------:R-:W-:Y:S01]  /*11a10*/  LOP3.LUT R40, R15, 0xff000000, R36, 0xf8, !PT ;  /* 0xff0000000f287812 */ /* 0x000fe200078ef824 */
[----:B------:R-:W-:Y:S01]  /*11a20*/  HADD2.F32 R39, -RZ, R38.H1_H1 ;  /* 0x30000026ff277230 */ /* 0x000fe20000004100 */
[-C--:B------:R-:W-:Y:S01]  /*11a30*/  F2FP.F16.E4M3.UNPACK_B R36, R7.reuse ;  /* 0x00000007ff24723e */ /* 0x080fe200020006ff */
[----:B------:R-:W-:Y:S01]  /*11a40*/  HADD2.F32 R15, -RZ, R3.H0_H0 ;  /* 0x20000003ff0f7230 */ /* 0x000fe20000004100 */
[----:B------:R-:W-:Y:S01]  /*11a50*/  F2FP.F16.E4M3.UNPACK_B R37, R7.H1 ;  /* 0x00000007ff25723e */ /* 0x000fe200030006ff */
[C---:B------:R-:W-:Y:S01]  /*11a60*/  FMUL.FTZ R48, R14.reuse, R46 ;  /* 0x0000002e0e307220 */ /* 0x040fe20000410000 */
[----:B---3--:R-:W-:Y:S01]  /*11a70*/  FMUL.FTZ R47, R14, R39 ;  /* 0x000000270e2f7220 */ /* 0x008fe20000410000 */
[-C--:B------:R-:W-:Y:S01]  /*11a80*/  F2FP.F16.E4M3.UNPACK_B R7, R5.reuse ;  /* 0x00000005ff07723e */ /* 0x080fe200020006ff */
[----:B------:R-:W-:Y:S01]  /*11a90*/  HADD2.F32 R42, -RZ, R42.H0_H0 ;  /* 0x2000002aff2a7230 */ /* 0x000fe20000004100 */
[----:B------:R-:W-:Y:S01]  /*11aa0*/  F2FP.F16.E4M3.UNPACK_B R14, R5.H1 ;  /* 0x00000005ff0e723e */ /* 0x000fe200030006ff */
[----:B------:R-:W-:-:S02]  /*11ab0*/  HADD2.F32 R5, -RZ, R6.H1_H1 ;  /* 0x30000006ff057230 */ /* 0x000fc40000004100 */
[C---:B------:R-:W-:Y:S01]  /*11ac0*/  FFMA.FTZ R50, R15.reuse, R39, -R48 ;  /* 0x000000270f327223 */ /* 0x040fe20000010830 */
[----:B------:R-:W-:Y:S02]  /*11ad0*/  HADD2.F32 R38, -RZ, R38.H0_H0 ;  /* 0x20000026ff267230 */ /* 0x000fe40000004100 */
[----:B------:R-:W-:Y:S01]  /*11ae0*/  FFMA.FTZ R51, R15, R46, R47 ;  /* 0x0000002e0f337223 */ /* 0x000fe2000001002f */
[----:B------:R-:W-:Y:S01]  /*11af0*/  HADD2.F32 R6, -RZ, R6.H0_H0 ;  /* 0x20000006ff067230 */ /* 0x000fe20000004100 */
[----:B------:R-:W-:Y:S01]  /*11b00*/  F2FP.F16.E4M3.UNPACK_B R45, R45.H1 ;  /* 0x0000002dff2d723e */ /* 0x000fe200030006ff */
[C---:B------:R-:W-:Y:S01]  /*11b10*/  FMUL.FTZ R15, R5.reuse, R42 ;  /* 0x0000002a050f7220 */ /* 0x040fe20000410000 */
[----:B------:R-:W-:Y:S01]  /*11b20*/  F2FP.F16.E4M3.UNPACK_B R41, R41.H1 ;  /* 0x00000029ff29723e */ /* 0x000fe200030006ff */
[-C--:B------:R-:W-:Y:S01]  /*11b30*/  FMUL.FTZ R49, R5, R38.reuse ;  /* 0x0000002605317220 */ /* 0x080fe20000410000 */
[----:B------:R-:W-:Y:S02]  /*11b40*/  HADD2.F32 R5, -RZ, R36.H1_H1 ;  /* 0x30000024ff057230 */ /* 0x000fe40000004100 */
[----:B------:R-:W-:Y:S01]  /*11b50*/  FFMA.FTZ R47, R6, R38, -R15 ;  /* 0x00000026062f7223 */ /* 0x000fe2000001080f */
[----:B------:R-:W-:-:S02]  /*11b60*/  HADD2.F32 R39, -RZ, R45.H0_H0 ;  /* 0x2000002dff277230 */ /* 0x000fc40000004100 */
[----:B------:R-:W-:Y:S01]  /*11b70*/  FFMA.FTZ R48, R6, R42, R49 ;  /* 0x0000002a06307223 */ /* 0x000fe20000010031 */
[----:B------:R-:W-:Y:S01]  /*11b80*/  HADD2.F32 R15, -RZ, R41.H0_H0 ;  /* 0x20000029ff0f7230 */ /* 0x000fe20000004100 */
[----:B------:R-:W-:Y:S01]  /*11b90*/  F2FP.F16.E4M3.UNPACK_B R3, R4 ;  /* 0x00000004ff03723e */ /* 0x000fe200020006ff */
[----:B------:R-:W-:Y:S02]  /*11ba0*/  HADD2.F32 R36, -RZ, R36.H0_H0 ;  /* 0x20000024ff247230 */ /* 0x000fe40000004100 */
[C---:B------:R-:W-:Y:S01]  /*11bb0*/  FMUL.FTZ R49, R5.reuse, R39 ;  /* 0x0000002705317220 */ /* 0x040fe20000410000 */
[----:B------:R-:W-:Y:S02]  /*11bc0*/  HADD2.F32 R45, -RZ, R45.H1_H1 ;  /* 0x3000002dff2d7230 */ /* 0x000fe40000004100 */
[-C--:B------:R-:W-:Y:S01]  /*11bd0*/  FMUL.FTZ R5, R5, R15.reuse ;  /* 0x0000000f05057220 */ /* 0x080fe20000410000 */
[----:B------:R-:W-:Y:S02]  /*11be0*/  HADD2.F32 R6, -RZ, R37.H1_H1 ;  /* 0x30000025ff067230 */ /* 0x000fe40000004100 */
[----:B------:R-:W-:Y:S01]  /*11bf0*/  FFMA.FTZ R49, R36, R15, -R49 ;  /* 0x0000000f24317223 */ /* 0x000fe20000010831 */
[----:B------:R-:W-:-:S02]  /*11c00*/  HADD2.F32 R41, -RZ, R41.H1_H1 ;  /* 0x30000029ff297230 */ /* 0x000fc40000004100 */
[----:B------:R-:W-:Y:S01]  /*11c10*/  FFMA.FTZ R52, R36, R39, R5 ;  /* 0x0000002724347223 */ /* 0x000fe20000010005 */
[----:B------:R-:W-:Y:S02]  /*11c20*/  HADD2.F32 R37, -RZ, R37.H0_H0 ;  /* 0x20000025ff257230 */ /* 0x000fe40000004100 */
[C---:B------:R-:W-:Y:S01]  /*11c30*/  FMUL.FTZ R38, R6.reuse, R45 ;  /* 0x0000002d06267220 */ /* 0x040fe20000410000 */
[----:B------:R-:W-:Y:S01]  /*11c40*/  F2FP.F16.E4M3.UNPACK_B R5, R43 ;  /* 0x0000002bff05723e */ /* 0x000fe200020006ff */
[-C--:B------:R-:W-:Y:S01]  /*11c50*/  FMUL.FTZ R36, R6, R41.reuse ;  /* 0x0000002906247220 */ /* 0x080fe20000410000 */
[----:B------:R-:W-:Y:S01]  /*11c60*/  F2FP.F16.E4M3.UNPACK_B R4, R4.H1 ;  /* 0x00000004ff04723e */ /* 0x000fe200030006ff */
[C---:B------:R-:W-:Y:S01]  /*11c70*/  FFMA.FTZ R53, R37.reuse, R41, -R38 ;  /* 0x0000002925357223 */ /* 0x040fe20000010826 */
[-C--:B------:R-:W-:Y:S01]  /*11c80*/  F2FP.F16.E4M3.UNPACK_B R15, R40.reuse ;  /* 0x00000028ff0f723e */ /* 0x080fe200020006ff */
[----:B------:R-:W-:Y:S01]  /*11c90*/  FFMA.FTZ R54, R37, R45, R36 ;  /* 0x0000002d25367223 */ /* 0x000fe20000010024 */
[--C-:B------:R-:W-:Y:S01]  /*11ca0*/  HADD2.F32 R38, -RZ, R5.reuse.H1_H1 ;  /* 0x30000005ff267230 */ /* 0x100fe20000004100 */
[----:B------:R-:W-:Y:S01]  /*11cb0*/  F2FP.F16.E4M3.UNPACK_B R40, R40.H1 ;  /* 0x00000028ff28723e */ /* 0x000fe200030006ff */
[----:B------:R-:W-:Y:S01]  /*11cc0*/  HADD2.F32 R37, -RZ, R5.H0_H0 ;  /* 0x20000005ff257230 */ /* 0x000fe20000004100 */
[----:B------:R-:W-:Y:S01]  /*11cd0*/  F2FP.F16.E4M3.UNPACK_B R43, R43.H1 ;  /* 0x0000002bff2b723e */ /* 0x000fe200030006ff */
[----:B------:R-:W-:-:S02]  /*11ce0*/  HADD2.F32 R6, -RZ, R4.H1_H1 ;  /* 0x30000004ff067230 */ /* 0x000fc40000004100 */
[----:B------:R-:W-:Y:S02]  /*11cf0*/  HADD2.F32 R36, -RZ, R15.H1_H1 ;  /* 0x3000000fff247230 */ /* 0x000fe40000004100 */
[----:B------:R-:W-:Y:S02]  /*11d00*/  HADD2.F32 R5, -RZ, R4.H0_H0 ;  /* 0x20000004ff057230 */ /* 0x000fe40000004100 */
[C---:B------:R-:W-:Y:S01]  /*11d10*/  FMUL.FTZ R42, R6.reuse, R38 ;  /* 0x00000026062a7220 */ /* 0x040fe20000410000 */
[----:B------:R-:W-:Y:S02]  /*11d20*/  HADD2.F32 R4, -RZ, R3.H1_H1 ;  /* 0x30000003ff047230 */ /* 0x000fe40000004100 */
[-C--:B------:R-:W-:Y:S01]  /*11d30*/  FMUL.FTZ R46, R6, R36.reuse ;  /* 0x00000024062e7220 */ /* 0x080fe20000410000 */
[----:B------:R-:W-:Y:S02]  /*11d40*/  HADD2.F32 R15, -RZ, R15.H0_H0 ;  /* 0x2000000fff0f7230 */ /* 0x000fe40000004100 */
[----:B------:R-:W-:Y:S01]  /*11d50*/  FFMA.FTZ R42, R5, R36, -R42 ;  /* 0x00000024052a7223 */ /* 0x000fe2000001082a */
[----:B------:R-:W-:-:S02]  /*11d60*/  HADD2.F32 R3, -RZ, R3.H0_H0 ;  /* 0x20000003ff037230 */ /* 0x000fc40000004100 */
[C---:B------:R-:W-:Y:S01]  /*11d70*/  FMUL.FTZ R6, R4.reuse, R37 ;  /* 0x0000002504067220 */ /* 0x040fe20000410000 */
[----:B------:R-:W-:Y:S01]  /*11d80*/  FFMA.FTZ R39, R5, R38, R46 ;  /* 0x0000002605277223 */ /* 0x000fe2000001002e */
[-C--:B------:R-:W-:Y:S01]  /*11d90*/  FMUL.FTZ R4, R4, R15.reuse ;  /* 0x0000000f04047220 */ /* 0x080fe20000410000 */
[----:B------:R-:W-:Y:S02]  /*11da0*/  HADD2.F32 R5, -RZ, R40.H1_H1 ;  /* 0x30000028ff057230 */ /* 0x000fe40000004100 */
[C---:B------:R-:W-:Y:S01]  /*11db0*/  FFMA.FTZ R36, R3.reuse, R15, -R6 ;  /* 0x0000000f03247223 */ /* 0x040fe20000010806 */
[--C-:B------:R-:W-:Y:S02]  /*11dc0*/  HADD2.F32 R15, -RZ, R43.reuse.H1_H1 ;  /* 0x3000002bff0f7230 */ /* 0x100fe40000004100 */
[----:B------:R-:W-:Y:S01]  /*11dd0*/  FFMA.FTZ R37, R3, R37, R4 ;  /* 0x0000002503257223 */ /* 0x000fe20000010004 */
[----:B------:R-:W-:Y:S02]  /*11de0*/  HADD2.F32 R4, -RZ, R14.H1_H1 ;  /* 0x3000000eff047230 */ /* 0x000fe40000004100 */
[----:B------:R-:W-:-:S02]  /*11df0*/  HADD2.F32 R6, -RZ, R43.H0_H0 ;  /* 0x2000002bff067230 */ /* 0x000fc40000004100 */
[--C-:B------:R-:W-:Y:S02]  /*11e00*/  HADD2.F32 R3, -RZ, R7.reuse.H1_H1 ;  /* 0x30000007ff037230 */ /* 0x100fe40000004100 */
[C---:B------:R-:W-:Y:S01]  /*11e10*/  FMUL.FTZ R41, R4.reuse, R15 ;  /* 0x0000000f04297220 */ /* 0x040fe20000410000 */
[----:B------:R-:W-:Y:S02]  /*11e20*/  HADD2.F32 R40, -RZ, R40.H0_H0 ;  /* 0x20000028ff287230 */ /* 0x000fe40000004100 */
[-C--:B------:R-:W-:Y:S01]  /*11e30*/  FMUL.FTZ R38, R4, R5.reuse ;  /* 0x0000000504267220 */ /* 0x080fe20000410000 */
[----:B------:R-:W-:Y:S02]  /*11e40*/  HADD2.F32 R14, -RZ, R14.H0_H0 ;  /* 0x2000000eff0e7230 */ /* 0x000fe40000004100 */
[C---:B------:R-:W-:Y:S01]  /*11e50*/  FMUL.FTZ R4, R3.reuse, R6 ;  /* 0x0000000603047220 */ /* 0x040fe20000410000 */
[----:B------:R-:W-:Y:S02]  /*11e60*/  HADD2.F32 R7, -RZ, R7.H0_H0 ;  /* 0x20000007ff077230 */ /* 0x000fe40000004100 */
[-C--:B------:R-:W-:Y:S01]  /*11e70*/  FMUL.FTZ R3, R3, R40.reuse ;  /* 0x0000002803037220 */ /* 0x080fe20000410000 */
[C---:B------:R-:W-:Y:S01]  /*11e80*/  FFMA.FTZ R41, R14.reuse, R5, -R41 ;  /* 0x000000050e297223 */ /* 0x040fe20000010829 */
[----:B------:R-:W-:Y:S01]  /*11e90*/  FFMA.FTZ R38, R14, R15, R38 ;  /* 0x0000000f0e267223 */ /* 0x000fe20000010026 */
[C---:B------:R-:W-:Y:S01]  /*11ea0*/  FFMA.FTZ R5, R7.reuse, R40, -R4 ;  /* 0x0000002807057223 */ /* 0x040fe20000010804 */
[----:B------:R-:W-:Y:S01]  /*11eb0*/  FFMA.FTZ R14, R7, R6, R3 ;  /* 0x00000006070e7223 */ /* 0x000fe20000010003 */
[----:B------:R-:W-:-:S02]  /*11ec0*/  F2FP.SATFINITE.E4M3.F32.PACK_AB_MERGE_C R6, R51, R50, RZ ;  /* 0x000000323306723e */ /* 0x000fc400048070ff */
[----:B------:R-:W-:Y:S02]  /*11ed0*/  F2FP.SATFINITE.E4M3.F32.PACK_AB_MERGE_C R7, R54, R53, RZ ;  /* 0x000000353607723e */ /* 0x000fe400048070ff */
[----:B------:R-:W-:Y:S02]  /*11ee0*/  F2FP.SATFINITE.E4M3.F32.PACK_AB_MERGE_C R4, R39, R42, RZ ;  /* 0x0000002a2704723e */ /* 0x000fe400048070ff */
[----:B------:R-:W-:Y:S02]  /*11ef0*/  F2FP.SATFINITE.E4M3.F32.PACK_AB_MERGE_C R38, R38, R41, RZ ;  /* 0x000000292626723e */ /* 0x000fe400048070ff */
[----:B------:R-:W-:Y:S02]  /*11f00*/  F2FP.SATFINITE.E4M3.F32.PACK_AB_MERGE_C R6, R48, R47, R6 ;  /* 0x0000002f3006723e */ /* 0x000fe40004807006 */
[----:B------:R-:W-:Y:S02]  /*11f10*/  F2FP.SATFINITE.E4M3.F32.PACK_AB_MERGE_C R7, R52, R49, R7 ;  /* 0x000000313407723e */ /* 0x000fe40004807007 */
[----:B------:R-:W-:-:S02]  /*11f20*/  F2FP.SATFINITE.E4M3.F32.PACK_AB_MERGE_C R4, R37, R36, R4 ;  /* 0x000000242504723e */ /* 0x000fc40004807004 */
[----:B------:R-:W-:-:S05]  /*11f30*/  F2FP.SATFINITE.E4M3.F32.PACK_AB_MERGE_C R5, R14, R5, R38 ;  /* 0x000000050e05723e */ /* 0x000fca0004807026 */
[----:B------:R4:W-:Y:S02]  /*11f40*/  STS.128 [R0+0x14400], R4 ;  /* 0x0144000400007388 */ /* 0x0009e40000000c00 */
.L_x_561:
[----:B------:R-:W-:Y:S05]  /*11f50*/  BSYNC B1 ;  /* 0x0000000000017941 */ /* 0x000fea0003800000 */
.L_x_560:
[----:B------:R-:W-:Y:S04]  /*11f60*/  BSSY B1, `(.L_x_562) ;  /* 0x000007d000017945 */ /* 0x000fe80003800000 */
[----:B------:R-:W-:Y:S05]  /*11f70*/  @P1 BRA `(.L_x_563) ;  /* 0x0000000400ec1947 */ /* 0x000fea0003800000 */
[----:B0-----:R-:W4:Y:S01]  /*11f80*/  LDL R51, [R1+0x14] ;  /* 0x0000140001337983 */ /* 0x001f220000100800 */
[----:B-----5:R-:W-:Y:S02]  /*11f90*/  SHF.R.U32.HI R15, RZ, 0x8, R33 ;  /* 0x00000008ff0f7819 */ /* 0x020fe40000011621 */
[----:B------:R-:W-:Y:S02]  /*11fa0*/  SHF.R.U32.HI R40, RZ, 0x8, R35 ;  /* 0x00000008ff287819 */ /* 0x000fe40000011623 */
[----:B------:R-:W-:Y:S02]  /*11fb0*/  SHF.R.U32.HI R37, RZ, 0x8, R34 ;  /* 0x00000008ff257819 */ /* 0x000fe40000011622 */
[----:B------:R-:W-:Y:S02]  /*11fc0*/  LOP3.LUT R36, R33, 0xff, RZ, 0xc0, !PT ;  /* 0x000000ff21247812 */ /* 0x000fe400078ec0ff */
[----:B------:R-:W-:Y:S02]  /*11fd0*/  LOP3.LUT R41, R35, 0xff, RZ, 0xc0, !PT ;  /* 0x000000ff23297812 */ /* 0x000fe400078ec0ff */
[----:B------:R-:W-:-:S02]  /*11fe0*/  LOP3.LUT R15, R15, 0xff, RZ, 0xc0, !PT ;  /* 0x000000ff0f0f7812 */ /* 0x000fc400078ec0ff */
[----:B------:R-:W-:Y:S02]  /*11ff0*/  LOP3.LUT R40, R40, 0xff, RZ, 0xc0, !PT ;  /* 0x000000ff28287812 */ /* 0x000fe400078ec0ff */
[----:B-1----:R-:W-:Y:S02]  /*12000*/  SHF.R.U32.HI R3, RZ, 0x8, R32 ;  /* 0x00000008ff037819 */ /* 0x002fe40000011620 */
[----:B------:R-:W-:Y:S02]  /*12010*/  LOP3.LUT R38, R37, 0xff, RZ, 0xc0, !PT ;  /* 0x000000ff25267812 */ /* 0x000fe400078ec0ff */
[----:B------:R-:W-:Y:S02]  /*12020*/  PRMT R37, R15, 0x7604, R36 ;  /* 0x000076040f257816 */ /* 0x000fe40000000024 */
[----:B------:R-:W-:Y:S02]  /*12030*/  PRMT R41, R40, 0x7604, R41 ;  /* 0x0000760428297816 */ /* 0x000fe40000000029 */
[----:B------:R-:W-:-:S02]  /*12040*/  SHF.R.U32.HI R36, RZ, 0x10, R33 ;  /* 0x00000010ff247819 */ /* 0x000fc40000011621 */
[----:B------:R-:W-:Y:S02]  /*12050*/  SHF.R.U32.HI R40, RZ, 0x10, R35 ;  /* 0x00000010ff287819 */ /* 0x000fe40000011623 */
[----:B--2---:R-:W-:Y:S02]  /*12060*/  LOP3.LUT R14, R32, 0xff, RZ, 0xc0, !PT ;  /* 0x000000ff200e7812 */ /* 0x004fe400078ec0ff */
[----:B------:R-:W-:Y:S02]  /*12070*/  LOP3.LUT R39, R34, 0xff, RZ, 0xc0, !PT ;  /* 0x000000ff22277812 */ /* 0x000fe400078ec0ff */
[----:B------:R-:W-:Y:S02]  /*12080*/  LOP3.LUT R3, R3, 0xff, RZ, 0xc0, !PT ;  /* 0x000000ff03037812 */ /* 0x000fe400078ec0ff */
[----:B------:R-:W-:Y:S02]  /*12090*/  SHF.R.U32.HI R15, RZ, 0x10, R34 ;  /* 0x00000010ff0f7819 */ /* 0x000fe40000011622 */
[----:B------:R-:W-:-:S02]  /*120a0*/  LOP3.LUT R36, R36, 0xff, RZ, 0xc0, !PT ;  /* 0x000000ff24247812 */ /* 0x000fc400078ec0ff */
[----:B------:R-:W-:Y:S02]  /*120b0*/  LOP3.LUT R40, R40, 0xff, RZ, 0xc0, !PT ;  /* 0x000000ff28287812 */ /* 0x000fe400078ec0ff */
[----:B------:R-:W-:Y:S02]  /*120c0*/  PRMT R14, R3, 0x7604, R14 ;  /* 0x00007604030e7816 */ /* 0x000fe4000000000e */
[----:B------:R-:W-:Y:S02]  /*120d0*/  PRMT R39, R38, 0x7604, R39 ;  /* 0x0000760426277816 */ /* 0x000fe40000000027 */
[----:B------:R-:W-:Y:S02]  /*120e0*/  SHF.R.U32.HI R3, RZ, 0x10, R32 ;  /* 0x00000010ff037819 */ /* 0x000fe40000011620 */
[----:B------:R-:W-:Y:S02]  /*120f0*/  LOP3.LUT R38, R15, 0xff, RZ, 0xc0, !PT ;  /* 0x000000ff0f267812 */ /* 0x000fe400078ec0ff */
[----:B------:R-:W-:-:S02]  /*12100*/  PRMT R37, R36, 0x7054, R37 ;  /* 0x0000705424257816 */ /* 0x000fc40000000025 */
[----:B------:R-:W-:Y:S02]  /*12110*/  PRMT R41, R40, 0x7054, R41 ;  /* 0x0000705428297816 */ /* 0x000fe40000000029 */
[----:B------:R-:W-:Y:S02]  /*12120*/  LOP3.LUT R3, R3, 0xff, RZ, 0xc0, !PT ;  /* 0x000000ff03037812 */ /* 0x000fe400078ec0ff */
[----:B------:R-:W-:Y:S02]  /*12130*/  PRMT R39, R38, 0x7054, R39 ;  /* 0x0000705426277816 */ /* 0x000fe40000000027 */
[----:B------:R-:W-:Y:S02]  /*12140*/  LOP3.LUT R41, R41, 0xff000000, R35, 0xf8, !PT ;  /* 0xff00000029297812 */ /* 0x000fe400078ef823 */
[----:B------:R-:W-:Y:S02]  /*12150*/  LOP3.LUT R37, R37, 0xff000000, R33, 0xf8, !PT ;  /* 0xff00000025257812 */ /* 0x000fe400078ef821 */
[----:B------:R-:W-:-:S02]  /*12160*/  PRMT R15, R3, 0x7054, R14 ;  /* 0x00007054030f7816 */ /* 0x000fc4000000000e */
[----:B------:R-:W-:Y:S02]  /*12170*/  LOP3.LUT R39, R39, 0xff000000, R34, 0xf8, !PT ;  /* 0xff00000027277812 */ /* 0x000fe400078ef822 */
[----:B------:R-:W-:Y:S02]  /*12180*/  F2FP.F16.E4M3.UNPACK_B R38, R41 ;  /* 0x00000029ff26723e */ /* 0x000fe400020006ff */
[----:B------:R-:W-:Y:S02]  /*12190*/  F2FP.F16.E4M3.UNPACK_B R34, R37 ;  /* 0x00000025ff22723e */ /* 0x000fe400020006ff */
[----:B------:R-:W-:Y:S01]  /*121a0*/  LOP3.LUT R36, R15, 0xff000000, R32, 0xf8, !PT ;  /* 0xff0000000f247812 */ /* 0x000fe200078ef820 */
[----:B------:R-:W-:Y:S01]  /*121b0*/  HADD2.F32 R40, -RZ, R38.H1_H1 ;  /* 0x30000026ff287230 */ /* 0x000fe20000004100 */
[----:B------:R-:W-:Y:S01]  /*121c0*/  F2FP.F16.E4M3.UNPACK_B R41, R41.H1 ;  /* 0x00000029ff29723e */ /* 0x000fe200030006ff */
[----:B------:R-:W-:Y:S01]  /*121d0*/  HADD2.F32 R35, -RZ, R34.H1_H1 ;  /* 0x30000022ff237230 */ /* 0x000fe20000004100 */
[----:B------:R-:W-:Y:S01]  /*121e0*/  F2FP.F16.E4M3.UNPACK_B R37, R37.H1 ;  /* 0x00000025ff25723e */ /* 0x000fe200030006ff */
[----:B------:R-:W-:-:S02]  /*121f0*/  HADD2.F32 R38, -RZ, R38.H0_H0 ;  /* 0x20000026ff267230 */ /* 0x000fc40000004100 */
[----:B------:R-:W-:Y:S01]  /*12200*/  HADD2.F32 R34, -RZ, R34.H0_H0 ;  /* 0x20000022ff227230 */ /* 0x000fe20000004100 */
[----:B----4-:R-:W0:Y:S02]  /*12210*/  LDS.128 R4, [R51] ;  /* 0x0000000033047984 */ /* 0x010e240000000c00 */
[-C--:B0-----:R-:W-:Y:S02]  /*12220*/  F2FP.F16.E4M3.UNPACK_B R3, R6.reuse.H1 ;  /* 0x00000006ff03723e */ /* 0x081fe400030006ff */
[----:B------:R-:W-:Y:S02]  /*12230*/  F2FP.F16.E4M3.UNPACK_B R6, R6 ;  /* 0x00000006ff06723e */ /* 0x000fe400020006ff */
[-C--:B------:R-:W-:Y:S01]  /*12240*/  F2FP.F16.E4M3.UNPACK_B R32, R7.reuse ;  /* 0x00000007ff20723e */ /* 0x080fe200020006ff */
[--C-:B------:R-:W-:Y:S01]  /*12250*/  HADD2.F32 R14, -RZ, R3.reuse.H1_H1 ;  /* 0x30000003ff0e7230 */ /* 0x100fe20000004100 */
[----:B------:R-:W-:Y:S01]  /*12260*/  F2FP.F16.E4M3.UNPACK_B R33, R7.H1 ;  /* 0x00000007ff21723e */ /* 0x000fe200030006ff */
[----:B------:R-:W-:Y:S01]  /*12270*/  HADD2.F32 R15, -RZ, R3.H0_H0 ;  /* 0x20000003ff0f7230 */ /* 0x000fe20000004100 */
[----:B------:R-:W-:-:S02]  /*12280*/  F2FP.F16.E4M3.UNPACK_B R7, R5 ;  /* 0x00000005ff07723e */ /* 0x000fc400020006ff */
[CC--:B------:R-:W-:Y:S01]  /*12290*/  FMUL.FTZ R42, R14.reuse, R40.reuse ;  /* 0x000000280e2a7220 */ /* 0x0c0fe20000410000 */
[----:B------:R-:W-:Y:S01]  /*122a0*/  FMUL.FTZ R43, R14, R35 ;  /* 0x000000230e2b7220 */ /* 0x000fe20000410000 */
[----:B------:R-:W-:Y:S01]  /*122b0*/  F2FP.F16.E4M3.UNPACK_B R14, R5.H1 ;  /* 0x00000005ff0e723e */ /* 0x000fe200030006ff */
[--C-:B------:R-:W-:Y:S02]  /*122c0*/  HADD2.F32 R5, -RZ, R6.reuse.H1_H1 ;  /* 0x30000006ff057230 */ /* 0x100fe40000004100 */
[C---:B------:R-:W-:Y:S01]  /*122d0*/  FFMA.FTZ R45, R15.reuse, R35, -R42 ;  /* 0x000000230f2d7223 */ /* 0x040fe2000001082a */
[----:B------:R-:W-:Y:S01]  /*122e0*/  FFMA.FTZ R46, R15, R40, R43 ;  /* 0x000000280f2e7223 */ /* 0x000fe2000001002b */
[----:B------:R-:W-:Y:S01]  /*122f0*/  HADD2.F32 R6, -RZ, R6.H0_H0 ;  /* 0x20000006ff067230 */ /* 0x000fe20000004100 */
[----:B------:R-:W-:Y:S01]  /*12300*/  F2FP.F16.E4M3.UNPACK_B R3, R4 ;  /* 0x00000004ff03723e */ /* 0x000fe200020006ff */
[C---:B------:R-:W-:Y:S01]  /*12310*/  FMUL.FTZ R15, R5.reuse, R38 ;  /* 0x00000026050f7220 */ /* 0x040fe20000410000 */
[----:B------:R-:W-:Y:S01]  /*12320*/  FMUL.FTZ R43, R5, R34 ;  /* 0x00000022052b7220 */ /* 0x000fe20000410000 */
[----:B------:R-:W-:Y:S01]  /*12330*/  HADD2.F32 R5, -RZ, R32.H1_H1 ;  /* 0x30000020ff057230 */ /* 0x000fe20000004100 */
[----:B------:R-:W-:Y:S01]  /*12340*/  F2FP.F16.E4M3.UNPACK_B R4, R4.H1 ;  /* 0x00000004ff04723e */ /* 0x000fe200030006ff */
[----:B------:R-:W-:-:S02]  /*12350*/  HADD2.F32 R35, -RZ, R41.H0_H0 ;  /* 0x20000029ff237230 */ /* 0x000fc40000004100 */
[C---:B------:R-:W-:Y:S01]  /*12360*/  FFMA.FTZ R42, R6.reuse, R34, -R15 ;  /* 0x00000022062a7223 */ /* 0x040fe2000001080f */
[----:B------:R-:W-:Y:S02]  /*12370*/  HADD2.F32 R15, -RZ, R37.H0_H0 ;  /* 0x20000025ff0f7230 */ /* 0x000fe40000004100 */
[----:B------:R-:W-:Y:S01]  /*12380*/  FFMA.FTZ R43, R6, R38, R43 ;  /* 0x00000026062b7223 */ /* 0x000fe2000001002b */
[----:B------:R-:W-:Y:S02]  /*12390*/  HADD2.F32 R32, -RZ, R32.H0_H0 ;  /* 0x20000020ff207230 */ /* 0x000fe40000004100 */
[C---:B---3--:R-:W-:Y:S01]  /*123a0*/  FMUL.FTZ R47, R5.reuse, R35 ;  /* 0x00000023052f7220 */ /* 0x048fe20000410000 */
[----:B------:R-:W-:Y:S02]  /*123b0*/  HADD2.F32 R41, -RZ, R41.H1_H1 ;  /* 0x30000029ff297230 */ /* 0x000fe40000004100 */
[----:B------:R-:W-:Y:S01]  /*123c0*/  FMUL.FTZ R5, R5, R15 ;  /* 0x0000000f05057220 */ /* 0x000fe20000410000 */
[----:B------:R-:W-:-:S02]  /*123d0*/  HADD2.F32 R6, -RZ, R33.H1_H1 ;  /* 0x30000021ff067230 */ /* 0x000fc40000004100 */
[C---:B------:R-:W-:Y:S01]  /*123e0*/  FFMA.FTZ R47, R32.reuse, R15, -R47 ;  /* 0x0000000f202f7223 */ /* 0x040fe2000001082f */
[----:B------:R-:W-:Y:S02]  /*123f0*/  HADD2.F32 R37, -RZ, R37.H1_H1 ;  /* 0x30000025ff257230 */ /* 0x000fe40000004100 */
[----:B------:R-:W-:Y:S01]  /*12400*/  FFMA.FTZ R48, R32, R35, R5 ;  /* 0x0000002320307223 */ /* 0x000fe20000010005 */
[----:B------:R-:W-:Y:S02]  /*12410*/  HADD2.F32 R33, -RZ, R33.H0_H0 ;  /* 0x20000021ff217230 */ /* 0x000fe40000004100 */
[C---:B------:R-:W-:Y:S01]  /*12420*/  FMUL.FTZ R34, R6.reuse, R41 ;  /* 0x0000002906227220 */ /* 0x040fe20000410000 */
[----:B------:R-:W-:Y:S01]  /*12430*/  F2FP.F16.E4M3.UNPACK_B R5, R39 ;  /* 0x00000027ff05723e */ /* 0x000fe200020006ff */
[-C--:B------:R-:W-:Y:S01]  /*12440*/  FMUL.FTZ R32, R6, R37.reuse ;  /* 0x0000002506207220 */ /* 0x080fe20000410000 */
[----:B------:R-:W-:Y:S01]  /*12450*/  F2FP.F16.E4M3.UNPACK_B R15, R36 ;  /* 0x00000024ff0f723e */ /* 0x000fe200020006ff */
[----:B------:R-:W-:Y:S01]  /*12460*/  FFMA.FTZ R49, R33, R37, -R34 ;  /* 0x0000002521317223 */ /* 0x000fe20000010822 */
[----:B------:R-:W-:-:S02]  /*12470*/  HADD2.F32 R6, -RZ, R4.H1_H1 ;  /* 0x30000004ff067230 */ /* 0x000fc40000004100 */
[----:B------:R-:W-:Y:S01]  /*12480*/  FFMA.FTZ R50, R33, R41, R32 ;  /* 0x0000002921327223 */ /* 0x000fe20000010020 */
[--C-:B------:R-:W-:Y:S01]  /*12490*/  HADD2.F32 R34, -RZ, R5.reuse.H1_H1 ;  /* 0x30000005ff227230 */ /* 0x100fe20000004100 */
[----:B------:R-:W-:Y:S01]  /*124a0*/  F2FP.F16.E4M3.UNPACK_B R36, R36.H1 ;  /* 0x00000024ff24723e */ /* 0x000fe200030006ff */
[----:B------:R-:W-:Y:S01]  /*124b0*/  HADD2.F32 R33, -RZ, R5.H0_H0 ;  /* 0x20000005ff217230 */ /* 0x000fe20000004100 */
[----:B------:R-:W-:Y:S01]  /*124c0*/  F2FP.F16.E4M3.UNPACK_B R39, R39.H1 ;  /* 0x00000027ff27723e */ /* 0x000fe200030006ff */
[----:B------:R-:W-:Y:S02]  /*124d0*/  HADD2.F32 R32, -RZ, R15.H1_H1 ;  /* 0x3000000fff207230 */ /* 0x000fe40000004100 */
[----:B------:R-:W-:Y:S01]  /*124e0*/  FMUL.FTZ R38, R6, R34 ;  /* 0x0000002206267220 */ /* 0x000fe20000410000 */
[----:B------:R-:W-:Y:S02]  /*124f0*/  HADD2.F32 R5, -RZ, R4.H0_H0 ;  /* 0x20000004ff057230 */ /* 0x000fe40000004100 */
[----:B------:R-:W-:-:S02]  /*12500*/  HADD2.F32 R4, -RZ, R3.H1_H1 ;  /* 0x30000003ff047230 */ /* 0x000fc40000004100 */
[-C--:B------:R-:W-:Y:S01]  /*12510*/  FMUL.FTZ R40, R6, R32.reuse ;  /* 0x0000002006287220 */ /* 0x080fe20000410000 */
[----:B------:R-:W-:Y:S02]  /*12520*/  HADD2.F32 R15, -RZ, R15.H0_H0 ;  /* 0x2000000fff0f7230 */ /* 0x000fe40000004100 */
[C---:B------:R-:W-:Y:S01]  /*12530*/  FFMA.FTZ R38, R5.reuse, R32, -R38 ;  /* 0x0000002005267223 */ /* 0x040fe20000010826 */
[----:B------:R-:W-:Y:S02]  /*12540*/  HADD2.F32 R3, -RZ, R3.H0_H0 ;  /* 0x20000003ff037230 */ /* 0x000fe40000004100 */
[C---:B------:R-:W-:Y:S01]  /*12550*/  FMUL.FTZ R6, R4.reuse, R33 ;  /* 0x0000002104067220 */ /* 0x040fe20000410000 */
[----:B------:R-:W-:Y:S01]  /*12560*/  FFMA.FTZ R35, R5, R34, R40 ;  /* 0x0000002205237223 */ /* 0x000fe20000010028 */
[-C--:B------:R-:W-:Y:S01]  /*12570*/  FMUL.FTZ R4, R4, R15.reuse ;  /* 0x0000000f04047220 */ /* 0x080fe20000410000 */
[----:B------:R-:W-:Y:S02]  /*12580*/  HADD2.F32 R5, -RZ, R36.H1_H1 ;  /* 0x30000024ff057230 */ /* 0x000fe40000004100 */
[----:B------:R-:W-:Y:S01]  /*12590*/  FFMA.FTZ R32, R3, R15, -R6 ;  /* 0x0000000f03207223 */ /* 0x000fe20000010806 */
[----:B------:R-:W-:-:S02]  /*125a0*/  HADD2.F32 R15, -RZ, R39.H1_H1 ;  /* 0x30000027ff0f7230 */ /* 0x000fc40000004100 */
[----:B------:R-:W-:Y:S01]  /*125b0*/  FFMA.FTZ R33, R3, R33, R4 ;  /* 0x0000002103217223 */ /* 0x000fe20000010004 */
[----:B------:R-:W-:Y:S02]  /*125c0*/  HADD2.F32 R4, -RZ, R14.H1_H1 ;  /* 0x3000000eff047230 */ /* 0x000fe40000004100 */
[----:B------:R-:W-:Y:S02]  /*125d0*/  HADD2.F32 R6, -RZ, R39.H0_H0 ;  /* 0x20000027ff067230 */ /* 0x000fe40000004100 */
[----:B------:R-:W-:Y:S02]  /*125e0*/  HADD2.F32 R3, -RZ, R7.H1_H1 ;  /* 0x30000007ff037230 */ /* 0x000fe40000004100 */
[C---:B------:R-:W-:Y:S01]  /*125f0*/  FMUL.FTZ R37, R4.reuse, R15 ;  /* 0x0000000f04257220 */ /* 0x040fe20000410000 */
[----:B------:R-:W-:Y:S02]  /*12600*/  HADD2.F32 R36, -RZ, R36.H0_H0 ;  /* 0x20000024ff247230 */ /* 0x000fe40000004100 */
[----:B------:R-:W-:Y:S01]  /*12610*/  FMUL.FTZ R34, R4, R5 ;  /* 0x0000000504227220 */ /* 0x000fe20000410000 */
[----:B------:R-:W-:-:S02]  /*12620*/  HADD2.F32 R14, -RZ, R14.H0_H0 ;  /* 0x2000000eff0e7230 */ /* 0x000fc40000004100 */
[C---:B------:R-:W-:Y:S01]  /*12630*/  FMUL.FTZ R4, R3.reuse, R6 ;  /* 0x0000000603047220 */ /* 0x040fe20000410000 */
[----:B------:R-:W-:Y:S02]  /*12640*/  HADD2.F32 R7, -RZ, R7.H0_H0 ;  /* 0x20000007ff077230 */ /* 0x000fe40000004100 */
[-C--:B------:R-:W-:Y:S01]  /*12650*/  FMUL.FTZ R3, R3, R36.reuse ;  /* 0x0000002403037220 */ /* 0x080fe20000410000 */
[C---:B------:R-:W-:Y:S01]  /*12660*/  FFMA.FTZ R37, R14.reuse, R5, -R37 ;  /* 0x000000050e257223 */ /* 0x040fe20000010825 */
[----:B------:R-:W-:Y:S01]  /*12670*/  FFMA.FTZ R34, R14, R15, R34 ;  /* 0x0000000f0e227223 */ /* 0x000fe20000010022 */
[C---:B------:R-:W-:Y:S01]  /*12680*/  FFMA.FTZ R5, R7.reuse, R36, -R4 ;  /* 0x0000002407057223 */ /* 0x040fe20000010804 */
[----:B------:R-:W-:Y:S01]  /*12690*/  FFMA.FTZ R14, R7, R6, R3 ;  /* 0x00000006070e7223 */ /* 0x000fe20000010003 */
[----:B------:R-:W-:Y:S02]  /*126a0*/  F2FP.SATFINITE.E4M3.F32.PACK_AB_MERGE_C R6, R46, R45, RZ ;  /* 0x0000002d2e06723e */ /* 0x000fe400048070ff */
[----:B------:R-:W-:-:S02]  /*126b0*/  F2FP.SATFINITE.E4M3.F32.PACK_AB_MERGE_C R7, R50, R49, RZ ;  /* 0x000000313207723e */ /* 0x000fc400048070ff */
[----:B------:R-:W-:Y:S02]  /*126c0*/  F2FP.SATFINITE.E4M3.F32.PACK_AB_MERGE_C R4, R35, R38, RZ ;  /* 0x000000262304723e */ /* 0x000fe400048070ff */
[----:B------:R-:W-:Y:S02]  /*126d0*/  F2FP.SATFINITE.E4M3.F32.PACK_AB_MERGE_C R34, R34, R37, RZ ;  /* 0x000000252222723e */ /* 0x000fe400048070ff */
[----:B------:R-:W-:Y:S02]  /*126e0*/  F2FP.SATFINITE.E4M3.F32.PACK_AB_MERGE_C R6, R43, R42, R6 ;  /* 0x0000002a2b06723e */ /* 0x000fe40004807006 */
[----:B------:R-:W-:Y:S02]  /*126f0*/  F2FP.SATFINITE.E4M3.F32.PACK_AB_MERGE_C R7, R48, R47, R7 ;  /* 0x0000002f3007723e */ /* 0x000fe40004807007 */
[----:B------:R-:W-:Y:S02]  /*12700*/  F2FP.SATFINITE.E4M3.F32.PACK_AB_MERGE_C R4, R33, R32, R4 ;  /* 0x000000202104723e */ /* 0x000fe40004807004 */
[----:B------:R-:W-:-:S05]  /*12710*/  F2FP.SATFINITE.E4M3.F32.PACK_AB_MERGE_C R5, R14, R5, R34 ;  /* 0x000000050e05723e */ /* 0x000fca0004807022 */
[----:B------:R0:W-:Y:S02]  /*12720*/  STS.128 [R51], R4 ;  /* 0x0000000433007388 */ /* 0x0001e40000000c00 */
.L_x_563:
[----:B------:R-:W-:Y:S05]  /*12730*/  BSYNC B1 ;  /* 0x0000000000017941 */ /* 0x000fea0003800000 */
.L_x_562:
[----:B------:R-:W-:Y:S04]  /*12740*/  BSSY B1, `(.L_x_564) ;  /* 0x0000078000017945 */ /* 0x000fe80003800000 */
[----:B------:R-:W-:Y:S05]  /*12750*/  @P2 BRA `(.L_x_565) ;  /* 0x0000000400d82947 */ /* 0x000fea0003800000 */
[----:B0---4-:R-:W0:Y:S01]  /*12760*/  LDS.128 R4, [R0+0x16400] ;  /* 0x0164000000047984 */ /* 0x011e220000000c00 */
[----:B--2--5:R-:W-:Y:S02]  /*12770*/  SHF.R.U32.HI R14, RZ, 0x8, R30 ;  /* 0x00000008ff0e7819 */ /* 0x024fe4000001161e */
[----:B------:R-:W-:Y:S02]  /*12780*/  SHF.R.U32.HI R32, RZ, 0x8, R31 ;  /* 0x00000008ff207819 */ /* 0x000fe4000001161f */
[----:B-1----:R-:W-:Y:S02]  /*12790*/  LOP3.LUT R3, R30, 0xff, RZ, 0xc0, !PT ;  /* 0x000000ff1e037812 */ /* 0x002fe400078ec0ff */
[----:B------:R-:W-:Y:S02]  /*127a0*/  LOP3.LUT R14, R14, 0xff, RZ, 0xc0, !PT ;  /* 0x000000ff0e0e7812 */ /* 0x000fe400078ec0ff */
[----:B------:R-:W-:Y:S02]  /*127b0*/  SHF.R.U32.HI R35, RZ, 0x8, R29 ;  /* 0x00000008ff237819 */ /* 0x000fe4000001161d */
[----:B------:R-:W-:-:S02]  /*127c0*/  LOP3.LUT R15, R31, 0xff, RZ, 0xc0, !PT ;  /* 0x000000ff1f0f7812 */ /* 0x000fc400078ec0ff */
[----:B------:R-:W-:Y:S02]  /*127d0*/  LOP3.LUT R32, R32, 0xff, RZ, 0xc0, !PT ;  /* 0x000000ff20207812 */ /* 0x000fe400078ec0ff */
[----:B------:R-:W-:Y:S02]  /*127e0*/  PRMT R3, R14, 0x7604, R3 ;  /* 0x000076040e037816 */ /* 0x000fe40000000003 */
[----:B------:R-:W-:Y:S02]  /*127f0*/  SHF.R.U32.HI R37, RZ, 0x10, R29 ;  /* 0x00000010ff257819 */ /* 0x000fe4000001161d */
[----:B------:R-:W-:Y:S02]  /*12800*/  SHF.R.U32.HI R14, RZ, 0x8, R28 ;  /* 0x00000008ff0e7819 */ /* 0x000fe4000001161c */
[----:B------:R-:W-:Y:S01]  /*12810*/  SHF.R.U32.HI R36, RZ, 0x10, R31 ;  /* 0x00000010ff247819 */ /* 0x000fe2000001161f */
[----:B------:R-:W-:Y:S01]  /*12820*/  IMAD.U32 R37, R37, 0x10000, RZ ;  /* 0x0001000025257824 */ /* 0x000fe200078e00ff */
[----:B------:R-:W-:-:S02]  /*12830*/  LOP3.LUT R34, R29, 0xff, RZ, 0xc0, !PT ;  /* 0x000000ff1d227812 */ /* 0x000fc400078ec0ff */
[----:B------:R-:W-:Y:S02]  /*12840*/  LOP3.LUT R35, R35, 0xff, RZ, 0xc0, !PT ;  /* 0x000000ff23237812 */ /* 0x000fe400078ec0ff */
[----:B------:R-:W-:Y:S02]  /*12850*/  PRMT R15, R32, 0x7604, R15 ;  /* 0x00007604200f7816 */ /* 0x000fe4000000000f */
[----:B------:R-:W-:Y:S02]  /*12860*/  LOP3.LUT R32, R28, 0xff, RZ, 0xc0, !PT ;  /* 0x000000ff1c207812 */ /* 0x000fe400078ec0ff */
[----:B------:R-:W-:Y:S02]  /*12870*/  LOP3.LUT R33, R14, 0xff, RZ, 0xc0, !PT ;  /* 0x000000ff0e217812 */ /* 0x000fe400078ec0ff */
[----:B------:R-:W-:Y:S02]  /*12880*/  SHF.L.U32 R14, R36, 0x10, RZ ;  /* 0x00000010240e7819 */ /* 0x000fe400000006ff */
[----:B------:R-:W-:-:S02]  /*12890*/  PRMT R34, R35, 0x7604, R34 ;  /* 0x0000760423227816 */ /* 0x000fc40000000022 */
[----:B------:R-:W-:Y:S02]  /*128a0*/  PRMT R35, R33, 0x7604, R32 ;  /* 0x0000760421237816 */ /* 0x000fe40000000020 */
[----:B------:R-:W-:Y:S02]  /*128b0*/  LOP3.LUT R33, R15, 0xff0000, R14, 0xf8, !PT ;  /* 0x00ff00000f217812 */ /* 0x000fe400078ef80e */
[----:B------:R-:W-:Y:S02]  /*128c0*/  LOP3.LUT R37, R34, 0xff0000, R37, 0xf8, !PT ;  /* 0x00ff000022257812 */ /* 0x000fe400078ef825 */
[----:B------:R-:W-:Y:S02]  /*128d0*/  LOP3.LUT R33, R33, 0xff000000, R31, 0xf8, !PT ;  /* 0xff00000021217812 */ /* 0x000fe400078ef81f */
[----:B------:R-:W-:Y:S02]  /*128e0*/  LOP3.LUT R37, R37, 0xff000000, R29, 0xf8, !PT ;  /* 0xff00000025257812 */ /* 0x000fe400078ef81d */
[----:B------:R-:W-:-:S02]  /*128f0*/  LOP3.LUT R15, R3, 0xff0000, R30, 0xf8, !PT ;  /* 0x00ff0000030f7812 */ /* 0x000fc400078ef81e */
[-C--:B0-----:R-:W-:Y:S02]  /*12900*/  F2FP.F16.E4M3.UNPACK_B R3, R6.reuse.H1 ;  /* 0x00000006ff03723e */ /* 0x081fe400030006ff */
[----:B------:R-:W-:Y:S02]  /*12910*/  F2FP.F16.E4M3.UNPACK_B R34, R37 ;  /* 0x00000025ff22723e */ /* 0x000fe400020006ff */
[----:B------:R-:W-:Y:S01]  /*12920*/  F2FP.F16.E4M3.UNPACK_B R31, R33 ;  /* 0x00000021ff1f723e */ /* 0x000fe200020006ff */
[----:B------:R-:W-:Y:S01]  /*12930*/  HADD2.F32 R14, -RZ, R3.H1_H1 ;  /* 0x30000003ff0e7230 */ /* 0x000fe20000004100 */
[--C-:B------:R-:W-:Y:S01]  /*12940*/  LOP3.LUT R35, R35, 0xff0000, R28.reuse, 0xf8, !PT ;  /* 0x00ff000023237812 */ /* 0x100fe200078ef81c */
[--C-:B------:R-:W-:Y:S01]  /*12950*/  HADD2.F32 R36, -RZ, R34.reuse.H1_H1 ;  /* 0x30000022ff247230 */ /* 0x100fe20000004100 */
[----:B------:R-:W-:Y:S01]  /*12960*/  F2FP.F16.E4M3.UNPACK_B R6, R6 ;  /* 0x00000006ff06723e */ /* 0x000fe200020006ff */
[----:B------:R-:W-:Y:S01]  /*12970*/  HADD2.F32 R32, -RZ, R31.H1_H1 ;  /* 0x3000001fff207230 */ /* 0x000fe20000004100 */
[----:B------:R-:W-:Y:S01]  /*12980*/  LOP3.LUT R35, R35, 0xff000000, R28, 0xf8, !PT ;  /* 0xff00000023237812 */ /* 0x000fe200078ef81c */
[----:B------:R-:W-:Y:S01]  /*12990*/  HADD2.F32 R34, -RZ, R34.H0_H0 ;  /* 0x20000022ff227230 */ /* 0x000fe20000004100 */
[----:B------:R-:W-:Y:S01]  /*129a0*/  LOP3.LUT R30, R15, 0xff000000, R30, 0xf8, !PT ;  /* 0xff0000000f1e7812 */ /* 0x000fe200078ef81e */
[C---:B------:R-:W-:Y:S01]  /*129b0*/  FMUL.FTZ R38, R14.reuse, R36 ;  /* 0x000000240e267220 */ /* 0x040fe20000410000 */
[-C--:B------:R-:W-:Y:S01]  /*129c0*/  F2FP.F16.E4M3.UNPACK_B R28, R7.reuse ;  /* 0x00000007ff1c723e */ /* 0x080fe200020006ff */
[----:B------:R-:W-:Y:S01]  /*129d0*/  FMUL.FTZ R39, R14, R32 ;  /* 0x000000200e277220 */ /* 0x000fe20000410000 */
[----:B------:R-:W-:Y:S01]  /*129e0*/  F2FP.F16.E4M3.UNPACK_B R29, R7.H1 ;  /* 0x00000007ff1d723e */ /* 0x000fe200030006ff */
[----:B------:R-:W-:Y:S01]  /*129f0*/  HADD2.F32 R15, -RZ, R3.H0_H0 ;  /* 0x20000003ff0f7230 */ /* 0x000fe20000004100 */
[-C--:B------:R-:W-:Y:S01]  /*12a00*/  F2FP.F16.E4M3.UNPACK_B R7, R5.reuse ;  /* 0x00000005ff07723e */ /* 0x080fe200020006ff */
[----:B------:R-:W-:Y:S01]  /*12a10*/  HADD2.F32 R31, -RZ, R31.H0_H0 ;  /* 0x2000001fff1f7230 */ /* 0x000fe20000004100 */
[----:B------:R-:W-:Y:S01]  /*12a20*/  F2FP.F16.E4M3.UNPACK_B R14, R5.H1 ;  /* 0x00000005ff0e723e */ /* 0x000fe200030006ff */
[----:B------:R-:W-:-:S02]  /*12a30*/  HADD2.F32 R5, -RZ, R6.H1_H1 ;  /* 0x30000006ff057230 */ /* 0x000fc40000004100 */
[C---:B------:R-:W-:Y:S01]  /*12a40*/  FFMA.FTZ R38, R15.reuse, R32, -R38 ;  /* 0x000000200f267223 */ /* 0x040fe20000010826 */
        /* <DEDUP_REMOVED lines=71> */
.L_x_565:
[----:B------:R-:W-:Y:S05]  /*12ec0*/  BSYNC B1 ;  /* 0x0000000000017941 */ /* 0x000fea0003800000 */
.L_x_564:
        /* <DEDUP_REMOVED lines=43> */
[----:B----4-:R-:W0:Y:S02]  /*13180*/  LDS.128 R4, [R41+0x2000] ;  /* 0x0020000029047984 */ /* 0x010e240000000c00 */
        /* <DEDUP_REMOVED lines=24> */
[C---:B------:R-:W-:Y:S01]  /*13310*/  FMUL.FTZ R39, R5.reuse, R27 ;  /* 0x0000001b05277220 */ /* 0x040fe20000410000 */
        /* <DEDUP_REMOVED lines=55> */
[----:B------:R0:W-:Y:S02]  /*13690*/  STS.128 [R41+0x2000], R4 ;  /* 0x0020000429007388 */ /* 0x0001e40000000c00 */
.L_x_567:
[----:B------:R-:W-:Y:S05]  /*136a0*/  BSYNC B1 ;  /* 0x0000000000017941 */ /* 0x000fea0003800000 */
.L_x_566:
[----:B------:R-:W-:Y:S04]  /*136b0*/  BSSY B1, `(.L_x_568) ;  /* 0x0000078000017945 */ /* 0x000fe80003800000 */
[----:B------:R-:W-:Y:S05]  /*136c0*/  @P4 BRA `(.L_x_569) ;  /* 0x0000000400d84947 */ /* 0x000fea0003800000 */
[----:B0---4-:R-:W0:Y:S01]  /*136d0*/  LDS.128 R4, [R0+0x18400] ;  /* 0x0184000000047984 */ /* 0x011e220000000c00 */
        /* <DEDUP_REMOVED lines=25> */
[----:B0-----:R-:W-:-:S02]  /*13870*/  F2FP.F16.E4M3.UNPACK_B R3, R6.H1 ;  /* 0x00000006ff03723e */ /* 0x001fc400030006ff */
[--C-:B------:R-:W-:Y:S02]  /*13880*/  LOP3.LUT R27, R27, 0xff0000, R12.reuse, 0xf8, !PT ;  /* 0x00ff00001b1b7812 */ /* 0x100fe400078ef80c */
[----:B------:R-:W-:Y:S01]  /*13890*/  F2FP.F16.E4M3.UNPACK_B R26, R29 ;  /* 0x0000001dff1a723e */ /* 0x000fe200020006ff */
[--C-:B------:R-:W-:Y:S01]  /*138a0*/  HADD2.F32 R13, -RZ, R3.reuse.H0_H0 ;  /* 0x20000003ff0d7230 */ /* 0x100fe20000004100 */
[----:B------:R-:W-:Y:S02]  /*138b0*/  F2FP.F16.E4M3.UNPACK_B R21, R25 ;  /* 0x00000019ff15723e */ /* 0x000fe400020006ff */
[----:B------:R-:W-:Y:S01]  /*138c0*/  LOP3.LUT R27, R27, 0xff000000, R12, 0xf8, !PT ;  /* 0xff0000001b1b7812 */ /* 0x000fe200078ef80c */
[----:B------:R-:W-:Y:S01]  /*138d0*/  HADD2.F32 R12, -RZ, R3.H1_H1 ;  /* 0x30000003ff0c7230 */ /* 0x000fe20000004100 */
[----:B------:R-:W-:Y:S01]  /*138e0*/  F2FP.F16.E4M3.UNPACK_B R6, R6 ;  /* 0x00000006ff06723e */ /* 0x000fe200020006ff */
[--C-:B------:R-:W-:Y:S01]  /*138f0*/  HADD2.F32 R28, -RZ, R26.reuse.H1_H1 ;  /* 0x3000001aff1c7230 */ /* 0x100fe20000004100 */
[----:B------:R-:W-:Y:S01]  /*13900*/  LOP3.LUT R20, R15, 0xff000000, R20, 0xf8, !PT ;  /* 0xff0000000f147812 */ /* 0x000fe200078ef814 */
[--C-:B------:R-:W-:Y:S01]  /*13910*/  HADD2.F32 R24, -RZ, R21.reuse.H1_H1 ;  /* 0x30000015ff187230 */ /* 0x100fe20000004100 */
[-C--:B------:R-:W-:Y:S01]  /*13920*/  F2FP.F16.E4M3.UNPACK_B R14, R7.reuse ;  /* 0x00000007ff0e723e */ /* 0x080fe200020006ff */
[----:B------:R-:W-:Y:S01]  /*13930*/  HADD2.F32 R26, -RZ, R26.H0_H0 ;  /* 0x2000001aff1a7230 */ /* 0x000fe20000004100 */
[----:B------:R-:W-:Y:S01]  /*13940*/  F2FP.F16.E4M3.UNPACK_B R15, R7.H1 ;  /* 0x00000007ff0f723e */ /* 0x000fe200030006ff */
[C---:B------:R-:W-:Y:S01]  /*13950*/  FMUL.FTZ R30, R12.reuse, R28 ;  /* 0x0000001c0c1e7220 */ /* 0x040fe20000410000 */
[----:B------:R-:W-:Y:S01]  /*13960*/  FMUL.FTZ R31, R12, R24 ;  /* 0x000000180c1f7220 */ /* 0x000fe20000410000 */
        /* <DEDUP_REMOVED lines=76> */
.L_x_569:
[----:B------:R-:W-:Y:S05]  /*13e30*/  BSYNC B1 ;  /* 0x0000000000017941 */ /* 0x000fea0003800000 */
.L_x_568:
[----:B------:R-:W-:Y:S05]  /*13e40*/  @P5 BRA `(.L_x_559) ;  /* 0x0000003c00205947 */ /* 0x000fea0003800000 */
[----:B-----5:R-:W3:Y:S01]  /*13e50*/  LDL R31, [R1+0x14] ;  /* 0x00001400011f7983 */ /* 0x020ee20000100800 */
[----:B------:R-:W-:Y:S02]  /*13e60*/  SHF.R.U32.HI R12, RZ, 0x8, R9 ;  /* 0x00000008ff0c7819 */ /* 0x000fe40000011609 */
[----:B------:R-:W-:Y:S02]  /*13e70*/  SHF.R.U32.HI R20, RZ, 0x8, R11 ;  /* 0x00000008ff147819 */ /* 0x000fe4000001160b */
[----:B------:R-:W-:Y:S02]  /*13e80*/  LOP3.LUT R13, R9, 0xff, RZ, 0xc0, !PT ;  /* 0x000000ff090d7812 */ /* 0x000fe400078ec0ff */
[----:B------:R-:W-:Y:S02]  /*13e90*/  LOP3.LUT R21, R11, 0xff, RZ, 0xc0, !PT ;  /* 0x000000ff0b157812 */ /* 0x000fe400078ec0ff */
[----:B------:R-:W-:Y:S02]  /*13ea0*/  LOP3.LUT R12, R12, 0xff, RZ, 0xc0, !PT ;  /* 0x000000ff0c0c7812 */ /* 0x000fe400078ec0ff */
[----:B------:R-:W-:-:S02]  /*13eb0*/  LOP3.LUT R20, R20, 0xff, RZ, 0xc0, !PT ;  /* 0x000000ff14147812 */ /* 0x000fc400078ec0ff */
[----:B0---4-:R-:W-:Y:S02]  /*13ec0*/  SHF.R.U32.HI R0, RZ, 0x8, R8 ;  /* 0x00000008ff007819 */ /* 0x011fe40000011608 */
[----:B--2---:R-:W-:Y:S02]  /*13ed0*/  SHF.R.U32.HI R14, RZ, 0x8, R10 ;  /* 0x00000008ff0e7819 */ /* 0x004fe4000001160a */
[----:B------:R-:W-:Y:S02]  /*13ee0*/  PRMT R13, R12, 0x7604, R13 ;  /* 0x000076040c0d7816 */ /* 0x000fe4000000000d */
[----:B------:R-:W-:Y:S02]  /*13ef0*/  PRMT R21, R20, 0x7604, R21 ;  /* 0x0000760414157816 */ /* 0x000fe40000000015 */
[----:B------:R-:W-:Y:S02]  /*13f00*/  SHF.R.U32.HI R12, RZ, 0x10, R9 ;  /* 0x00000010ff0c7819 */ /* 0x000fe40000011609 */
[----:B------:R-:W-:-:S02]  /*13f10*/  SHF.R.U32.HI R20, RZ, 0x10, R11 ;  /* 0x00000010ff147819 */ /* 0x000fc4000001160b */
[----:B-1----:R-:W-:Y:S02]  /*13f20*/  LOP3.LUT R3, R8, 0xff, RZ, 0xc0, !PT ;  /* 0x000000ff08037812 */ /* 0x002fe400078ec0ff */
[----:B------:R-:W-:Y:S02]  /*13f30*/  LOP3.LUT R15, R10, 0xff, RZ, 0xc0, !PT ;  /* 0x000000ff0a0f7812 */ /* 0x000fe400078ec0ff */
[----:B------:R-:W-:Y:S02]  /*13f40*/  LOP3.LUT R0, R0, 0xff, RZ, 0xc0, !PT ;  /* 0x000000ff00007812 */ /* 0x000fe400078ec0ff */
[----:B------:R-:W-:Y:S02]  /*13f50*/  LOP3.LUT R14, R14, 0xff, RZ, 0xc0, !PT ;  /* 0x000000ff0e0e7812 */ /* 0x000fe400078ec0ff */
[----:B------:R-:W-:Y:S02]  /*13f60*/  LOP3.LUT R12, R12, 0xff, RZ, 0xc0, !PT ;  /* 0x000000ff0c0c7812 */ /* 0x000fe400078ec0ff */
[----:B------:R-:W-:-:S02]  /*13f70*/  LOP3.LUT R20, R20, 0xff, RZ, 0xc0, !PT ;  /* 0x000000ff14147812 */ /* 0x000fc400078ec0ff */
[----:B------:R-:W-:Y:S02]  /*13f80*/  PRMT R3, R0, 0x7604, R3 ;  /* 0x0000760400037816 */ /* 0x000fe40000000003 */
[----:B------:R-:W-:Y:S02]  /*13f90*/  PRMT R15, R14, 0x7604, R15 ;  /* 0x000076040e0f7816 */ /* 0x000fe4000000000f */
[----:B------:R-:W-:Y:S02]  /*13fa0*/  SHF.R.U32.HI R0, RZ, 0x10, R8 ;  /* 0x00000010ff007819 */ /* 0x000fe40000011608 */
[----:B------:R-:W-:Y:S02]  /*13fb0*/  SHF.R.U32.HI R14, RZ, 0x10, R10 ;  /* 0x00000010ff0e7819 */ /* 0x000fe4000001160a */
[----:B------:R-:W-:Y:S02]  /*13fc0*/  PRMT R13, R12, 0x7054, R13 ;  /* 0x000070540c0d7816 */ /* 0x000fe4000000000d */
[----:B------:R-:W-:-:S02]  /*13fd0*/  PRMT R21, R20, 0x7054, R21 ;  /* 0x0000705414157816 */ /* 0x000fc40000000015 */
[----:B------:R-:W-:Y:S02]  /*13fe0*/  LOP3.LUT R0, R0, 0xff, RZ, 0xc0, !PT ;  /* 0x000000ff00007812 */ /* 0x000fe400078ec0ff */
[----:B------:R-:W-:Y:S02]  /*13ff0*/  LOP3.LUT R14, R14, 0xff, RZ, 0xc0, !PT ;  /* 0x000000ff0e0e7812 */ /* 0x000fe400078ec0ff */
[----:B------:R-:W-:Y:S02]  /*14000*/  LOP3.LUT R21, R21, 0xff000000, R11, 0xf8, !PT ;  /* 0xff00000015157812 */ /* 0x000fe400078ef80b */
[----:B------:R-:W-:Y:S02]  /*14010*/  LOP3.LUT R13, R13, 0xff000000, R9, 0xf8, !PT ;  /* 0xff0000000d0d7812 */ /* 0x000fe400078ef809 */
[----:B------:R-:W-:Y:S02]  /*14020*/  PRMT R3, R0, 0x7054, R3 ;  /* 0x0000705400037816 */ /* 0x000fe40000000003 */
[----:B------:R-:W-:-:S02]  /*14030*/  PRMT R15, R14, 0x7054, R15 ;  /* 0x000070540e0f7816 */ /* 0x000fc4000000000f */
[----:B------:R-:W-:Y:S02]  /*14040*/  F2FP.F16.E4M3.UNPACK_B R24, R21 ;  /* 0x00000015ff18723e */ /* 0x000fe400020006ff */
[----:B------:R-:W-:Y:S02]  /*14050*/  F2FP.F16.E4M3.UNPACK_B R14, R13 ;  /* 0x0000000dff0e723e */ /* 0x000fe400020006ff */
[----:B------:R-:W-:Y:S01]  /*14060*/  LOP3.LUT R12, R3, 0xff000000, R8, 0xf8, !PT ;  /* 0xff000000030c7812 */ /* 0x000fe200078ef808 */
[----:B------:R-:W-:Y:S01]  /*14070*/  HADD2.F32 R25, -RZ, R24.H1_H1 ;  /* 0x30000018ff197230 */ /* 0x000fe20000004100 */
[----:B------:R-:W-:Y:S01]  /*14080*/  LOP3.LUT R20, R15, 0xff000000, R10, 0xf8, !PT ;  /* 0xff0000000f147812 */ /* 0x000fe200078ef80a */
[----:B------:R-:W-:Y:S01]  /*14090*/  HADD2.F32 R15, -RZ, R14.H1_H1 ;  /* 0x3000000eff0f7230 */ /* 0x000fe20000004100 */
[----:B------:R-:W-:Y:S01]  /*140a0*/  F2FP.F16.E4M3.UNPACK_B R21, R21.H1 ;  /* 0x00000015ff15723e */ /* 0x000fe200030006ff */
[----:B------:R-:W-:Y:S01]  /*140b0*/  HADD2.F32 R24, -RZ, R24.H0_H0 ;  /* 0x20000018ff187230 */ /* 0x000fe20000004100 */
[----:B------:R-:W-:Y:S01]  /*140c0*/  F2FP.F16.E4M3.UNPACK_B R13, R13.H1 ;  /* 0x0000000dff0d723e */ /* 0x000fe200030006ff */
[----:B------:R-:W-:Y:S01]  /*140d0*/  HADD2.F32 R14, -RZ, R14.H0_H0 ;  /* 0x2000000eff0e7230 */ /* 0x000fe20000004100 */
[----:B---3--:R-:W0:Y:S02]  /*140e0*/  LDS.128 R4, [R31+0x4000] ;  /* 0x004000001f047984 */ /* 0x008e240000000c00 */
[----:B0-----:R-:W-:-:S02]  /*140f0*/  F2FP.F16.E4M3.UNPACK_B R0, R6.H1 ;  /* 0x00000006ff00723e */ /* 0x001fc400030006ff */
[----:B------:R-:W-:Y:S02]  /*14100*/  F2FP.F16.E4M3.UNPACK_B R3, R6 ;  /* 0x00000006ff03723e */ /* 0x000fe400020006ff */
[-C--:B------:R-:W-:Y:S01]  /*14110*/  F2FP.F16.E4M3.UNPACK_B R10, R7.reuse ;  /* 0x00000007ff0a723e */ /* 0x080fe200020006ff */
[--C-:B------:R-:W-:Y:S01]  /*14120*/  HADD2.F32 R9, -RZ, R0.reuse.H1_H1 ;  /* 0x30000000ff097230 */ /* 0x100fe20000004100 */
[----:B------:R-:W-:Y:S01]  /*14130*/  F2FP.F16.E4M3.UNPACK_B R11, R7.H1 ;  /* 0x00000007ff0b723e */ /* 0x000fe200030006ff */
[----:B------:R-:W-:Y:S01]  /*14140*/  HADD2.F32 R8, -RZ, R0.H0_H0 ;  /* 0x20000000ff087230 */ /* 0x000fe20000004100 */
[-C--:B------:R-:W-:Y:S02]  /*14150*/  F2FP.F16.E4M3.UNPACK_B R6, R5.reuse ;  /* 0x00000005ff06723e */ /* 0x080fe400020006ff */
[----:B------:R-:W-:Y:S01]  /*14160*/  F2FP.F16.E4M3.UNPACK_B R7, R5.H1 ;  /* 0x00000005ff07723e */ /* 0x000fe200030006ff */
[C---:B------:R-:W-:Y:S01]  /*14170*/  FMUL.FTZ R27, R9.reuse, R25 ;  /* 0x00000019091b7220 */ /* 0x040fe20000410000 */
[-C--:B------:R-:W-:Y:S01]  /*14180*/  FMUL.FTZ R26, R9, R15.reuse ;  /* 0x0000000f091a7220 */ /* 0x080fe20000410000 */
[--C-:B------:R-:W-:Y:S01]  /*14190*/  HADD2.F32 R5, -RZ, R3.reuse.H1_H1 ;  /* 0x30000003ff057230 */ /* 0x100fe20000004100 */
[----:B------:R-:W-:Y:S01]  /*141a0*/  F2FP.F16.E4M3.UNPACK_B R0, R4 ;  /* 0x00000004ff00723e */ /* 0x000fe200020006ff */
[C---:B------:R-:W-:Y:S01]  /*141b0*/  FFMA.FTZ R27, R8.reuse, R15, -R27 ;  /* 0x0000000f081b7223 */ /* 0x040fe2000001081b */
[----:B------:R-:W-:Y:S01]  /*141c0*/  FFMA.FTZ R26, R8, R25, R26 ;  /* 0x00000019081a7223 */ /* 0x000fe2000001001a */
[----:B------:R-:W-:-:S02]  /*141d0*/  HADD2.F32 R3, -RZ, R3.H0_H0 ;  /* 0x20000003ff037230 */ /* 0x000fc40000004100 */
[C---:B------:R-:W-:Y:S01]  /*141e0*/  FMUL.FTZ R8, R5.reuse, R24 ;  /* 0x0000001805087220 */ /* 0x040fe20000410000 */
[----:B------:R-:W-:Y:S01]  /*141f0*/  FMUL.FTZ R15, R5, R14 ;  /* 0x0000000e050f7220 */ /* 0x000fe20000410000 */
[--C-:B------:R-:W-:Y:S01]  /*14200*/  HADD2.F32 R5, -RZ, R10.reuse.H1_H1 ;  /* 0x3000000aff057230 */ /* 0x100fe20000004100 */
[----:B------:R-:W-:Y:S01]  /*14210*/  F2FP.F16.E4M3.UNPACK_B R4, R4.H1 ;  /* 0x00000004ff04723e */ /* 0x000fe200030006ff */
[----:B------:R-:W-:Y:S02]  /*14220*/  HADD2.F32 R9, -RZ, R21.H0_H0 ;  /* 0x20000015ff097230 */ /* 0x000fe40000004100 */
[C---:B------:R-:W-:Y:S01]  /*14230*/  FFMA.FTZ R25, R3.reuse, R14, -R8 ;  /* 0x0000000e03197223 */ /* 0x040fe20000010808 */
[----:B------:R-:W-:Y:S01]  /*14240*/  FFMA.FTZ R24, R3, R24, R15 ;  /* 0x0000001803187223 */ /* 0x000fe2000001000f */
[----:B------:R-:W-:Y:S02]  /*14250*/  HADD2.F32 R8, -RZ, R13.H0_H0 ;  /* 0x2000000dff087230 */ /* 0x000fe40000004100 */
[----:B------:R-:W-:-:S02]  /*14260*/  HADD2.F32 R10, -RZ, R10.H0_H0 ;  /* 0x2000000aff0a7230 */ /* 0x000fc40000004100 */
[CC--:B------:R-:W-:Y:S01]  /*14270*/  FMUL.FTZ R15, R5.reuse, R9.reuse ;  /* 0x00000009050f7220 */ /* 0x0c0fe20000410000 */
[----:B------:R-:W-:Y:S02]  /*14280*/  HADD2.F32 R14, -RZ, R21.H1_H1 ;  /* 0x30000015ff0e7230 */ /* 0x000fe40000004100 */
[-C--:B------:R-:W-:Y:S01]  /*14290*/  FMUL.FTZ R5, R5, R8.reuse ;  /* 0x0000000805057220 */ /* 0x080fe20000410000 */
[----:B------:R-:W-:Y:S02]  /*142a0*/  HADD2.F32 R3, -RZ, R11.H1_H1 ;  /* 0x3000000bff037230 */ /* 0x000fe40000004100 */
[C---:B------:R-:W-:Y:S01]  /*142b0*/  FFMA.FTZ R21, R10.reuse, R8, -R15 ;  /* 0x000000080a157223 */ /* 0x040fe2000001080f */
[----:B------:R-:W-:Y:S02]  /*142c0*/  HADD2.F32 R8, -RZ, R13.H1_H1 ;  /* 0x3000000dff087230 */ /* 0x000fe40000004100 */
[----:B------:R-:W-:Y:S01]  /*142d0*/  FFMA.FTZ R28, R10, R9, R5 ;  /* 0x000000090a1c7223 */ /* 0x000fe20000010005 */
[----:B------:R-:W-:-:S02]  /*142e0*/  HADD2.F32 R11, -RZ, R11.H0_H0 ;  /* 0x2000000bff0b7230 */ /* 0x000fc40000004100 */
[C---:B------:R-:W-:Y:S01]  /*142f0*/  FMUL.FTZ R30, R3.reuse, R14 ;  /* 0x0000000e031e7220 */ /* 0x040fe20000410000 */
[----:B------:R-:W-:Y:S01]  /*14300*/  F2FP.F16.E4M3.UNPACK_B R9, R20 ;  /* 0x00000014ff09723e */ /* 0x000fe200020006ff */
[-C--:B------:R-:W-:Y:S01]  /*14310*/  FMUL.FTZ R10, R3, R8.reuse ;  /* 0x00000008030a7220 */ /* 0x080fe20000410000 */
[----:B------:R-:W-:Y:S02]  /*14320*/  HADD2.F32 R5, -RZ, R4.H1_H1 ;  /* 0x30000004ff057230 */ /* 0x000fe40000004100 */
[C---:B------:R-:W-:Y:S01]  /*14330*/  FFMA.FTZ R30, R11.reuse, R8, -R30 ;  /* 0x000000080b1e7223 */ /* 0x040fe2000001081e */
[----:B------:R-:W-:Y:S01]  /*14340*/  F2FP.F16.E4M3.UNPACK_B R8, R12 ;  /* 0x0000000cff08723e */ /* 0x000fe200020006ff */
[----:B------:R-:W-:Y:S01]  /*14350*/  FFMA.FTZ R29, R11, R14, R10 ;  /* 0x0000000e0b1d7223 */ /* 0x000fe2000001000a */
[--C-:B------:R-:W-:Y:S01]  /*14360*/  HADD2.F32 R13, -RZ, R9.reuse.H1_H1 ;  /* 0x30000009ff0d7230 */ /* 0x100fe20000004100 */
[----:B------:R-:W-:Y:S01]  /*14370*/  F2FP.F16.E4M3.UNPACK_B R12, R12.H1 ;  /* 0x0000000cff0c723e */ /* 0x000fe200030006ff */
[----:B------:R-:W-:Y:S01]  /*14380*/  HADD2.F32 R10, -RZ, R9.H0_H0 ;  /* 0x20000009ff0a7230 */ /* 0x000fe20000004100 */
[----:B------:R-:W-:Y:S01]  /*14390*/  F2FP.F16.E4M3.UNPACK_B R20, R20.H1 ;  /* 0x00000014ff14723e */ /* 0x000fe200030006ff */
[----:B------:R-:W-:-:S02]  /*143a0*/  HADD2.F32 R9, -RZ, R8.H1_H1 ;  /* 0x30000008ff097230 */ /* 0x000fc40000004100 */
[C---:B------:R-:W-:Y:S01]  /*143b0*/  FMUL.FTZ R11, R5.reuse, R13 ;  /* 0x0000000d050b7220 */ /* 0x040fe20000410000 */
[----:B------:R-:W-:Y:S02]  /*143c0*/  HADD2.F32 R3, -RZ, R0.H1_H1 ;  /* 0x30000000ff037230 */ /* 0x000fe40000004100 */
        /* <DEDUP_REMOVED lines=10> */
[----:B------:R-:W-:-:S02]  /*14470*/  HADD2.F32 R4, -RZ, R12.H1_H1 ;  /* 0x3000000cff047230 */ /* 0x000fc40000004100 */
[--C-:B------:R-:W-:Y:S02]  /*14480*/  HADD2.F32 R3, -RZ, R7.reuse.H1_H1 ;  /* 0x30000007ff037230 */ /* 0x100fe40000004100 */
[--C-:B------:R-:W-:Y:S02]  /*14490*/  HADD2.F32 R8, -RZ, R20.reuse.H1_H1 ;  /* 0x30000014ff087230 */ /* 0x100fe40000004100 */
[----:B------:R-:W-:Y:S02]  /*144a0*/  HADD2.F32 R9, -RZ, R20.H0_H0 ;  /* 0x20000014ff097230 */ /* 0x000fe40000004100 */
[C---:B------:R-:W-:Y:S01]  /*144b0*/  FMUL.FTZ R13, R3.reuse, R4 ;  /* 0x00000004030d7220 */ /* 0x040fe20000410000 */
[----:B------:R-:W-:Y:S02]  /*144c0*/  HADD2.F32 R0, -RZ, R6.H1_H1 ;  /* 0x30000006ff007230 */ /* 0x000fe40000004100 */
        /* <DEDUP_REMOVED lines=18> */
[----:B------:R0:W-:Y:S01]  /*145f0*/  STS.128 [R31+0x4000], R4 ;  /* 0x004000041f007388 */ /* 0x0001e20000000c00 */
[----:B------:R-:W-:Y:S05]  /*14600*/  BRA `(.L_x_559) ;  /* 0x0000003400307947 */ /* 0x000fea0003800000 */
.L_x_553:
[----:B------:R-:W-:-:S03]  /*14610*/  UMOV UR4, 0xffffffff ;  /* 0xffffffff00047882 */ /* 0x000fc60000000000 */
[----:B------:R-:W-:Y:S05]  /*14620*/  BRA.DIV UR4, `(.L_x_570) ;  /* 0x0000018e04c07947 */ /* 0x000fea000b800000 */
[----:B------:R0:W1:Y:S04]  /*14630*/  SHFL.IDX PT, R21, R24, RZ, 0x1e1f ;  /* 0x001e1fff18157589 */ /* 0x00006800000e0000 */
[----:B------:R0:W2:Y:S04]  /*14640*/  SHFL.IDX PT, R39, R138, RZ, 0x1e1f ;  /* 0x001e1fff8a277589 */ /* 0x0000a800000e0000 */
[----:B------:R0:W4:Y:S04]  /*14650*/  SHFL.IDX PT, R3, R26, RZ, 0x1e1f ;  /* 0x001e1fff1a037589 */ /* 0x00012800000e0000 */
[----:B------:R-:W0:Y:S02]  /*14660*/  SHFL.IDX PT, R37, R37, RZ, 0x1e1f ;  /* 0x001e1fff25257589 */ /* 0x000e2400000e0000 */
.L_x_819:
[----:B------:R-:W-:Y:S01]  /*14670*/  ULDC UR4, c[0x0][0x448] ;  /* 0x0001120000047ab9 */ /* 0x000fe20000000800 */
[----:B------:R-:W-:Y:S01]  /*14680*/  BSSY B1, `(.L_x_571) ;  /* 0x0000038000017945 */ /* 0x000fe20003800000 */
[----:B------:R-:W-:Y:S01]  /*14690*/  IMAD R0, R152, UR4, RZ ;  /* 0x0000000498007c24 */ /* 0x000fe2000f8e02ff */
[----:B------:R-:W-:Y:S02]  /*146a0*/  CS2R R28, SRZ ;  /* 0x00000000001c7805 */ /* 0x000fe4000001ff00 */
[----:B------:R-:W-:Y:S02]  /*146b0*/  CS2R R30, SRZ ;  /* 0x00000000001e7805 */ /* 0x000fe4000001ff00 */
[----:B------:R-:W-:Y:S02]  /*146c0*/  CS2R R6, SRZ ;  /* 0x0000000000067805 */ /* 0x000fe4000001ff00 */
        /* <DEDUP_REMOVED lines=8> */
[----:B0-----:R-:W-:Y:S02]  /*14750*/  CS2R R24, SRZ ;  /* 0x0000000000187805 */ /* 0x001fe4000001ff00 */
[----:B------:R-:W-:Y:S01]  /*14760*/  CS2R R26, SRZ ;  /* 0x00000000001a7805 */ /* 0x000fe2000001ff00 */
[----:B------:R-:W-:Y:S06]  /*14770*/  @P0 BRA `(.L_x_572) ;  /* 0x0000000000a00947 */ /* 0x000fec0003800000 */
[C---:B------:R-:W-:Y:S01]  /*14780*/  IADD3 R4, R16.reuse, 0x20, RZ ;  /* 0x0000002010047810 */ /* 0x040fe20007ffe0ff */
[----:B------:R-:W-:Y:S01]  /*14790*/  ULDC UR4, c[0x0][0x3f4] ;  /* 0x0000fd0000047ab9 */ /* 0x000fe20000000800 */
[C---:B------:R-:W-:Y:S01]  /*147a0*/  VIADD R5, R16.reuse, 0x40 ;  /* 0x0000004010057836 */ /* 0x040fe20000000000 */
[----:B------:R-:W-:Y:S02]  /*147b0*/  ISETP.GE.AND P2, PT, R16, UR4, PT ;  /* 0x0000000410007c0c */ /* 0x000fe4000bf46270 */
[----:B------:R-:W-:Y:S02]  /*147c0*/  CS2R R32, SRZ ;  /* 0x0000000000207805 */ /* 0x000fe4000001ff00 */
[----:B------:R-:W-:Y:S02]  /*147d0*/  ISETP.GE.AND P1, PT, R4, UR4, PT ;  /* 0x0000000404007c0c */ /* 0x000fe4000bf26270 */
[----:B------:R-:W-:Y:S02]  /*147e0*/  CS2R R34, SRZ ;  /* 0x0000000000227805 */ /* 0x000fe4000001ff00 */
[----:B------:R-:W-:-:S02]  /*147f0*/  ISETP.GE.AND P0, PT, R5, UR4, PT ;  /* 0x0000000405007c0c */ /* 0x000fc4000bf06270 */
[----:B------:R-:W-:Y:S02]  /*14800*/  CS2R R28, SRZ ;  /* 0x00000000001c7805 */ /* 0x000fe4000001ff00 */
[----:B------:R-:W-:Y:S02]  /*14810*/  CS2R R30, SRZ ;  /* 0x00000000001e7805 */ /* 0x000fe4000001ff00 */
[----:B------:R-:W-:Y:S02]  /*14820*/  CS2R R12, SRZ ;  /* 0x00000000000c7805 */ /* 0x000fe4000001ff00 */
[----:B------:R-:W-:Y:S02]  /*14830*/  CS2R R14, SRZ ;  /* 0x00000000000e7805 */ /* 0x000fe4000001ff00 */
[----:B-1----:R-:W-:Y:S01]  /*14840*/  @!P2 IADD3 R40, P3, R16, R21, RZ ;  /* 0x000000151028a210 */ /* 0x002fe20007f7e0ff */
[----:B------:R-:W-:Y:S02]  /*14850*/  @!P1 IMAD.SHL.U32 R46, R170, 0x10, RZ ;  /* 0x00000010aa2e9824 */ /* 0x000fe400078e00ff */
[----:B------:R-:W-:Y:S01]  /*14860*/  @!P0 IMAD.SHL.U32 R48, R171, 0x10, RZ ;  /* 0x00000010ab308824 */ /* 0x000fe200078e00ff */
[----:B----4-:R-:W-:-:S02]  /*14870*/  @!P2 IADD3.X R41, R3, R17, RZ, P3, !PT ;  /* 0x000000110329a210 */ /* 0x010fc40001ffe4ff */
[----:B------:R-:W-:Y:S02]  /*14880*/  @!P1 SHF.R.S32.HI R4, RZ, 0x1f, R46 ;  /* 0x0000001fff049819 */ /* 0x000fe4000001142e */
[C---:B------:R-:W-:Y:S02]  /*14890*/  @!P1 IADD3 R42, P5, R46.reuse, R21, RZ ;  /* 0x000000152e2a9210 */ /* 0x040fe40007fbe0ff */
[----:B------:R-:W-:Y:S02]  /*148a0*/  CS2R R24, SRZ ;  /* 0x0000000000187805 */ /* 0x000fe4000001ff00 */
[----:B--2---:R-:W-:Y:S02]  /*148b0*/  @!P1 IADD3 R46, P4, R46, R39, RZ ;  /* 0x000000272e2e9210 */ /* 0x004fe40007f9e0ff */
[----:B------:R-:W-:Y:S02]  /*148c0*/  CS2R R26, SRZ ;  /* 0x00000000001a7805 */ /* 0x000fe4000001ff00 */
[C---:B------:R-:W-:Y:S01]  /*148d0*/  @!P0 IADD3 R38, P3, R48.reuse, R21, RZ ;  /* 0x0000001530268210 */ /* 0x040fe20007f7e0ff */
[----:B------:R-:W-:Y:S01]  /*148e0*/  @!P1 IMAD.X R43, R3, 0x1, R4, P5 ;  /* 0x00000001032b9824 */ /* 0x000fe200028e0604 */
[----:B------:R-:W-:Y:S01]  /*148f0*/  @!P0 SHF.R.S32.HI R6, RZ, 0x1f, R48 ;  /* 0x0000001fff068819 */ /* 0x000fe20000011430 */
[----:B---3--:R-:W-:Y:S01]  /*14900*/  @!P1 IMAD.X R47, R37, 0x1, R4, P4 ;  /* 0x00000001252f9824 */ /* 0x008fe200020e0604 */
[----:B------:R-:W-:-:S02]  /*14910*/  @!P0 IADD3 R48, P5, R48, R39, RZ ;  /* 0x0000002730308210 */ /* 0x000fc40007fbe0ff */
[----:B------:R-:W-:Y:S02]  /*14920*/  CS2R R8, SRZ ;  /* 0x0000000000087805 */ /* 0x000fe4000001ff00 */
[----:B------:R-:W-:Y:S01]  /*14930*/  @!P2 IADD3 R20, P4, R16, R39, RZ ;  /* 0x000000271014a210 */ /* 0x000fe20007f9e0ff */
[----:B------:R-:W-:Y:S01]  /*14940*/  @!P0 IMAD.X R39, R3, 0x1, R6, P3 ;  /* 0x0000000103278824 */ /* 0x000fe200018e0606 */
[C---:B------:R-:W-:Y:S02]  /*14950*/  @!P0 IADD3.X R49, R37.reuse, R6, RZ, P5, !PT ;  /* 0x0000000625318210 */ /* 0x040fe40002ffe4ff */
[----:B------:R-:W-:Y:S02]  /*14960*/  CS2R R4, SRZ ;  /* 0x0000000000047805 */ /* 0x000fe4000001ff00 */
[----:B------:R-:W-:Y:S02]  /*14970*/  CS2R R6, SRZ ;  /* 0x0000000000067805 */ /* 0x000fe4000001ff00 */
[----:B------:R-:W-:Y:S01]  /*14980*/  CS2R R10, SRZ ;  /* 0x00000000000a7805 */ /* 0x000fe2000001ff00 */
[----:B------:R-:W-:Y:S01]  /*14990*/  @!P2 IMAD.X R21, R37, 0x1, R17, P4 ;  /* 0x000000012515a824 */ /* 0x000fe200020e0611 */
[----:B------:R0:W5:Y:S04]  /*149a0*/  @!P2 LD.E.128 R32, desc[UR50][R40.64] ;  /* 0x000000322820a980 */ /* 0x000168000c101d00 */
[----:B------:R0:W5:Y:S04]  /*149b0*/  @!P2 LD.E.128 R28, desc[UR50][R20.64] ;  /* 0x00000032141ca980 */ /* 0x000168000c101d00 */
[----:B------:R0:W5:Y:S04]  /*149c0*/  @!P1 LD.E.128 R12, desc[UR50][R42.64] ;  /* 0x000000322a0c9980 */ /* 0x000168000c101d00 */
[----:B------:R0:W5:Y:S04]  /*149d0*/  @!P1 LD.E.128 R4, desc[UR50][R46.64] ;  /* 0x000000322e049980 */ /* 0x000168000c101d00 */
[----:B------:R0:W5:Y:S04]  /*149e0*/  @!P0 LD.E.128 R24, desc[UR50][R38.64] ;  /* 0x0000003226188980 */ /* 0x000168000c101d00 */
[----:B------:R0:W5:Y:S02]  /*149f0*/  @!P0 LD.E.128 R8, desc[UR50][R48.64] ;  /* 0x0000003230088980 */ /* 0x000164000c101d00 */
.L_x_572:
[----:B------:R-:W-:Y:S05]  /*14a00*/  BSYNC B1 ;  /* 0x0000000000017941 */ /* 0x000fea0003800000 */
.L_x_571:
[----:B------:R-:W-:Y:S01]  /*14a10*/  ULEA.HI UR4, UR37, UR37, URZ, 0x1 ;  /* 0x0000002525047291 */ /* 0x000fe2000f8f083f */
[----:B------:R-:W-:Y:S01]  /*14a20*/  IMAD R0, R137, -0x80, R0 ;  /* 0xffffff8089007824 */ /* 0x000fe200078e0200 */
[----:B------:R-:W-:Y:S02]  /*14a30*/  BSSY B1, `(.L_x_573) ;  /* 0x0000009000017945 */ /* 0x000fe40003800000 */
[----:B------:R-:W-:Y:S02]  /*14a40*/  ULOP3.LUT UR4, UR4, 0xfffffffe, URZ, 0xc0, !UPT ;  /* 0xfffffffe04047892 */ /* 0x000fe4000f8ec03f */
[----:B------:R-:W-:Y:S02]  /*14a50*/  VIMNMX R0, R0, 0x80, PT ;  /* 0x0000008000007848 */ /* 0x000fe40003fe0100 */
[----:B------:R-:W-:Y:S02]  /*14a60*/  UIADD3 UR4, UR37, -UR4, URZ ;  /* 0x8000000425047290 */ /* 0x000fe4000fffe03f */
[----:B------:R-:W-:-:S04]  /*14a70*/  ISETP.GE.AND P1, PT, R195, R0, PT ;  /* 0x00000000c300720c */ /* 0x000fc80003f26270 */
[----:B----4-:R-:W-:-:S05]  /*14a80*/  IMAD.U32 R3, RZ, RZ, UR4 ;  /* 0x00000004ff037e24 */ /* 0x010fca000f8e00ff */
[----:B------:R-:W-:-:S04]  /*14a90*/  SHF.L.U32 R3, R3, 0x1f, RZ ;  /* 0x0000001f03037819 */ /* 0x000fc800000006ff */
[----:B------:R-:W4:Y:S02]  /*14aa0*/  SYNCS.PHASECHK.TRANS64.TRYWAIT P0, [R18+URZ+0x29800], R3 ;  /* 0x02980003120075a7 */ /* 0x000f24000800017f */
[----:B----4-:R-:W-:Y:S05]  /*14ab0*/  @!P0 BRA `(.L_x_574) ;  /* 0x0000018c00108947 */ /* 0x010fea0003800000 */
.L_x_820:
[----:B------:R-:W-:Y:S05]  /*14ac0*/  BSYNC B1 ;  /* 0x0000000000017941 */ /* 0x000fea0003800000 */
.L_x_573:
[----:B------:R-:W-:Y:S05]  /*14ad0*/  @P1 BRA `(.L_x_559) ;  /* 0x0000002c00fc1947 */ /* 0x000fea0003800000 */
[----:B----4-:R-:W4:Y:S01]  /*14ae0*/  LDC R3, c[0x0][0x3f4] ;  /* 0x0000fd00ff037b82 */ /* 0x010f220000000800 */
[C---:B------:R-:W-:Y:S01]  /*14af0*/  VIADD R0, R16.reuse, 0x20 ;  /* 0x0000002010007836 */ /* 0x040fe20000000000 */
[C---:B0-----:R-:W-:Y:S01]  /*14b00*/  IADD3 R20, R16.reuse, 0x40, RZ ;  /* 0x0000004010147810 */ /* 0x041fe20007ffe0ff */
[----:B------:R-:W-:Y:S01]  /*14b10*/  BSSY B1, `(.L_x_575) ;  /* 0x0000101000017945 */ /* 0x000fe20003800000 */
[-C--:B----4-:R-:W-:Y:S02]  /*14b20*/  ISETP.GE.AND P0, PT, R16, R3.reuse, PT ;  /* 0x000000031000720c */ /* 0x090fe40003f06270 */
[-C--:B------:R-:W-:Y:S02]  /*14b30*/  ISETP.GE.AND P1, PT, R0, R3.reuse, PT ;  /* 0x000000030000720c */ /* 0x080fe40003f26270 */
[----:B------:R-:W-:-:S09]  /*14b40*/  ISETP.GE.AND P2, PT, R20, R3, PT ;  /* 0x000000031400720c */ /* 0x000fd20003f46270 */
[----:B------:R-:W-:Y:S05]  /*14b50*/  @P0 BRA `(.L_x_576) ;  /* 0x0000000c00f00947 */ /* 0x000fea0003800000 */
[----:B------:R-:W4:Y:S01]  /*14b60*/  LDL R65, [R1+0x44] ;  /* 0x0000440001417983 */ /* 0x000f220000100800 */
[----:B-1----:R-:W0:Y:S01]  /*14b70*/  S2R R21, SR_TID.X ;  /* 0x0000000000157919 */ /* 0x002e220000002100 */
[----:B-----5:R-:W-:Y:S02]  /*14b80*/  SHF.R.U32.HI R0, RZ, 0x8, R32 ;  /* 0x00000008ff007819 */ /* 0x020fe40000011620 */
[----:B------:R-:W-:Y:S01]  /*14b90*/  LOP3.LUT R20, R32, 0xff, RZ, 0xc0, !PT ;  /* 0x000000ff20147812 */ /* 0x000fe200078ec0ff */
[----:B0-----:R-:W-:-:S05]  /*14ba0*/  VIADD R21, R21, 0xffffff80 ;  /* 0xffffff8015157836 */ /* 0x001fca0000000000 */
[----:B------:R-:W-:-:S04]  /*14bb0*/  LEA.HI R40, R21, R21, RZ, 0x1 ;  /* 0x0000001515287211 */ /* 0x000fc800078f08ff */
[----:B------:R-:W-:-:S05]  /*14bc0*/  LOP3.LUT R40, R40, 0xfffffffe, RZ, 0xc0, !PT ;  /* 0xfffffffe28287812 */ /* 0x000fca00078ec0ff */
[----:B------:R-:W-:Y:S01]  /*14bd0*/  IMAD.IADD R40, R21, 0x1, -R40 ;  /* 0x0000000115287824 */ /* 0x000fe200078e0a28 */
[----:B------:R-:W-:-:S04]  /*14be0*/  LOP3.LUT R21, R0, 0xff, RZ, 0xc0, !PT ;  /* 0x000000ff00157812 */ /* 0x000fc800078ec0ff */
[----:B------:R-:W-:Y:S02]  /*14bf0*/  LEA.HI R0, R3, R40, RZ, 0x1c ;  /* 0x0000002803007211 */ /* 0x000fe400078fe0ff */
[----:B------:R-:W-:Y:S02]  /*14c00*/  PRMT R45, R21, 0x7604, R20 ;  /* 0x00007604152d7816 */ /* 0x000fe40000000014 */
[----:B------:R-:W-:-:S04]  /*14c10*/  SHF.R.S32.HI R21, RZ, 0x1f, R0 ;  /* 0x0000001fff157819 */ /* 0x000fc80000011400 */
[----:B------:R-:W-:Y:S01]  /*14c20*/  LEA.HI R20, R21, R0, RZ, 0x2 ;  /* 0x0000000015147211 */ /* 0x000fe200078f10ff */
[----:B------:R-:W-:-:S03]  /*14c30*/  IMAD.SHL.U32 R0, R0, 0x10, RZ ;  /* 0x0000001000007824 */ /* 0x000fc600078e00ff */
[----:B------:R-:W-:Y:S02]  /*14c40*/  SHF.L.U32 R20, R20, 0xb, RZ ;  /* 0x0000000b14147819 */ /* 0x000fe400000006ff */
[----:B------:R-:W-:Y:S02]  /*14c50*/  LOP3.LUT R21, R205, 0x30, R0, 0xf8, !PT ;  /* 0x00000030cd157812 */ /* 0x000fe400078ef800 */
[----:B------:R-:W-:Y:S02]  /*14c60*/  SHF.R.U32.HI R37, RZ, 0x8, R33 ;  /* 0x00000008ff257819 */ /* 0x000fe40000011621 */
[----:B--2---:R-:W-:Y:S02]  /*14c70*/  SHF.R.U32.HI R39, RZ, 0x8, R34 ;  /* 0x00000008ff277819 */ /* 0x004fe40000011622 */
[----:B------:R-:W-:Y:S02]  /*14c80*/  LOP3.LUT R21, R21, R206, RZ, 0x3c, !PT ;  /* 0x000000ce15157212 */ /* 0x000fe400078e3cff */
[----:B------:R-:W-:-:S02]  /*14c90*/  LOP3.LUT R20, R20, 0xffffe000, RZ, 0xc0, !PT ;  /* 0xffffe00014147812 */ /* 0x000fc400078ec0ff */
[----:B------:R-:W-:Y:S02]  /*14ca0*/  LOP3.LUT R36, R33, 0xff, RZ, 0xc0, !PT ;  /* 0x000000ff21247812 */ /* 0x000fe400078ec0ff */
[----:B------:R-:W-:Y:S02]  /*14cb0*/  LOP3.LUT R38, R34, 0xff, RZ, 0xc0, !PT ;  /* 0x000000ff22267812 */ /* 0x000fe400078ec0ff */
[----:B------:R-:W-:Y:S02]  /*14cc0*/  LOP3.LUT R37, R37, 0xff, RZ, 0xc0, !PT ;  /* 0x000000ff25257812 */ /* 0x000fe400078ec0ff */
[----:B------:R-:W-:Y:S02]  /*14cd0*/  LOP3.LUT R39, R39, 0xff, RZ, 0xc0, !PT ;  /* 0x000000ff27277812 */ /* 0x000fe400078ec0ff */
[----:B------:R-:W-:Y:S02]  /*14ce0*/  IADD3 R21, R21, R207, R20 ;  /* 0x000000cf15157210 */ /* 0x000fe40007ffe014 */
[----:B------:R-:W-:-:S02]  /*14cf0*/  PRMT R46, R37, 0x7604, R36 ;  /* 0x00007604252e7816 */ /* 0x000fc40000000024 */
[----:B---3--:R-:W-:Y:S01]  /*14d00*/  PRMT R47, R39, 0x7604, R38 ;  /* 0x00007604272f7816 */ /* 0x008fe20000000026 */
[----:B------:R-:W-:Y:S01]  /*14d10*/  IMAD.IADD R0, R18, 0x1, R21 ;  /* 0x0000000112007824 */ /* 0x000fe200078e0215 */
[----:B------:R-:W-:Y:S02]  /*14d20*/  SHF.R.U32.HI R37, RZ, 0x8, R35 ;  /* 0x00000008ff257819 */ /* 0x000fe40000011623 */
[----:B------:R-:W-:Y:S02]  /*14d30*/  SHF.R.U32.HI R39, RZ, 0x8, R28 ;  /* 0x00000008ff277819 */ /* 0x000fe4000001161c */
[----:B------:R-:W-:Y:S02]  /*14d40*/  SHF.R.U32.HI R40, RZ, 0x8, R29 ;  /* 0x00000008ff287819 */ /* 0x000fe4000001161d */
[----:B------:R-:W-:Y:S02]  /*14d50*/  LOP3.LUT R36, R35, 0xff, RZ, 0xc0, !PT ;  /* 0x000000ff23247812 */ /* 0x000fe400078ec0ff */
[----:B------:R-:W-:-:S02]  /*14d60*/  LOP3.LUT R38, R28, 0xff, RZ, 0xc0, !PT ;  /* 0x000000ff1c267812 */ /* 0x000fc400078ec0ff */
[----:B------:R-:W-:Y:S02]  /*14d70*/  LOP3.LUT R37, R37, 0xff, RZ, 0xc0, !PT ;  /* 0x000000ff25257812 */ /* 0x000fe400078ec0ff */
[----:B------:R-:W-:Y:S02]  /*14d80*/  LOP3.LUT R39, R39, 0xff, RZ, 0xc0, !PT ;  /* 0x000000ff27277812 */ /* 0x000fe400078ec0ff */
[----:B------:R-:W-:Y:S02]  /*14d90*/  LOP3.LUT R21, R40, 0xff, RZ, 0xc0, !PT ;  /* 0x000000ff28157812 */ /* 0x000fe400078ec0ff */
[----:B------:R-:W0:Y:S01]  /*14da0*/  LDS.128 R40, [R0+0x14400] ;  /* 0x0144000000287984 */ /* 0x000e220000000c00 */
[----:B------:R-:W-:Y:S02]  /*14db0*/  PRMT R48, R37, 0x7604, R36 ;  /* 0x0000760425307816 */ /* 0x000fe40000000024 */
[----:B------:R-:W-:Y:S02]  /*14dc0*/  PRMT R51, R39, 0x7604, R38 ;  /* 0x0000760427337816 */ /* 0x000fe40000000026 */
[----:B------:R-:W-:-:S02]  /*14dd0*/  SHF.R.U32.HI R53, RZ, 0x8, R31 ;  /* 0x00000008ff357819 */ /* 0x000fc4000001161f */
[----:B------:R-:W-:Y:S02]  /*14de0*/  SHF.R.U32.HI R50, RZ, 0x8, R30 ;  /* 0x00000008ff327819 */ /* 0x000fe4000001161e */
[----:B------:R-:W-:Y:S02]  /*14df0*/  LOP3.LUT R20, R29, 0xff, RZ, 0xc0, !PT ;  /* 0x000000ff1d147812 */ /* 0x000fe400078ec0ff */
[----:B------:R-:W-:Y:S02]  /*14e00*/  LOP3.LUT R52, R31, 0xff, RZ, 0xc0, !PT ;  /* 0x000000ff1f347812 */ /* 0x000fe400078ec0ff */
[----:B------:R-:W-:Y:S02]  /*14e10*/  LOP3.LUT R53, R53, 0xff, RZ, 0xc0, !PT ;  /* 0x000000ff35357812 */ /* 0x000fe400078ec0ff */
[----:B------:R-:W-:Y:S02]  /*14e20*/  LOP3.LUT R49, R30, 0xff, RZ, 0xc0, !PT ;  /* 0x000000ff1e317812 */ /* 0x000fe400078ec0ff */
[----:B------:R-:W-:-:S02]  /*14e30*/  LOP3.LUT R50, R50, 0xff, RZ, 0xc0, !PT ;  /* 0x000000ff32327812 */ /* 0x000fc400078ec0ff */
[----:B------:R-:W-:Y:S02]  /*14e40*/  PRMT R20, R21, 0x7604, R20 ;  /* 0x0000760415147816 */ /* 0x000fe40000000014 */
[----:B------:R-:W-:Y:S02]  /*14e50*/  SHF.R.U32.HI R21, RZ, 0x10, R33 ;  /* 0x00000010ff157819 */ /* 0x000fe40000011621 */
[----:B------:R-:W-:Y:S02]  /*14e60*/  PRMT R52, R53, 0x7604, R52 ;  /* 0x0000760435347816 */ /* 0x000fe40000000034 */
[----:B------:R-:W-:Y:S02]  /*14e70*/  PRMT R57, R50, 0x7604, R49 ;  /* 0x0000760432397816 */ /* 0x000fe40000000031 */
[----:B------:R-:W-:Y:S02]  /*14e80*/  SHF.R.U32.HI R53, RZ, 0x10, R29 ;  /* 0x00000010ff357819 */ /* 0x000fe4000001161d */
[----:B------:R-:W-:Y:S01]  /*14e90*/  SHF.R.U32.HI R49, RZ, 0x10, R35 ;  /* 0x00000010ff317819 */ /* 0x000fe20000011623 */
[----:B------:R-:W-:Y:S01]  /*14ea0*/  IMAD.U32 R21, R21, 0x10000, RZ ;  /* 0x0001000015157824 */ /* 0x000fe200078e00ff */
[----:B------:R-:W-:-:S02]  /*14eb0*/  SHF.L.U32 R53, R53, 0x10, RZ ;  /* 0x0000001035357819 */ /* 0x000fc400000006ff */
[----:B------:R-:W-:Y:S01]  /*14ec0*/  SHF.R.U32.HI R59, RZ, 0x10, R31 ;  /* 0x00000010ff3b7819 */ /* 0x000fe2000001161f */
[----:B------:R-:W-:Y:S01]  /*14ed0*/  IMAD.U32 R49, R49, 0x10000, RZ ;  /* 0x0001000031317824 */ /* 0x000fe200078e00ff */
[----:B------:R-:W-:Y:S02]  /*14ee0*/  LOP3.LUT R55, R20, 0xff0000, R53, 0xf8, !PT ;  /* 0x00ff000014377812 */ /* 0x000fe400078ef835 */
[----:B------:R-:W-:Y:S01]  /*14ef0*/  LOP3.LUT R21, R46, 0xff0000, R21, 0xf8, !PT ;  /* 0x00ff00002e157812 */ /* 0x000fe200078ef815 */
[----:B------:R-:W-:Y:S01]  /*14f00*/  IMAD.U32 R59, R59, 0x10000, RZ ;  /* 0x000100003b3b7824 */ /* 0x000fe200078e00ff */
[----:B------:R-:W-:Y:S02]  /*14f10*/  LOP3.LUT R49, R48, 0xff0000, R49, 0xf8, !PT ;  /* 0x00ff000030317812 */ /* 0x000fe400078ef831 */
[----:B------:R-:W-:Y:S02]  /*14f20*/  LOP3.LUT R45, R45, 0xff0000, R32, 0xf8, !PT ;  /* 0x00ff00002d2d7812 */ /* 0x000fe400078ef820 */
[----:B------:R-:W-:-:S02]  /*14f30*/  LOP3.LUT R47, R47, 0xff0000, R34, 0xf8, !PT ;  /* 0x00ff00002f2f7812 */ /* 0x000fc400078ef822 */
[----:B------:R-:W-:Y:S02]  /*14f40*/  LOP3.LUT R55, R55, 0xff000000, R29, 0xf8, !PT ;  /* 0xff00000037377812 */ /* 0x000fe400078ef81d */
[----:B------:R-:W-:Y:S02]  /*14f50*/  LOP3.LUT R53, R21, 0xff000000, R33, 0xf8, !PT ;  /* 0xff00000015357812 */ /* 0x000fe400078ef821 */
[----:B------:R-:W-:Y:S02]  /*14f60*/  LOP3.LUT R59, R52, 0xff0000, R59, 0xf8, !PT ;  /* 0x00ff0000343b7812 */ /* 0x000fe400078ef83b */
[----:B------:R-:W-:Y:S02]  /*14f70*/  LOP3.LUT R45, R45, 0xff000000, R32, 0xf8, !PT ;  /* 0xff0000002d2d7812 */ /* 0x000fe400078ef820 */
[----:B------:R-:W-:Y:S02]  /*14f80*/  LOP3.LUT R54, R49, 0xff000000, R35, 0xf8, !PT ;  /* 0xff00000031367812 */ /* 0x000fe400078ef823 */
[----:B------:R-:W-:-:S02]  /*14f90*/  LOP3.LUT R20, R47, 0xff000000, R34, 0xf8, !PT ;  /* 0xff0000002f147812 */ /* 0x000fc400078ef822 */
[----:B------:R-:W-:Y:S02]  /*14fa0*/  F2FP.F16.E4M3.UNPACK_B R35, R55 ;  /* 0x00000037ff23723e */ /* 0x000fe400020006ff */
[----:B0-----:R-:W-:Y:S02]  /*14fb0*/  F2FP.F16.E4M3.UNPACK_B R32, R41 ;  /* 0x00000029ff20723e */ /* 0x001fe400020006ff */
[----:B------:R-:W-:Y:S02]  /*14fc0*/  F2FP.F16.E4M3.UNPACK_B R34, R53 ;  /* 0x00000035ff22723e */ /* 0x000fe400020006ff */
[----:B------:R-:W-:Y:S01]  /*14fd0*/  LOP3.LUT R59, R59, 0xff000000, R31, 0xf8, !PT ;  /* 0xff0000003b3b7812 */ /* 0x000fe200078ef81f */
[----:B------:R-:W-:Y:S01]  /*14fe0*/  HADD2.F32 R56, -RZ, R35.H0_H0 ;  /* 0x20000023ff387230 */ /* 0x000fe20000004100 */
[----:B------:R-:W-:Y:S01]  /*14ff0*/  LOP3.LUT R51, R51, 0xff0000, R28, 0xf8, !PT ;  /* 0x00ff000033337812 */ /* 0x000fe200078ef81c */
[----:B------:R-:W-:Y:S01]  /*15000*/  HADD2.F32 R29, -RZ, R32.H0_H0 ;  /* 0x20000020ff1d7230 */ /* 0x000fe20000004100 */
[----:B------:R-:W-:-:S02]  /*15010*/  LOP3.LUT R21, R57, 0xff0000, R30, 0xf8, !PT ;  /* 0x00ff000039157812 */ /* 0x000fc400078ef81e */
[----:B------:R-:W-:Y:S02]  /*15020*/  LOP3.LUT R57, R51, 0xff000000, R28, 0xf8, !PT ;  /* 0xff00000033397812 */ /* 0x000fe400078ef81c */
[-C--:B------:R-:W-:Y:S02]  /*15030*/  F2FP.F16.E4M3.UNPACK_B R49, R40.reuse ;  /* 0x00000028ff31723e */ /* 0x080fe400020006ff */
[----:B------:R-:W-:Y:S01]  /*15040*/  F2FP.F16.E4M3.UNPACK_B R50, R40.H1 ;  /* 0x00000028ff32723e */ /* 0x000fe200030006ff */
[----:B------:R-:W-:Y:S01]  /*15050*/  FMUL.FTZ R40, R29, R56 ;  /* 0x000000381d287220 */ /* 0x000fe20000410000 */
[-C--:B------:R-:W-:Y:S02]  /*15060*/  F2FP.F16.E4M3.UNPACK_B R51, R43.reuse ;  /* 0x0000002bff33723e */ /* 0x080fe400020006ff */
[----:B------:R-:W-:Y:S02]  /*15070*/  F2FP.F16.E4M3.UNPACK_B R52, R43.H1 ;  /* 0x0000002bff34723e */ /* 0x000fe400030006ff */
[----:B------:R-:W-:-:S02]  /*15080*/  F2FP.F16.E4M3.UNPACK_B R41, R41.H1 ;  /* 0x00000029ff29723e */ /* 0x000fc400030006ff */
[----:B------:R-:W-:Y:S01]  /*15090*/  F2FP.F16.E4M3.UNPACK_B R55, R55.H1 ;  /* 0x00000037ff37723e */ /* 0x000fe200030006ff */
[----:B------:R-:W-:Y:S01]  /*150a0*/  HADD2.F32 R32, -RZ, R32.H1_H1 ;  /* 0x30000020ff207230 */ /* 0x000fe20000004100 */
[----:B------:R-:W-:Y:S01]  /*150b0*/  F2FP.F16.E4M3.UNPACK_B R53, R53.H1 ;  /* 0x00000035ff35723e */ /* 0x000fe200030006ff */
[----:B----4-:R-:W0:Y:S02]  /*150c0*/  LDS.128 R36, [R65+0x14400] ;  /* 0x0144000041247984 */ /* 0x010e240000000c00 */
[----:B0-----:R-:W-:Y:S02]  /*150d0*/  F2FP.F16.E4M3.UNPACK_B R31, R37 ;  /* 0x00000025ff1f723e */ /* 0x001fe400020006ff */
[-C--:B------:R-:W-:Y:S02]  /*150e0*/  F2FP.F16.E4M3.UNPACK_B R47, R39.reuse ;  /* 0x00000027ff2f723e */ /* 0x080fe400020006ff */
[----:B------:R-:W-:Y:S02]  /*150f0*/  F2FP.F16.E4M3.UNPACK_B R48, R39.H1 ;  /* 0x00000027ff30723e */ /* 0x000fe400030006ff */
[----:B------:R-:W-:-:S02]  /*15100*/  F2FP.F16.E4M3.UNPACK_B R39, R36 ;  /* 0x00000024ff27723e */ /* 0x000fc400020006ff */
[----:B------:R-:W-:Y:S01]  /*15110*/  F2FP.F16.E4M3.UNPACK_B R46, R36.H1 ;  /* 0x00000024ff2e723e */ /* 0x000fe200030006ff */
[----:B------:R-:W-:Y:S02]  /*15120*/  HADD2.F32 R36, -RZ, R34.H0_H0 ;  /* 0x20000022ff247230 */ /* 0x000fe40000004100 */
[----:B------:R-:W-:-:S03]  /*15130*/  HADD2.F32 R33, -RZ, R31.H0_H0 ;  /* 0x2000001fff217230 */ /* 0x000fc60000004100 */
[-C--:B------:R-:W-:Y:S02]  /*15140*/  FMUL.FTZ R43, R29, R36.reuse ;  /* 0x000000241d2b7220 */ /* 0x080fe40000410000 */
[C---:B------:R-:W-:Y:S02]  /*15150*/  FFMA.FTZ R29, R33.reuse, R36, -R40 ;  /* 0x00000024211d7223 */ /* 0x040fe40000010828 */
[----:B------:R-:W-:Y:S01]  /*15160*/  FFMA.FTZ R33, R33, R56, R43 ;  /* 0x0000003821217223 */ /* 0x000fe2000001002b */
[----:B------:R-:W-:Y:S01]  /*15170*/  HADD2.F32 R43, -RZ, R35.H1_H1 ;  /* 0x30000023ff2b7230 */ /* 0x000fe20000004100 */
[----:B------:R-:W-:Y:S01]  /*15180*/  F2FP.F16.E4M3.UNPACK_B R37, R37.H1 ;  /* 0x00000025ff25723e */ /* 0x000fe200030006ff */
[----:B------:R-:W-:Y:S02]  /*15190*/  HADD2.F32 R36, -RZ, R34.H1_H1 ;  /* 0x30000022ff247230 */ /* 0x000fe40000004100 */
[----:B------:R-:W-:Y:S02]  /*151a0*/  HADD2.F32 R56, -RZ, R55.H0_H0 ;  /* 0x20000037ff387230 */ /* 0x000fe40000004100 */
[----:B------:R-:W-:-:S02]  /*151b0*/  HADD2.F32 R34, -RZ, R41.H0_H0 ;  /* 0x20000029ff227230 */ /* 0x000fc40000004100 */
[CC--:B------:R-:W-:Y:S01]  /*151c0*/  FMUL.FTZ R58, R32.reuse, R43.reuse ;  /* 0x0000002b203a7220 */ /* 0x0c0fe20000410000 */
[----:B------:R-:W-:Y:S02]  /*151d0*/  HADD2.F32 R31, -RZ, R31.H1_H1 ;  /* 0x3000001fff1f7230 */ /* 0x000fe40000004100 */
[----:B------:R-:W-:Y:S02]  /*151e0*/  HADD2.F32 R40, -RZ, R53.H0_H0 ;  /* 0x20000035ff287230 */ /* 0x000fe40000004100 */
[----:B------:R-:W-:Y:S01]  /*151f0*/  FMUL.FTZ R60, R32, R36 ;  /* 0x00000024203c7220 */ /* 0x000fe20000410000 */
[----:B------:R-:W-:Y:S02]  /*15200*/  HADD2.F32 R35, -RZ, R37.H0_H0 ;  /* 0x20000025ff237230 */ /* 0x000fe40000004100 */
[C---:B------:R-:W-:Y:S01]  /*15210*/  FMUL.FTZ R62, R34.reuse, R56 ;  /* 0x00000038223e7220 */ /* 0x040fe20000410000 */
[C---:B------:R-:W-:Y:S01]  /*15220*/  FFMA.FTZ R32, R31.reuse, R36, -R58 ;  /* 0x000000241f207223 */ /* 0x040fe2000001083a */
[-C--:B------:R-:W-:Y:S01]  /*15230*/  FMUL.FTZ R61, R34, R40.reuse ;  /* 0x00000028223d7220 */ /* 0x080fe20000410000 */
[----:B------:R-:W-:Y:S01]  /*15240*/  FFMA.FTZ R34, R31, R43, R60 ;  /* 0x0000002b1f227223 */ /* 0x000fe2000001003c */
[----:B------:R-:W-:Y:S01]  /*15250*/  F2FP.F16.E4M3.UNPACK_B R58, R59 ;  /* 0x0000003bff3a723e */ /* 0x000fe200020006ff */
[C---:B------:R-:W-:Y:S01]  /*15260*/  FFMA.FTZ R31, R35.reuse, R40, -R62 ;  /* 0x00000028231f7223 */ /* 0x040fe2000001083e */
[----:B------:R-:W-:Y:S01]  /*15270*/  F2FP.F16.E4M3.UNPACK_B R43, R54 ;  /* 0x00000036ff2b723e */ /* 0x000fe200020006ff */
[----:B------:R-:W-:Y:S01]  /*15280*/  FFMA.FTZ R35, R35, R56, R61 ;  /* 0x0000003823237223 */ /* 0x000fe2000001003d */
[----:B------:R-:W-:-:S02]  /*15290*/  HADD2.F32 R53, -RZ, R53.H1_H1 ;  /* 0x30000035ff357230 */ /* 0x000fc40000004100 */
[----:B------:R-:W-:Y:S02]  /*152a0*/  HADD2.F32 R56, -RZ, R55.H1_H1 ;  /* 0x30000037ff387230 */ /* 0x000fe40000004100 */
[----:B------:R-:W-:Y:S02]  /*152b0*/  HADD2.F32 R36, -RZ, R41.H1_H1 ;  /* 0x30000029ff247230 */ /* 0x000fe40000004100 */
[----:B------:R-:W-:Y:S02]  /*152c0*/  HADD2.F32 R60, -RZ, R58.H0_H0 ;  /* 0x2000003aff3c7230 */ /* 0x000fe40000004100 */
[----:B------:R-:W-:Y:S02]  /*152d0*/  HADD2.F32 R40, -RZ, R51.H0_H0 ;  /* 0x20000033ff287230 */ /* 0x000fe40000004100 */
[----:B------:R-:W-:Y:S02]  /*152e0*/  HADD2.F32 R55, -RZ, R43.H0_H0 ;  /* 0x2000002bff377230 */ /* 0x000fe40000004100 */
[----:B------:R-:W-:Y:S01]  /*152f0*/  FMUL.FTZ R62, R36, R56 ;  /* 0x00000038243e7220 */ /* 0x000fe20000410000 */
[----:B------:R-:W-:-:S02]  /*15300*/  HADD2.F32 R37, -RZ, R37.H1_H1 ;  /* 0x30000025ff257230 */ /* 0x000fc40000004100 */
[----:B------:R-:W-:Y:S01]  /*15310*/  FMUL.FTZ R61, R36, R53 ;  /* 0x00000035243d7220 */ /* 0x000fe20000410000 */
[----:B------:R-:W-:Y:S02]  /*15320*/  HADD2.F32 R41, -RZ, R47.H0_H0 ;  /* 0x2000002fff297230 */ /* 0x000fe40000004100 */
[C---:B------:R-:W-:Y:S01]  /*15330*/  FMUL.FTZ R64, R40.reuse, R60 ;  /* 0x0000003c28407220 */ /* 0x040fe20000410000 */
[----:B------:R-:W-:Y:S01]  /*15340*/  FMUL.FTZ R63, R40, R55 ;  /* 0x00000037283f7220 */ /* 0x000fe20000410000 */
[C---:B------:R-:W-:Y:S01]  /*15350*/  FFMA.FTZ R36, R37.reuse, R53, -R62 ;  /* 0x0000003525247223 */ /* 0x040fe2000001083e */
[----:B------:R-:W-:Y:S01]  /*15360*/  FFMA.FTZ R40, R37, R56, R61 ;  /* 0x0000003825287223 */ /* 0x000fe2000001003d */
[C---:B------:R-:W-:Y:S01]  /*15370*/  FFMA.FTZ R37, R41.reuse, R55, -R64 ;  /* 0x0000003729257223 */ /* 0x040fe20000010840 */
[----:B------:R-:W-:Y:S01]  /*15380*/  F2FP.F16.E4M3.UNPACK_B R59, R59.H1 ;  /* 0x0000003bff3b723e */ /* 0x000fe200030006ff */
[----:B------:R-:W-:Y:S01]  /*15390*/  FFMA.FTZ R41, R41, R60, R63 ;  /* 0x0000003c29297223 */ /* 0x000fe2000001003f */
[----:B------:R-:W-:Y:S01]  /*153a0*/  F2FP.F16.E4M3.UNPACK_B R54, R54.H1 ;  /* 0x00000036ff36723e */ /* 0x000fe200030006ff */
[----:B------:R-:W-:-:S02]  /*153b0*/  HADD2.F32 R60, -RZ, R58.H1_H1 ;  /* 0x3000003aff3c7230 */ /* 0x000fc40000004100 */
[----:B------:R-:W-:Y:S02]  /*153c0*/  HADD2.F32 R51, -RZ, R51.H1_H1 ;  /* 0x30000033ff337230 */ /* 0x000fe40000004100 */
[----:B------:R-:W-:Y:S02]  /*153d0*/  HADD2.F32 R56, -RZ, R43.H1_H1 ;  /* 0x3000002bff387230 */ /* 0x000fe40000004100 */
[----:B------:R-:W-:Y:S02]  /*153e0*/  HADD2.F32 R62, -RZ, R59.H0_H0 ;  /* 0x2000003bff3e7230 */ /* 0x000fe40000004100 */
[----:B------:R-:W-:Y:S02]  /*153f0*/  HADD2.F32 R53, -RZ, R52.H0_H0 ;  /* 0x20000034ff357230 */ /* 0x000fe40000004100 */
[C---:B------:R-:W-:Y:S01]  /*15400*/  FMUL.FTZ R64, R51.reuse, R60 ;  /* 0x0000003c33407220 */ /* 0x040fe20000410000 */
[----:B------:R-:W-:Y:S02]  /*15410*/  HADD2.F32 R58, -RZ, R54.H0_H0 ;  /* 0x20000036ff3a7230 */ /* 0x000fe40000004100 */
[----:B------:R-:W-:Y:S01]  /*15420*/  FMUL.FTZ R51, R51, R56 ;  /* 0x0000003833337220 */ /* 0x000fe20000410000 */
[----:B------:R-:W-:-:S02]  /*15430*/  HADD2.F32 R47, -RZ, R47.H1_H1 ;  /* 0x3000002fff2f7230 */ /* 0x000fc40000004100 */
[C---:B------:R-:W-:Y:S01]  /*15440*/  FMUL.FTZ R68, R53.reuse, R62 ;  /* 0x0000003e35447220 */ /* 0x040fe20000410000 */
[----:B------:R-:W-:Y:S02]  /*15450*/  HADD2.F32 R43, -RZ, R48.H0_H0 ;  /* 0x20000030ff2b7230 */ /* 0x000fe40000004100 */
[----:B------:R-:W-:Y:S01]  /*15460*/  FMUL.FTZ R53, R53, R58 ;  /* 0x0000003a35357220 */ /* 0x000fe20000410000 */
[----:B------:R-:W-:Y:S01]  /*15470*/  F2FP.F16.E4M3.UNPACK_B R55, R57.H1 ;  /* 0x00000039ff37723e */ /* 0x000fe200030006ff */
[----:B------:R-:W-:Y:S01]  /*15480*/  FFMA.FTZ R66, R47, R60, R51 ;  /* 0x0000003c2f427223 */ /* 0x000fe20000010033 */
[----:B------:R-:W-:Y:S01]  /*15490*/  F2FP.F16.E4M3.UNPACK_B R51, R45.H1 ;  /* 0x0000002dff33723e */ /* 0x000fe200030006ff */
[----:B------:R-:W-:Y:S01]  /*154a0*/  FFMA.FTZ R62, R43, R62, R53 ;  /* 0x0000003e2b3e7223 */ /* 0x000fe20000010035 */
[----:B------:R-:W-:Y:S01]  /*154b0*/  FFMA.FTZ R64, R47, R56, -R64 ;  /* 0x000000382f407223 */ /* 0x000fe20000010840 */
[----:B------:R-:W-:Y:S02]  /*154c0*/  HADD2.F32 R53, -RZ, R54.H1_H1 ;  /* 0x30000036ff357230 */ /* 0x000fe40000004100 */
[----:B------:R-:W-:-:S02]  /*154d0*/  HADD2.F32 R59, -RZ, R59.H1_H1 ;  /* 0x3000003bff3b7230 */ /* 0x000fc40000004100 */
[----:B------:R-:W-:Y:S02]  /*154e0*/  HADD2.F32 R52, -RZ, R52.H1_H1 ;  /* 0x30000034ff347230 */ /* 0x000fe40000004100 */
[----:B------:R-:W-:Y:S02]  /*154f0*/  HADD2.F32 R56, -RZ, R55.H0_H0 ;  /* 0x20000037ff387230 */ /* 0x000fe40000004100 */
[----:B------:R-:W-:Y:S02]  /*15500*/  HADD2.F32 R47, -RZ, R50.H0_H0 ;  /* 0x20000032ff2f7230 */ /* 0x000fe40000004100 */
[----:B------:R-:W-:Y:S02]  /*15510*/  HADD2.F32 R54, -RZ, R51.H0_H0 ;  /* 0x20000033ff367230 */ /* 0x000fe40000004100 */
[----:B------:R-:W-:Y:S01]  /*15520*/  FFMA.FTZ R68, R43, R58, -R68 ;  /* 0x0000003a2b447223 */ /* 0x000fe20000010844 */
[----:B------:R-:W-:Y:S02]  /*15530*/  HADD2.F32 R48, -RZ, R48.H1_H1 ;  /* 0x30000030ff307230 */ /* 0x000fe40000004100 */
[C---:B------:R-:W-:Y:S01]  /*15540*/  FMUL.FTZ R61, R52.reuse, R59 ;  /* 0x0000003b343d7220 */ /* 0x040fe20000410000 */
[----:B------:R-:W-:Y:S01]  /*15550*/  FMUL.FTZ R58, R52, R53 ;  /* 0x00000035343a7220 */ /* 0x000fe20000410000 */
[----:B------:R-:W-:-:S02]  /*15560*/  HADD2.F32 R43, -RZ, R46.H0_H0 ;  /* 0x2000002eff2b7230 */ /* 0x000fc40000004100 */
[C---:B------:R-:W-:Y:S01]  /*15570*/  FMUL.FTZ R52, R47.reuse, R56 ;  /* 0x000000382f347220 */ /* 0x040fe20000410000 */
[-C--:B------:R-:W-:Y:S01]  /*15580*/  FMUL.FTZ R47, R47, R54.reuse ;  /* 0x000000362f2f7220 */ /* 0x080fe20000410000 */
[----:B------:R-:W-:Y:S02]  /*15590*/  HADD2.F32 R55, -RZ, R55.H1_H1 ;  /* 0x30000037ff377230 */ /* 0x000fe40000004100 */
[----:B------:R-:W-:Y:S01]  /*155a0*/  HADD2.F32 R50, -RZ, R50.H1_H1 ;  /* 0x30000032ff327230 */ /* 0x000fe20000004100 */
[----:B------:R-:W-:Y:S01]  /*155b0*/  F2FP.F16.E4M3.UNPACK_B R57, R57 ;  /* 0x00000039ff39723e */ /* 0x000fe200020006ff */
[----:B------:R-:W-:Y:S02]  /*155c0*/  HADD2.F32 R51, -RZ, R51.H1_H1 ;  /* 0x30000033ff337230 */ /* 0x000fe40000004100 */
[C---:B------:R-:W-:Y:S01]  /*155d0*/  FFMA.FTZ R61, R48.reuse, R53, -R61 ;  /* 0x00000035303d7223 */ /* 0x040fe2000001083d */
[----:B------:R-:W-:Y:S01]  /*155e0*/  FFMA.FTZ R63, R48, R59, R58 ;  /* 0x0000003b303f7223 */ /* 0x000fe2000001003a */
[C---:B------:R-:W-:Y:S01]  /*155f0*/  FFMA.FTZ R53, R43.reuse, R54, -R52 ;  /* 0x000000362b357223 */ /* 0x040fe20000010834 */
[----:B------:R-:W-:Y:S01]  /*15600*/  FFMA.FTZ R58, R43, R56, R47 ;  /* 0x000000382b3a7223 */ /* 0x000fe2000001002f */
[----:B------:R-:W-:-:S02]  /*15610*/  HADD2.F32 R46, -RZ, R46.H1_H1 ;  /* 0x3000002eff2e7230 */ /* 0x000fc40000004100 */
[C---:B------:R-:W-:Y:S01]  /*15620*/  FMUL.FTZ R43, R50.reuse, R55 ;  /* 0x00000037322b7220 */ /* 0x040fe20000410000 */
[----:B------:R-:W-:Y:S01]  /*15630*/  F2FP.F16.E4M3.UNPACK_B R47, R45 ;  /* 0x0000002dff2f723e */ /* 0x000fe200020006ff */
[-C--:B------:R-:W-:Y:S01]  /*15640*/  FMUL.FTZ R50, R50, R51.reuse ;  /* 0x0000003332327220 */ /* 0x080fe20000410000 */
[----:B------:R-:W-:Y:S02]  /*15650*/  HADD2.F32 R48, -RZ, R57.H0_H0 ;  /* 0x20000039ff307230 */ /* 0x000fe40000004100 */
[----:B------:R-:W-:Y:S02]  /*15660*/  HADD2.F32 R45, -RZ, R49.H0_H0 ;  /* 0x20000031ff2d7230 */ /* 0x000fe40000004100 */
[C---:B------:R-:W-:Y:S01]  /*15670*/  FFMA.FTZ R60, R46.reuse, R51, -R43 ;  /* 0x000000332e3c7223 */ /* 0x040fe2000001082b */
[----:B------:R-:W-:Y:S01]  /*15680*/  FFMA.FTZ R55, R46, R55, R50 ;  /* 0x000000372e377223 */ /* 0x000fe20000010032 */
[----:B------:R-:W-:Y:S02]  /*15690*/  HADD2.F32 R46, -RZ, R47.H0_H0 ;  /* 0x2000002fff2e7230 */ /* 0x000fe40000004100 */
[----:B------:R-:W-:-:S02]  /*156a0*/  HADD2.F32 R43, -RZ, R39.H0_H0 ;  /* 0x20000027ff2b7230 */ /* 0x000fc40000004100 */
[----:B------:R-:W-:Y:S01]  /*156b0*/  FMUL.FTZ R52, R45, R48 ;  /* 0x000000302d347220 */ /* 0x000fe20000410000 */
[----:B------:R-:W-:Y:S01]  /*156c0*/  LOP3.LUT R28, R21, 0xff000000, R30, 0xf8, !PT ;  /* 0xff000000151c7812 */ /* 0x000fe200078ef81e */
[----:B------:R-:W-:Y:S01]  /*156d0*/  FMUL.FTZ R54, R45, R46 ;  /* 0x0000002e2d367220 */ /* 0x000fe20000410000 */
[----:B------:R-:W-:Y:S01]  /*156e0*/  F2FP.F16.E4M3.UNPACK_B R30, R42 ;  /* 0x0000002aff1e723e */ /* 0x000fe200020006ff */
[----:B------:R-:W-:Y:S01]  /*156f0*/  FFMA.FTZ R52, R43, R46, -R52 ;  /* 0x0000002e2b347223 */ /* 0x000fe20000010834 */
[----:B------:R-:W-:Y:S01]  /*15700*/  HADD2.F32 R50, -RZ, R57.H1_H1 ;  /* 0x30000039ff327230 */ /* 0x000fe20000004100 */
[----:B------:R-:W-:Y:S01]  /*15710*/  F2FP.F16.E4M3.UNPACK_B R42, R42.H1 ;  /* 0x0000002aff2a723e */ /* 0x000fe200030006ff */
[----:B------:R-:W-:Y:S02]  /*15720*/  HADD2.F32 R49, -RZ, R49.H1_H1 ;  /* 0x30000031ff317230 */ /* 0x000fe40000004100 */
[----:B------:R-:W-:Y:S01]  /*15730*/  HADD2.F32 R46, -RZ, R47.H1_H1 ;  /* 0x3000002fff2e7230 */ /* 0x000fe20000004100 */
[----:B------:R-:W-:Y:S01]  /*15740*/  F2FP.F16.E4M3.UNPACK_B R47, R28.H1 ;  /* 0x0000001cff2f723e */ /* 0x000fe200030006ff */
[----:B------:R-:W-:Y:S01]  /*15750*/  HADD2.F32 R39, -RZ, R39.H1_H1 ;  /* 0x30000027ff277230 */ /* 0x000fe20000004100 */
[----:B------:R-:W-:Y:S01]  /*15760*/  F2FP.F16.E4M3.UNPACK_B R21, R38 ;  /* 0x00000026ff15723e */ /* 0x000fe200020006ff */
[----:B------:R-:W-:Y:S01]  /*15770*/  FMUL.FTZ R56, R49, R50 ;  /* 0x0000003231387220 */ /* 0x000fe20000410000 */
[----:B------:R-:W-:Y:S01]  /*15780*/  F2FP.F16.E4M3.UNPACK_B R38, R38.H1 ;  /* 0x00000026ff26723e */ /* 0x000fe200030006ff */
[----:B------:R-:W-:Y:S01]  /*15790*/  FFMA.FTZ R54, R43, R48, R54 ;  /* 0x000000302b367223 */ /* 0x000fe20000010036 */
[----:B------:R-:W-:Y:S01]  /*157a0*/  F2FP.F16.E4M3.UNPACK_B R45, R20.H1 ;  /* 0x00000014ff2d723e */ /* 0x000fe200030006ff */
[----:B------:R-:W-:Y:S01]  /*157b0*/  FMUL.FTZ R51, R49, R46 ;  /* 0x0000002e31337220 */ /* 0x000fe20000410000 */
[----:B------:R-:W-:-:S02]  /*157c0*/  HADD2.F32 R48, -RZ, R47.H0_H0 ;  /* 0x2000002fff307230 */ /* 0x000fc40000004100 */
[----:B------:R-:W-:Y:S02]  /*157d0*/  HADD2.F32 R43, -RZ, R42.H0_H0 ;  /* 0x2000002aff2b7230 */ /* 0x000fe40000004100 */
[C---:B------:R-:W-:Y:S01]  /*157e0*/  FFMA.FTZ R49, R39.reuse, R46, -R56 ;  /* 0x0000002e27317223 */ /* 0x040fe20000010838 */
[----:B------:R-:W-:Y:S01]  /*157f0*/  FFMA.FTZ R51, R39, R50, R51 ;  /* 0x0000003227337223 */ /* 0x000fe20000010033 */
[--C-:B------:R-:W-:Y:S02]  /*15800*/  HADD2.F32 R46, -RZ, R45.reuse.H0_H0 ;  /* 0x2000002dff2e7230 */ /* 0x100fe40000004100 */
[----:B------:R-:W-:Y:S02]  /*15810*/  HADD2.F32 R39, -RZ, R38.H0_H0 ;  /* 0x20000026ff277230 */ /* 0x000fe40000004100 */
[----:B------:R-:W-:Y:S01]  /*15820*/  FMUL.FTZ R50, R43, R48 ;  /* 0x000000302b327220 */ /* 0x000fe20000410000 */
[----:B------:R-:W-:Y:S02]  /*15830*/  HADD2.F32 R45, -RZ, R45.H1_H1 ;  /* 0x3000002dff2d7230 */ /* 0x000fe40000004100 */
[----:B------:R-:W-:-:S02]  /*15840*/  HADD2.F32 R47, -RZ, R47.H1_H1 ;  /* 0x3000002fff2f7230 */ /* 0x000fc40000004100 */
[----:B------:R-:W-:Y:S02]  /*15850*/  HADD2.F32 R42, -RZ, R42.H1_H1 ;  /* 0x3000002aff2a7230 */ /* 0x000fe40000004100 */
[-C--:B------:R-:W-:Y:S01]  /*15860*/  FMUL.FTZ R56, R43, R46.reuse ;  /* 0x0000002e2b387220 */ /* 0x080fe20000410000 */
[C---:B------:R-:W-:Y:S01]  /*15870*/  FFMA.FTZ R50, R39.reuse, R46, -R50 ;  /* 0x0000002e27327223 */ /* 0x040fe20000010832 */
[----:B------:R-:W-:Y:S02]  /*15880*/  HADD2.F32 R38, -RZ, R38.H1_H1 ;  /* 0x30000026ff267230 */ /* 0x000fe40000004100 */
[C---:B------:R-:W-:Y:S01]  /*15890*/  FMUL.FTZ R43, R42.reuse, R47 ;  /* 0x0000002f2a2b7220 */ /* 0x040fe20000410000 */
[-C--:B------:R-:W-:Y:S01]  /*158a0*/  FMUL.FTZ R46, R42, R45.reuse ;  /* 0x0000002d2a2e7220 */ /* 0x080fe20000410000 */
[----:B------:R-:W-:Y:S02]  /*158b0*/  F2FP.F16.E4M3.UNPACK_B R42, R28 ;  /* 0x0000001cff2a723e */ /* 0x000fe400020006ff */
[----:B------:R-:W-:Y:S01]  /*158c0*/  F2FP.F16.E4M3.UNPACK_B R20, R20 ;  /* 0x00000014ff14723e */ /* 0x000fe200020006ff */
[----:B------:R-:W-:Y:S01]  /*158d0*/  FFMA.FTZ R57, R38, R45, -R43 ;  /* 0x0000002d26397223 */ /* 0x000fe2000001082b */
[----:B------:R-:W-:Y:S01]  /*158e0*/  FFMA.FTZ R56, R39, R48, R56 ;  /* 0x0000003027387223 */ /* 0x000fe20000010038 */
[----:B------:R-:W-:-:S02]  /*158f0*/  HADD2.F32 R43, -RZ, R42.H0_H0 ;  /* 0x2000002aff2b7230 */ /* 0x000fc40000004100 */
[----:B------:R-:W-:Y:S01]  /*15900*/  FFMA.FTZ R59, R38, R47, R46 ;  /* 0x0000002f263b7223 */ /* 0x000fe2000001002e */
[----:B------:R-:W-:Y:S02]  /*15910*/  HADD2.F32 R28, -RZ, R30.H0_H0 ;  /* 0x2000001eff1c7230 */ /* 0x000fe40000004100 */
[----:B------:R-:W-:Y:S02]  /*15920*/  HADD2.F32 R39, -RZ, R20.H0_H0 ;  /* 0x20000014ff277230 */ /* 0x000fe40000004100 */
[----:B------:R-:W-:Y:S02]  /*15930*/  HADD2.F32 R42, -RZ, R42.H1_H1 ;  /* 0x3000002aff2a7230 */ /* 0x000fe40000004100 */
[----:B------:R-:W-:Y:S02]  /*15940*/  HADD2.F32 R30, -RZ, R30.H1_H1 ;  /* 0x3000001eff1e7230 */ /* 0x000fe40000004100 */
[----:B------:R-:W-:Y:S02]  /*15950*/  HADD2.F32 R38, -RZ, R20.H1_H1 ;  /* 0x30000014ff267230 */ /* 0x000fe40000004100 */
[----:B------:R-:W-:Y:S01]  /*15960*/  FMUL.FTZ R45, R28, R43 ;  /* 0x0000002b1c2d7220 */ /* 0x000fe20000410000 */
[----:B------:R-:W-:-:S02]  /*15970*/  HADD2.F32 R20, -RZ, R21.H0_H0 ;  /* 0x20000015ff147230 */ /* 0x000fc40000004100 */
[-C--:B------:R-:W-:Y:S01]  /*15980*/  FMUL.FTZ R28, R28, R39.reuse ;  /* 0x000000271c1c7220 */ /* 0x080fe20000410000 */
[----:B------:R-:W-:Y:S02]  /*15990*/  HADD2.F32 R21, -RZ, R21.H1_H1 ;  /* 0x30000015ff157230 */ /* 0x000fe40000004100 */
[C---:B------:R-:W-:Y:S01]  /*159a0*/  FMUL.FTZ R46, R30.reuse, R42 ;  /* 0x0000002a1e2e7220 */ /* 0x040fe20000410000 */
[-C--:B------:R-:W-:Y:S01]  /*159b0*/  FMUL.FTZ R47, R30, R38.reuse ;  /* 0x000000261e2f7220 */ /* 0x080fe20000410000 */
[C---:B------:R-:W-:Y:S01]  /*159c0*/  FFMA.FTZ R30, R20.reuse, R39, -R45 ;  /* 0x00000027141e7223 */ /* 0x040fe2000001082d */
[----:B------:R-:W-:Y:S01]  /*159d0*/  FFMA.FTZ R20, R20, R43, R28 ;  /* 0x0000002b14147223 */ /* 0x000fe2000001001c */
[C---:B------:R-:W-:Y:S01]  /*159e0*/  FFMA.FTZ R39, R21.reuse, R38, -R46 ;  /* 0x0000002615277223 */ /* 0x040fe2000001082e */
[----:B------:R-:W-:Y:S01]  /*159f0*/  F2FP.SATFINITE.E4M3.F32.PACK_AB_MERGE_C R31, R36, R31, RZ ;  /* 0x0000001f241f723e */ /* 0x000fe200048070ff */
[----:B------:R-:W-:Y:S01]  /*15a00*/  FFMA.FTZ R47, R21, R42, R47 ;  /* 0x0000002a152f7223 */ /* 0x000fe2000001002f */
[----:B------:R-:W-:-:S02]  /*15a10*/  F2FP.SATFINITE.E4M3.F32.PACK_AB_MERGE_C R61, R61, R68, RZ ;  /* 0x000000443d3d723e */ /* 0x000fc400048070ff */
[----:B------:R-:W-:Y:S02]  /*15a20*/  F2FP.SATFINITE.E4M3.F32.PACK_AB_MERGE_C R35, R40, R35, RZ ;  /* 0x000000232823723e */ /* 0x000fe400048070ff */
[----:B------:R-:W-:Y:S02]  /*15a30*/  F2FP.SATFINITE.E4M3.F32.PACK_AB_MERGE_C R28, R60, R53, RZ ;  /* 0x000000353c1c723e */ /* 0x000fe400048070ff */
[----:B------:R-:W-:Y:S02]  /*15a40*/  F2FP.SATFINITE.E4M3.F32.PACK_AB_MERGE_C R50, R57, R50, RZ ;  /* 0x000000323932723e */ /* 0x000fe400048070ff */
[----:B------:R-:W-:Y:S02]  /*15a50*/  F2FP.SATFINITE.E4M3.F32.PACK_AB_MERGE_C R62, R63, R62, RZ ;  /* 0x0000003e3f3e723e */ /* 0x000fe400048070ff */
[----:B------:R-:W-:Y:S02]  /*15a60*/  F2FP.SATFINITE.E4M3.F32.PACK_AB_MERGE_C R55, R55, R58, RZ ;  /* 0x0000003a3737723e */ /* 0x000fe400048070ff */
[----:B------:R-:W-:-:S02]  /*15a70*/  F2FP.SATFINITE.E4M3.F32.PACK_AB_MERGE_C R56, R59, R56, RZ ;  /* 0x000000383b38723e */ /* 0x000fc400048070ff */
[----:B------:R-:W-:Y:S02]  /*15a80*/  F2FP.SATFINITE.E4M3.F32.PACK_AB_MERGE_C R29, R32, R29, R31 ;  /* 0x0000001d201d723e */ /* 0x000fe4000480701f */
[----:B------:R-:W-:Y:S02]  /*15a90*/  F2FP.SATFINITE.E4M3.F32.PACK_AB_MERGE_C R31, R64, R37, R61 ;  /* 0x00000025401f723e */ /* 0x000fe4000480703d */
[----:B------:R-:W-:Y:S02]  /*15aa0*/  F2FP.SATFINITE.E4M3.F32.PACK_AB_MERGE_C R33, R34, R33, R35 ;  /* 0x000000212221723e */ /* 0x000fe40004807023 */
[----:B------:R-:W-:Y:S02]  /*15ab0*/  F2FP.SATFINITE.E4M3.F32.PACK_AB_MERGE_C R28, R49, R52, R28 ;  /* 0x00000034311c723e */ /* 0x000fe4000480701c */
[----:B------:R-:W-:Y:S02]  /*15ac0*/  F2FP.SATFINITE.E4M3.F32.PACK_AB_MERGE_C R30, R39, R30, R50 ;  /* 0x0000001e271e723e */ /* 0x000fe40004807032 */
[----:B------:R-:W-:-:S02]  /*15ad0*/  F2FP.SATFINITE.E4M3.F32.PACK_AB_MERGE_C R35, R66, R41, R62 ;  /* 0x000000294223723e */ /* 0x000fc4000480703e */
[----:B------:R-:W-:Y:S02]  /*15ae0*/  F2FP.SATFINITE.E4M3.F32.PACK_AB_MERGE_C R32, R51, R54, R55 ;  /* 0x000000363320723e */ /* 0x000fe40004807037 */
[----:B------:R-:W-:Y:S01]  /*15af0*/  F2FP.SATFINITE.E4M3.F32.PACK_AB_MERGE_C R34, R47, R20, R56 ;  /* 0x000000142f22723e */ /* 0x000fe20004807038 */
[----:B------:R0:W-:Y:S04]  /*15b00*/  STS.128 [R65+0x14400], R28 ;  /* 0x0144001c41007388 */ /* 0x0001e80000000c00 */
[----:B------:R0:W-:Y:S02]  /*15b10*/  STS.128 [R0+0x14400], R32 ;  /* 0x0144002000007388 */ /* 0x0001e40000000c00 */
.L_x_576:
[----:B------:R-:W-:Y:S05]  /*15b20*/  BSYNC B1 ;  /* 0x0000000000017941 */ /* 0x000fea0003800000 */
.L_x_575:
[----:B------:R-:W-:Y:S04]  /*15b30*/  BSSY B1, `(.L_x_577) ;  /* 0x0000101000017945 */ /* 0x000fe80003800000 */
[----:B------:R-:W-:Y:S05]  /*15b40*/  @P1 BRA `(.L_x_578) ;  /* 0x0000000c00fc1947 */ /* 0x000fea0003800000 */
[----:B------:R-:W4:Y:S01]  /*15b50*/  LDL R59, [R1+0x40] ;  /* 0x00004000013b7983 */ /* 0x000f220000100800 */
[----:B0----5:R-:W-:Y:S02]  /*15b60*/  SHF.R.U32.HI R0, RZ, 0x8, R12 ;  /* 0x00000008ff007819 */ /* 0x021fe4000001160c */
[----:B-1----:R-:W-:Y:S02]  /*15b70*/  LOP3.LUT R21, R12, 0xff, RZ, 0xc0, !PT ;  /* 0x000000ff0c157812 */ /* 0x002fe400078ec0ff */
[----:B------:R-:W-:Y:S02]  /*15b80*/  LOP3.LUT R20, R0, 0xff, RZ, 0xc0, !PT ;  /* 0x000000ff00147812 */ /* 0x000fe400078ec0ff */
[----:B------:R-:W-:Y:S02]  /*15b90*/  LEA.HI R0, R3, R170, RZ, 0x1c ;  /* 0x000000aa03007211 */ /* 0x000fe400078fe0ff */
[----:B------:R-:W-:Y:S02]  /*15ba0*/  PRMT R37, R20, 0x7604, R21 ;  /* 0x0000760414257816 */ /* 0x000fe40000000015 */
[----:B------:R-:W-:-:S02]  /*15bb0*/  SHF.R.S32.HI R21, RZ, 0x1f, R0 ;  /* 0x0000001fff157819 */ /* 0x000fc40000011400 */
[----:B------:R-:W-:Y:S02]  /*15bc0*/  SHF.R.U32.HI R32, RZ, 0x8, R15 ;  /* 0x00000008ff207819 */ /* 0x000fe4000001160f */
[----:B------:R-:W-:Y:S01]  /*15bd0*/  LEA.HI R20, R21, R0, RZ, 0x2 ;  /* 0x0000000015147211 */ /* 0x000fe200078f10ff */
[----:B------:R-:W-:Y:S01]  /*15be0*/  IMAD.SHL.U32 R0, R0, 0x10, RZ ;  /* 0x0000001000007824 */ /* 0x000fe200078e00ff */
[----:B------:R-:W-:Y:S02]  /*15bf0*/  LOP3.LUT R31, R15, 0xff, RZ, 0xc0, !PT ;  /* 0x000000ff0f1f7812 */ /* 0x000fe400078ec0ff */
[----:B------:R-:W-:Y:S01]  /*15c00*/  SHF.R.U32.HI R30, RZ, 0x8, R4 ;  /* 0x00000008ff1e7819 */ /* 0x000fe20000011604 */
[----:B------:R-:W-:Y:S01]  /*15c10*/  IMAD.SHL.U32 R20, R20, 0x800, RZ ;  /* 0x0000080014147824 */ /* 0x000fe200078e00ff */
[----:B------:R-:W-:Y:S02]  /*15c20*/  LOP3.LUT R21, R205, 0x30, R0, 0xf8, !PT ;  /* 0x00000030cd157812 */ /* 0x000fe400078ef800 */
[----:B------:R-:W-:-:S02]  /*15c30*/  LOP3.LUT R0, R32, 0xff, RZ, 0xc0, !PT ;  /* 0x000000ff20007812 */ /* 0x000fc400078ec0ff */
[----:B------:R-:W-:Y:S02]  /*15c40*/  SHF.R.U32.HI R28, RZ, 0x8, R13 ;  /* 0x00000008ff1c7819 */ /* 0x000fe4000001160d */
[----:B------:R-:W-:Y:S02]  /*15c50*/  LOP3.LUT R33, R4, 0xff, RZ, 0xc0, !PT ;  /* 0x000000ff04217812 */ /* 0x000fe400078ec0ff */
[----:B------:R-:W-:Y:S02]  /*15c60*/  LOP3.LUT R30, R30, 0xff, RZ, 0xc0, !PT ;  /* 0x000000ff1e1e7812 */ /* 0x000fe400078ec0ff */
[----:B------:R-:W-:Y:S02]  /*15c70*/  PRMT R41, R0, 0x7604, R31 ;  /* 0x0000760400297816 */ /* 0x000fe4000000001f */
[----:B------:R-:W-:Y:S02]  /*15c80*/  LOP3.LUT R21, R21, R206, RZ, 0x3c, !PT ;  /* 0x000000ce15157212 */ /* 0x000fe400078e3cff */
[----:B------:R-:W-:-:S02]  /*15c90*/  LOP3.LUT R20, R20, 0xffffe000, RZ, 0xc0, !PT ;  /* 0xffffe00014147812 */ /* 0x000fc400078ec0ff */
[----:B------:R-:W-:Y:S02]  /*15ca0*/  SHF.R.U32.HI R0, RZ, 0x8, R5 ;  /* 0x00000008ff007819 */ /* 0x000fe40000011605 */
[----:B------:R-:W-:Y:S02]  /*15cb0*/  LOP3.LUT R29, R13, 0xff, RZ, 0xc0, !PT ;  /* 0x000000ff0d1d7812 */ /* 0x000fe400078ec0ff */
[----:B------:R-:W-:Y:S02]  /*15cc0*/  LOP3.LUT R28, R28, 0xff, RZ, 0xc0, !PT ;  /* 0x000000ff1c1c7812 */ /* 0x000fe400078ec0ff */
[----:B------:R-:W-:Y:S02]  /*15cd0*/  PRMT R43, R30, 0x7604, R33 ;  /* 0x000076041e2b7816 */ /* 0x000fe40000000021 */
[----:B------:R-:W-:Y:S02]  /*15ce0*/  IADD3 R21, R21, R207, R20 ;  /* 0x000000cf15157210 */ /* 0x000fe40007ffe014 */
[----:B------:R-:W-:-:S02]  /*15cf0*/  LOP3.LUT R33, R5, 0xff, RZ, 0xc0, !PT ;  /* 0x000000ff05217812 */ /* 0x000fc400078ec0ff */
[----:B------:R-:W-:Y:S02]  /*15d00*/  SHF.R.U32.HI R32, RZ, 0x8, R7 ;  /* 0x00000008ff207819 */ /* 0x000fe40000011607 */
[----:B------:R-:W-:Y:S02]  /*15d10*/  LOP3.LUT R0, R0, 0xff, RZ, 0xc0, !PT ;  /* 0x000000ff00007812 */ /* 0x000fe400078ec0ff */
[----:B------:R-:W-:Y:S02]  /*15d20*/  SHF.R.U32.HI R20, RZ, 0x8, R6 ;  /* 0x00000008ff147819 */ /* 0x000fe40000011606 */
[----:B------:R-:W-:Y:S02]  /*15d30*/  PRMT R36, R28, 0x7604, R29 ;  /* 0x000076041c247816 */ /* 0x000fe4000000001d */
[----:B------:R-:W-:Y:S02]  /*15d40*/  SHF.R.U32.HI R28, RZ, 0x8, R14 ;  /* 0x00000008ff1c7819 */ /* 0x000fe4000001160e */
[----:B------:R-:W-:-:S02]  /*15d50*/  LOP3.LUT R35, R6, 0xff, RZ, 0xc0, !PT ;  /* 0x000000ff06237812 */ /* 0x000fc400078ec0ff */
[----:B------:R-:W-:Y:S02]  /*15d60*/  LOP3.LUT R32, R32, 0xff, RZ, 0xc0, !PT ;  /* 0x000000ff20207812 */ /* 0x000fe400078ec0ff */
[----:B------:R-:W-:Y:S02]  /*15d70*/  PRMT R45, R0, 0x7604, R33 ;  /* 0x00007604002d7816 */ /* 0x000fe40000000021 */
[----:B------:R-:W-:Y:S02]  /*15d80*/  LOP3.LUT R20, R20, 0xff, RZ, 0xc0, !PT ;  /* 0x000000ff14147812 */ /* 0x000fe400078ec0ff */
[----:B---3--:R-:W-:Y:S02]  /*15d90*/  LOP3.LUT R47, R7, 0xff, RZ, 0xc0, !PT ;  /* 0x000000ff072f7812 */ /* 0x008fe400078ec0ff */
[----:B------:R-:W-:Y:S02]  /*15da0*/  IADD3 R0, R18, R21, RZ ;  /* 0x0000001512007210 */ /* 0x000fe40007ffe0ff */
[----:B------:R-:W-:-:S02]  /*15db0*/  LOP3.LUT R29, R14, 0xff, RZ, 0xc0, !PT ;  /* 0x000000ff0e1d7812 */ /* 0x000fc400078ec0ff */
[----:B------:R-:W-:Y:S02]  /*15dc0*/  LOP3.LUT R28, R28, 0xff, RZ, 0xc0, !PT ;  /* 0x000000ff1c1c7812 */ /* 0x000fe400078ec0ff */
[----:B------:R-:W-:Y:S02]  /*15dd0*/  PRMT R49, R20, 0x7604, R35 ;  /* 0x0000760414317816 */ /* 0x000fe40000000023 */
[----:B------:R-:W-:Y:S02]  /*15de0*/  PRMT R51, R32, 0x7604, R47 ;  /* 0x0000760420337816 */ /* 0x000fe4000000002f */
[----:B------:R-:W0:Y:S01]  /*15df0*/  LDS.128 R32, [R0+0x14400] ;  /* 0x0144000000207984 */ /* 0x000e220000000c00 */
[----:B--2---:R-:W-:Y:S02]  /*15e00*/  PRMT R39, R28, 0x7604, R29 ;  /* 0x000076041c277816 */ /* 0x004fe4000000001d */
[----:B------:R-:W-:Y:S02]  /*15e10*/  SHF.R.U32.HI R21, RZ, 0x10, R13 ;  /* 0x00000010ff157819 */ /* 0x000fe4000001160d */
[----:B------:R-:W-:-:S02]  /*15e20*/  SHF.R.U32.HI R20, RZ, 0x10, R12 ;  /* 0x00000010ff147819 */ /* 0x000fc4000001160c */
[----:B------:R-:W-:Y:S02]  /*15e30*/  LOP3.LUT R21, R21, 0xff, RZ, 0xc0, !PT ;  /* 0x000000ff15157812 */ /* 0x000fe400078ec0ff */
[----:B------:R-:W-:Y:S02]  /*15e40*/  LOP3.LUT R20, R20, 0xff, RZ, 0xc0, !PT ;  /* 0x000000ff14147812 */ /* 0x000fe400078ec0ff */
[----:B------:R-:W-:Y:S02]  /*15e50*/  SHF.R.U32.HI R38, RZ, 0x10, R14 ;  /* 0x00000010ff267819 */ /* 0x000fe4000001160e */
[----:B------:R-:W-:Y:S02]  /*15e60*/  PRMT R21, R21, 0x7054, R36 ;  /* 0x0000705415157816 */ /* 0x000fe40000000024 */
[----:B------:R-:W-:Y:S02]  /*15e70*/  SHF.R.U32.HI R36, RZ, 0x10, R5 ;  /* 0x00000010ff247819 */ /* 0x000fe40000011605 */
[----:B------:R-:W-:-:S02]  /*15e80*/  PRMT R37, R20, 0x7054, R37 ;  /* 0x0000705414257816 */ /* 0x000fc40000000025 */
[----:B------:R-:W-:Y:S02]  /*15e90*/  SHF.R.U32.HI R40, RZ, 0x10, R15 ;  /* 0x00000010ff287819 */ /* 0x000fe4000001160f */
[----:B------:R-:W-:Y:S02]  /*15ea0*/  LOP3.LUT R38, R38, 0xff, RZ, 0xc0, !PT ;  /* 0x000000ff26267812 */ /* 0x000fe400078ec0ff */
[----:B------:R-:W-:Y:S02]  /*15eb0*/  SHF.R.U32.HI R20, RZ, 0x10, R4 ;  /* 0x00000010ff147819 */ /* 0x000fe40000011604 */
[----:B------:R-:W-:Y:S02]  /*15ec0*/  LOP3.LUT R36, R36, 0xff, RZ, 0xc0, !PT ;  /* 0x000000ff24247812 */ /* 0x000fe400078ec0ff */
[----:B------:R-:W-:Y:S02]  /*15ed0*/  LOP3.LUT R40, R40, 0xff, RZ, 0xc0, !PT ;  /* 0x000000ff28287812 */ /* 0x000fe400078ec0ff */
[----:B------:R-:W-:-:S02]  /*15ee0*/  PRMT R39, R38, 0x7054, R39 ;  /* 0x0000705426277816 */ /* 0x000fc40000000027 */
[----:B------:R-:W-:Y:S02]  /*15ef0*/  LOP3.LUT R20, R20, 0xff, RZ, 0xc0, !PT ;  /* 0x000000ff14147812 */ /* 0x000fe400078ec0ff */
[----:B------:R-:W-:Y:S02]  /*15f00*/  SHF.R.U32.HI R38, RZ, 0x10, R6 ;  /* 0x00000010ff267819 */ /* 0x000fe40000011606 */
[----:B------:R-:W-:Y:S02]  /*15f10*/  PRMT R47, R36, 0x7054, R45 ;  /* 0x00007054242f7816 */ /* 0x000fe4000000002d */
[----:B------:R-:W-:Y:S02]  /*15f20*/  PRMT R41, R40, 0x7054, R41 ;  /* 0x0000705428297816 */ /* 0x000fe40000000029 */
[----:B------:R-:W-:Y:S02]  /*15f30*/  PRMT R43, R20, 0x7054, R43 ;  /* 0x00007054142b7816 */ /* 0x000fe4000000002b */
[----:B------:R-:W-:-:S02]  /*15f40*/  LOP3.LUT R38, R38, 0xff, RZ, 0xc0, !PT ;  /* 0x000000ff26267812 */ /* 0x000fc400078ec0ff */
[----:B------:R-:W-:Y:S02]  /*15f50*/  LOP3.LUT R47, R47, 0xff000000, R5, 0xf8, !PT ;  /* 0xff0000002f2f7812 */ /* 0x000fe400078ef805 */
[----:B------:R-:W-:Y:S02]  /*15f60*/  LOP3.LUT R21, R21, 0xff000000, R13, 0xf8, !PT ;  /* 0xff00000015157812 */ /* 0x000fe400078ef80d */
[----:B------:R-:W-:Y:S02]  /*15f70*/  SHF.R.U32.HI R40, RZ, 0x10, R7 ;  /* 0x00000010ff287819 */ /* 0x000fe40000011607 */
[----:B------:R-:W-:Y:S02]  /*15f80*/  LOP3.LUT R45, R41, 0xff000000, R15, 0xf8, !PT ;  /* 0xff000000292d7812 */ /* 0x000fe400078ef80f */
[----:B------:R-:W-:Y:S02]  /*15f90*/  LOP3.LUT R48, R43, 0xff000000, R4, 0xf8, !PT ;  /* 0xff0000002b307812 */ /* 0x000fe400078ef804 */
[----:B------:R-:W-:-:S02]  /*15fa0*/  PRMT R49, R38, 0x7054, R49 ;  /* 0x0000705426317816 */ /* 0x000fc40000000031 */
[----:B------:R-:W-:Y:S02]  /*15fb0*/  F2FP.F16.E4M3.UNPACK_B R43, R47 ;  /* 0x0000002fff2b723e */ /* 0x000fe400020006ff */
[----:B0-----:R-:W-:Y:S02]  /*15fc0*/  F2FP.F16.E4M3.UNPACK_B R15, R33 ;  /* 0x00000021ff0f723e */ /* 0x001fe400020006ff */
[----:B------:R-:W-:Y:S01]  /*15fd0*/  LOP3.LUT R42, R37, 0xff000000, R12, 0xf8, !PT ;  /* 0xff000000252a7812 */ /* 0x000fe200078ef80c */
[----:B------:R-:W-:Y:S01]  /*15fe0*/  HADD2.F32 R46, -RZ, R43.H0_H0 ;  /* 0x2000002bff2e7230 */ /* 0x000fe20000004100 */
[----:B------:R-:W-:Y:S02]  /*15ff0*/  F2FP.F16.E4M3.UNPACK_B R20, R21 ;  /* 0x00000015ff14723e */ /* 0x000fe400020006ff */
[----:B------:R-:W-:Y:S02]  /*16000*/  LOP3.LUT R40, R40, 0xff, RZ, 0xc0, !PT ;  /* 0x000000ff28287812 */ /* 0x000fe400078ec0ff */
[----:B------:R-:W-:Y:S01]  /*16010*/  LOP3.LUT R12, R39, 0xff000000, R14, 0xf8, !PT ;  /* 0xff000000270c7812 */ /* 0x000fe200078ef80e */
[----:B------:R-:W-:Y:S01]  /*16020*/  HADD2.F32 R41, -RZ, R20.H0_H0 ;  /* 0x20000014ff297230 */ /* 0x000fe20000004100 */
[----:B------:R-:W-:Y:S01]  /*16030*/  LOP3.LUT R5, R49, 0xff000000, R6, 0xf8, !PT ;  /* 0xff00000031057812 */ /* 0x000fe200078ef806 */
[--C-:B------:R-:W-:Y:S01]  /*16040*/  HADD2.F32 R6, -RZ, R15.reuse.H0_H0 ;  /* 0x2000000fff067230 */ /* 0x100fe20000004100 */
[----:B------:R-:W-:Y:S01]  /*16050*/  PRMT R51, R40, 0x7054, R51 ;  /* 0x0000705428337816 */ /* 0x000fe20000000033 */
[----:B------:R-:W-:Y:S01]  /*16060*/  HADD2.F32 R15, -RZ, R15.H1_H1 ;  /* 0x3000000fff0f7230 */ /* 0x000fe20000004100 */
[----:B------:R-:W-:-:S02]  /*16070*/  F2FP.F16.E4M3.UNPACK_B R39, R35 ;  /* 0x00000023ff27723e */ /* 0x000fc400020006ff */
[----:B------:R-:W-:Y:S01]  /*16080*/  F2FP.F16.E4M3.UNPACK_B R40, R35.H1 ;  /* 0x00000023ff28723e */ /* 0x000fe200030006ff */
[----:B------:R-:W-:Y:S01]  /*16090*/  FMUL.FTZ R49, R6, R41 ;  /* 0x0000002906317220 */ /* 0x000fe20000410000 */
[----:B------:R-:W-:Y:S02]  /*160a0*/  F2FP.F16.E4M3.UNPACK_B R35, R32.H1 ;  /* 0x00000020ff23723e */ /* 0x000fe400030006ff */
[----:B------:R-:W-:Y:S02]  /*160b0*/  F2FP.F16.E4M3.UNPACK_B R47, R47.H1 ;  /* 0x0000002fff2f723e */ /* 0x000fe400030006ff */
[----:B------:R-:W-:Y:S02]  /*160c0*/  LOP3.LUT R51, R51, 0xff000000, R7, 0xf8, !PT ;  /* 0xff00000033337812 */ /* 0x000fe400078ef807 */
[-C--:B------:R-:W-:Y:S02]  /*160d0*/  F2FP.F16.E4M3.UNPACK_B R7, R34.reuse ;  /* 0x00000022ff07723e */ /* 0x080fe400020006ff */
[----:B------:R-:W-:Y:S01]  /*160e0*/  F2FP.F16.E4M3.UNPACK_B R34, R34.H1 ;  /* 0x00000022ff22723e */ /* 0x000fe200030006ff */
[----:B----4-:R-:W0:Y:S02]  /*160f0*/  LDS.128 R28, [R59+0x14400] ;  /* 0x014400003b1c7984 */ /* 0x010e240000000c00 */
[----:B0-----:R-:W-:-:S02]  /*16100*/  F2FP.F16.E4M3.UNPACK_B R14, R29 ;  /* 0x0000001dff0e723e */ /* 0x001fc400020006ff */
[-C--:B------:R-:W-:Y:S02]  /*16110*/  F2FP.F16.E4M3.UNPACK_B R37, R31.reuse ;  /* 0x0000001fff25723e */ /* 0x080fe400020006ff */
[----:B------:R-:W-:Y:S01]  /*16120*/  F2FP.F16.E4M3.UNPACK_B R38, R31.H1 ;  /* 0x0000001fff26723e */ /* 0x000fe200030006ff */
[--C-:B------:R-:W-:Y:S01]  /*16130*/  HADD2.F32 R13, -RZ, R14.reuse.H0_H0 ;  /* 0x2000000eff0d7230 */ /* 0x100fe20000004100 */
[-C--:B------:R-:W-:Y:S01]  /*16140*/  F2FP.F16.E4M3.UNPACK_B R31, R28.reuse ;  /* 0x0000001cff1f723e */ /* 0x080fe200020006ff */
[----:B------:R-:W-:Y:S01]  /*16150*/  HADD2.F32 R14, -RZ, R14.H1_H1 ;  /* 0x3000000eff0e7230 */ /* 0x000fe20000004100 */
[----:B------:R-:W-:Y:S02]  /*16160*/  F2FP.F16.E4M3.UNPACK_B R36, R28.H1 ;  /* 0x0000001cff24723e */ /* 0x000fe400030006ff */
[----:B------:R-:W-:Y:S02]  /*16170*/  F2FP.F16.E4M3.UNPACK_B R28, R33.H1 ;  /* 0x00000021ff1c723e */ /* 0x000fe400030006ff */
[----:B------:R-:W-:Y:S01]  /*16180*/  F2FP.F16.E4M3.UNPACK_B R33, R32 ;  /* 0x00000020ff21723e */ /* 0x000fe200020006ff */
[----:B------:R-:W-:Y:S01]  /*16190*/  FMUL.FTZ R32, R6, R46 ;  /* 0x0000002e06207220 */ /* 0x000fe20000410000 */
[----:B------:R-:W-:-:S02]  /*161a0*/  F2FP.F16.E4M3.UNPACK_B R29, R29.H1 ;  /* 0x0000001dff1d723e */ /* 0x000fc400030006ff */
[----:B------:R-:W-:Y:S01]  /*161b0*/  F2FP.F16.E4M3.UNPACK_B R4, R30 ;  /* 0x0000001eff04723e */ /* 0x000fe200020006ff */
[C---:B------:R-:W-:Y:S01]  /*161c0*/  FFMA.FTZ R6, R13.reuse, R41, -R32 ;  /* 0x000000290d067223 */ /* 0x040fe20000010820 */
[----:B------:R-:W-:Y:S01]  /*161d0*/  F2FP.F16.E4M3.UNPACK_B R32, R21.H1 ;  /* 0x00000015ff20723e */ /* 0x000fe200030006ff */
[----:B------:R-:W-:Y:S01]  /*161e0*/  FFMA.FTZ R13, R13, R46, R49 ;  /* 0x0000002e0d0d7223 */ /* 0x000fe20000010031 */
[----:B------:R-:W-:Y:S01]  /*161f0*/  HADD2.F32 R41, -RZ, R20.H1_H1 ;  /* 0x30000014ff297230 */ /* 0x000fe20000004100 */
[----:B------:R-:W-:Y:S01]  /*16200*/  F2FP.F16.E4M3.UNPACK_B R30, R30.H1 ;  /* 0x0000001eff1e723e */ /* 0x000fe200030006ff */
[----:B------:R-:W-:Y:S02]  /*16210*/  HADD2.F32 R46, -RZ, R43.H1_H1 ;  /* 0x3000002bff2e7230 */ /* 0x000fe40000004100 */
[----:B------:R-:W-:Y:S02]  /*16220*/  HADD2.F32 R49, -RZ, R47.H0_H0 ;  /* 0x2000002fff317230 */ /* 0x000fe40000004100 */
[----:B------:R-:W-:Y:S01]  /*16230*/  FMUL.FTZ R55, R15, R41 ;  /* 0x000000290f377220 */ /* 0x000fe20000410000 */
[----:B------:R-:W-:-:S02]  /*16240*/  HADD2.F32 R20, -RZ, R28.H0_H0 ;  /* 0x2000001cff147230 */ /* 0x000fc40000004100 */
[-C--:B------:R-:W-:Y:S01]  /*16250*/  FMUL.FTZ R53, R15, R46.reuse ;  /* 0x0000002e0f357220 */ /* 0x080fe20000410000 */
[----:B------:R-:W-:Y:S02]  /*16260*/  HADD2.F32 R43, -RZ, R32.H0_H0 ;  /* 0x20000020ff2b7230 */ /* 0x000fe40000004100 */
[----:B------:R-:W-:Y:S02]  /*16270*/  HADD2.F32 R21, -RZ, R29.H0_H0 ;  /* 0x2000001dff157230 */ /* 0x000fe40000004100 */
[----:B------:R-:W-:Y:S01]  /*16280*/  FMUL.FTZ R50, R20, R49 ;  /* 0x0000003114327220 */ /* 0x000fe20000410000 */
[----:B------:R-:W-:Y:S01]  /*16290*/  FFMA.FTZ R15, R14, R41, -R53 ;  /* 0x000000290e0f7223 */ /* 0x000fe20000010835 */
[-C--:B------:R-:W-:Y:S01]  /*162a0*/  FMUL.FTZ R52, R20, R43.reuse ;  /* 0x0000002b14347220 */ /* 0x080fe20000410000 */
[----:B------:R-:W-:Y:S01]  /*162b0*/  FFMA.FTZ R14, R14, R46, R55 ;  /* 0x0000002e0e0e7223 */ /* 0x000fe20000010037 */
[C---:B------:R-:W-:Y:S01]  /*162c0*/  FFMA.FTZ R20, R21.reuse, R43, -R50 ;  /* 0x0000002b15147223 */ /* 0x040fe20000010832 */
[----:B------:R-:W-:Y:S01]  /*162d0*/  F2FP.F16.E4M3.UNPACK_B R50, R51 ;  /* 0x00000033ff32723e */ /* 0x000fe200020006ff */
[----:B------:R-:W-:Y:S01]  /*162e0*/  FFMA.FTZ R21, R21, R49, R52 ;  /* 0x0000003115157223 */ /* 0x000fe20000010034 */
[----:B------:R-:W-:Y:S01]  /*162f0*/  F2FP.F16.E4M3.UNPACK_B R46, R45 ;  /* 0x0000002dff2e723e */ /* 0x000fe200020006ff */
[----:B------:R-:W-:Y:S01]  /*16300*/  HADD2.F32 R49, -RZ, R47.H1_H1 ;  /* 0x3000002fff317230 */ /* 0x000fe20000004100 */
[----:B------:R-:W-:Y:S01]  /*16310*/  F2FP.F16.E4M3.UNPACK_B R51, R51.H1 ;  /* 0x00000033ff33723e */ /* 0x000fe200030006ff */
[----:B------:R-:W-:Y:S01]  /*16320*/  HADD2.F32 R28, -RZ, R28.H1_H1 ;  /* 0x3000001cff1c7230 */ /* 0x000fe20000004100 */
[----:B------:R-:W-:Y:S01]  /*16330*/  F2FP.F16.E4M3.UNPACK_B R45, R45.H1 ;  /* 0x0000002dff2d723e */ /* 0x000fe200030006ff */
[----:B------:R-:W-:-:S02]  /*16340*/  HADD2.F32 R43, -RZ, R32.H1_H1 ;  /* 0x30000020ff2b7230 */ /* 0x000fc40000004100 */
[----:B------:R-:W-:Y:S02]  /*16350*/  HADD2.F32 R52, -RZ, R50.H0_H0 ;  /* 0x20000032ff347230 */ /* 0x000fe40000004100 */
[C---:B------:R-:W-:Y:S01]  /*16360*/  FMUL.FTZ R54, R28.reuse, R49 ;  /* 0x000000311c367220 */ /* 0x040fe20000410000 */
[----:B------:R-:W-:Y:S02]  /*16370*/  HADD2.F32 R41, -RZ, R39.H0_H0 ;  /* 0x20000027ff297230 */ /* 0x000fe40000004100 */
[----:B------:R-:W-:Y:S01]  /*16380*/  FMUL.FTZ R28, R28, R43 ;  /* 0x0000002b1c1c7220 */ /* 0x000fe20000410000 */
[----:B------:R-:W-:Y:S02]  /*16390*/  HADD2.F32 R47, -RZ, R46.H0_H0 ;  /* 0x2000002eff2f7230 */ /* 0x000fe40000004100 */
[----:B------:R-:W-:Y:S02]  /*163a0*/  HADD2.F32 R29, -RZ, R29.H1_H1 ;  /* 0x3000001dff1d7230 */ /* 0x000fe40000004100 */
[----:B------:R-:W-:Y:S01]  /*163b0*/  FMUL.FTZ R55, R41, R52 ;  /* 0x0000003429377220 */ /* 0x000fe20000410000 */
[----:B------:R-:W-:-:S02]  /*163c0*/  HADD2.F32 R32, -RZ, R37.H0_H0 ;  /* 0x20000025ff207230 */ /* 0x000fc40000004100 */
[----:B------:R-:W-:Y:S01]  /*163d0*/  FMUL.FTZ R41, R41, R47 ;  /* 0x0000002f29297220 */ /* 0x000fe20000410000 */
[----:B------:R-:W-:Y:S02]  /*163e0*/  HADD2.F32 R50, -RZ, R50.H1_H1 ;  /* 0x30000032ff327230 */ /* 0x000fe40000004100 */
[C---:B------:R-:W-:Y:S01]  /*163f0*/  FFMA.FTZ R53, R29.reuse, R43, -R54 ;  /* 0x0000002b1d357223 */ /* 0x040fe20000010836 */
[----:B------:R-:W-:Y:S01]  /*16400*/  FFMA.FTZ R54, R29, R49, R28 ;  /* 0x000000311d367223 */ /* 0x000fe2000001001c */
[C---:B------:R-:W-:Y:S01]  /*16410*/  FFMA.FTZ R28, R32.reuse, R47, -R55 ;  /* 0x0000002f201c7223 */ /* 0x040fe20000010837 */
[----:B------:R-:W-:Y:S01]  /*16420*/  FFMA.FTZ R29, R32, R52, R41 ;  /* 0x00000034201d7223 */ /* 0x000fe20000010029 */
[----:B------:R-:W-:Y:S02]  /*16430*/  HADD2.F32 R39, -RZ, R39.H1_H1 ;  /* 0x30000027ff277230 */ /* 0x000fe40000004100 */
[----:B------:R-:W-:Y:S01]  /*16440*/  HADD2.F32 R47, -RZ, R51.H0_H0 ;  /* 0x20000033ff2f7230 */ /* 0x000fe20000004100 */
[----:B------:R-:W-:Y:S01]  /*16450*/  F2FP.SATFINITE.E4M3.F32.PACK_AB_MERGE_C R21, R54, R21, RZ ;  /* 0x000000153615723e */ /* 0x000fe200048070ff */
[----:B------:R-:W-:-:S02]  /*16460*/  HADD2.F32 R41, -RZ, R40.H0_H0 ;  /* 0x20000028ff297230 */ /* 0x000fc40000004100 */
[----:B------:R-:W-:Y:S01]  /*16470*/  FMUL.FTZ R52, R39, R50 ;  /* 0x0000003227347220 */ /* 0x000fe20000410000 */
[----:B------:R-:W-:Y:S01]  /*16480*/  HADD2.F32 R46, -RZ, R46.H1_H1 ;  /* 0x3000002eff2e7230 */ /* 0x000fe20000004100 */
[----:B------:R-:W-:Y:S01]  /*16490*/  F2FP.SATFINITE.E4M3.F32.PACK_AB_MERGE_C R13, R14, R13, R21 ;  /* 0x0000000d0e0d723e */ /* 0x000fe20004807015 */
[----:B------:R-:W-:Y:S02]  /*164a0*/  HADD2.F32 R43, -RZ, R45.H0_H0 ;  /* 0x2000002dff2b7230 */ /* 0x000fe40000004100 */
[----:B------:R-:W-:Y:S01]  /*164b0*/  FMUL.FTZ R49, R41, R47 ;  /* 0x0000002f29317220 */ /* 0x000fe20000410000 */
[----:B------:R-:W-:Y:S02]  /*164c0*/  HADD2.F32 R32, -RZ, R38.H0_H0 ;  /* 0x20000026ff207230 */ /* 0x000fe40000004100 */
[----:B------:R-:W-:Y:S01]  /*164d0*/  FMUL.FTZ R39, R39, R46 ;  /* 0x0000002e27277220 */ /* 0x000fe20000410000 */
[----:B------:R-:W-:Y:S02]  /*164e0*/  HADD2.F32 R37, -RZ, R37.H1_H1 ;  /* 0x30000025ff257230 */ /* 0x000fe40000004100 */
[----:B------:R-:W-:Y:S01]  /*164f0*/  FMUL.FTZ R58, R41, R43 ;  /* 0x0000002b293a7220 */ /* 0x000fe20000410000 */
[----:B------:R-:W-:-:S02]  /*16500*/  HADD2.F32 R51, -RZ, R51.H1_H1 ;  /* 0x30000033ff337230 */ /* 0x000fc40000004100 */
[C---:B------:R-:W-:Y:S01]  /*16510*/  FFMA.FTZ R57, R32.reuse, R43, -R49 ;  /* 0x0000002b20397223 */ /* 0x040fe20000010831 */
[----:B------:R-:W-:Y:S01]  /*16520*/  F2FP.F16.E4M3.UNPACK_B R43, R48.H1 ;  /* 0x00000030ff2b723e */ /* 0x000fe200030006ff */
[C---:B------:R-:W-:Y:S01]  /*16530*/  FFMA.FTZ R56, R37.reuse, R50, R39 ;  /* 0x0000003225387223 */ /* 0x040fe20000010027 */
[----:B------:R-:W-:Y:S01]  /*16540*/  F2FP.F16.E4M3.UNPACK_B R39, R42.H1 ;  /* 0x0000002aff27723e */ /* 0x000fe200030006ff */
[----:B------:R-:W-:Y:S01]  /*16550*/  FFMA.FTZ R55, R37, R46, -R52 ;  /* 0x0000002e25377223 */ /* 0x000fe20000010834 */
[----:B------:R-:W-:Y:S02]  /*16560*/  HADD2.F32 R40, -RZ, R40.H1_H1 ;  /* 0x30000028ff287230 */ /* 0x000fe40000004100 */
[----:B------:R-:W-:Y:S01]  /*16570*/  FFMA.FTZ R58, R32, R47, R58 ;  /* 0x0000002f203a7223 */ /* 0x000fe2000001003a */
[----:B------:R-:W-:Y:S01]  /*16580*/  HADD2.F32 R46, -RZ, R43.H0_H0 ;  /* 0x2000002bff2e7230 */ /* 0x000fe20000004100 */
[----:B------:R-:W-:Y:S01]  /*16590*/  F2FP.F16.E4M3.UNPACK_B R48, R48 ;  /* 0x00000030ff30723e */ /* 0x000fe200020006ff */
[----:B------:R-:W-:-:S02]  /*165a0*/  HADD2.F32 R37, -RZ, R35.H0_H0 ;  /* 0x20000023ff257230 */ /* 0x000fc40000004100 */
[C---:B------:R-:W-:Y:S01]  /*165b0*/  FMUL.FTZ R49, R40.reuse, R51 ;  /* 0x0000003328317220 */ /* 0x040fe20000410000 */
[----:B------:R-:W-:Y:S01]  /*165c0*/  HADD2.F32 R41, -RZ, R39.H0_H0 ;  /* 0x20000027ff297230 */ /* 0x000fe20000004100 */
[----:B------:R-:W-:Y:S01]  /*165d0*/  F2FP.F16.E4M3.UNPACK_B R42, R42 ;  /* 0x0000002aff2a723e */ /* 0x000fe200020006ff */
[----:B------:R-:W-:Y:S02]  /*165e0*/  HADD2.F32 R45, -RZ, R45.H1_H1 ;  /* 0x3000002dff2d7230 */ /* 0x000fe40000004100 */
[C---:B------:R-:W-:Y:S01]  /*165f0*/  FMUL.FTZ R47, R37.reuse, R46 ;  /* 0x0000002e252f7220 */ /* 0x040fe20000410000 */
[----:B------:R-:W-:Y:S02]  /*16600*/  HADD2.F32 R38, -RZ, R38.H1_H1 ;  /* 0x30000026ff267230 */ /* 0x000fe40000004100 */
[----:B------:R-:W-:Y:S01]  /*16610*/  FMUL.FTZ R37, R37, R41 ;  /* 0x0000002925257220 */ /* 0x000fe20000410000 */
[----:B------:R-:W-:Y:S02]  /*16620*/  HADD2.F32 R32, -RZ, R36.H0_H0 ;  /* 0x20000024ff207230 */ /* 0x000fe40000004100 */
[----:B------:R-:W-:Y:S01]  /*16630*/  FMUL.FTZ R40, R40, R45 ;  /* 0x0000002d28287220 */ /* 0x000fe20000410000 */
[----:B------:R-:W-:-:S02]  /*16640*/  HADD2.F32 R43, -RZ, R43.H1_H1 ;  /* 0x3000002bff2b7230 */ /* 0x000fc40000004100 */
[----:B------:R-:W-:Y:S01]  /*16650*/  FFMA.FTZ R60, R38, R45, -R49 ;  /* 0x0000002d263c7223 */ /* 0x000fe20000010831 */
[----:B------:R-:W-:Y:S02]  /*16660*/  HADD2.F32 R35, -RZ, R35.H1_H1 ;  /* 0x30000023ff237230 */ /* 0x000fe40000004100 */
[C---:B------:R-:W-:Y:S01]  /*16670*/  FFMA.FTZ R47, R32.reuse, R41, -R47 ;  /* 0x00000029202f7223 */ /* 0x040fe2000001082f */
[----:B------:R-:W-:Y:S02]  /*16680*/  HADD2.F32 R39, -RZ, R39.H1_H1 ;  /* 0x30000027ff277230 */ /* 0x000fe40000004100 */
[----:B------:R-:W-:Y:S01]  /*16690*/  FFMA.FTZ R45, R32, R46, R37 ;  /* 0x0000002e202d7223 */ /* 0x000fe20000010025 */
[----:B------:R-:W-:Y:S02]  /*166a0*/  HADD2.F32 R36, -RZ, R36.H1_H1 ;  /* 0x30000024ff247230 */ /* 0x000fe40000004100 */
[----:B------:R-:W-:Y:S01]  /*166b0*/  FMUL.FTZ R41, R35, R43 ;  /* 0x0000002b23297220 */ /* 0x000fe20000410000 */
[----:B------:R-:W-:-:S02]  /*166c0*/  HADD2.F32 R37, -RZ, R48.H0_H0 ;  /* 0x20000030ff257230 */ /* 0x000fc40000004100 */
[-C--:B------:R-:W-:Y:S01]  /*166d0*/  FMUL.FTZ R32, R35, R39.reuse ;  /* 0x0000002723207220 */ /* 0x080fe20000410000 */
[----:B------:R-:W-:Y:S02]  /*166e0*/  HADD2.F32 R35, -RZ, R33.H0_H0 ;  /* 0x20000021ff237230 */ /* 0x000fe40000004100 */
[----:B------:R-:W-:Y:S01]  /*166f0*/  FFMA.FTZ R50, R36, R39, -R41 ;  /* 0x0000002724327223 */ /* 0x000fe20000010829 */
[----:B------:R-:W-:Y:S01]  /*16700*/  FFMA.FTZ R51, R38, R51, R40 ;  /* 0x0000003326337223 */ /* 0x000fe20000010028 */
[----:B------:R-:W-:Y:S01]  /*16710*/  FFMA.FTZ R52, R36, R43, R32 ;  /* 0x0000002b24347223 */ /* 0x000fe20000010020 */
[----:B------:R-:W-:Y:S02]  /*16720*/  HADD2.F32 R36, -RZ, R42.H0_H0 ;  /* 0x2000002aff247230 */ /* 0x000fe40000004100 */
[----:B------:R-:W-:Y:S01]  /*16730*/  FMUL.FTZ R39, R35, R37 ;  /* 0x0000002523277220 */ /* 0x000fe20000410000 */
[----:B------:R-:W-:Y:S01]  /*16740*/  HADD2.F32 R32, -RZ, R31.H0_H0 ;  /* 0x2000001fff207230 */ /* 0x000fe20000004100 */
[----:B------:R-:W-:Y:S01]  /*16750*/  F2FP.SATFINITE.E4M3.F32.PACK_AB_MERGE_C R51, R51, R58, RZ ;  /* 0x0000003a3333723e */ /* 0x000fe200048070ff */
[----:B------:R-:W-:-:S02]  /*16760*/  HADD2.F32 R48, -RZ, R48.H1_H1 ;  /* 0x30000030ff307230 */ /* 0x000fc40000004100 */
[-C--:B------:R-:W-:Y:S01]  /*16770*/  FMUL.FTZ R35, R35, R36.reuse ;  /* 0x0000002423237220 */ /* 0x080fe20000410000 */
[----:B------:R-:W-:Y:S02]  /*16780*/  HADD2.F32 R33, -RZ, R33.H1_H1 ;  /* 0x30000021ff217230 */ /* 0x000fe40000004100 */
[C---:B------:R-:W-:Y:S01]  /*16790*/  FFMA.FTZ R38, R32.reuse, R36, -R39 ;  /* 0x0000002420267223 */ /* 0x040fe20000010827 */
[----:B------:R-:W-:Y:S01]  /*167a0*/  HADD2.F32 R42, -RZ, R42.H1_H1 ;  /* 0x3000002aff2a7230 */ /* 0x000fe20000004100 */
[----:B------:R-:W-:Y:S01]  /*167b0*/  F2FP.F16.E4M3.UNPACK_B R36, R5.H1 ;  /* 0x00000005ff24723e */ /* 0x000fe200030006ff */
[----:B------:R-:W-:Y:S02]  /*167c0*/  HADD2.F32 R31, -RZ, R31.H1_H1 ;  /* 0x3000001fff1f7230 */ /* 0x000fe40000004100 */
[C---:B------:R-:W-:Y:S01]  /*167d0*/  FMUL.FTZ R46, R33.reuse, R48 ;  /* 0x00000030212e7220 */ /* 0x040fe20000410000 */
[----:B------:R-:W-:Y:S01]  /*167e0*/  FFMA.FTZ R40, R32, R37, R35 ;  /* 0x0000002520287223 */ /* 0x000fe20000010023 */
[----:B------:R-:W-:Y:S01]  /*167f0*/  F2FP.F16.E4M3.UNPACK_B R35, R12.H1 ;  /* 0x0000000cff23723e */ /* 0x000fe200030006ff */
[----:B------:R-:W-:Y:S01]  /*16800*/  FMUL.FTZ R33, R33, R42 ;  /* 0x0000002a21217220 */ /* 0x000fe20000410000 */
[----:B------:R-:W-:-:S02]  /*16810*/  HADD2.F32 R37, -RZ, R36.H0_H0 ;  /* 0x20000024ff257230 */ /* 0x000fc40000004100 */
[C---:B------:R-:W-:Y:S01]  /*16820*/  FFMA.FTZ R41, R31.reuse, R42, -R46 ;  /* 0x0000002a1f297223 */ /* 0x040fe2000001082e */
[----:B------:R-:W-:Y:S02]  /*16830*/  HADD2.F32 R32, -RZ, R34.H0_H0 ;  /* 0x20000022ff207230 */ /* 0x000fe40000004100 */
[----:B------:R-:W-:Y:S01]  /*16840*/  FFMA.FTZ R43, R31, R48, R33 ;  /* 0x000000301f2b7223 */ /* 0x000fe20000010021 */
[----:B------:R-:W-:Y:S01]  /*16850*/  HADD2.F32 R33, -RZ, R35.H0_H0 ;  /* 0x20000023ff217230 */ /* 0x000fe20000004100 */
[----:B------:R-:W-:Y:S01]  /*16860*/  F2FP.F16.E4M3.UNPACK_B R12, R12 ;  /* 0x0000000cff0c723e */ /* 0x000fe200020006ff */
[----:B------:R-:W-:Y:S02]  /*16870*/  HADD2.F32 R31, -RZ, R30.H0_H0 ;  /* 0x2000001eff1f7230 */ /* 0x000fe40000004100 */
[C---:B------:R-:W-:Y:S01]  /*16880*/  FMUL.FTZ R42, R32.reuse, R37 ;  /* 0x00000025202a7220 */ /* 0x040fe20000410000 */
[----:B------:R-:W-:Y:S02]  /*16890*/  HADD2.F32 R39, -RZ, R36.H1_H1 ;  /* 0x30000024ff277230 */ /* 0x000fe40000004100 */
[----:B------:R-:W-:Y:S01]  /*168a0*/  FMUL.FTZ R32, R32, R33 ;  /* 0x0000002120207220 */ /* 0x000fe20000410000 */
[----:B------:R-:W-:-:S02]  /*168b0*/  HADD2.F32 R34, -RZ, R34.H1_H1 ;  /* 0x30000022ff227230 */ /* 0x000fc40000004100 */
[C---:B------:R-:W-:Y:S01]  /*168c0*/  FFMA.FTZ R42, R31.reuse, R33, -R42 ;  /* 0x000000211f2a7223 */ /* 0x040fe2000001082a */
[----:B------:R-:W-:Y:S01]  /*168d0*/  HADD2.F32 R35, -RZ, R35.H1_H1 ;  /* 0x30000023ff237230 */ /* 0x000fe20000004100 */
[----:B------:R-:W-:Y:S01]  /*168e0*/  F2FP.F16.E4M3.UNPACK_B R5, R5 ;  /* 0x00000005ff05723e */ /* 0x000fe200020006ff */
[----:B------:R-:W-:Y:S02]  /*168f0*/  HADD2.F32 R30, -RZ, R30.H1_H1 ;  /* 0x3000001eff1e7230 */ /* 0x000fe40000004100 */
[C---:B------:R-:W-:Y:S01]  /*16900*/  FMUL.FTZ R33, R34.reuse, R39 ;  /* 0x0000002722217220 */ /* 0x040fe20000410000 */
[----:B------:R-:W-:Y:S01]  /*16910*/  FFMA.FTZ R36, R31, R37, R32 ;  /* 0x000000251f247223 */ /* 0x000fe20000010020 */
[-C--:B------:R-:W-:Y:S01]  /*16920*/  FMUL.FTZ R34, R34, R35.reuse ;  /* 0x0000002322227220 */ /* 0x080fe20000410000 */
[----:B------:R-:W-:Y:S02]  /*16930*/  HADD2.F32 R31, -RZ, R12.H1_H1 ;  /* 0x3000000cff1f7230 */ /* 0x000fe40000004100 */
[----:B------:R-:W-:Y:S01]  /*16940*/  FFMA.FTZ R49, R30, R35, -R33 ;  /* 0x000000231e317223 */ /* 0x000fe20000010821 */
[----:B------:R-:W-:-:S02]  /*16950*/  HADD2.F32 R32, -RZ, R5.H0_H0 ;  /* 0x20000005ff207230 */ /* 0x000fc40000004100 */
[----:B------:R-:W-:Y:S01]  /*16960*/  FFMA.FTZ R39, R30, R39, R34 ;  /* 0x000000271e277223 */ /* 0x000fe20000010022 */
[----:B------:R-:W-:Y:S02]  /*16970*/  HADD2.F32 R30, -RZ, R12.H0_H0 ;  /* 0x2000000cff1e7230 */ /* 0x000fe40000004100 */
[----:B------:R-:W-:Y:S01]  /*16980*/  HADD2.F32 R12, -RZ, R7.H0_H0 ;  /* 0x20000007ff0c7230 */ /* 0x000fe20000004100 */
[----:B------:R-:W-:Y:S01]  /*16990*/  F2FP.SATFINITE.E4M3.F32.PACK_AB_MERGE_C R42, R49, R42, RZ ;  /* 0x0000002a312a723e */ /* 0x000fe200048070ff */
[----:B------:R-:W-:Y:S01]  /*169a0*/  HADD2.F32 R33, -RZ, R5.H1_H1 ;  /* 0x30000005ff217230 */ /* 0x000fe20000004100 */
[----:B------:R-:W-:Y:S01]  /*169b0*/  F2FP.SATFINITE.E4M3.F32.PACK_AB_MERGE_C R36, R39, R36, RZ ;  /* 0x000000242724723e */ /* 0x000fe200048070ff */
        /* <DEDUP_REMOVED lines=18> */
[----:B------:R-:W-:-:S02]  /*16ae0*/  F2FP.SATFINITE.E4M3.F32.PACK_AB_MERGE_C R6, R37, R34, R42 ;  /* 0x000000222506723e */ /* 0x000fc4000480702a */
[----:B------:R-:W-:Y:S02]  /*16af0*/  F2FP.SATFINITE.E4M3.F32.PACK_AB_MERGE_C R15, R56, R29, R51 ;  /* 0x0000001d380f723e */ /* 0x000fe40004807033 */
[----:B------:R-:W-:Y:S01]  /*16b00*/  F2FP.SATFINITE.E4M3.F32.PACK_AB_MERGE_C R12, R43, R40, R12 ;  /* 0x000000282b0c723e */ /* 0x000fe2000480700c */
[----:B------:R4:W-:Y:S01]  /*16b10*/  STS.128 [R59+0x14400], R4 ;  /* 0x014400043b007388 */ /* 0x0009e20000000c00 */
[----:B------:R-:W-:-:S05]  /*16b20*/  F2FP.SATFINITE.E4M3.F32.PACK_AB_MERGE_C R14, R30, R35, R36 ;  /* 0x000000231e0e723e */ /* 0x000fca0004807024 */
[----:B------:R4:W-:Y:S02]  /*16b30*/  STS.128 [R0+0x14400], R12 ;  /* 0x0144000c00007388 */ /* 0x0009e40000000c00 */
.L_x_578:
[----:B------:R-:W-:Y:S05]  /*16b40*/  BSYNC B1 ;  /* 0x0000000000017941 */ /* 0x000fea0003800000 */
.L_x_577:
[----:B------:R-:W-:Y:S05]  /*16b50*/  @P2 BRA `(.L_x_559) ;  /* 0x0000000c00dc2947 */ /* 0x000fea0003800000 */
[----:B------:R-:W3:Y:S01]  /*16b60*/  LDL R51, [R1+0x3c] ;  /* 0x00003c0001337983 */ /* 0x000ee20000100800 */
[----:B----45:R-:W-:Y:S02]  /*16b70*/  SHF.R.U32.HI R4, RZ, 0x8, R24 ;  /* 0x00000008ff047819 */ /* 0x030fe40000011618 */
[----:B0-----:R-:W-:Y:S02]  /*16b80*/  LOP3.LUT R0, R24, 0xff, RZ, 0xc0, !PT ;  /* 0x000000ff18007812 */ /* 0x001fe400078ec0ff */
[----:B------:R-:W-:Y:S02]  /*16b90*/  SHF.R.U32.HI R12, RZ, 0x8, R26 ;  /* 0x00000008ff0c7819 */ /* 0x000fe4000001161a */
[----:B------:R-:W-:Y:S02]  /*16ba0*/  LOP3.LUT R5, R4, 0xff, RZ, 0xc0, !PT ;  /* 0x000000ff04057812 */ /* 0x000fe400078ec0ff */
[----:B------:R-:W-:Y:S02]  /*16bb0*/  LEA.HI R3, R3, R171, RZ, 0x1c ;  /* 0x000000ab03037211 */ /* 0x000fe400078fe0ff */
[----:B------:R-:W-:-:S02]  /*16bc0*/  LOP3.LUT R4, R26, 0xff, RZ, 0xc0, !PT ;  /* 0x000000ff1a047812 */ /* 0x000fc400078ec0ff */
[----:B------:R-:W-:Y:S02]  /*16bd0*/  LOP3.LUT R13, R12, 0xff, RZ, 0xc0, !PT ;  /* 0x000000ff0c0d7812 */ /* 0x000fe400078ec0ff */
[----:B-1----:R-:W-:Y:S02]  /*16be0*/  PRMT R21, R5, 0x7604, R0 ;  /* 0x0000760405157816 */ /* 0x002fe40000000000 */
[----:B------:R-:W-:Y:S02]  /*16bf0*/  SHF.R.S32.HI R0, RZ, 0x1f, R3 ;  /* 0x0000001fff007819 */ /* 0x000fe40000011403 */
[----:B------:R-:W-:Y:S02]  /*16c00*/  PRMT R29, R13, 0x7604, R4 ;  /* 0x000076040d1d7816 */ /* 0x000fe40000000004 */
[----:B------:R-:W-:Y:S01]  /*16c10*/  LEA.HI R4, R0, R3, RZ, 0x2 ;  /* 0x0000000300047211 */ /* 0x000fe200078f10ff */
[----:B------:R-:W-:Y:S01]  /*16c20*/  IMAD.SHL.U32 R0, R3, 0x10, RZ ;  /* 0x0000001003007824 */ /* 0x000fe200078e00ff */
[----:B------:R-:W-:-:S02]  /*16c30*/  SHF.R.U32.HI R7, RZ, 0x8, R25 ;  /* 0x00000008ff077819 */ /* 0x000fc40000011619 */
[----:B------:R-:W-:Y:S01]  /*16c40*/  LOP3.LUT R6, R25, 0xff, RZ, 0xc0, !PT ;  /* 0x000000ff19067812 */ /* 0x000fe200078ec0ff */
[----:B------:R-:W-:Y:S01]  /*16c50*/  IMAD.SHL.U32 R4, R4, 0x800, RZ ;  /* 0x0000080004047824 */ /* 0x000fe200078e00ff */
[----:B------:R-:W-:Y:S02]  /*16c60*/  LOP3.LUT R3, R205, 0x30, R0, 0xf8, !PT ;  /* 0x00000030cd037812 */ /* 0x000fe400078ef800 */
[----:B------:R-:W-:Y:S02]  /*16c70*/  LOP3.LUT R7, R7, 0xff, RZ, 0xc0, !PT ;  /* 0x000000ff07077812 */ /* 0x000fe400078ec0ff */
[----:B------:R-:W-:Y:S02]  /*16c80*/  SHF.R.U32.HI R12, RZ, 0x8, R8 ;  /* 0x00000008ff0c7819 */ /* 0x000fe40000011608 */
[----:B------:R-:W-:Y:S02]  /*16c90*/  LOP3.LUT R3, R3, R206, RZ, 0x3c, !PT ;  /* 0x000000ce03037212 */ /* 0x000fe400078e3cff */
[----:B------:R-:W-:-:S02]  /*16ca0*/  LOP3.LUT R0, R4, 0xffffe000, RZ, 0xc0, !PT ;  /* 0xffffe00004007812 */ /* 0x000fc400078ec0ff */
[----:B------:R-:W-:Y:S02]  /*16cb0*/  PRMT R20, R7, 0x7604, R6 ;  /* 0x0000760407147816 */ /* 0x000fe40000000006 */
[----:B------:R-:W-:Y:S02]  /*16cc0*/  LOP3.LUT R7, R8, 0xff, RZ, 0xc0, !PT ;  /* 0x000000ff08077812 */ /* 0x000fe400078ec0ff */
[----:B------:R-:W-:Y:S02]  /*16cd0*/  LOP3.LUT R12, R12, 0xff, RZ, 0xc0, !PT ;  /* 0x000000ff0c0c7812 */ /* 0x000fe400078ec0ff */
[----:B------:R-:W-:Y:S02]  /*16ce0*/  IADD3 R3, R3, R207, R0 ;  /* 0x000000cf03037210 */ /* 0x000fe40007ffe000 */
[----:B------:R-:W-:Y:S02]  /*16cf0*/  PRMT R35, R12, 0x7604, R7 ;  /* 0x000076040c237816 */ /* 0x000fe40000000007 */
[----:B------:R-:W-:Y:S01]  /*16d00*/  SHF.R.U32.HI R6, RZ, 0x8, R27 ;  /* 0x00000008ff067819 */ /* 0x000fe2000001161b */
[----:B------:R-:W-:Y:S01]  /*16d10*/  IMAD.IADD R0, R18, 0x1, R3 ;  /* 0x0000000112007824 */ /* 0x000fe200078e0203 */
[----:B------:R-:W-:-:S02]  /*16d20*/  SHF.R.U32.HI R12, RZ, 0x8, R9 ;  /* 0x00000008ff0c7819 */ /* 0x000fc40000011609 */
[----:B------:R-:W-:Y:S02]  /*16d30*/  LOP3.LUT R5, R27, 0xff, RZ, 0xc0, !PT ;  /* 0x000000ff1b057812 */ /* 0x000fe400078ec0ff */
[----:B------:R-:W-:Y:S02]  /*16d40*/  LOP3.LUT R6, R6, 0xff, RZ, 0xc0, !PT ;  /* 0x000000ff06067812 */ /* 0x000fe400078ec0ff */
[----:B------:R-:W-:Y:S02]  /*16d50*/  LOP3.LUT R3, R12, 0xff, RZ, 0xc0, !PT ;  /* 0x000000ff0c037812 */ /* 0x000fe400078ec0ff */
[----:B------:R-:W0:Y:S01]  /*16d60*/  LDS.128 R12, [R0+0x14400] ;  /* 0x01440000000c7984 */ /* 0x000e220000000c00 */
[----:B------:R-:W-:Y:S02]  /*16d70*/  PRMT R28, R6, 0x7604, R5 ;  /* 0x00007604061c7816 */ /* 0x000fe40000000005 */
[----:B------:R-:W-:Y:S02]  /*16d80*/  SHF.R.U32.HI R34, RZ, 0x8, R11 ;  /* 0x00000008ff227819 */ /* 0x000fe4000001160b */
[----:B------:R-:W-:-:S02]  /*16d90*/  LOP3.LUT R33, R11, 0xff, RZ, 0xc0, !PT ;  /* 0x000000ff0b217812 */ /* 0x000fc400078ec0ff */
[----:B------:R-:W-:Y:S02]  /*16da0*/  LOP3.LUT R34, R34, 0xff, RZ, 0xc0, !PT ;  /* 0x000000ff22227812 */ /* 0x000fe400078ec0ff */
[----:B------:R-:W-:Y:S02]  /*16db0*/  LOP3.LUT R30, R9, 0xff, RZ, 0xc0, !PT ;  /* 0x000000ff091e7812 */ /* 0x000fe400078ec0ff */
[----:B------:R-:W-:Y:S02]  /*16dc0*/  PRMT R34, R34, 0x7604, R33 ;  /* 0x0000760422227816 */ /* 0x000fe40000000021 */
[----:B------:R-:W-:Y:S02]  /*16dd0*/  SHF.R.U32.HI R33, RZ, 0x10, R9 ;  /* 0x00000010ff217819 */ /* 0x000fe40000011609 */
[----:B------:R-:W-:Y:S02]  /*16de0*/  SHF.R.U32.HI R32, RZ, 0x8, R10 ;  /* 0x00000008ff207819 */ /* 0x000fe4000001160a */
[----:B------:R-:W-:Y:S01]  /*16df0*/  PRMT R30, R3, 0x7604, R30 ;  /* 0x00007604031e7816 */ /* 0x000fe2000000001e */
[----:B------:R-:W-:Y:S01]  /*16e00*/  IMAD.U32 R33, R33, 0x10000, RZ ;  /* 0x0001000021217824 */ /* 0x000fe200078e00ff */
[----:B------:R-:W-:-:S02]  /*16e10*/  SHF.R.U32.HI R41, RZ, 0x10, R11 ;  /* 0x00000010ff297819 */ /* 0x000fc4000001160b */
[----:B------:R-:W-:Y:S02]  /*16e20*/  SHF.R.U32.HI R3, RZ, 0x10, R25 ;  /* 0x00000010ff037819 */ /* 0x000fe40000011619 */
[----:B------:R-:W-:Y:S01]  /*16e30*/  LOP3.LUT R31, R10, 0xff, RZ, 0xc0, !PT ;  /* 0x000000ff0a1f7812 */ /* 0x000fe200078ec0ff */
[----:B------:R-:W-:Y:S01]  /*16e40*/  IMAD.U32 R41, R41, 0x10000, RZ ;  /* 0x0001000029297824 */ /* 0x000fe200078e00ff */
[----:B------:R-:W-:Y:S02]  /*16e50*/  LOP3.LUT R32, R32, 0xff, RZ, 0xc0, !PT ;  /* 0x000000ff20207812 */ /* 0x000fe400078ec0ff */
[----:B------:R-:W-:Y:S02]  /*16e60*/  SHF.L.U32 R3, R3, 0x10, RZ ;  /* 0x0000001003037819 */ /* 0x000fe400000006ff */
[----:B------:R-:W-:Y:S02]  /*16e70*/  PRMT R37, R32, 0x7604, R31 ;  /* 0x0000760420257816 */ /* 0x000fe4000000001f */
[----:B--2---:R-:W-:-:S02]  /*16e80*/  LOP3.LUT R39, R30, 0xff0000, R33, 0xf8, !PT ;  /* 0x00ff00001e277812 */ /* 0x004fc400078ef821 */
[----:B------:R-:W-:Y:S02]  /*16e90*/  SHF.R.U32.HI R31, RZ, 0x10, R27 ;  /* 0x00000010ff1f7819 */ /* 0x000fe4000001161b */
[--C-:B------:R-:W-:Y:S02]  /*16ea0*/  LOP3.LUT R21, R21, 0xff0000, R24.reuse, 0xf8, !PT ;  /* 0x00ff000015157812 */ /* 0x100fe400078ef818 */
        /* <DEDUP_REMOVED lines=9> */
[----:B------:R-:W-:Y:S02]  /*16f40*/  F2FP.F16.E4M3.UNPACK_B R38, R39 ;  /* 0x00000027ff26723e */ /* 0x000fe400020006ff */
[----:B0-----:R-:W-:-:S02]  /*16f50*/  F2FP.F16.E4M3.UNPACK_B R11, R13 ;  /* 0x0000000dff0b723e */ /* 0x001fc400020006ff */
[----:B------:R-:W-:Y:S01]  /*16f60*/  LOP3.LUT R37, R21, 0xff000000, R8, 0xf8, !PT ;  /* 0xff00000015257812 */ /* 0x000fe200078ef808 */
[--C-:B------:R-:W-:Y:S01]  /*16f70*/  HADD2.F32 R40, -RZ, R38.reuse.H0_H0 ;  /* 0x20000026ff287230 */ /* 0x100fe20000004100 */
[----:B------:R-:W-:Y:S01]  /*16f80*/  LOP3.LUT R31, R28, 0xff0000, R31, 0xf8, !PT ;  /* 0x00ff00001c1f7812 */ /* 0x000fe200078ef81f */
[----:B------:R-:W-:Y:S01]  /*16f90*/  HADD2.F32 R38, -RZ, R38.H1_H1 ;  /* 0x30000026ff267230 */ /* 0x000fe20000004100 */
[----:B------:R-:W-:Y:S02]  /*16fa0*/  LOP3.LUT R8, R25, 0xff000000, R10, 0xf8, !PT ;  /* 0xff00000019087812 */ /* 0x000fe400078ef80a */
[----:B------:R-:W-:Y:S02]  /*16fb0*/  F2FP.F16.E4M3.UNPACK_B R34, R33 ;  /* 0x00000021ff22723e */ /* 0x000fe400020006ff */
[----:B------:R-:W-:Y:S02]  /*16fc0*/  LOP3.LUT R35, R31, 0xff000000, R27, 0xf8, !PT ;  /* 0xff0000001f237812 */ /* 0x000fe400078ef81b */
[----:B------:R-:W-:Y:S01]  /*16fd0*/  LOP3.LUT R29, R29, 0xff0000, R26, 0xf8, !PT ;  /* 0x00ff00001d1d7812 */ /* 0x000fe200078ef81a */
[--C-:B------:R-:W-:Y:S01]  /*16fe0*/  HADD2.F32 R36, -RZ, R34.reuse.H0_H0 ;  /* 0x20000022ff247230 */ /* 0x100fe20000004100 */
[-C--:B------:R-:W-:Y:S01]  /*16ff0*/  F2FP.F16.E4M3.UNPACK_B R30, R15.reuse ;  /* 0x0000000fff1e723e */ /* 0x080fe200020006ff */
[----:B------:R-:W-:Y:S01]  /*17000*/  HADD2.F32 R34, -RZ, R34.H1_H1 ;  /* 0x30000022ff227230 */ /* 0x000fe20000004100 */
[----:B------:R-:W-:-:S02]  /*17010*/  F2FP.F16.E4M3.UNPACK_B R31, R15.H1 ;  /* 0x0000000fff1f723e */ /* 0x000fc400030006ff */
[-C--:B------:R-:W-:Y:S02]  /*17020*/  F2FP.F16.E4M3.UNPACK_B R15, R12.reuse ;  /* 0x0000000cff0f723e */ /* 0x080fe400020006ff */
[----:B------:R-:W-:Y:S02]  /*17030*/  F2FP.F16.E4M3.UNPACK_B R27, R12.H1 ;  /* 0x0000000cff1b723e */ /* 0x000fe400030006ff */
[----:B------:R-:W-:Y:S02]  /*17040*/  F2FP.F16.E4M3.UNPACK_B R28, R13.H1 ;  /* 0x0000000dff1c723e */ /* 0x000fe400030006ff */
[----:B------:R-:W-:Y:S02]  /*17050*/  F2FP.F16.E4M3.UNPACK_B R39, R39.H1 ;  /* 0x00000027ff27723e */ /* 0x000fe400030006ff */
[----:B------:R-:W-:Y:S02]  /*17060*/  F2FP.F16.E4M3.UNPACK_B R33, R33.H1 ;  /* 0x00000021ff21723e */ /* 0x000fe400030006ff */
[----:B------:R-:W-:-:S02]  /*17070*/  LOP3.LUT R3, R29, 0xff000000, R26, 0xf8, !PT ;  /* 0xff0000001d037812 */ /* 0x000fc400078ef81a */
[----:B------:R-:W-:Y:S01]  /*17080*/  F2FP.F16.E4M3.UNPACK_B R29, R14.H1 ;  /* 0x0000000eff1d723e */ /* 0x000fe200030006ff */
[----:B---3--:R-:W0:Y:S02]  /*17090*/  LDS.128 R4, [R51+0x14400] ;  /* 0x0144000033047984 */ /* 0x008e240000000c00 */
[-C--:B0-----:R-:W-:Y:S02]  /*170a0*/  F2FP.F16.E4M3.UNPACK_B R10, R5.reuse ;  /* 0x00000005ff0a723e */ /* 0x081fe400020006ff */
[----:B------:R-:W-:Y:S01]  /*170b0*/  F2FP.F16.E4M3.UNPACK_B R24, R5.H1 ;  /* 0x00000005ff18723e */ /* 0x000fe200030006ff */
[--C-:B------:R-:W-:Y:S01]  /*170c0*/  HADD2.F32 R5, -RZ, R11.reuse.H0_H0 ;  /* 0x2000000bff057230 */ /* 0x100fe20000004100 */
[-C--:B------:R-:W-:Y:S01]  /*170d0*/  F2FP.F16.E4M3.UNPACK_B R25, R7.reuse ;  /* 0x00000007ff19723e */ /* 0x080fe200020006ff */
[----:B------:R-:W-:Y:S01]  /*170e0*/  HADD2.F32 R9, -RZ, R10.H0_H0 ;  /* 0x2000000aff097230 */ /* 0x000fe20000004100 */
[----:B------:R-:W-:Y:S01]  /*170f0*/  F2FP.F16.E4M3.UNPACK_B R26, R7.H1 ;  /* 0x00000007ff1a723e */ /* 0x000fe200030006ff */
[----:B------:R-:W-:-:S02]  /*17100*/  HADD2.F32 R11, -RZ, R11.H1_H1 ;  /* 0x3000000bff0b7230 */ /* 0x000fc40000004100 */
[C---:B------:R-:W-:Y:S01]  /*17110*/  FMUL.FTZ R12, R5.reuse, R40 ;  /* 0x00000028050c7220 */ /* 0x040fe20000410000 */
[----:B------:R-:W-:Y:S01]  /*17120*/  F2FP.F16.E4M3.UNPACK_B R20, R4 ;  /* 0x00000004ff14723e */ /* 0x000fe200020006ff */
[----:B------:R-:W-:Y:S01]  /*17130*/  FMUL.FTZ R13, R5, R36 ;  /* 0x00000024050d7220 */ /* 0x000fe20000410000 */
[----:B------:R-:W-:Y:S01]  /*17140*/  F2FP.F16.E4M3.UNPACK_B R21, R4.H1 ;  /* 0x00000004ff15723e */ /* 0x000fe200030006ff */
[----:B------:R-:W-:Y:S01]  /*17150*/  FFMA.FTZ R5, R9, R36, -R12 ;  /* 0x0000002409057223 */ /* 0x000fe2000001080c */
[-C--:B------:R-:W-:Y:S01]  /*17160*/  F2FP.F16.E4M3.UNPACK_B R4, R6.reuse ;  /* 0x00000006ff04723e */ /* 0x080fe200020006ff */
[----:B------:R-:W-:Y:S01]  /*17170*/  HADD2.F32 R12, -RZ, R10.H1_H1 ;  /* 0x3000000aff0c7230 */ /* 0x000fe20000004100 */
[----:B------:R-:W-:Y:S01]  /*17180*/  F2FP.F16.E4M3.UNPACK_B R7, R6.H1 ;  /* 0x00000006ff07723e */ /* 0x000fe200030006ff */
[----:B------:R-:W-:Y:S01]  /*17190*/  HADD2.F32 R36, -RZ, R39.H0_H0 ;  /* 0x20000027ff247230 */ /* 0x000fe20000004100 */
[----:B------:R-:W-:Y:S01]  /*171a0*/  F2FP.F16.E4M3.UNPACK_B R6, R14 ;  /* 0x0000000eff06723e */ /* 0x000fe200020006ff */
[----:B------:R-:W-:-:S02]  /*171b0*/  HADD2.F32 R10, -RZ, R28.H0_H0 ;  /* 0x2000001cff0a7230 */ /* 0x000fc40000004100 */
[C---:B------:R-:W-:Y:S01]  /*171c0*/  FMUL.FTZ R43, R11.reuse, R38 ;  /* 0x000000260b2b7220 */ /* 0x040fe20000410000 */
[----:B------:R-:W-:Y:S02]  /*171d0*/  HADD2.F32 R14, -RZ, R33.H0_H0 ;  /* 0x20000021ff0e7230 */ /* 0x000fe40000004100 */
[----:B------:R-:W-:Y:S01]  /*171e0*/  FMUL.FTZ R11, R11, R34 ;  /* 0x000000220b0b7220 */ /* 0x000fe20000410000 */
[----:B------:R-:W-:Y:S01]  /*171f0*/  FFMA.FTZ R9, R9, R40, R13 ;  /* 0x0000002809097223 */ /* 0x000fe2000001000d */
[C---:B------:R-:W-:Y:S01]  /*17200*/  FMUL.FTZ R40, R10.reuse, R36 ;  /* 0x000000240a287220 */ /* 0x040fe20000410000 */
[----:B------:R-:W-:Y:S02]  /*17210*/  HADD2.F32 R13, -RZ, R24.H0_H0 ;  /* 0x20000018ff0d7230 */ /* 0x000fe40000004100 */
[----:B------:R-:W-:Y:S01]  /*17220*/  FMUL.FTZ R45, R10, R14 ;  /* 0x0000000e0a2d7220 */ /* 0x000fe20000410000 */
[C---:B------:R-:W-:Y:S01]  /*17230*/  FFMA.FTZ R10, R12.reuse, R34, -R43 ;  /* 0x000000220c0a7223 */ /* 0x040fe2000001082b */
[----:B------:R-:W-:Y:S01]  /*17240*/  FFMA.FTZ R12, R12, R38, R11 ;  /* 0x000000260c0c7223 */ /* 0x000fe2000001000b */
[----:B------:R-:W-:Y:S01]  /*17250*/  F2FP.F16.E4M3.UNPACK_B R38, R41 ;  /* 0x00000029ff26723e */ /* 0x000fe200020006ff */
[----:B------:R-:W-:Y:S01]  /*17260*/  HADD2.F32 R39, -RZ, R39.H1_H1 ;  /* 0x30000027ff277230 */ /* 0x000fe20000004100 */
[----:B------:R-:W-:Y:S01]  /*17270*/  F2FP.F16.E4M3.UNPACK_B R34, R35 ;  /* 0x00000023ff22723e */ /* 0x000fe200020006ff */
[----:B------:R-:W-:-:S02]  /*17280*/  HADD2.F32 R28, -RZ, R28.H1_H1 ;  /* 0x3000001cff1c7230 */ /* 0x000fc40000004100 */
[C---:B------:R-:W-:Y:S01]  /*17290*/  FFMA.FTZ R11, R13.reuse, R14, -R40 ;  /* 0x0000000e0d0b7223 */ /* 0x040fe20000010828 */
[----:B------:R-:W-:Y:S02]  /*172a0*/  HADD2.F32 R33, -RZ, R33.H1_H1 ;  /* 0x30000021ff217230 */ /* 0x000fe40000004100 */
[----:B------:R-:W-:Y:S01]  /*172b0*/  FFMA.FTZ R45, R13, R36, R45 ;  /* 0x000000240d2d7223 */ /* 0x000fe2000001002d */
[----:B------:R-:W-:Y:S02]  /*172c0*/  HADD2.F32 R24, -RZ, R24.H1_H1 ;  /* 0x30000018ff187230 */ /* 0x000fe40000004100 */
[C---:B------:R-:W-:Y:S01]  /*172d0*/  FMUL.FTZ R43, R28.reuse, R39 ;  /* 0x000000271c2b7220 */ /* 0x040fe20000410000 */
[----:B------:R-:W-:Y:S02]  /*172e0*/  HADD2.F32 R40, -RZ, R38.H0_H0 ;  /* 0x20000026ff287230 */ /* 0x000fe40000004100 */
[----:B------:R-:W-:Y:S01]  /*172f0*/  FMUL.FTZ R28, R28, R33 ;  /* 0x000000211c1c7220 */ /* 0x000fe20000410000 */
[----:B------:R-:W-:Y:S01]  /*17300*/  HADD2.F32 R14, -RZ, R30.H0_H0 ;  /* 0x2000001eff0e7230 */ /* 0x000fe20000004100 */
[----:B------:R-:W-:Y:S01]  /*17310*/  F2FP.F16.E4M3.UNPACK_B R35, R35.H1 ;  /* 0x00000023ff23723e */ /* 0x000fe200030006ff */
[----:B------:R-:W-:Y:S01]  /*17320*/  HADD2.F32 R36, -RZ, R34.H0_H0 ;  /* 0x20000022ff247230 */ /* 0x000fe20000004100 */
[----:B------:R-:W-:Y:S01]  /*17330*/  F2FP.F16.E4M3.UNPACK_B R41, R41.H1 ;  /* 0x00000029ff29723e */ /* 0x000fe200030006ff */
[----:B------:R-:W-:-:S02]  /*17340*/  HADD2.F32 R13, -RZ, R25.H0_H0 ;  /* 0x20000019ff0d7230 */ /* 0x000fc40000004100 */
[----:B------:R-:W-:Y:S01]  /*17350*/  FMUL.FTZ R48, R14, R40 ;  /* 0x000000280e307220 */ /* 0x000fe20000410000 */
[----:B------:R-:W-:Y:S01]  /*17360*/  FFMA.FTZ R42, R24, R33, -R43 ;  /* 0x00000021182a7223 */ /* 0x000fe2000001082b */
[-C--:B------:R-:W-:Y:S01]  /*17370*/  FMUL.FTZ R47, R14, R36.reuse ;  /* 0x000000240e2f7220 */ /* 0x080fe20000410000 */
[----:B------:R-:W-:Y:S01]  /*17380*/  FFMA.FTZ R46, R24, R39, R28 ;  /* 0x00000027182e7223 */ /* 0x000fe2000001001c */
[----:B------:R-:W-:Y:S02]  /*17390*/  HADD2.F32 R34, -RZ, R34.H1_H1 ;  /* 0x30000022ff227230 */ /* 0x000fe40000004100 */
[C---:B------:R-:W-:Y:S01]  /*173a0*/  FFMA.FTZ R48, R13.reuse, R36, -R48 ;  /* 0x000000240d307223 */ /* 0x040fe20000010830 */
[----:B------:R-:W-:Y:S02]  /*173b0*/  HADD2.F32 R38, -RZ, R38.H1_H1 ;  /* 0x30000026ff267230 */ /* 0x000fe40000004100 */
[----:B------:R-:W-:Y:S01]  /*173c0*/  FFMA.FTZ R47, R13, R40, R47 ;  /* 0x000000280d2f7223 */ /* 0x000fe2000001002f */
[----:B------:R-:W-:Y:S01]  /*173d0*/  HADD2.F32 R30, -RZ, R30.H1_H1 ;  /* 0x3000001eff1e7230 */ /* 0x000fe20000004100 */
[----:B------:R-:W-:Y:S01]  /*173e0*/  F2FP.SATFINITE.E4M3.F32.PACK_AB_MERGE_C R11, R42, R11, RZ ;  /* 0x0000000b2a0b723e */ /* 0x000fe200048070ff */
[----:B------:R-:W-:Y:S01]  /*173f0*/  HADD2.F32 R14, -RZ, R31.H0_H0 ;  /* 0x2000001fff0e7230 */ /* 0x000fe20000004100 */
[----:B------:R-:W-:Y:S01]  /*17400*/  F2FP.SATFINITE.E4M3.F32.PACK_AB_MERGE_C R45, R46, R45, RZ ;  /* 0x0000002d2e2d723e */ /* 0x000fe200048070ff */
[----:B------:R-:W-:-:S02]  /*17410*/  HADD2.F32 R24, -RZ, R35.H0_H0 ;  /* 0x20000023ff187230 */ /* 0x000fc40000004100 */
[C---:B------:R-:W-:Y:S01]  /*17420*/  FMUL.FTZ R36, R30.reuse, R38 ;  /* 0x000000261e247220 */ /* 0x040fe20000410000 */
[----:B------:R-:W-:Y:S02]  /*17430*/  HADD2.F32 R28, -RZ, R41.H0_H0 ;  /* 0x20000029ff1c7230 */ /* 0x000fe40000004100 */
[----:B------:R-:W-:Y:S01]  /*17440*/  FMUL.FTZ R33, R30, R34 ;  /* 0x000000221e217220 */ /* 0x000fe20000410000 */
[----:B------:R-:W-:Y:S02]  /*17450*/  HADD2.F32 R13, -RZ, R26.H0_H0 ;  /* 0x2000001aff0d7230 */ /* 0x000fe40000004100 */
[C---:B------:R-:W-:Y:S01]  /*17460*/  FMUL.FTZ R49, R14.reuse, R24 ;  /* 0x000000180e317220 */ /* 0x040fe20000410000 */
[----:B------:R-:W-:Y:S02]  /*17470*/  HADD2.F32 R25, -RZ, R25.H1_H1 ;  /* 0x30000019ff197230 */ /* 0x000fe40000004100 */
[----:B------:R-:W-:Y:S01]  /*17480*/  FMUL.FTZ R30, R14, R28 ;  /* 0x0000001c0e1e7220 */ /* 0x000fe20000410000 */
[----:B------:R-:W-:-:S02]  /*17490*/  HADD2.F32 R35, -RZ, R35.H1_H1 ;  /* 0x30000023ff237230 */ /* 0x000fc40000004100 */
[C---:B------:R-:W-:Y:S01]  /*174a0*/  FFMA.FTZ R49, R13.reuse, R28, R49 ;  /* 0x0000001c0d317223 */ /* 0x040fe20000010031 */
[-C--:B------:R-:W-:Y:S01]  /*174b0*/  F2FP.F16.E4M3.UNPACK_B R28, R37.reuse.H1 ;  /* 0x00000025ff1c723e */ /* 0x080fe200030006ff */
[----:B------:R-:W-:Y:S01]  /*174c0*/  FFMA.FTZ R43, R13, R24, -R30 ;  /* 0x000000180d2b7223 */ /* 0x000fe2000001081e */
[----:B------:R-:W-:Y:S01]  /*174d0*/  HADD2.F32 R41, -RZ, R41.H1_H1 ;  /* 0x30000029ff297230 */ /* 0x000fe20000004100 */
[----:B------:R-:W-:Y:S01]  /*174e0*/  F2FP.F16.E4M3.UNPACK_B R24, R32.H1 ;  /* 0x00000020ff18723e */ /* 0x000fe200030006ff */
[----:B------:R-:W-:Y:S02]  /*174f0*/  HADD2.F32 R31, -RZ, R31.H1_H1 ;  /* 0x3000001fff1f7230 */ /* 0x000fe40000004100 */
[C---:B------:R-:W-:Y:S01]  /*17500*/  FFMA.FTZ R39, R25.reuse, R34, -R36 ;  /* 0x0000002219277223 */ /* 0x040fe20000010824 */
[----:B------:R-:W-:Y:S01]  /*17510*/  FFMA.FTZ R40, R25, R38, R33 ;  /* 0x0000002619287223 */ /* 0x000fe20000010021 */
[----:B------:R-:W-:Y:S01]  /*17520*/  HADD2.F32 R26, -RZ, R26.H1_H1 ;  /* 0x3000001aff1a7230 */ /* 0x000fe20000004100 */
[----:B------:R-:W-:Y:S01]  /*17530*/  F2FP.F16.E4M3.UNPACK_B R37, R37 ;  /* 0x00000025ff25723e */ /* 0x000fe200020006ff */
[----:B------:R-:W-:-:S02]  /*17540*/  HADD2.F32 R30, -RZ, R28.H0_H0 ;  /* 0x2000001cff1e7230 */ /* 0x000fc40000004100 */
[C---:B------:R-:W-:Y:S01]  /*17550*/  FMUL.FTZ R33, R31.reuse, R41 ;  /* 0x000000291f217220 */ /* 0x040fe20000410000 */
[--C-:B------:R-:W-:Y:S02]  /*17560*/  HADD2.F32 R14, -RZ, R27.reuse.H0_H0 ;  /* 0x2000001bff0e7230 */ /* 0x100fe40000004100 */
[-C--:B------:R-:W-:Y:S01]  /*17570*/  FMUL.FTZ R36, R31, R35.reuse ;  /* 0x000000231f247220 */ /* 0x080fe20000410000 */
[----:B------:R-:W-:Y:S02]  /*17580*/  HADD2.F32 R25, -RZ, R24.H0_H0 ;  /* 0x20000018ff197230 */ /* 0x000fe40000004100 */
[----:B------:R-:W-:Y:S01]  /*17590*/  FFMA.FTZ R50, R26, R35, -R33 ;  /* 0x000000231a327223 */ /* 0x000fe20000010821 */
[----:B------:R-:W-:Y:S02]  /*175a0*/  HADD2.F32 R28, -RZ, R28.H1_H1 ;  /* 0x3000001cff1c7230 */ /* 0x000fe40000004100 */
[----:B------:R-:W-:Y:S01]  /*175b0*/  FMUL.FTZ R34, R14, R30 ;  /* 0x0000001e0e227220 */ /* 0x000fe20000410000 */
[----:B------:R-:W-:-:S02]  /*175c0*/  HADD2.F32 R27, -RZ, R27.H1_H1 ;  /* 0x3000001bff1b7230 */ /* 0x000fc40000004100 */
[----:B------:R-:W-:Y:S01]  /*175d0*/  FFMA.FTZ R52, R26, R41, R36 ;  /* 0x000000291a347223 */ /* 0x000fe20000010024 */
[----:B------:R-:W-:Y:S01]  /*175e0*/  HADD2.F32 R24, -RZ, R24.H1_H1 ;  /* 0x30000018ff187230 */ /* 0x000fe20000004100 */
[----:B------:R-:W-:Y:S01]  /*175f0*/  F2FP.F16.E4M3.UNPACK_B R32, R32 ;  /* 0x00000020ff20723e */ /* 0x000fe200020006ff */
[--C-:B------:R-:W-:Y:S02]  /*17600*/  HADD2.F32 R13, -RZ, R21.reuse.H0_H0 ;  /* 0x20000015ff0d7230 */ /* 0x100fe40000004100 */
[C---:B------:R-:W-:Y:S01]  /*17610*/  FMUL.FTZ R26, R27.reuse, R28 ;  /* 0x0000001c1b1a7220 */ /* 0x040fe20000410000 */
[----:B------:R-:W-:Y:S02]  /*17620*/  HADD2.F32 R21, -RZ, R21.H1_H1 ;  /* 0x30000015ff157230 */ /* 0x000fe40000004100 */
[----:B------:R-:W-:Y:S01]  /*17630*/  FMUL.FTZ R27, R27, R24 ;  /* 0x000000181b1b7220 */ /* 0x000fe20000410000 */
[-C--:B------:R-:W-:Y:S01]  /*17640*/  FMUL.FTZ R31, R14, R25.reuse ;  /* 0x000000190e1f7220 */ /* 0x080fe20000410000 */
[----:B------:R-:W-:Y:S01]  /*17650*/  FFMA.FTZ R34, R13, R25, -R34 ;  /* 0x000000190d227223 */ /* 0x000fe20000010822 */
[----:B------:R-:W-:-:S02]  /*17660*/  HADD2.F32 R25, -RZ, R37.H0_H0 ;  /* 0x20000025ff197230 */ /* 0x000fc40000004100 */
[C---:B------:R-:W-:Y:S01]  /*17670*/  FFMA.FTZ R33, R21.reuse, R24, -R26 ;  /* 0x0000001815217223 */ /* 0x040fe2000001081a */
[----:B------:R-:W-:Y:S02]  /*17680*/  HADD2.F32 R14, -RZ, R15.H0_H0 ;  /* 0x2000000fff0e7230 */ /* 0x000fe40000004100 */
[----:B------:R-:W-:Y:S01]  /*17690*/  FFMA.FTZ R35, R21, R28, R27 ;  /* 0x0000001c15237223 */ /* 0x000fe2000001001b */
[----:B------:R-:W-:Y:S02]  /*176a0*/  HADD2.F32 R21, -RZ, R32.H0_H0 ;  /* 0x20000020ff157230 */ /* 0x000fe40000004100 */
[----:B------:R-:W-:Y:S01]  /*176b0*/  FFMA.FTZ R30, R13, R30, R31 ;  /* 0x0000001e0d1e7223 */ /* 0x000fe2000001001f */
[----:B------:R-:W-:Y:S02]  /*176c0*/  HADD2.F32 R13, -RZ, R20.H0_H0 ;  /* 0x20000014ff0d7230 */ /* 0x000fe40000004100 */
[----:B------:R-:W-:Y:S01]  /*176d0*/  FMUL.FTZ R24, R14, R25 ;  /* 0x000000190e187220 */ /* 0x000fe20000410000 */
[----:B------:R-:W-:-:S02]  /*176e0*/  HADD2.F32 R37, -RZ, R37.H1_H1 ;  /* 0x30000025ff257230 */ /* 0x000fc40000004100 */
[-C--:B------:R-:W-:Y:S01]  /*176f0*/  FMUL.FTZ R14, R14, R21.reuse ;  /* 0x000000150e0e7220 */ /* 0x080fe20000410000 */
[----:B------:R-:W-:Y:S02]  /*17700*/  HADD2.F32 R15, -RZ, R15.H1_H1 ;  /* 0x3000000fff0f7230 */ /* 0x000fe40000004100 */
[C---:B------:R-:W-:Y:S01]  /*17710*/  FFMA.FTZ R27, R13.reuse, R21, -R24 ;  /* 0x000000150d1b7223 */ /* 0x040fe20000010818 */
[----:B------:R-:W-:Y:S01]  /*17720*/  HADD2.F32 R32, -RZ, R32.H1_H1 ;  /* 0x30000020ff207230 */ /* 0x000fe20000004100 */
[----:B------:R-:W-:Y:S01]  /*17730*/  F2FP.F16.E4M3.UNPACK_B R21, R8.H1 ;  /* 0x00000008ff15723e */ /* 0x000fe200030006ff */
[----:B------:R-:W-:Y:S01]  /*17740*/  FFMA.FTZ R25, R13, R25, R14 ;  /* 0x000000190d197223 */ /* 0x000fe2000001000e */
[----:B------:R-:W-:Y:S01]  /*17750*/  HADD2.F32 R20, -RZ, R20.H1_H1 ;  /* 0x30000014ff147230 */ /* 0x000fe20000004100 */
[----:B------:R-:W-:Y:S01]  /*17760*/  F2FP.F16.E4M3.UNPACK_B R13, R3.H1 ;  /* 0x00000003ff0d723e */ /* 0x000fe200030006ff */
[C---:B------:R-:W-:Y:S01]  /*17770*/  FMUL.FTZ R31, R15.reuse, R37 ;  /* 0x000000250f1f7220 */ /* 0x040fe20000410000 */
[----:B------:R-:W-:Y:S01]  /*17780*/  FMUL.FTZ R26, R15, R32 ;  /* 0x000000200f1a7220 */ /* 0x000fe20000410000 */
[----:B------:R-:W-:Y:S01]  /*17790*/  HADD2.F32 R24, -RZ, R21.H0_H0 ;  /* 0x20000015ff187230 */ /* 0x000fe20000004100 */
[----:B------:R-:W-:Y:S01]  /*177a0*/  F2FP.F16.E4M3.UNPACK_B R3, R3 ;  /* 0x00000003ff03723e */ /* 0x000fe200020006ff */
[----:B------:R-:W-:-:S02]  /*177b0*/  HADD2.F32 R14, -RZ, R29.H0_H0 ;  /* 0x2000001dff0e7230 */ /* 0x000fc40000004100 */
[C---:B------:R-:W-:Y:S01]  /*177c0*/  FFMA.FTZ R32, R20.reuse, R32, -R31 ;  /* 0x0000002014207223 */ /* 0x040fe2000001081f */
[----:B------:R-:W-:Y:S01]  /*177d0*/  FFMA.FTZ R28, R20, R37, R26 ;  /* 0x00000025141c7223 */ /* 0x000fe2000001001a */
[--C-:B------:R-:W-:Y:S01]  /*177e0*/  HADD2.F32 R15, -RZ, R13.reuse.H0_H0 ;  /* 0x2000000dff0f7230 */ /* 0x100fe20000004100 */
[----:B------:R-:W-:Y:S01]  /*177f0*/  F2FP.SATFINITE.E4M3.F32.PACK_AB_MERGE_C R49, R52, R49, RZ ;  /* 0x000000313431723e */ /* 0x000fe200048070ff */
[----:B------:R-:W-:Y:S02]  /*17800*/  HADD2.F32 R20, -RZ, R13.H1_H1 ;  /* 0x3000000dff147230 */ /* 0x000fe40000004100 */
[C---:B------:R-:W-:Y:S01]  /*17810*/  FMUL.FTZ R36, R14.reuse, R24 ;  /* 0x000000180e247220 */ /* 0x040fe20000410000 */
[----:B------:R-:W-:Y:S02]  /*17820*/  HADD2.F32 R13, -RZ, R7.H0_H0 ;  /* 0x20000007ff0d7230 */ /* 0x000fe40000004100 */
[----:B------:R-:W-:Y:S01]  /*17830*/  FMUL.FTZ R14, R14, R15 ;  /* 0x0000000f0e0e7220 */ /* 0x000fe20000410000 */
[----:B------:R-:W-:Y:S01]  /*17840*/  HADD2.F32 R26, -RZ, R21.H1_H1 ;  /* 0x30000015ff1a7230 */ /* 0x000fe20000004100 */
[----:B------:R-:W-:Y:S01]  /*17850*/  F2FP.SATFINITE.E4M3.F32.PACK_AB_MERGE_C R5, R10, R5, R11 ;  /* 0x000000050a05723e */ /* 0x000fe2000480700b */
[----:B------:R-:W-:-:S02]  /*17860*/  HADD2.F32 R29, -RZ, R29.H1_H1 ;  /* 0x3000001dff1d7230 */ /* 0x000fc40000004100 */
[----:B------:R-:W-:Y:S01]  /*17870*/  FFMA.FTZ R36, R13, R15, -R36 ;  /* 0x0000000f0d247223 */ /* 0x000fe20000010824 */
[----:B------:R-:W-:Y:S01]  /*17880*/  HADD2.F32 R7, -RZ, R7.H1_H1 ;  /* 0x30000007ff077230 */ /* 0x000fe20000004100 */
[----:B------:R-:W-:Y:S01]  /*17890*/  F2FP.SATFINITE.E4M3.F32.PACK_AB_MERGE_C R9, R12, R9, R45 ;  /* 0x000000090c09723e */ /* 0x000fe2000480702d */
[C---:B------:R-:W-:Y:S01]  /*178a0*/  FMUL.FTZ R38, R29.reuse, R26 ;  /* 0x0000001a1d267220 */ /* 0x040fe20000410000 */
[----:B------:R-:W-:Y:S01]  /*178b0*/  FMUL.FTZ R15, R29, R20 ;  /* 0x000000141d0f7220 */ /* 0x000fe20000410000 */
[----:B------:R-:W-:Y:S01]  /*178c0*/  FFMA.FTZ R29, R13, R24, R14 ;  /* 0x000000180d1d7223 */ /* 0x000fe2000001000e */
[----:B------:R-:W-:Y:S01]  /*178d0*/  F2FP.F16.E4M3.UNPACK_B R14, R8 ;  /* 0x00000008ff0e723e */ /* 0x000fe200020006ff */
[C---:B------:R-:W-:Y:S01]  /*178e0*/  FFMA.FTZ R31, R7.reuse, R20, -R38 ;  /* 0x00000014071f7223 */ /* 0x040fe20000010826 */
[----:B------:R-:W-:Y:S01]  /*178f0*/  FFMA.FTZ R26, R7, R26, R15 ;  /* 0x0000001a071a7223 */ /* 0x000fe2000001000f */
[----:B------:R-:W-:Y:S01]  /*17900*/  HADD2.F32 R7, -RZ, R6.H0_H0 ;  /* 0x20000006ff077230 */ /* 0x000fe20000004100 */
[----:B------:R-:W-:Y:S01]  /*17910*/  F2FP.SATFINITE.E4M3.F32.PACK_AB_MERGE_C R11, R40, R47, R49 ;  /* 0x0000002f280b723e */ /* 0x000fe20004807031 */
[----:B------:R-:W-:Y:S01]  /*17920*/  HADD2.F32 R20, -RZ, R14.H0_H0 ;  /* 0x2000000eff147230 */ /* 0x000fe20000004100 */
[----:B------:R-:W-:Y:S01]  /*17930*/  F2FP.SATFINITE.E4M3.F32.PACK_AB_MERGE_C R31, R31, R36, RZ ;  /* 0x000000241f1f723e */ /* 0x000fe200048070ff */
[--C-:B------:R-:W-:Y:S01]  /*17940*/  HADD2.F32 R8, -RZ, R3.reuse.H0_H0 ;  /* 0x20000003ff087230 */ /* 0x100fe20000004100 */
[----:B------:R-:W-:Y:S01]  /*17950*/  F2FP.SATFINITE.E4M3.F32.PACK_AB_MERGE_C R26, R26, R29, RZ ;  /* 0x0000001d1a1a723e */ /* 0x000fe200048070ff */
[----:B------:R-:W-:-:S02]  /*17960*/  HADD2.F32 R13, -RZ, R3.H1_H1 ;  /* 0x30000003ff0d7230 */ /* 0x000fc40000004100 */
[----:B------:R-:W-:Y:S02]  /*17970*/  HADD2.F32 R15, -RZ, R14.H1_H1 ;  /* 0x3000000eff0f7230 */ /* 0x000fe40000004100 */
[C---:B------:R-:W-:Y:S01]  /*17980*/  FMUL.FTZ R14, R7.reuse, R20 ;  /* 0x00000014070e7220 */ /* 0x040fe20000410000 */
[----:B------:R-:W-:Y:S02]  /*17990*/  HADD2.F32 R6, -RZ, R6.H1_H1 ;  /* 0x30000006ff067230 */ /* 0x000fe40000004100 */
[-C--:B------:R-:W-:Y:S01]  /*179a0*/  FMUL.FTZ R7, R7, R8.reuse ;  /* 0x0000000807077220 */ /* 0x080fe20000410000 */
[--C-:B------:R-:W-:Y:S02]  /*179b0*/  HADD2.F32 R3, -RZ, R4.reuse.H0_H0 ;  /* 0x20000004ff037230 */ /* 0x100fe40000004100 */
[----:B------:R-:W-:Y:S02]  /*179c0*/  HADD2.F32 R4, -RZ, R4.H1_H1 ;  /* 0x30000004ff047230 */ /* 0x000fe40000004100 */
[C---:B------:R-:W-:Y:S01]  /*179d0*/  FMUL.FTZ R21, R6.reuse, R15 ;  /* 0x0000000f06157220 */ /* 0x040fe20000410000 */
        /* <DEDUP_REMOVED lines=8> */
[----:B------:R-:W-:Y:S02]  /*17a60*/  F2FP.SATFINITE.E4M3.F32.PACK_AB_MERGE_C R7, R39, R48, R7 ;  /* 0x000000302707723e */ /* 0x000fe40004807007 */
[----:B------:R-:W-:Y:S02]  /*17a70*/  F2FP.SATFINITE.E4M3.F32.PACK_AB_MERGE_C R4, R32, R27, R4 ;  /* 0x0000001b2004723e */ /* 0x000fe40004807004 */
[----:B------:R-:W-:Y:S02]  /*17a80*/  F2FP.SATFINITE.E4M3.F32.PACK_AB_MERGE_C R6, R21, R6, R31 ;  /* 0x000000061506723e */ /* 0x000fe4000480701f */
[----:B------:R-:W-:-:S02]  /*17a90*/  F2FP.SATFINITE.E4M3.F32.PACK_AB_MERGE_C R8, R28, R25, R8 ;  /* 0x000000191c08723e */ /* 0x000fc40004807008 */
[----:B------:R-:W-:Y:S01]  /*17aa0*/  F2FP.SATFINITE.E4M3.F32.PACK_AB_MERGE_C R10, R24, R3, R26 ;  /* 0x00000003180a723e */ /* 0x000fe2000480701a */
[----:B------:R0:W-:Y:S04]  /*17ab0*/  STS.128 [R51+0x14400], R4 ;  /* 0x0144000433007388 */ /* 0x0001e80000000c00 */
[----:B------:R0:W-:Y:S02]  /*17ac0*/  STS.128 [R0+0x14400], R8 ;  /* 0x0144000800007388 */ /* 0x0001e40000000c00 */
.L_x_559:
[----:B------:R-:W-:Y:S05]  /*17ad0*/  BSYNC B0 ;  /* 0x0000000000007941 */ /* 0x000fea0003800000 */
.L_x_552:
[----:B------:R-:W-:Y:S01]  /*17ae0*/  @!PT LDS RZ, [RZ] ;  /* 0x00000000fffff984 */ /* 0x000fe20000000800 */
[----:B------:R-:W-:Y:S01]  /*17af0*/  @!PT LDS RZ, [RZ] ;  /* 0x00000000fffff984 */ /* 0x000fe20000000800 */
[----:B------:R-:W-:Y:S01]  /*17b00*/  @!PT LDS RZ, [RZ] ;  /* 0x00000000fffff984 */ /* 0x000fe20000000800 */
[----:B------:R-:W-:Y:S01]  /*17b10*/  @!PT LDS RZ, [RZ] ;  /* 0x00000000fffff984 */ /* 0x000fe20000000800 */
[----:B------:R1:W-:Y:S06]  /*17b20*/  MEMBAR.ALL.CTA ;  /* 0x0000000000007992 */ /* 0x0003ec0000008000 */
[----:B-1----:R-:W1:Y:S01]  /*17b30*/  FENCE.VIEW.ASYNC.S ;  /* 0x00000000000073c6 */ /* 0x002e620000000000 */
[----:B------:R-:W-:Y:S05]  /*17b40*/  WARPSYNC.ALL ;  /* 0x0000000000007948 */ /* 0x000fea0003800000 */
[----:B-1----:R-:W-:Y:S06]  /*17b50*/  BAR.SYNC.DEFER_BLOCKING 0xd, 0x100 ;  /* 0x0344000000007b1d */ /* 0x002fec0000010000 */
.L_x_550:
[----:B0---4-:R-:W-:-:S04]  /*17b60*/  MOV R0, UR48 ;  /* 0x0000003000007c02 */ /* 0x011fc80008000f00 */
[----:B------:R-:W-:-:S13]  /*17b70*/  ISETP.NE.AND P0, PT, R0, 0x3, PT ;  /* 0x000000030000780c */ /* 0x000fda0003f05270 */
[----:B------:R-:W-:Y:S05]  /*17b80*/  @!P0 BRA `(.L_x_579) ;  /* 0x0000000000048947 */ /* 0x000fea0003800000 */
[----:B------:R-:W-:Y:S01]  /*17b90*/  BPT.TRAP 0x1 ;  /* 0x000000040000795c */ /* 0x000fe20000300000 */
.L_x_579:
[----:B------:R-:W-:Y:S01]  /*17ba0*/  IMAD R0, R202, 0x8, R18 ;  /* 0x00000008ca007824 */ /* 0x000fe200078e0212 */
[----:B-1----:R-:W-:-:S04]  /*17bb0*/  SHF.L.U32 R3, R208, 0x1f, RZ ;  /* 0x0000001fd0037819 */ /* 0x002fc800000006ff */
[----:B------:R0:W1:Y:S01]  /*17bc0*/  SYNCS.PHASECHK.TRANS64.TRYWAIT P1, [R0+URZ+0x29830], R3 ;  /* 0x02983003000075a7 */ /* 0x000062000802017f */
[----:B------:R-:W-:Y:S05]  /*17bd0*/  @!P0 BRA `(.L_x_580) ;  /* 0x0000000000048947 */ /* 0x000fea0003800000 */
[----:B------:R-:W-:Y:S01]  /*17be0*/  BPT.TRAP 0x1 ;  /* 0x000000040000795c */ /* 0x000fe20000300000 */
.L_x_580:
[----:B-----5:R-:W-:Y:S01]  /*17bf0*/  IMAD.MOV.U32 R25, RZ, RZ, RZ ;  /* 0x000000ffff197224 */ /* 0x020fe200078e00ff */
[----:B-1----:R-:W-:Y:S06]  /*17c00*/  @P1 BRA `(.L_x_581) ;  /* 0x0000000000081947 */ /* 0x002fec0003800000 */
[----:B------:R-:W1:Y:S02]  /*17c10*/  SYNCS.PHASECHK.TRANS64.TRYWAIT P1, [R0+URZ+0x29830], R3 ;  /* 0x02983003000075a7 */ /* 0x000e64000802017f */
[----:B-1----:R-:W-:Y:S05]  /*17c20*/  @!P1 BRA `(.L_x_582) ;  /* 0x0000015800c89947 */ /* 0x002fea0003800000 */
.L_x_581:
[----:B------:R-:W-:Y:S05]  /*17c30*/  WARPSYNC.ALL ;  /* 0x0000000000007948 */ /* 0x000fea0003800000 */
[----:B01----:R-:W-:Y:S01]  /*17c40*/  VIADD R3, R18, 0x1a400 ;  /* 0x0001a40012037836 */ /* 0x003fe20000000000 */
[----:B------:R-:W-:Y:S01]  /*17c50*/  R2UR UR28, R44 ;  /* 0x000000002c1c72ca */ /* 0x000fe200000e0000 */
[----:B------:R-:W-:Y:S01]  /*17c60*/  IMAD.MOV.U32 R5, RZ, RZ, -0x7fffffe0 ;  /* 0x80000020ff057424 */ /* 0x000fe200078e00ff */
[----:B------:R-:W-:Y:S01]  /*17c70*/  WARPGROUP.ARRIVE ;  /* 0x00000000000079c5 */ /* 0x000fe20000000000 */
[----:B------:R-:W-:Y:S01]  /*17c80*/  UMOV UR29, 0x80000020 ;  /* 0x80000020001d7882 */ /* 0x000fe20000000000 */
[----:B------:R-:W-:Y:S01]  /*17c90*/  SHF.R.U32.HI R3, RZ, 0x4, R3 ;  /* 0x00000004ff037819 */ /* 0x000fe20000011603 */
[----:B------:R-:W-:Y:S01]  /*17ca0*/  IMAD.MOV.U32 R7, RZ, RZ, -0x7fffffe0 ;  /* 0x80000020ff077424 */ /* 0x000fe200078e00ff */
[----:B------:R-:W-:Y:S01]  /*17cb0*/  R2UR UR31, R5 ;  /* 0x00000000051f72ca */ /* 0x000fe200000e0000 */
[----:B------:R-:W-:Y:S01]  /*17cc0*/  UMOV UR5, UR29 ;  /* 0x0000001d00057c82 */ /* 0x000fe20008000000 */
[----:B------:R-:W-:Y:S01]  /*17cd0*/  LOP3.LUT R3, R3, 0x3fff, RZ, 0xc0, !PT ;  /* 0x00003fff03037812 */ /* 0x000fe200078ec0ff */
[----:B------:R-:W-:Y:S01]  /*17ce0*/  IMAD.MOV.U32 R11, RZ, RZ, -0x7fffffe0 ;  /* 0x80000020ff0b7424 */ /* 0x000fe200078e00ff */
[----:B------:R-:W-:Y:S01]  /*17cf0*/  R2UR UR7, R7 ;  /* 0x00000000070772ca */ /* 0x000fe200000e0000 */
[----:B------:R-:W-:Y:S01]  /*17d00*/  UMOV UR9, UR29 ;  /* 0x0000001d00097c82 */ /* 0x000fe20008000000 */
[----:B------:R-:W-:Y:S01]  /*17d10*/  LOP3.LUT R9, R3, 0x10000, RZ, 0xfc, !PT ;  /* 0x0001000003097812 */ /* 0x000fe200078efcff */
[----:B------:R-:W-:Y:S01]  /*17d20*/  ULOP3.LUT UR28, UR28, 0x10000, URZ, 0xfc, !UPT ;  /* 0x000100001c1c7892 */ /* 0x000fe2000f8efc3f */
[----:B------:R-:W-:Y:S01]  /*17d30*/  R2UR UR11, R11 ;  /* 0x000000000b0b72ca */ /* 0x000fe200000e0000 */
[----:B------:R-:W-:Y:S01]  /*17d40*/  UMOV UR13, UR29 ;  /* 0x0000001d000d7c82 */ /* 0x000fe20008000000 */
[----:B------:R-:W-:Y:S01]  /*17d50*/  R2UR UR15, R7 ;  /* 0x00000000070f72ca */ /* 0x000fe200000e0000 */
[----:B------:R-:W-:Y:S01]  /*17d60*/  IMAD R4, R202, 0x780, R9 ;  /* 0x00000780ca047824 */ /* 0x000fe200078e0209 */
[----:B------:R-:W-:Y:S01]  /*17d70*/  R2UR UR19, R11 ;  /* 0x000000000b1372ca */ /* 0x000fe200000e0000 */
[----:B------:R-:W-:Y:S01]  /*17d80*/  UMOV UR17, UR29 ;  /* 0x0000001d00117c82 */ /* 0x000fe20008000000 */
[----:B------:R-:W-:Y:S01]  /*17d90*/  UMOV UR4, UR28 ;  /* 0x0000001c00047c82 */ /* 0x000fe20008000000 */
[C---:B------:R-:W-:Y:S01]  /*17da0*/  VIADD R10, R4.reuse, 0x100 ;  /* 0x00000100040a7836 */ /* 0x040fe20000000000 */
[C---:B------:R-:W-:Y:S01]  /*17db0*/  R2UR UR30, R4.reuse ;  /* 0x00000000041e72ca */ /* 0x040fe200000e0000 */
[----:B------:R-:W-:Y:S01]  /*17dc0*/  UMOV UR8, UR28 ;  /* 0x0000001c00087c82 */ /* 0x000fe20008000000 */
[----:B------:R-:W-:Y:S01]  /*17dd0*/  IADD3 R6, R4, 0x80, RZ ;  /* 0x0000008004067810 */ /* 0x000fe20007ffe0ff */
[----:B------:R-:W-:Y:S01]  /*17de0*/  UMOV UR12, UR28 ;  /* 0x0000001c000c7c82 */ /* 0x000fe20008000000 */
[----:B------:R-:W-:Y:S01]  /*17df0*/  R2UR UR10, R10 ;  /* 0x000000000a0a72ca */ /* 0x000fe200000e0000 */
[----:B------:R-:W-:Y:S01]  /*17e00*/  VIADD R10, R4, 0x200 ;  /* 0x00000200040a7836 */ /* 0x000fe20000000000 */
[----:B------:R-:W-:Y:S01]  /*17e10*/  R2UR UR6, R6 ;  /* 0x00000000060672ca */ /* 0x000fe200000e0000 */
[----:B------:R-:W-:Y:S01]  /*17e20*/  UMOV UR16, UR28 ;  /* 0x0000001c00107c82 */ /* 0x000fe20008000000 */
[----:B------:R-:W-:Y:S01]  /*17e30*/  IADD3 R6, R4, 0x180, RZ ;  /* 0x0000018004067810 */ /* 0x000fe20007ffe0ff */
[----:B------:R-:W-:Y:S01]  /*17e40*/  IMAD.MOV.U32 R7, RZ, RZ, -0x7fffffe0 ;  /* 0x80000020ff077424 */ /* 0x000fe200078e00ff */
[----:B------:R-:W-:Y:S01]  /*17e50*/  R2UR UR18, R10 ;  /* 0x000000000a1272ca */ /* 0x000fe200000e0000 */
[----:B------:R-:W-:Y:S01]  /*17e60*/  UIADD3 UR44, UR28, 0x2, URZ ;  /* 0x000000021c2c7890 */ /* 0x000fe2000fffe03f */
[----:B------:R-:W-:Y:S01]  /*17e70*/  R2UR UR14, R6 ;  /* 0x00000000060e72ca */ /* 0x000fe200000e0000 */
[----:B------:R-:W-:Y:S01]  /*17e80*/  QGMMA.64x32x32.F32.E4M3.E4M3 R92, gdesc[UR28], RZ, !UPT, gsb0 ;  /* 0x006000001c5c79f3 */ /* 0x000fe2000c0008ff */
[C---:B------:R-:W-:Y:S01]  /*17e90*/  VIADD R6, R4.reuse, 0x2 ;  /* 0x0000000204067836 */ /* 0x040fe20000000000 */
[----:B------:R-:W-:Y:S01]  /*17ea0*/  R2UR UR47, R7 ;  /* 0x00000000072f72ca */ /* 0x000fe200000e0000 */
[----:B------:R-:W-:Y:S01]  /*17eb0*/  UMOV UR45, 0x80000020 ;  /* 0x80000020002d7882 */ /* 0x000fe20000000000 */
[----:B------:R-:W-:Y:S01]  /*17ec0*/  IMAD.MOV.U32 R11, RZ, RZ, -0x7fffffe0 ;  /* 0x80000020ff0b7424 */ /* 0x000fe200078e00ff */
[C---:B------:R-:W-:Y:S01]  /*17ed0*/  IADD3 R10, R4.reuse, 0x82, RZ ;  /* 0x00000082040a7810 */ /* 0x040fe20007ffe0ff */
[----:B------:R-:W-:Y:S01]  /*17ee0*/  VIADD R12, R4, 0x102 ;  /* 0x00000102040c7836 */ /* 0x000fe20000000000 */
[----:B------:R-:W-:Y:S01]  /*17ef0*/  R2UR UR46, R6 ;  /* 0x00000000062e72ca */ /* 0x000fe200000e0000 */
[----:B------:R-:W-:Y:S01]  /*17f00*/  IMAD.MOV.U32 R13, RZ, RZ, -0x7fffffe0 ;  /* 0x80000020ff0d7424 */ /* 0x000fe200078e00ff */
[----:B------:R-:W-:Y:S01]  /*17f10*/  IADD3 R6, R4, 0x182, RZ ;  /* 0x0000018204067810 */ /* 0x000fe20007ffe0ff */
[----:B------:R-:W-:Y:S01]  /*17f20*/  IMAD.MOV.U32 R7, RZ, RZ, -0x7fffffe0 ;  /* 0x80000020ff077424 */ /* 0x000fe200078e00ff */
[----:B------:R-:W-:-:S04]  /*17f30*/  MOV R5, 0x80000020 ;  /* 0x8000002000057802 */ /* 0x000fc80000000f00 */
[----:B------:R-:W-:Y:S01]  /*17f40*/  R2UR UR43, R5 ;  /* 0x00000000052b72ca */ /* 0x000fe200000e0000 */
[----:B------:R-:W-:Y:S02]  /*17f50*/  WARPGROUP.DEPBAR.LE gsb0, 0x0 ;  /* 0x00008000000079c5 */ /* 0x000fe40000010000 */
[----:B------:R-:W-:-:S06]  /*17f60*/  WARPGROUP.ARRIVE ;  /* 0x00000000000079c5 */ /* 0x000fcc0000000000 */
[----:B------:R-:W-:Y:S01]  /*17f70*/  QGMMA.64x32x32.F32.E4M3.E4M3 R76, gdesc[UR4], RZ, !UPT, gsb0 ;  /* 0x00600000044c79f3 */ /* 0x000fe2000c0008ff */
[----:B------:R-:W-:Y:S01]  /*17f80*/  R2UR UR6, R10 ;  /* 0x000000000a0672ca */ /* 0x000fe200000e0000 */
[----:B------:R-:W-:Y:S01]  /*17f90*/  UMOV UR4, UR44 ;  /* 0x0000002c00047c82 */ /* 0x000fe20008000000 */
[----:B------:R-:W-:Y:S01]  /*17fa0*/  R2UR UR7, R11 ;  /* 0x000000000b0772ca */ /* 0x000fe200000e0000 */
[----:B------:R-:W-:Y:S01]  /*17fb0*/  UMOV UR5, UR45 ;  /* 0x0000002d00057c82 */ /* 0x000fe20008000000 */
[----:B------:R-:W-:Y:S01]  /*17fc0*/  VIADD R10, R4, 0x202 ;  /* 0x00000202040a7836 */ /* 0x000fe20000000000 */
[----:B------:R-:W-:Y:S01]  /*17fd0*/  MOV R11, 0x80000020 ;  /* 0x80000020000b7802 */ /* 0x000fe20000000f00 */
[----:B------:R-:W-:Y:S02]  /*17fe0*/  WARPGROUP.DEPBAR.LE gsb0, 0x0 ;  /* 0x00008000000079c5 */ /* 0x000fe40000010000 */
[----:B------:R-:W-:-:S06]  /*17ff0*/  WARPGROUP.ARRIVE ;  /* 0x00000000000079c5 */ /* 0x000fcc0000000000 */
[----:B------:R-:W-:Y:S01]  /*18000*/  QGMMA.64x32x32.F32.E4M3.E4M3 R60, gdesc[UR8], RZ, !UPT, gsb0 ;  /* 0x00600000083c79f3 */ /* 0x000fe2000c0008ff */
[----:B------:R-:W-:Y:S01]  /*18010*/  R2UR UR10, R12 ;  /* 0x000000000c0a72ca */ /* 0x000fe200000e0000 */
[----:B------:R-:W-:Y:S01]  /*18020*/  UMOV UR8, UR44 ;  /* 0x0000002c00087c82 */ /* 0x000fe20008000000 */
[----:B------:R-:W-:Y:S01]  /*18030*/  R2UR UR11, R13 ;  /* 0x000000000d0b72ca */ /* 0x000fe200000e0000 */
[----:B------:R-:W-:Y:S01]  /*18040*/  UMOV UR9, UR45 ;  /* 0x0000002d00097c82 */ /* 0x000fe20008000000 */
[----:B------:R-:W-:Y:S02]  /*18050*/  VIADD R12, R4, 0x380 ;  /* 0x00000380040c7836 */ /* 0x000fe40000000000 */
[----:B------:R-:W-:Y:S01]  /*18060*/  IMAD.MOV.U32 R13, RZ, RZ, -0x7fffffe0 ;  /* 0x80000020ff0d7424 */ /* 0x000fe200078e00ff */
[----:B------:R-:W-:Y:S02]  /*18070*/  WARPGROUP.DEPBAR.LE gsb0, 0x0 ;  /* 0x00008000000079c5 */ /* 0x000fe40000010000 */
[----:B---3--:R-:W-:-:S06]  /*18080*/  WARPGROUP.ARRIVE ;  /* 0x00000000000079c5 */ /* 0x008fcc0000000000 */
        /* <DEDUP_REMOVED lines=8> */
[----:B--2---:R-:W-:-:S06]  /*18110*/  WARPGROUP.ARRIVE ;  /* 0x00000000000079c5 */ /* 0x004fcc0000000000 */
        /* <DEDUP_REMOVED lines=8> */
[----:B------:R-:W-:-:S06]  /*181a0*/  WARPGROUP.ARRIVE ;  /* 0x00000000000079c5 */ /* 0x000fcc0000000000 */
[----:B------:R-:W-:Y:S03]  /*181b0*/  QGMMA.64x32x32.F32.E4M3.E4M3 R92, gdesc[UR44], R92, gsb0 ;  /* 0x006000002c5c79f3 */ /* 0x000fe6000800085c */
[----:B------:R-:W-:Y:S02]  /*181c0*/  WARPGROUP.DEPBAR.LE gsb0, 0x0 ;  /* 0x00008000000079c5 */ /* 0x000fe40000010000 */
[----:B------:R-:W-:-:S06]  /*181d0*/  WARPGROUP.ARRIVE ;  /* 0x00000000000079c5 */ /* 0x000fcc0000000000 */
[----:B------:R-:W-:Y:S01]  /*181e0*/  QGMMA.64x32x32.F32.E4M3.E4M3 R76, gdesc[UR4], R76, gsb0 ;  /* 0x00600000044c79f3 */ /* 0x000fe2000800084c */
[----:B------:R-:W-:Y:S01]  /*181f0*/  R2UR UR6, R6 ;  /* 0x00000000060672ca */ /* 0x000fe200000e0000 */
[----:B------:R-:W-:Y:S01]  /*18200*/  UIADD3 UR4, UR28, 0x200, URZ ;  /* 0x000002001c047890 */ /* 0x000fe2000fffe03f */
[----:B------:R-:W-:Y:S01]  /*18210*/  R2UR UR7, R7 ;  /* 0x00000000070772ca */ /* 0x000fe200000e0000 */
[----:B------:R-:W-:Y:S01]  /*18220*/  UMOV UR5, 0x80000020 ;  /* 0x8000002000057882 */ /* 0x000fe20000000000 */
[----:B------:R-:W-:Y:S01]  /*18230*/  VIADD R6, R4, 0x400 ;  /* 0x0000040004067836 */ /* 0x000fe20000000000 */
[----:B------:R-:W-:Y:S01]  /*18240*/  UMOV UR21, UR5 ;  /* 0x0000000500157c82 */ /* 0x000fe20008000000 */
[----:B------:R-:W-:Y:S02]  /*18250*/  IMAD.MOV.U32 R7, RZ, RZ, -0x7fffffe0 ;  /* 0x80000020ff077424 */ /* 0x000fe400078e00ff */
[----:B------:R-:W-:Y:S01]  /*18260*/  UMOV UR20, UR4 ;  /* 0x0000000400147c82 */ /* 0x000fe20008000000 */
[----:B------:R-:W-:-:S02]  /*18270*/  WARPGROUP.DEPBAR.LE gsb0, 0x0 ;  /* 0x00008000000079c5 */ /* 0x000fc40000010000 */
[----:B------:R-:W-:-:S06]  /*18280*/  WARPGROUP.ARRIVE ;  /* 0x00000000000079c5 */ /* 0x000fcc0000000000 */
[----:B------:R-:W-:Y:S01]  /*18290*/  QGMMA.64x32x32.F32.E4M3.E4M3 R60, gdesc[UR8], R60, gsb0 ;  /* 0x00600000083c79f3 */ /* 0x000fe2000800083c */
[----:B------:R-:W-:Y:S01]  /*182a0*/  R2UR UR10, R10 ;  /* 0x000000000a0a72ca */ /* 0x000fe200000e0000 */
[----:B------:R-:W-:Y:S01]  /*182b0*/  UMOV UR8, UR4 ;  /* 0x0000000400087c82 */ /* 0x000fe20008000000 */
[----:B------:R-:W-:Y:S01]  /*182c0*/  R2UR UR11, R11 ;  /* 0x000000000b0b72ca */ /* 0x000fe200000e0000 */
[----:B------:R-:W-:Y:S01]  /*182d0*/  UMOV UR9, UR5 ;  /* 0x0000000500097c82 */ /* 0x000fe20008000000 */
[----:B------:R-:W-:Y:S01]  /*182e0*/  IMAD.MOV.U32 R11, RZ, RZ, -0x7fffffe0 ;  /* 0x80000020ff0b7424 */ /* 0x000fe200078e00ff */
[----:B------:R-:W-:-:S04]  /*182f0*/  IADD3 R10, R4, 0x480, RZ ;  /* 0x00000480040a7810 */ /* 0x000fc80007ffe0ff */
[----:B------:R-:W-:Y:S02]  /*18300*/  R2UR UR22, R10 ;  /* 0x000000000a1672ca */ /* 0x000fe400000e0000 */
[----:B------:R-:W-:Y:S01]  /*18310*/  R2UR UR23, R11 ;  /* 0x000000000b1772ca */ /* 0x000fe200000e0000 */
[----:B------:R-:W-:Y:S01]  /*18320*/  IMAD.MOV.U32 R11, RZ, RZ, -0x7fffffe0 ;  /* 0x80000020ff0b7424 */ /* 0x000fe200078e00ff */
[----:B------:R-:W-:Y:S01]  /*18330*/  IADD3 R10, R4, 0x302, RZ ;  /* 0x00000302040a7810 */ /* 0x000fe20007ffe0ff */
[----:B------:R-:W-:Y:S02]  /*18340*/  WARPGROUP.DEPBAR.LE gsb0, 0x0 ;  /* 0x00008000000079c5 */ /* 0x000fe40000010000 */
[----:B------:R-:W-:-:S06]  /*18350*/  WARPGROUP.ARRIVE ;  /* 0x00000000000079c5 */ /* 0x000fcc0000000000 */
[----:B------:R-:W-:Y:S01]  /*18360*/  QGMMA.64x32x32.F32.E4M3.E4M3 R44, gdesc[UR12], R44, gsb0 ;  /* 0x006000000c2c79f3 */ /* 0x000fe2000800082c */
        /* <DEDUP_REMOVED lines=25> */
[----:B------:R-:W-:Y:S01]  /*18500*/  IMAD.MOV.U32 R7, RZ, RZ, -0x7fffffe0 ;  /* 0x80000020ff077424 */ /* 0x000fe200078e00ff */
[----:B------:R-:W-:Y:S01]  /*18510*/  IADD3 R6, R4, 0x402, RZ ;  /* 0x0000040204067810 */ /* 0x000fe20007ffe0ff */
[----:B------:R-:W-:Y:S02]  /*18520*/  UMOV UR25, UR9 ;  /* 0x0000000900197c82 */ /* 0x000fe40008000000 */
        /* <DEDUP_REMOVED lines=8> */
[----:B------:R-:W-:Y:S01]  /*185b0*/  VIADD R10, R4, 0x482 ;  /* 0x00000482040a7836 */ /* 0x000fe20000000000 */
[----:B------:R-:W-:-:S04]  /*185c0*/  MOV R11, 0x80000020 ;  /* 0x80000020000b7802 */ /* 0x000fc80000000f00 */
[----:B------:R-:W-:Y:S01]  /*185d0*/  R2UR UR26, R10 ;  /* 0x000000000a1a72ca */ /* 0x000fe200000e0000 */
[----:B------:R-:W-:Y:S01]  /*185e0*/  VIADD R10, R4, 0x580 ;  /* 0x00000580040a7836 */ /* 0x000fe20000000000 */
[----:B------:R-:W-:Y:S01]  /*185f0*/  R2UR UR27, R11 ;  /* 0x000000000b1b72ca */ /* 0x000fe200000e0000 */
        /* <DEDUP_REMOVED lines=75> */
[C---:B------:R-:W-:Y:S01]  /*18ab0*/  IADD3 R6, R4.reuse, 0x682, RZ ;  /* 0x0000068204067810 */ /* 0x040fe20007ffe0ff */
[----:B------:R-:W-:Y:S01]  /*18ac0*/  VIADD R4, R4, 0x702 ;  /* 0x0000070204047836 */ /* 0x000fe20000000000 */
[----:B------:R-:W-:Y:S01]  /*18ad0*/  UMOV UR41, UR17 ;  /* 0x0000001100297c82 */ /* 0x000fe20008000000 */
[----:B------:R-:W-:-:S03]  /*18ae0*/  UMOV UR40, UR16 ;  /* 0x0000001000287c82 */ /* 0x000fc60008000000 */
[----:B------:R-:W-:Y:S01]  /*18af0*/  R2UR UR42, R4 ;  /* 0x00000000042a72ca */ /* 0x000fe200000e0000 */
[----:B------:R-:W-:Y:S02]  /*18b00*/  WARPGROUP.DEPBAR.LE gsb0, 0x0 ;  /* 0x00008000000079c5 */ /* 0x000fe40000010000 */
[----:B------:R-:W-:-:S06]  /*18b10*/  WARPGROUP.ARRIVE ;  /* 0x00000000000079c5 */ /* 0x000fcc0000000000 */
[----:B------:R-:W-:Y:S01]  /*18b20*/  QGMMA.64x32x32.F32.E4M3.E4M3 R60, gdesc[UR20], R60, gsb0 ;  /* 0x00600000143c79f3 */ /* 0x000fe2000800083c */
[----:B------:R-:W-:Y:S01]  /*18b30*/  R2UR UR22, R10 ;  /* 0x000000000a1672ca */ /* 0x000fe200000e0000 */
[----:B------:R-:W-:Y:S01]  /*18b40*/  UMOV UR20, UR16 ;  /* 0x0000001000147c82 */ /* 0x000fe20008000000 */
[----:B------:R-:W-:Y:S01]  /*18b50*/  R2UR UR23, R11 ;  /* 0x000000000b1772ca */ /* 0x000fe200000e0000 */
[----:B------:R-:W-:Y:S01]  /*18b60*/  UMOV UR21, UR17 ;  /* 0x0000001100157c82 */ /* 0x000fe20008000000 */
        /* <DEDUP_REMOVED lines=30> */
[----:B------:R-:W-:Y:S05]  /*18d50*/  @!P0 BRA `(.L_x_583) ;  /* 0x0000000000048947 */ /* 0x000fea0003800000 */
[----:B------:R-:W-:Y:S01]  /*18d60*/  BPT.TRAP 0x1 ;  /* 0x000000040000795c */ /* 0x000fe20000300000 */
.L_x_583:
[C---:B------:R-:W-:Y:S01]  /*18d70*/  FMUL.FTZ R3, R2.reuse, R92 ;  /* 0x0000005c02037220 */ /* 0x040fe20000410000 */
[C---:B------:R-:W-:Y:S01]  /*18d80*/  FMUL.FTZ R4, R2.reuse, R93 ;  /* 0x0000005d02047220 */ /* 0x040fe20000410000 */
[C---:B------:R-:W-:Y:S01]  /*18d90*/  FMUL.FTZ R8, R2.reuse, R96 ;  /* 0x0000006002087220 */ /* 0x040fe20000410000 */
        /* <DEDUP_REMOVED lines=9> */
[----:B------:R-:W-:Y:S01]  /*18e30*/  IADD3 R34, R159, 0xa0, -R218 ;  /* 0x000000a09f227810 */ /* 0x000fe20007ffe8da */
        /* <DEDUP_REMOVED lines=8> */
[----:B------:R-:W-:Y:S01]  /*18ec0*/  IMAD R34, R147, -0xa0, R34 ;  /* 0xffffff6093227824 */ /* 0x000fe200078e0222 */
[----:B------:R-:W2:Y:S01]  /*18ed0*/  MUFU.TANH R8, R8 ;  /* 0x0000000800087308 */ /* 0x000ea20000002400 */
[C---:B------:R-:W-:Y:S01]  /*18ee0*/  FMUL.FTZ R6, R2.reuse, R95 ;  /* 0x0000005f02067220 */ /* 0x040fe20000410000 */
[C---:B------:R-:W-:Y:S01]  /*18ef0*/  FMUL.FTZ R91, R2.reuse, R48 ;  /* 0x00000030025b7220 */ /* 0x040fe20000410000 */
[C---:B------:R-:W-:Y:S01]  /*18f00*/  FMUL.FTZ R15, R2.reuse, R101 ;  /* 0x00000065020f7220 */ /* 0x040fe20000410000 */
[C---:B------:R-:W-:Y:S01]  /*18f10*/  FMUL.FTZ R48, R2.reuse, R50 ;  /* 0x0000003202307220 */ /* 0x040fe20000410000 */
[C---:B------:R-:W-:Y:S01]  /*18f20*/  FMUL.FTZ R50, R2.reuse, R55 ;  /* 0x0000003702327220 */ /* 0x040fe20000410000 */
[C---:B------:R-:W-:Y:S01]  /*18f30*/  FMUL.FTZ R55, R2.reuse, R58 ;  /* 0x0000003a02377220 */ /* 0x040fe20000410000 */
[C---:B------:R-:W-:Y:S01]  /*18f40*/  FMUL.FTZ R10, R2.reuse, R98 ;  /* 0x00000062020a7220 */ /* 0x040fe20000410000 */
[----:B------:R-:W3:Y:S01]  /*18f50*/  MUFU.TANH R11, R11 ;  /* 0x0000000b000b7308 */ /* 0x000ee20000002400 */
[----:B------:R-:W-:Y:S01]  /*18f60*/  FMUL.FTZ R58, R2, R28 ;  /* 0x0000001c023a7220 */ /* 0x000fe20000410000 */
[----:B------:R-:W-:Y:S01]  /*18f70*/  ISETP.GT.AND P1, PT, R34, RZ, PT ;  /* 0x000000ff2200720c */ /* 0x000fe20003f24270 */
[----:B------:R-:W-:Y:S01]  /*18f80*/  FMUL.FTZ R26, R2, R104 ;  /* 0x00000068021a7220 */ /* 0x000fe20000410000 */
[----:B------:R-:W-:Y:S01]  /*18f90*/  ISETP.GT.AND P2, PT, R34, 0x1, PT ;  /* 0x000000012200780c */ /* 0x000fe20003f44270 */
[C---:B------:R-:W-:Y:S01]  /*18fa0*/  FMUL.FTZ R28, R2.reuse, R31 ;  /* 0x0000001f021c7220 */ /* 0x040fe20000410000 */
[C---:B------:R-:W-:Y:S01]  /*18fb0*/  FMUL.FTZ R31, R2.reuse, R32 ;  /* 0x00000020021f7220 */ /* 0x040fe20000410000 */
[C---:B------:R-:W-:Y:S01]  /*18fc0*/  FMUL.FTZ R7, R2.reuse, R99 ;  /* 0x0000006302077220 */ /* 0x040fe20000410000 */
[----:B------:R-:W4:Y:S01]  /*18fd0*/  MUFU.TANH R5, R5 ;  /* 0x0000000500057308 */ /* 0x000f220000002400 */
[C---:B------:R-:W-:Y:S01]  /*18fe0*/  FMUL.FTZ R32, R2.reuse, R33 ;  /* 0x0000002102207220 */ /* 0x040fe20000410000 */
[----:B------:R-:W-:Y:S01]  /*18ff0*/  FMUL.FTZ R33, R2, R36 ;  /* 0x0000002402217220 */ /* 0x000fe20000410000 */
[----:B------:R-:W-:Y:S01]  /*19000*/  ISETP.GT.AND P3, PT, R34, 0x8, PT ;  /* 0x000000082200780c */ /* 0x000fe20003f64270 */
[C---:B------:R-:W-:Y:S01]  /*19010*/  FMUL.FTZ R24, R2.reuse, R105 ;  /* 0x0000006902187220 */ /* 0x040fe20000410000 */
[----:B0-----:R-:W-:Y:S01]  /*19020*/  FSEL R3, R3, -INF , P1 ;  /* 0xff80000003037808 */ /* 0x001fe20000800000 */
[----:B------:R-:W-:Y:S01]  /*19030*/  FMUL.FTZ R36, R2, R37 ;  /* 0x0000002502247220 */ /* 0x000fe20000410000 */
[----:B-1----:R-:W-:Y:S01]  /*19040*/  FSEL R4, R4, -INF , P2 ;  /* 0xff80000004047808 */ /* 0x002fe20001000000 */
[----:B------:R-:W0:Y:S01]  /*19050*/  MUFU.TANH R14, R14 ;  /* 0x0000000e000e7308 */ /* 0x000e220000002400 */
[C---:B------:R-:W-:Y:S01]  /*19060*/  FMUL.FTZ R37, R2.reuse, R40 ;  /* 0x0000002802257220 */ /* 0x040fe20000410000 */
[C---:B------:R-:W-:Y:S01]  /*19070*/  FMUL.FTZ R40, R2.reuse, R41 ;  /* 0x0000002902287220 */ /* 0x040fe20000410000 */
[C---:B------:R-:W-:Y:S01]  /*19080*/  FMUL.FTZ R13, R2.reuse, R102 ;  /* 0x00000066020d7220 */ /* 0x040fe20000410000 */
[----:B------:R-:W-:Y:S01]  /*19090*/  FMUL.FTZ R92, R2, R76 ;  /* 0x0000004c025c7220 */ /* 0x000fe20000410000 */
[----:B------:R-:W-:Y:S01]  /*190a0*/  ISETP.GT.AND P4, PT, R34, 0x9, PT ;  /* 0x000000092200780c */ /* 0x000fe20003f84270 */
[----:B------:R-:W-:Y:S01]  /*190b0*/  FMUL.FTZ R12, R2, R103 ;  /* 0x00000067020c7220 */ /* 0x000fe20000410000 */
[----:B--2---:R-:W-:Y:S01]  /*190c0*/  FSEL R8, R8, -INF , P3 ;  /* 0xff80000008087808 */ /* 0x004fe20001800000 */
[----:B------:R-:W1:Y:S01]  /*190d0*/  MUFU.TANH R6, R6 ;  /* 0x0000000600067308 */ /* 0x000e620000002400 */
[----:B------:R-:W-:Y:S01]  /*190e0*/  FMNMX.FTZ R41, R3, R4, !PT ;  /* 0x0000000403297209 */ /* 0x000fe20007810000 */
[----:B------:R-:W-:Y:S01]  /*190f0*/  FMUL.FTZ R77, R2, R77 ;  /* 0x0000004d024d7220 */ /* 0x000fe20000410000 */
[----:B------:R-:W-:Y:S01]  /*19100*/  ISETP.GT.AND P5, PT, R34, 0x10, PT ;  /* 0x000000102200780c */ /* 0x000fe20003fa4270 */
[C---:B------:R-:W-:Y:S01]  /*19110*/  FMUL.FTZ R20, R2.reuse, R106 ;  /* 0x0000006a02147220 */ /* 0x040fe20000410000 */
[----:B---3--:R-:W-:Y:S01]  /*19120*/  FSEL R11, R11, -INF , P4 ;  /* 0xff8000000b0b7808 */ /* 0x008fe20002000000 */
[----:B------:R-:W-:Y:S01]  /*19130*/  FMUL.FTZ R76, R2, R78 ;  /* 0x0000004e024c7220 */ /* 0x000fe20000410000 */
[----:B------:R-:W-:Y:S01]  /*19140*/  FMNMX.FTZ R94, R8, R41, !PT ;  /* 0x00000029085e7209 */ /* 0x000fe20007810000 */
[----:B------:R-:W2:Y:S01]  /*19150*/  MUFU.TANH R15, R15 ;  /* 0x0000000f000f7308 */ /* 0x000ea20000002400 */
[----:B----4-:R-:W-:Y:S01]  /*19160*/  FSEL R5, R5, -INF , P1 ;  /* 0xff80000005057808 */ /* 0x010fe20000800000 */
[----:B------:R-:W-:Y:S01]  /*19170*/  FMUL.FTZ R78, R2, R81 ;  /* 0x00000051024e7220 */ /* 0x000fe20000410000 */
[----:B------:R-:W-:Y:S01]  /*19180*/  ISETP.GT.AND P1, PT, R34, 0x11, PT ;  /* 0x000000112200780c */ /* 0x000fe20003f24270 */
[----:B------:R-:W-:Y:S01]  /*19190*/  FMUL.FTZ R81, R2, R83 ;  /* 0x0000005302517220 */ /* 0x000fe20000410000 */
[----:B0-----:R-:W-:Y:S01]  /*191a0*/  FSEL R14, R14, -INF , P5 ;  /* 0xff8000000e0e7808 */ /* 0x001fe20002800000 */
[----:B------:R-:W-:Y:S01]  /*191b0*/  FMUL.FTZ R21, R2, R107 ;  /* 0x0000006b02157220 */ /* 0x000fe20000410000 */
[----:B------:R-:W-:Y:S01]  /*191c0*/  FMNMX.FTZ R41, R11, R94, !PT ;  /* 0x0000005e0b297209 */ /* 0x000fe20007810000 */
[----:B------:R-:W0:Y:S01]  /*191d0*/  MUFU.TANH R10, R10 ;  /* 0x0000000a000a7308 */ /* 0x000e220000002400 */
[----:B-1----:R-:W-:Y:S01]  /*191e0*/  FSEL R6, R6, -INF , P2 ;  /* 0xff80000006067808 */ /* 0x002fe20001000000 */
[----:B------:R-:W-:Y:S01]  /*191f0*/  FMUL.FTZ R83, R2, R84 ;  /* 0x0000005402537220 */ /* 0x000fe20000410000 */
[----:B------:R-:W-:Y:S01]  /*19200*/  ISETP.GT.AND P2, PT, R34, 0x18, PT ;  /* 0x000000182200780c */ /* 0x000fe20003f44270 */
[----:B------:R-:W-:Y:S01]  /*19210*/  FMUL.FTZ R84, R2, R86 ;  /* 0x0000005602547220 */ /* 0x000fe20000410000 */
[----:B------:R-:W-:Y:S01]  /*19220*/  FMNMX.FTZ R94, R14, R41, !PT ;  /* 0x000000290e5e7209 */ /* 0x000fe20007810000 */
[C---:B------:R-:W-:Y:S01]  /*19230*/  FMUL.FTZ R86, R2.reuse, R88 ;  /* 0x0000005802567220 */ /* 0x040fe20000410000 */
[C---:B------:R-:W-:Y:S01]  /*19240*/  FMUL.FTZ R88, R2.reuse, R90 ;  /* 0x0000005a02587220 */ /* 0x040fe20000410000 */
[----:B------:R-:W1:Y:S01]  /*19250*/  MUFU.TANH R26, R26 ;  /* 0x0000001a001a7308 */ /* 0x000e620000002400 */
[----:B--2---:R-:W-:Y:S01]  /*19260*/  FSEL R15, R15, -INF , P1 ;  /* 0xff8000000f0f7808 */ /* 0x004fe20000800000 */
[C---:B------:R-:W-:Y:S01]  /*19270*/  FMUL.FTZ R90, R2.reuse, R49 ;  /* 0x00000031025a7220 */ /* 0x040fe20000410000 */
[C---:B------:R-:W-:Y:S01]  /*19280*/  FMUL.FTZ R49, R2.reuse, R51 ;  /* 0x0000003302317220 */ /* 0x040fe20000410000 */
[C---:B------:R-:W-:Y:S01]  /*19290*/  FMUL.FTZ R51, R2.reuse, R54 ;  /* 0x0000003602337220 */ /* 0x040fe20000410000 */
[----:B------:R-:W-:Y:S01]  /*192a0*/  FMNMX.FTZ R41, R15, R94, !PT ;  /* 0x0000005e0f297209 */ /* 0x000fe20007810000 */
[C---:B------:R-:W-:Y:S01]  /*192b0*/  FMUL.FTZ R54, R2.reuse, R59 ;  /* 0x0000003b02367220 */ /* 0x040fe20000410000 */
[----:B------:R-:W-:Y:S01]  /*192c0*/  FMUL.FTZ R60, R2, R60 ;  /* 0x0000003c023c7220 */ /* 0x000fe20000410000 */
[----:B------:R-:W2:Y:S01]  /*192d0*/  MUFU.TANH R7, R7 ;  /* 0x0000000700077308 */ /* 0x000ea20000002400 */
[----:B0-----:R-:W-:Y:S01]  /*192e0*/  FSEL R10, R10, -INF , P3 ;  /* 0xff8000000a0a7808 */ /* 0x001fe20001800000 */
[----:B------:R-:W-:Y:S01]  /*192f0*/  FMUL.FTZ R61, R2, R61 ;  /* 0x0000003d023d7220 */ /* 0x000fe20000410000 */
[----:B------:R-:W-:Y:S01]  /*19300*/  ISETP.GT.AND P3, PT, R34, 0x19, PT ;  /* 0x000000192200780c */ /* 0x000fe20003f64270 */
[C---:B------:R-:W-:Y:S01]  /*19310*/  FMUL.FTZ R64, R2.reuse, R64 ;  /* 0x0000004002407220 */ /* 0x040fe20000410000 */
[C---:B------:R-:W-:Y:S01]  /*19320*/  FMUL.FTZ R65, R2.reuse, R65 ;  /* 0x0000004102417220 */ /* 0x040fe20000410000 */
[C---:B------:R-:W-:Y:S01]  /*19330*/  FMUL.FTZ R62, R2.reuse, R62 ;  /* 0x0000003e023e7220 */ /* 0x040fe20000410000 */
[----:B------:R-:W-:Y:S01]  /*19340*/  FMUL.FTZ R68, R2, R68 ;  /* 0x0000004402447220 */ /* 0x000fe20000410000 */
[----:B------:R-:W0:Y:S01]  /*19350*/  MUFU.TANH R24, R24 ;  /* 0x0000001800187308 */ /* 0x000e220000002400 */
[----:B-1----:R-:W-:Y:S01]  /*19360*/  FSEL R26, R26, -INF , P2 ;  /* 0xff8000001a1a7808 */ /* 0x002fe20001000000 */
[C---:B------:R-:W-:Y:S01]  /*19370*/  FMUL.FTZ R63, R2.reuse, R63 ;  /* 0x0000003f023f7220 */ /* 0x040fe20000410000 */
[C---:B------:R-:W-:Y:S01]  /*19380*/  FMUL.FTZ R69, R2.reuse, R69 ;  /* 0x0000004502457220 */ /* 0x040fe20000410000 */
[----:B------:R-:W-:Y:S01]  /*19390*/  FMUL.FTZ R66, R2, R66 ;  /* 0x0000004202427220 */ /* 0x000fe20000410000 */
[----:B------:R-:W-:Y:S01]  /*193a0*/  FMNMX.FTZ R59, R26, R41, !PT ;  /* 0x000000291a3b7209 */ /* 0x000fe20007810000 */
[C---:B------:R-:W-:Y:S01]  /*193b0*/  FMUL.FTZ R72, R2.reuse, R72 ;  /* 0x0000004802487220 */ /* 0x040fe20000410000 */
[C---:B------:R-:W-:Y:S01]  /*193c0*/  FMUL.FTZ R67, R2.reuse, R67 ;  /* 0x0000004302437220 */ /* 0x040fe20000410000 */
[----:B------:R-:W1:Y:S01]  /*193d0*/  MUFU.TANH R13, R13 ;  /* 0x0000000d000d7308 */ /* 0x000e620000002400 */
[----:B--2---:R-:W-:Y:S01]  /*193e0*/  FSEL R7, R7, -INF , P4 ;  /* 0xff80000007077808 */ /* 0x004fe20002000000 */
[----:B------:R-:W-:Y:S01]  /*193f0*/  FMUL.FTZ R73, R2, R73 ;  /* 0x0000004902497220 */ /* 0x000fe20000410000 */
[----:B------:R-:W-:Y:S01]  /*19400*/  ISETP.GT.AND P4, PT, R34, 0x20, PT ;  /* 0x000000202200780c */ /* 0x000fe20003f84270 */
[C---:B------:R-:W-:Y:S01]  /*19410*/  FMUL.FTZ R70, R2.reuse, R70 ;  /* 0x0000004602467220 */ /* 0x040fe20000410000 */
[C---:B------:R-:W-:Y:S01]  /*19420*/  FMUL.FTZ R44, R2.reuse, R44 ;  /* 0x0000002c022c7220 */ /* 0x040fe20000410000 */
[C---:B------:R-:W-:Y:S01]  /*19430*/  FMUL.FTZ R71, R2.reuse, R71 ;  /* 0x0000004702477220 */ /* 0x040fe20000410000 */
[----:B------:R-:W-:Y:S01]  /*19440*/  FMUL.FTZ R45, R2, R45 ;  /* 0x0000002d022d7220 */ /* 0x000fe20000410000 */
[----:B------:R-:W2:Y:S01]  /*19450*/  MUFU.TANH R92, R92 ;  /* 0x0000005c005c7308 */ /* 0x000ea20000002400 */
[----:B0-----:R-:W-:Y:S01]  /*19460*/  FSEL R24, R24, -INF , P3 ;  /* 0xff80000018187808 */ /* 0x001fe20001800000 */
[C---:B------:R-:W-:Y:S01]  /*19470*/  FMUL.FTZ R74, R2.reuse, R74 ;  /* 0x0000004a024a7220 */ /* 0x040fe20000410000 */
[C---:B------:R-:W-:Y:S01]  /*19480*/  FMUL.FTZ R75, R2.reuse, R75 ;  /* 0x0000004b024b7220 */ /* 0x040fe20000410000 */
[C---:B------:R-:W-:Y:S01]  /*19490*/  FMUL.FTZ R46, R2.reuse, R46 ;  /* 0x0000002e022e7220 */ /* 0x040fe20000410000 */
[C---:B------:R-:W-:Y:S01]  /*194a0*/  FMUL.FTZ R52, R2.reuse, R52 ;  /* 0x0000003402347220 */ /* 0x040fe20000410000 */
[C---:B------:R-:W-:Y:S01]  /*194b0*/  FMUL.FTZ R47, R2.reuse, R47 ;  /* 0x0000002f022f7220 */ /* 0x040fe20000410000 */
[----:B------:R-:W-:Y:S01]  /*194c0*/  FMUL.FTZ R53, R2, R53 ;  /* 0x0000003502357220 */ /* 0x000fe20000410000 */
[----:B------:R-:W0:Y:S01]  /*194d0*/  MUFU.TANH R12, R12 ;  /* 0x0000000c000c7308 */ /* 0x000e220000002400 */
[----:B-1----:R-:W-:Y:S01]  /*194e0*/  FSEL R13, R13, -INF , P5 ;  /* 0xff8000000d0d7808 */ /* 0x002fe20002800000 */
[----:B------:R-:W-:Y:S01]  /*194f0*/  ULDC UR52, c[0x0][0x988] ;  /* 0x0002620000347ab9 */ /* 0x000fe20000000800 */
[----:B------:R-:W-:Y:S01]  /*19500*/  ISETP.GT.AND P5, PT, R34, 0x21, PT ;  /* 0x000000212200780c */ /* 0x000fe20003fa4270 */
[----:B------:R-:W-:-:S02]  /*19510*/  IMAD.U32 R97, RZ, RZ, UR52 ;  /* 0x00000034ff617e24 */ /* 0x000fc4000f8e00ff */
[C---:B------:R-:W-:Y:S01]  /*19520*/  FMUL.FTZ R103, R2.reuse, R35 ;  /* 0x0000002302677220 */ /* 0x040fe20000410000 */
[C---:B------:R-:W-:Y:S01]  /*19530*/  FMUL.FTZ R99, R2.reuse, R39 ;  /* 0x0000002702637220 */ /* 0x040fe20000410000 */
[----:B------:R-:W-:Y:S01]  /*19540*/  FMUL.FTZ R104, R2, R38 ;  /* 0x0000002602687220 */ /* 0x000fe20000410000 */
[----:B------:R-:W1:Y:S01]  /*19550*/  MUFU.TANH R77, R77 ;  /* 0x0000004d004d7308 */ /* 0x000e620000002400 */
[----:B--2---:R-:W-:Y:S01]  /*19560*/  FSEL R41, R92, -INF , P4 ;  /* 0xff8000005c297808 */ /* 0x004fe20002000000 */
[----:B------:R-:W-:Y:S01]  /*19570*/  FMUL.FTZ R102, R2, R42 ;  /* 0x0000002a02667220 */ /* 0x000fe20000410000 */
[----:B------:R-:W-:Y:S01]  /*19580*/  FMNMX.FTZ R92, R24, R59, !PT ;  /* 0x0000003b185c7209 */ /* 0x000fe20007810000 */
[----:B------:R-:W-:Y:S01]  /*19590*/  FMUL.FTZ R101, R2, R43 ;  /* 0x0000002b02657220 */ /* 0x000fe20000410000 */
[----:B------:R-:W-:Y:S02]  /*195a0*/  ULDC UR49, c[0x0][0x988] ;  /* 0x0002620000317ab9 */ /* 0x000fe40000000800 */
[----:B------:R-:W-:Y:S01]  /*195b0*/  FMNMX.FTZ R92, R41, R92, !PT ;  /* 0x0000005c295c7209 */ /* 0x000fe20007810000 */
[----:B------:R-:W2:Y:S01]  /*195c0*/  MUFU.TANH R20, R20 ;  /* 0x0000001400147308 */ /* 0x000ea20000002400 */
[----:B0-----:R-:W-:-:S02]  /*195d0*/  FSEL R12, R12, -INF , P1 ;  /* 0xff8000000c0c7808 */ /* 0x001fc40000800000 */
        /* <DEDUP_REMOVED lines=179> */
[----:B0-----:R-:W-:-:S04]  /*1a110*/  FSEL R98, R40, -INF , P5 ;  /* 0xff80000028627808 */ /* 0x001fc80002800000 */
[----:B------:R-:W-:-:S03]  /*1a120*/  FMNMX.FTZ R31, R98, R31, !PT ;  /* 0x0000001f621f7209 */ /* 0x000fc60007810000 */
[----:B------:R-:W0:Y:S01]  /*1a130*/  MUFU.TANH R99, R99 ;  /* 0x0000006300637308 */ /* 0x000e220000002400 */
[----:B-1----:R-:W-:Y:S01]  /*1a140*/  FSEL R103, R103, -INF , P1 ;  /* 0xff80000067677808 */ /* 0x002fe20000800000 */
[----:B------:R-:W1:Y:S06]  /*1a150*/  SHFL.BFLY PT, R32, R31, 0x2, 0x1f ;  /* 0x0c401f001f207f89 */ /* 0x000e6c00000e0000 */
[----:B------:R-:W3:Y:S01]  /*1a160*/  MUFU.TANH R102, R102 ;  /* 0x0000006600667308 */ /* 0x000ee20000002400 */
[----:B--2---:R-:W-:-:S07]  /*1a170*/  FSEL R104, R104, -INF , P2 ;  /* 0xff80000068687808 */ /* 0x004fce0001000000 */
[----:B------:R-:W2:Y:S01]  /*1a180*/  MUFU.TANH R101, R101 ;  /* 0x0000006500657308 */ /* 0x000ea20000002400 */
[----:B0-----:R-:W-:Y:S02]  /*1a190*/  FSEL R99, R99, -INF , P3 ;  /* 0xff80000063637808 */ /* 0x001fe40001800000 */
[----:B---3--:R-:W-:Y:S02]  /*1a1a0*/  FSEL R102, R102, -INF , P4 ;  /* 0xff80000066667808 */ /* 0x008fe40002000000 */
[----:B-1----:R-:W-:Y:S02]  /*1a1b0*/  FMNMX.FTZ R32, R31, R32, !PT ;  /* 0x000000201f207209 */ /* 0x002fe40007810000 */
[----:B------:R-:W-:-:S03]  /*1a1c0*/  FMNMX.FTZ R31, R5, R6, !PT ;  /* 0x00000006051f7209 */ /* 0x000fc60007810000 */
[----:B------:R-:W0:Y:S01]  /*1a1d0*/  SHFL.BFLY PT, R33, R32, 0x1, 0x1f ;  /* 0x0c201f0020217f89 */ /* 0x000e2200000e0000 */
[----:B--2---:R-:W-:Y:S02]  /*1a1e0*/  FSEL R101, R101, -INF , P5 ;  /* 0xff80000065657808 */ /* 0x004fe40002800000 */
[----:B0-----:R-:W-:-:S04]  /*1a1f0*/  FMNMX.FTZ R92, R32, R33, !PT ;  /* 0x00000021205c7209 */ /* 0x001fc80007810000 */
[C---:B------:R-:W-:Y:S01]  /*1a200*/  FSETP.NEU.FTZ.AND P6, PT, R92.reuse, -INF , PT ;  /* 0xff8000005c00780b */ /* 0x040fe20003fdd000 */
[----:B------:R-:W-:-:S05]  /*1a210*/  FFMA.FTZ R97, R92, R97, -8 ;  /* 0xc10000005c617423 */ /* 0x000fca0000010061 */
[----:B------:R-:W-:-:S05]  /*1a220*/  FSEL R97, R97, RZ, P6 ;  /* 0x000000ff61617208 */ /* 0x000fca0003000000 */
[--C-:B------:R-:W-:Y:S01]  /*1a230*/  FFMA.FTZ R34, R24, UR52, -R97.reuse ;  /* 0x0000003418227c23 */ /* 0x100fe20008010861 */
[----:B------:R-:W-:Y:S01]  /*1a240*/  FMNMX.FTZ R24, R10, R31, !PT ;  /* 0x0000001f0a187209 */ /* 0x000fe20007810000 */
[--C-:B------:R-:W-:Y:S01]  /*1a250*/  FFMA.FTZ R41, R41, UR52, -R97.reuse ;  /* 0x0000003429297c23 */ /* 0x100fe20008010861 */
[----:B------:R-:W-:-:S01]  /*1a260*/  FFMA.FTZ R42, R64, UR52, -R97 ;  /* 0x00000034402a7c23 */ /* 0x000fc20008010861 */
[--C-:B------:R-:W-:Y:S01]  /*1a270*/  FFMA.FTZ R72, R72, UR52, -R97.reuse ;  /* 0x0000003448487c23 */ /* 0x100fe20008010861 */
[----:B------:R-:W-:Y:S01]  /*1a280*/  FMNMX.FTZ R24, R7, R24, !PT ;  /* 0x0000001807187209 */ /* 0x000fe20007810000 */
[--C-:B------:R-:W-:Y:S01]  /*1a290*/  FFMA.FTZ R73, R73, UR52, -R97.reuse ;  /* 0x0000003449497c23 */ /* 0x100fe20008010861 */
[----:B------:R-:W-:-:S01]  /*1a2a0*/  FFMA.FTZ R77, R77, UR52, -R97 ;  /* 0x000000344d4d7c23 */ /* 0x000fc20008010861 */
[--C-:B------:R-:W-:Y:S01]  /*1a2b0*/  FFMA.FTZ R79, R79, UR52, -R97.reuse ;  /* 0x000000344f4f7c23 */ /* 0x100fe20008010861 */
[----:B------:R-:W-:Y:S01]  /*1a2c0*/  FMNMX.FTZ R33, R13, R24, !PT ;  /* 0x000000180d217209 */ /* 0x000fe20007810000 */
[----:B------:R-:W-:Y:S01]  /*1a2d0*/  MUFU.EX2 R31, R34 ;  /* 0x00000022001f7308 */ /* 0x000fe20000000800 */
        /* <DEDUP_REMOVED lines=23> */
[----:B------:R0:W-:Y:S01]  /*1a450*/  MUFU.EX2 R34, R79 ;  /* 0x0000004f00227308 */ /* 0x0001e20000000800 */
[----:B------:R-:W-:-:S01]  /*1a460*/  FFMA.FTZ R68, R68, UR52, -R97 ;  /* 0x0000003444447c23 */ /* 0x000fc20008010861 */
[--C-:B------:R-:W-:Y:S01]  /*1a470*/  FFMA.FTZ R44, R44, UR52, -R97.reuse ;  /* 0x000000342c2c7c23 */ /* 0x100fe20008010861 */
[----:B------:R-:W-:Y:S01]  /*1a480*/  FMNMX.FTZ R35, R81, R32, !PT ;  /* 0x0000002051237209 */ /* 0x000fe20007810000 */
[--C-:B------:R-:W-:Y:S01]  /*1a490*/  FFMA.FTZ R32, R83, UR52, -R97.reuse ;  /* 0x0000003453207c23 */ /* 0x100fe20008010861 */
[----:B------:R-:W-:-:S01]  /*1a4a0*/  FFMA.FTZ R45, R45, UR52, -R97 ;  /* 0x000000342d2d7c23 */ /* 0x000fc20008010861 */
[----:B------:R-:W-:Y:S01]  /*1a4b0*/  FFMA.FTZ R52, R52, UR52, -R97 ;  /* 0x0000003434347c23 */ /* 0x000fe20008010861 */
[----:B------:R-:W-:Y:S01]  /*1a4c0*/  FMNMX.FTZ R36, R84, R35, !PT ;  /* 0x0000002354247209 */ /* 0x000fe20007810000 */
[----:B------:R-:W-:Y:S01]  /*1a4d0*/  MUFU.EX2 R3, R3 ;  /* 0x0000000300037308 */ /* 0x000fe20000000800 */
[----:B0-----:R-:W-:-:S02]  /*1a4e0*/  IMAD.U32 R79, RZ, RZ, UR52 ;  /* 0x00000034ff4f7e24 */ /* 0x001fc4000f8e00ff */
[--C-:B------:R-:W-:Y:S01]  /*1a4f0*/  FFMA.FTZ R53, R53, UR52, -R97.reuse ;  /* 0x0000003435357c23 */ /* 0x100fe20008010861 */
[----:B------:R-:W-:Y:S01]  /*1a500*/  FMNMX.FTZ R35, R85, R36, !PT ;  /* 0x0000002455237209 */ /* 0x000fe20007810000 */
[----:B------:R-:W-:-:S03]  /*1a510*/  FFMA.FTZ R57, R57, UR52, -R97 ;  /* 0x0000003439397c23 */ /* 0x000fc60008010861 */
[----:B------:R-:W-:Y:S01]  /*1a520*/  FMNMX.FTZ R36, R88, R35, !PT ;  /* 0x0000002358247209 */ /* 0x000fe20007810000 */
[----:B------:R-:W-:Y:S03]  /*1a530*/  MUFU.EX2 R4, R4 ;  /* 0x0000000400047308 */ /* 0x000fe60000000800 */
[----:B------:R-:W-:-:S04]  /*1a540*/  FMNMX.FTZ R39, R89, R36, !PT ;  /* 0x0000002459277209 */ /* 0x000fc80007810000 */
[----:B------:R-:W-:Y:S01]  /*1a550*/  FMNMX.FTZ R36, R62, R39, !PT ;  /* 0x000000273e247209 */ /* 0x000fe20007810000 */
[----:B------:R-:W-:Y:S03]  /*1a560*/  MUFU.EX2 R35, R82 ;  /* 0x0000005200237308 */ /* 0x000fe60000000800 */
[----:B------:R-:W-:-:S04]  /*1a570*/  FMNMX.FTZ R39, R63, R36, !PT ;  /* 0x000000243f277209 */ /* 0x000fc80007810000 */
[----:B------:R-:W-:Y:S01]  /*1a580*/  FMNMX.FTZ R36, R66, R39, !PT ;  /* 0x0000002742247209 */ /* 0x000fe20007810000 */
[----:B------:R-:W-:Y:S03]  /*1a590*/  MUFU.EX2 R8, R8 ;  /* 0x0000000800087308 */ /* 0x000fe60000000800 */
[----:B------:R-:W-:Y:S01]  /*1a5a0*/  FMNMX.FTZ R39, R67, R36, !PT ;  /* 0x0000002443277209 */ /* 0x000fe20007810000 */
[--C-:B------:R-:W-:Y:S01]  /*1a5b0*/  FFMA.FTZ R36, R60, UR52, -R97.reuse ;  /* 0x000000343c247c23 */ /* 0x100fe20008010861 */
[----:B------:R-:W-:-:S01]  /*1a5c0*/  FFMA.FTZ R60, R61, UR52, -R97 ;  /* 0x000000343d3c7c23 */ /* 0x000fc20008010861 */
[----:B------:R-:W-:Y:S01]  /*1a5d0*/  FFMA.FTZ R61, R65, UR52, -R97 ;  /* 0x00000034413d7c23 */ /* 0x000fe20008010861 */
[----:B------:R-:W-:Y:S01]  /*1a5e0*/  FMNMX.FTZ R40, R70, R39, !PT ;  /* 0x0000002746287209 */ /* 0x000fe20007810000 */
[----:B------:R-:W0:Y:S03]  /*1a5f0*/  MUFU.EX2 R11, R11 ;  /* 0x0000000b000b7308 */ /* 0x000e260000000800 */
[----:B------:R-:W-:-:S04]  /*1a600*/  FMNMX.FTZ R39, R71, R40, !PT ;  /* 0x0000002847277209 */ /* 0x000fc80007810000 */
[----:B------:R-:W-:Y:S01]  /*1a610*/  FMNMX.FTZ R40, R74, R39, !PT ;  /* 0x000000274a287209 */ /* 0x000fe20007810000 */
[----:B------:R-:W-:Y:S03]  /*1a620*/  MUFU.EX2 R14, R14 ;  /* 0x0000000e000e7308 */ /* 0x000fe60000000800 */
[----:B------:R-:W-:-:S04]  /*1a630*/  FMNMX.FTZ R41, R75, R40, !PT ;  /* 0x000000284b297209 */ /* 0x000fc80007810000 */
[----:B------:R-:W-:Y:S01]  /*1a640*/  FMNMX.FTZ R40, R46, R41, !PT ;  /* 0x000000292e287209 */ /* 0x000fe20007810000 */
[----:B------:R1:W-:Y:S01]  /*1a650*/  MUFU.EX2 R39, R60 ;  /* 0x0000003c00277308 */ /* 0x0003e20000000800 */
[----:B0-----:R-:W-:Y:S02]  /*1a660*/  F2FP.SATFINITE.E4M3.F32.PACK_AB_MERGE_C R172, R11, R8, RZ ;  /* 0x000000080bac723e */ /* 0x001fe400048070ff */
[----:B------:R-:W-:Y:S02]  /*1a670*/  FMNMX.FTZ R41, R47, R40, !PT ;  /* 0x000000282f297209 */ /* 0x000fe40007810000 */
[----:B------:R-:W-:Y:S02]  /*1a680*/  F2FP.SATFINITE.E4M3.F32.PACK_AB_MERGE_C R172, R4, R3, R172 ;  /* 0x0000000304ac723e */ /* 0x000fe400048070ac */
[----:B------:R-:W-:Y:S01]  /*1a690*/  FMNMX.FTZ R40, R48, R41, !PT ;  /* 0x0000002930287209 */ /* 0x000fe20007810000 */
[----:B------:R-:W-:Y:S03]  /*1a6a0*/  MUFU.EX2 R15, R15 ;  /* 0x0000000f000f7308 */ /* 0x000fe60000000800 */
[----:B------:R-:W-:-:S04]  /*1a6b0*/  FMNMX.FTZ R40, R49, R40, !PT ;  /* 0x0000002831287209 */ /* 0x000fc80007810000 */
[----:B------:R-:W-:Y:S01]  /*1a6c0*/  FMNMX.FTZ R41, R51, R40, !PT ;  /* 0x0000002833297209 */ /* 0x000fe20007810000 */
[----:B------:R-:W0:Y:S03]  /*1a6d0*/  MUFU.EX2 R26, R26 ;  /* 0x0000001a001a7308 */ /* 0x000e260000000800 */
[----:B-1----:R-:W-:Y:S01]  /*1a6e0*/  FMNMX.FTZ R60, R50, R41, !PT ;  /* 0x00000029323c7209 */ /* 0x002fe20007810000 */
[----:B------:R-:W-:-:S03]  /*1a6f0*/  FFMA.FTZ R41, R69, UR52, -R97 ;  /* 0x0000003445297c23 */ /* 0x000fc60008010861 */
[----:B------:R-:W-:Y:S01]  /*1a700*/  FMNMX.FTZ R65, R55, R60, !PT ;  /* 0x0000003c37417209 */ /* 0x000fe20007810000 */
[----:B------:R-:W1:Y:S03]  /*1a710*/  MUFU.EX2 R37, R37 ;  /* 0x0000002500257308 */ /* 0x000e660000000800 */
[----:B------:R-:W-:-:S04]  /*1a720*/  FMNMX.FTZ R60, R54, R65, !PT ;  /* 0x00000041363c7209 */ /* 0x000fc80007810000 */
[----:B------:R-:W-:Y:S01]  /*1a730*/  FMNMX.FTZ R65, R29, R60, !PT ;  /* 0x0000003c1d417209 */ /* 0x000fe20007810000 */
[----:B------:R-:W-:Y:S01]  /*1a740*/  MUFU.EX2 R32, R32 ;  /* 0x0000002000207308 */ /* 0x000fe20000000800 */
[----:B0-----:R-:W-:Y:S02]  /*1a750*/  F2FP.SATFINITE.E4M3.F32.PACK_AB_MERGE_C R174, R31, R26, RZ ;  /* 0x0000001a1fae723e */ /* 0x001fe400048070ff */
[----:B------:R-:W-:Y:S02]  /*1a760*/  FMNMX.FTZ R65, R28, R65, !PT ;  /* 0x000000411c417209 */ /* 0x000fe40007810000 */
[----:B------:R-:W-:Y:S02]  /*1a770*/  F2FP.SATFINITE.E4M3.F32.PACK_AB_MERGE_C R174, R15, R14, R174 ;  /* 0x0000000e0fae723e */ /* 0x000fe400048070ae */
[----:B------:R-:W-:Y:S01]  /*1a780*/  FMNMX.FTZ R64, R30, R65, !PT ;  /* 0x000000411e407209 */ /* 0x000fe20007810000 */
[----:B------:R0:W-:Y:S01]  /*1a790*/  MUFU.EX2 R60, R72 ;  /* 0x00000048003c7308 */ /* 0x0001e20000000800 */
[----:B-1----:R-:W-:-:S02]  /*1a7a0*/  F2FP.SATFINITE.E4M3.F32.PACK_AB_MERGE_C R176, R37, R34, RZ ;  /* 0x0000002225b0723e */ /* 0x002fc400048070ff */
[----:B------:R-:W-:Y:S02]  /*1a7b0*/  FMNMX.FTZ R69, R103, R64, !PT ;  /* 0x0000004067457209 */ /* 0x000fe40007810000 */
[----:B------:R-:W-:Y:S02]  /*1a7c0*/  F2FP.SATFINITE.E4M3.F32.PACK_AB_MERGE_C R176, R33, R24, R176 ;  /* 0x0000001821b0723e */ /* 0x000fe400048070b0 */
[----:B------:R-:W-:Y:S01]  /*1a7d0*/  FMNMX.FTZ R64, R104, R69, !PT ;  /* 0x0000004568407209 */ /* 0x000fe20007810000 */
[----:B------:R1:W2:Y:S03]  /*1a7e0*/  MUFU.EX2 R65, R73 ;  /* 0x0000004900417308 */ /* 0x0002a60000000800 */
[----:B------:R-:W-:-:S04]  /*1a7f0*/  FMNMX.FTZ R69, R99, R64, !PT ;  /* 0x0000004063457209 */ /* 0x000fc80007810000 */
[----:B------:R-:W-:Y:S01]  /*1a800*/  FMNMX.FTZ R64, R102, R69, !PT ;  /* 0x0000004566407209 */ /* 0x000fe20007810000 */
[----:B------:R-:W-:-:S01]  /*1a810*/  FFMA.FTZ R69, R90, UR52, -R97 ;  /* 0x000000345a457c23 */ /* 0x000fc20008010861 */
[----:B------:R-:W-:Y:S02]  /*1a820*/  MUFU.EX2 R38, R38 ;  /* 0x0000002600267308 */ /* 0x000fe40000000800 */
[----:B0-----:R-:W-:Y:S01]  /*1a830*/  FMNMX.FTZ R72, R101, R64, !PT ;  /* 0x0000004065487209 */ /* 0x001fe20007810000 */
[----:B------:R-:W-:Y:S01]  /*1a840*/  FFMA.FTZ R64, R91, UR52, -R97 ;  /* 0x000000345b407c23 */ /* 0x000fe20008010861 */
[----:B------:R-:W-:-:S03]  /*1a850*/  MOV R91, UR38 ;  /* 0x00000026005b7c02 */ /* 0x000fc60008000f00 */
[----:B-1----:R-:W0:Y:S01]  /*1a860*/  SHFL.BFLY PT, R73, R72, 0x2, 0x1f ;  /* 0x0c401f0048497f89 */ /* 0x002e2200000e0000 */
[----:B------:R-:W1:Y:S01]  /*1a870*/  MUFU.EX2 R43, R43 ;  /* 0x0000002b002b7308 */ /* 0x000e620000000800 */
[----:B--2---:R-:W-:-:S07]  /*1a880*/  F2FP.SATFINITE.E4M3.F32.PACK_AB_MERGE_C R182, R65, R60, RZ ;  /* 0x0000003c41b6723e */ /* 0x004fce00048070ff */
[----:B------:R-:W-:Y:S08]  /*1a890*/  MUFU.EX2 R36, R36 ;  /* 0x0000002400247308 */ /* 0x000ff00000000800 */
[----:B------:R-:W-:Y:S01]  /*1a8a0*/  MUFU.EX2 R42, R42 ;  /* 0x0000002a002a7308 */ /* 0x000fe20000000800 */
[----:B-1----:R-:W-:-:S04]  /*1a8b0*/  F2FP.SATFINITE.E4M3.F32.PACK_AB_MERGE_C R178, R43, R38, RZ ;  /* 0x000000262bb2723e */ /* 0x002fc800048070ff */
[----:B------:R-:W-:Y:S02]  /*1a8c0*/  F2FP.SATFINITE.E4M3.F32.PACK_AB_MERGE_C R178, R35, R32, R178 ;  /* 0x0000002023b2723e */ /* 0x000fe400048070b2 */
[----:B0-----:R-:W-:Y:S01]  /*1a8d0*/  FMNMX.FTZ R77, R72, R73, !PT ;  /* 0x00000049484d7209 */ /* 0x001fe20007810000 */
[--C-:B------:R-:W-:Y:S01]  /*1a8e0*/  FFMA.FTZ R72, R96, UR52, -R97.reuse ;  /* 0x0000003460487c23 */ /* 0x100fe20008010861 */
[----:B------:R-:W0:Y:S03]  /*1a8f0*/  MUFU.EX2 R61, R61 ;  /* 0x0000003d003d7308 */ /* 0x000e260000000800 */
[----:B------:R-:W1:Y:S05]  /*1a900*/  SHFL.BFLY PT, R90, R77, 0x1, 0x1f ;  /* 0x0c201f004d5a7f89 */ /* 0x000e6a00000e0000 */
[----:B------:R2:W-:Y:S08]  /*1a910*/  MUFU.EX2 R40, R68 ;  /* 0x0000004400287308 */ /* 0x0005f00000000800 */
[----:B------:R-:W3:Y:S01]  /*1a920*/  MUFU.EX2 R41, R41 ;  /* 0x0000002900297308 */ /* 0x000ee20000000800 */
[----:B0-----:R-:W-:Y:S01]  /*1a930*/  F2FP.SATFINITE.E4M3.F32.PACK_AB_MERGE_C R180, R61, R42, RZ ;  /* 0x0000002a3db4723e */ /* 0x001fe200048070ff */
[----:B--2---:R-:W-:-:S03]  /*1a940*/  FFMA.FTZ R68, R93, UR52, -R97 ;  /* 0x000000345d447c23 */ /* 0x004fc60008010861 */
[----:B------:R-:W-:-:S03]  /*1a950*/  F2FP.SATFINITE.E4M3.F32.PACK_AB_MERGE_C R180, R39, R36, R180 ;  /* 0x0000002427b4723e */ /* 0x000fc600048070b4 */
[----:B------:R-:W-:Y:S01]  /*1a960*/  MUFU.EX2 R44, R44 ;  /* 0x0000002c002c7308 */ /* 0x000fe20000000800 */
[----:B-1----:R-:W-:Y:S01]  /*1a970*/  FMNMX.FTZ R90, R77, R90, !PT ;  /* 0x0000005a4d5a7209 */ /* 0x002fe20007810000 */
[----:B------:R-:W-:-:S03]  /*1a980*/  FFMA.FTZ R77, R95, UR52, -R97 ;  /* 0x000000345f4d7c23 */ /* 0x000fc60008010861 */
[C---:B------:R-:W-:Y:S01]  /*1a990*/  FSETP.NEU.FTZ.AND P1, PT, R90.reuse, -INF , PT ;  /* 0xff8000005a00780b */ /* 0x040fe20003f3d000 */
[----:B------:R-:W-:-:S02]  /*1a9a0*/  FFMA.FTZ R82, R90, R79, -8 ;  /* 0xc10000005a527423 */ /* 0x000fc4000001004f */
[----:B------:R-:W-:Y:S01]  /*1a9b0*/  MUFU.EX2 R45, R45 ;  /* 0x0000002d002d7308 */ /* 0x000fe20000000800 */
[----:B------:R-:W-:-:S01]  /*1a9c0*/  FFMA.FTZ R79, R98, UR52, -R97 ;  /* 0x00000034624f7c23 */ /* 0x000fc20008010861 */
[----:B---3--:R-:W-:Y:S02]  /*1a9d0*/  F2FP.SATFINITE.E4M3.F32.PACK_AB_MERGE_C R182, R41, R40, R182 ;  /* 0x0000002829b6723e */ /* 0x008fe400048070b6 */
[----:B------:R-:W-:-:S04]  /*1a9e0*/  FSEL R82, R82, RZ, P1 ;  /* 0x000000ff52527208 */ /* 0x000fc80000800000 */
        /* <DEDUP_REMOVED lines=14> */
[----:B------:R-:W-:Y:S01]  /*1aad0*/  FFMA.FTZ R76, R80, UR52, -R82 ;  /* 0x00000034504c7c23 */ /* 0x000fe20008010852 */
[----:B------:R-:W-:-:S01]  /*1aae0*/  FADD.FTZ R75, R3, R4 ;  /* 0x00000004034b7221 */ /* 0x000fc20000010000 */
[----:B------:R-:W0:Y:S01]  /*1aaf0*/  MUFU.EX2 R6, R6 ;  /* 0x0000000600067308 */ /* 0x000e220000000800 */
[----:B------:R-:W-:-:S01]  /*1ab00*/  FFMA.FTZ R80, R88, UR52, -R82 ;  /* 0x0000003458507c23 */ /* 0x000fc20008010852 */
[--C-:B------:R-:W-:Y:S01]  /*1ab10*/  FFMA.FTZ R94, R21, UR52, -R82.reuse ;  /* 0x00000034155e7c23 */ /* 0x100fe20008010852 */
[----:B------:R-:W-:-:S01]  /*1ab20*/  FFMA.FTZ R13, R27, UR52, -R82 ;  /* 0x000000341b0d7c23 */ /* 0x000fc20008010852 */
[----:B------:R-:W-:Y:S01]  /*1ab30*/  FFMA.FTZ R27, R62, UR52, -R82 ;  /* 0x000000343e1b7c23 */ /* 0x000fe20008010852 */
[----:B------:R-:W-:-:S01]  /*1ab40*/  FADD.FTZ R96, R8, R75 ;  /* 0x0000004b08607221 */ /* 0x000fc20000010000 */
[--C-:B------:R-:W-:Y:S01]  /*1ab50*/  FFMA.FTZ R62, R63, UR52, -R82.reuse ;  /* 0x000000343f3e7c23 */ /* 0x100fe20008010852 */
[----:B------:R-:W-:-:S01]  /*1ab60*/  FFMA.FTZ R21, R85, UR52, -R82 ;  /* 0x0000003455157c23 */ /* 0x000fc20008010852 */
[----:B------:R-:W1:Y:S01]  /*1ab70*/  MUFU.EX2 R83, R83 ;  /* 0x0000005300537308 */ /* 0x000e620000000800 */
[----:B------:R-:W-:-:S01]  /*1ab80*/  FFMA.FTZ R63, R70, UR52, -R82 ;  /* 0x00000034463f7c23 */ /* 0x000fc20008010852 */
[--C-:B------:R-:W-:Y:S01]  /*1ab90*/  FFMA.FTZ R85, R89, UR52, -R82.reuse ;  /* 0x0000003459557c23 */ /* 0x100fe20008010852 */
[----:B------:R-:W-:-:S01]  /*1aba0*/  FFMA.FTZ R70, R74, UR52, -R82 ;  /* 0x000000344a467c23 */ /* 0x000fc20008010852 */
[----:B------:R-:W-:-:S02]  /*1abb0*/  VIADD R74, R0, 0x29840 ;  /* 0x00029840004a7836 */ /* 0x000fc40000000000 */
[----:B------:R-:W-:-:S01]  /*1abc0*/  FADD.FTZ R89, R11, R96 ;  /* 0x000000600b597221 */ /* 0x000fc20000010000 */
[--C-:B------:R-:W-:Y:S01]  /*1abd0*/  FFMA.FTZ R0, R46, UR52, -R82.reuse ;  /* 0x000000342e007c23 */ /* 0x100fe20008010852 */
[----:B------:R-:W-:-:S01]  /*1abe0*/  FFMA.FTZ R81, R81, UR52, -R82 ;  /* 0x0000003451517c23 */ /* 0x000fc20008010852 */
[----:B------:R-:W2:Y:S01]  /*1abf0*/  MUFU.EX2 R86, R86 ;  /* 0x0000005600567308 */ /* 0x000ea20000000800 */
[----:B0-----:R-:W-:-:S01]  /*1ac00*/  FADD.FTZ R88, R5, R6 ;  /* 0x0000000605587221 */ /* 0x001fc20000010000 */
[----:B------:R-:W-:Y:S01]  /*1ac10*/  PRMT R74, R91, 0x654, R74 ;  /* 0x000006545b4a7816 */ /* 0x000fe2000000004a */
[----:B------:R-:W-:-:S01]  /*1ac20*/  FFMA.FTZ R67, R67, UR52, -R82 ;  /* 0x0000003443437c23 */ /* 0x000fc20008010852 */
[--C-:B------:R-:W-:Y:S01]  /*1ac30*/  FFMA.FTZ R51, R51, UR52, -R82.reuse ;  /* 0x0000003433337c23 */ /* 0x100fe20008010852 */
[----:B------:R-:W-:-:S01]  /*1ac40*/  FFMA.FTZ R47, R47, UR52, -R82 ;  /* 0x000000342f2f7c23 */ /* 0x000fc20008010852 */
[----:B------:R0:W-:Y:S01]  /*1ac50*/  SYNCS.ARRIVE.TRANS64.RED.A1T0 RZ, [R74+URZ], RZ ;  /* 0x000000ff4aff79a7 */ /* 0x0001e2000810043f */
[----:B------:R-:W-:-:S01]  /*1ac60*/  FFMA.FTZ R49, R49, UR52, -R82 ;  /* 0x0000003431317c23 */ /* 0x000fc20008010852 */
[----:B------:R-:W3:Y:S01]  /*1ac70*/  MUFU.EX2 R7, R7 ;  /* 0x0000000700077308 */ /* 0x000ee20000000800 */
[----:B-1----:R-:W-:-:S01]  /*1ac80*/  FADD.FTZ R75, R83, R88 ;  /* 0x00000058534b7221 */ /* 0x002fc20000010000 */
[----:B------:R-:W-:Y:S01]  /*1ac90*/  FADD.FTZ R88, R14, R89 ;  /* 0x000000590e587221 */ /* 0x000fe20000010000 */
[----:B------:R-:W-:-:S01]  /*1aca0*/  FFMA.FTZ R50, R50, UR52, -R82 ;  /* 0x0000003432327c23 */ /* 0x000fc20008010852 */
[--C-:B------:R-:W-:Y:S01]  /*1acb0*/  FFMA.FTZ R55, R55, UR52, -R82.reuse ;  /* 0x0000003437377c23 */ /* 0x100fe20008010852 */
[----:B------:R-:W-:-:S01]  /*1acc0*/  FFMA.FTZ R54, R54, UR52, -R82 ;  /* 0x0000003436367c23 */ /* 0x000fc20008010852 */
[----:B------:R-:W-:Y:S01]  /*1acd0*/  FADD.FTZ R89, R15, R88 ;  /* 0x000000580f597221 */ /* 0x000fe20000010000 */
[----:B------:R-:W-:-:S01]  /*1ace0*/  FFMA.FTZ R30, R30, UR52, -R82 ;  /* 0x000000341e1e7c23 */ /* 0x000fc20008010852 */
[----:B------:R-:W0:Y:S01]  /*1acf0*/  MUFU.EX2 R10, R10 ;  /* 0x0000000a000a7308 */ /* 0x000e220000000800 */
[----:B--2---:R-:W-:-:S01]  /*1ad00*/  FADD.FTZ R46, R86, R75 ;  /* 0x0000004b562e7221 */ /* 0x004fc20000010000 */
[----:B------:R-:W-:Y:S01]  /*1ad10*/  FADD.FTZ R88, R26, R89 ;  /* 0x000000591a587221 */ /* 0x000fe20000010000 */
[----:B------:R-:W-:-:S01]  /*1ad20*/  FFMA.FTZ R103, R103, UR52, -R82 ;  /* 0x0000003467677c23 */ /* 0x000fc20008010852 */
[----:B------:R-:W-:Y:S01]  /*1ad30*/  F2FP.SATFINITE.E4M3.F32.PACK_AB_MERGE_C R173, R86, R83, RZ ;  /* 0x0000005356ad723e */ /* 0x000fe200048070ff */
[----:B------:R-:W-:-:S01]  /*1ad40*/  FFMA.FTZ R102, R102, UR52, -R82 ;  /* 0x0000003466667c23 */ /* 0x000fc20008010852 */
[----:B------:R-:W-:Y:S01]  /*1ad50*/  FADD.FTZ R89, R31, R88 ;  /* 0x000000581f597221 */ /* 0x000fe20000010000 */
[----:B------:R-:W-:-:S01]  /*1ad60*/  FFMA.FTZ R104, R104, UR52, -R82 ;  /* 0x0000003468687c23 */ /* 0x000fc20008010852 */
[----:B------:R-:W1:Y:S01]  /*1ad70*/  MUFU.EX2 R87, R87 ;  /* 0x0000005700577308 */ /* 0x000e620000000800 */
[----:B---3--:R-:W-:-:S01]  /*1ad80*/  FADD.FTZ R75, R7, R46 ;  /* 0x0000002e074b7221 */ /* 0x008fc20000010000 */
[----:B------:R-:W-:Y:S01]  /*1ad90*/  FFMA.FTZ R46, R48, UR52, -R82 ;  /* 0x00000034302e7c23 */ /* 0x000fe20008010852 */
[----:B------:R-:W-:-:S01]  /*1ada0*/  FADD.FTZ R48, R24, R89 ;  /* 0x0000005918307221 */ /* 0x000fc20000010000 */
[----:B------:R-:W-:Y:S01]  /*1adb0*/  F2FP.SATFINITE.E4M3.F32.PACK_AB_MERGE_C R173, R6, R5, R173 ;  /* 0x0000000506ad723e */ /* 0x000fe200048070ad */
[----:B------:R-:W-:-:S01]  /*1adc0*/  FFMA.FTZ R99, R99, UR52, -R82 ;  /* 0x0000003463637c23 */ /* 0x000fc20008010852 */
[----:B------:R-:W-:Y:S01]  /*1add0*/  IMAD.MOV.U32 R24, RZ, RZ, R25 ;  /* 0x000000ffff187224 */ /* 0x000fe200078e0019 */
[----:B------:R-:W-:Y:S01]  /*1ade0*/  MOV R86, R25 ;  /* 0x0000001900567202 */ /* 0x000fe20000000f00 */
[----:B------:R-:W2:Y:S01]  /*1adf0*/  MUFU.EX2 R94, R94 ;  /* 0x0000005e005e7308 */ /* 0x000ea20000000800 */
[----:B0-----:R-:W-:-:S01]  /*1ae00*/  FADD.FTZ R74, R10, R75 ;  /* 0x0000004b0a4a7221 */ /* 0x001fc20000010000 */
[----:B------:R-:W-:-:S06]  /*1ae10*/  IMAD.MOV.U32 R83, RZ, RZ, R25 ;  /* 0x000000ffff537224 */ /* 0x000fcc00078e0019 */
[----:B------:R-:W0:Y:S01]  /*1ae20*/  MUFU.EX2 R12, R12 ;  /* 0x0000000c000c7308 */ /* 0x000e220000000800 */
[----:B-1----:R-:W-:-:S07]  /*1ae30*/  FADD.FTZ R75, R87, R74 ;  /* 0x0000004a574b7221 */ /* 0x002fce0000010000 */
[----:B------:R-:W1:Y:S01]  /*1ae40*/  MUFU.EX2 R13, R13 ;  /* 0x0000000d000d7308 */ /* 0x000e620000000800 */
[----:B--2---:R-:W-:-:S01]  /*1ae50*/  FADD.FTZ R75, R94, R75 ;  /* 0x0000004b5e4b7221 */ /* 0x004fc20000010000 */
[----:B------:R-:W-:Y:S01]  /*1ae60*/  F2FP.SATFINITE.E4M3.F32.PACK_AB_MERGE_C R175, R94, R87, RZ ;  /* 0x000000575eaf723e */ /* 0x000fe200048070ff */
[----:B------:R-:W-:-:S03]  /*1ae70*/  IMAD.MOV.U32 R87, RZ, RZ, R25 ;  /* 0x000000ffff577224 */ /* 0x000fc600078e0019 */
[----:B------:R-:W-:Y:S02]  /*1ae80*/  F2FP.SATFINITE.E4M3.F32.PACK_AB_MERGE_C R175, R10, R7, R175 ;  /* 0x000000070aaf723e */ /* 0x000fe400048070af */
[----:B------:R-:W2:Y:S01]  /*1ae90*/  MUFU.EX2 R76, R76 ;  /* 0x0000004c004c7308 */ /* 0x000ea20000000800 */
[----:B0-----:R-:W-:-:S01]  /*1aea0*/  FADD.FTZ R74, R12, R75 ;  /* 0x0000004b0c4a7221 */ /* 0x001fc20000010000 */
[----:B------:R-:W-:Y:S01]  /*1aeb0*/  FADD.FTZ R75, R33, R48 ;  /* 0x00000030214b7221 */ /* 0x000fe20000010000 */
[----:B------:R-:W-:-:S01]  /*1aec0*/  FFMA.FTZ R48, R29, UR52, -R82 ;  /* 0x000000341d307c23 */ /* 0x000fc20008010852 */
[----:B------:R-:W-:Y:S02]  /*1aed0*/  IMAD.MOV.U32 R33, RZ, RZ, R25 ;  /* 0x000000ffff217224 */ /* 0x000fe400078e0019 */
[----:B------:R-:W-:-:S02]  /*1aee0*/  FADD.FTZ R88, R34, R75 ;  /* 0x0000004b22587221 */ /* 0x000fc40000010000 */
[----:B------:R-:W0:Y:S01]  /*1aef0*/  MUFU.EX2 R81, R81 ;  /* 0x0000005100517308 */ /* 0x000e220000000800 */
[----:B-1----:R-:W-:-:S01]  /*1af00*/  FADD.FTZ R89, R13, R74 ;  /* 0x0000004a0d597221 */ /* 0x002fc20000010000 */
[----:B------:R-:W-:Y:S01]  /*1af10*/  FADD.FTZ R29, R37, R88 ;  /* 0x00000058251d7221 */ /* 0x000fe20000010000 */
[----:B------:R-:W-:-:S01]  /*1af20*/  FFMA.FTZ R74, R28, UR52, -R82 ;  /* 0x000000341c4a7c23 */ /* 0x000fc20008010852 */
[----:B------:R-:W-:-:S02]  /*1af30*/  FFMA.FTZ R82, R101, UR52, -R82 ;  /* 0x0000003465527c23 */ /* 0x000fc40008010852 */
[----:B------:R-:W-:-:S01]  /*1af40*/  FADD.FTZ R88, R32, R29 ;  /* 0x0000001d20587221 */ /* 0x000fc20000010000 */
[----:B------:R-:W-:Y:S01]  /*1af50*/  IMAD.MOV.U32 R32, RZ, RZ, R25 ;  /* 0x000000ffff207224 */ /* 0x000fe200078e0019 */
[----:B------:R-:W1:Y:S01]  /*1af60*/  MUFU.EX2 R20, R20 ;  /* 0x0000001400147308 */ /* 0x000e620000000800 */
[----:B--2---:R-:W-:-:S07]  /*1af70*/  FADD.FTZ R96, R76, R89 ;  /* 0x000000594c607221 */ /* 0x004fce0000010000 */
[----:B------:R-:W2:Y:S01]  /*1af80*/  MUFU.EX2 R21, R21 ;  /* 0x0000001500157308 */ /* 0x000ea20000000800 */
[----:B0-----:R-:W-:-:S01]  /*1af90*/  FADD.FTZ R75, R81, R96 ;  /* 0x00000060514b7221 */ /* 0x001fc20000010000 */
[----:B------:R-:W-:Y:S01]  /*1afa0*/  F2FP.SATFINITE.E4M3.F32.PACK_AB_MERGE_C R76, R81, R76, RZ ;  /* 0x0000004c514c723e */ /* 0x000fe200048070ff */
[----:B------:R-:W-:-:S03]  /*1afb0*/  IMAD.MOV.U32 R81, RZ, RZ, R25 ;  /* 0x000000ffff517224 */ /* 0x000fc600078e0019 */
[----:B------:R-:W-:Y:S01]  /*1afc0*/  F2FP.SATFINITE.E4M3.F32.PACK_AB_MERGE_C R177, R13, R12, R76 ;  /* 0x0000000c0db1723e */ /* 0x000fe2000480704c */
[----:B------:R-:W-:Y:S01]  /*1afd0*/  IMAD.MOV.U32 R76, RZ, RZ, R25 ;  /* 0x000000ffff4c7224 */ /* 0x000fe200078e0019 */
[----:B------:R-:W0:Y:S01]  /*1afe0*/  MUFU.EX2 R80, R80 ;  /* 0x0000005000507308 */ /* 0x000e220000000800 */
[----:B-1----:R-:W-:-:S01]  /*1aff0*/  FADD.FTZ R96, R20, R75 ;  /* 0x0000004b14607221 */ /* 0x002fc20000010000 */
[----:B------:R-:W-:Y:S01]  /*1b000*/  FADD.FTZ R75, R35, R88 ;  /* 0x00000058234b7221 */ /* 0x000fe20000010000 */
[----:B------:R-:W-:-:S03]  /*1b010*/  IMAD.MOV.U32 R35, RZ, RZ, R25 ;  /* 0x000000ffff237224 */ /* 0x000fc600078e0019 */
[----:B------:R-:W-:Y:S01]  /*1b020*/  FADD.FTZ R88, R38, R75 ;  /* 0x0000004b26587221 */ /* 0x000fe20000010000 */
[----:B------:R-:W-:Y:S01]  /*1b030*/  MOV R38, R25 ;  /* 0x0000001900267202 */ /* 0x000fe20000000f00 */
[----:B------:R-:W1:Y:S01]  /*1b040*/  MUFU.EX2 R85, R85 ;  /* 0x0000005500557308 */ /* 0x000e620000000800 */
[----:B--2---:R-:W-:-:S01]  /*1b050*/  FADD.FTZ R89, R21, R96 ;  /* 0x0000006015597221 */ /* 0x004fc20000010000 */
[----:B------:R-:W-:-:S06]  /*1b060*/  IMAD.MOV.U32 R75, RZ, RZ, R25 ;  /* 0x000000ffff4b7224 */ /* 0x000fcc00078e0019 */
[----:B------:R-:W2:Y:S01]  /*1b070*/  MUFU.EX2 R27, R27 ;  /* 0x0000001b001b7308 */ /* 0x000ea20000000800 */
[----:B0-----:R-:W-:-:S07]  /*1b080*/  FADD.FTZ R96, R80, R89 ;  /* 0x0000005950607221 */ /* 0x001fce0000010000 */
[----:B------:R-:W0:Y:S01]  /*1b090*/  MUFU.EX2 R62, R62 ;  /* 0x0000003e003e7308 */ /* 0x000e220000000800 */
[----:B-1----:R-:W-:-:S01]  /*1b0a0*/  FADD.FTZ R96, R85, R96 ;  /* 0x0000006055607221 */ /* 0x002fc20000010000 */
[----:B------:R-:W-:Y:S01]  /*1b0b0*/  F2FP.SATFINITE.E4M3.F32.PACK_AB_MERGE_C R80, R85, R80, RZ ;  /* 0x000000505550723e */ /* 0x000fe200048070ff */
[----:B------:R-:W-:-:S03]  /*1b0c0*/  IMAD.MOV.U32 R85, RZ, RZ, R25 ;  /* 0x000000ffff557224 */ /* 0x000fc600078e0019 */
[----:B------:R-:W-:Y:S01]  /*1b0d0*/  F2FP.SATFINITE.E4M3.F32.PACK_AB_MERGE_C R179, R21, R20, R80 ;  /* 0x0000001415b3723e */ /* 0x000fe20004807050 */
[----:B------:R-:W-:Y:S01]  /*1b0e0*/  IMAD.MOV.U32 R80, RZ, RZ, R25 ;  /* 0x000000ffff507224 */ /* 0x000fe200078e0019 */
[----:B------:R-:W1:Y:S01]  /*1b0f0*/  MUFU.EX2 R84, R84 ;  /* 0x0000005400547308 */ /* 0x000e620000000800 */
[----:B--2---:R-:W-:-:S07]  /*1b100*/  FADD.FTZ R11, R27, R96 ;  /* 0x000000601b0b7221 */ /* 0x004fce0000010000 */
[----:B------:R2:W-:Y:S01]  /*1b110*/  MUFU.EX2 R28, R51 ;  /* 0x00000033001c7308 */ /* 0x0005e20000000800 */
[----:B0-----:R-:W-:-:S07]  /*1b120*/  FADD.FTZ R11, R62, R11 ;  /* 0x0000000b3e0b7221 */ /* 0x001fce0000010000 */
[----:B------:R-:W0:Y:S01]  /*1b130*/  MUFU.EX2 R67, R67 ;  /* 0x0000004300437308 */ /* 0x000e220000000800 */
[----:B--2---:R-:W-:-:S01]  /*1b140*/  FADD.FTZ R51, R43, R88 ;  /* 0x000000582b337221 */ /* 0x004fc20000010000 */
[----:B-1----:R-:W-:Y:S01]  /*1b150*/  FADD.FTZ R26, R84, R11 ;  /* 0x0000000b541a7221 */ /* 0x002fe20000010000 */
[----:B------:R-:W-:Y:S02]  /*1b160*/  IMAD.MOV.U32 R43, RZ, RZ, R25 ;  /* 0x000000ffff2b7224 */ /* 0x000fe400078e0019 */
[----:B------:R-:W-:Y:S01]  /*1b170*/  FADD.FTZ R8, R36, R51 ;  /* 0x0000003324087221 */ /* 0x000fe20000010000 */
[----:B------:R-:W-:Y:S02]  /*1b180*/  IMAD.MOV.U32 R36, RZ, RZ, R25 ;  /* 0x000000ffff247224 */ /* 0x000fe400078e0019 */
[----:B------:R-:W1:Y:S01]  /*1b190*/  MUFU.EX2 R63, R63 ;  /* 0x0000003f003f7308 */ /* 0x000e620000000800 */
[----:B------:R-:W-:-:S01]  /*1b1a0*/  FADD.FTZ R31, R39, R8 ;  /* 0x00000008271f7221 */ /* 0x000fc20000010000 */
[----:B------:R-:W-:-:S02]  /*1b1b0*/  IMAD.MOV.U32 R39, RZ, RZ, R25 ;  /* 0x000000ffff277224 */ /* 0x000fc400078e0019 */
[----:B------:R-:W-:Y:S02]  /*1b1c0*/  IMAD.MOV.U32 R51, RZ, RZ, R25 ;  /* 0x000000ffff337224 */ /* 0x000fe400078e0019 */
[----:B------:R-:W-:Y:S01]  /*1b1d0*/  FADD.FTZ R8, R42, R31 ;  /* 0x0000001f2a087221 */ /* 0x000fe20000010000 */
[----:B------:R-:W-:Y:S01]  /*1b1e0*/  MOV R42, R25 ;  /* 0x00000019002a7202 */ /* 0x000fe20000000f00 */
[----:B------:R-:W2:Y:S02]  /*1b1f0*/  MUFU.EX2 R66, R66 ;  /* 0x0000004200427308 */ /* 0x000ea40000000800 */
[----:B------:R-:W-:-:S01]  /*1b200*/  FADD.FTZ R61, R61, R8 ;  /* 0x000000083d3d7221 */ /* 0x000fc20000010000 */
[C---:B0-----:R-:W-:Y:S01]  /*1b210*/  FADD.FTZ R26, R67.reuse, R26 ;  /* 0x0000001a431a7221 */ /* 0x041fe20000010000 */
[----:B------:R-:W-:Y:S01]  /*1b220*/  F2FP.SATFINITE.E4M3.F32.PACK_AB_MERGE_C R67, R67, R84, RZ ;  /* 0x000000544343723e */ /* 0x000fe200048070ff */
[----:B------:R-:W-:Y:S02]  /*1b230*/  IMAD.MOV.U32 R84, RZ, RZ, R25 ;  /* 0x000000ffff547224 */ /* 0x000fe400078e0019 */
[----:B------:R-:W-:-:S01]  /*1b240*/  FADD.FTZ R34, R40, R61 ;  /* 0x0000003d28227221 */ /* 0x000fc20000010000 */
[----:B------:R-:W-:Y:S01]  /*1b250*/  IMAD.MOV.U32 R40, RZ, RZ, R25 ;  /* 0x000000ffff287224 */ /* 0x000fe200078e0019 */
[----:B------:R-:W-:Y:S01]  /*1b260*/  F2FP.SATFINITE.E4M3.F32.PACK_AB_MERGE_C R181, R62, R27, R67 ;  /* 0x0000001b3eb5723e */ /* 0x000fe20004807043 */
[----:B------:R-:W0:Y:S01]  /*1b270*/  MUFU.EX2 R70, R70 ;  /* 0x0000004600467308 */ /* 0x000e220000000800 */
[----:B-1----:R-:W-:-:S01]  /*1b280*/  FADD.FTZ R11, R63, R26 ;  /* 0x0000001a3f0b7221 */ /* 0x002fc20000010000 */
[----:B------:R-:W-:Y:S01]  /*1b290*/  FADD.FTZ R31, R41, R34 ;  /* 0x00000022291f7221 */ /* 0x000fe20000010000 */
[--C-:B------:R-:W-:Y:S01]  /*1b2a0*/  IMAD.MOV.U32 R27, RZ, RZ, R25.reuse ;  /* 0x000000ffff1b7224 */ /* 0x100fe200078e0019 */
[----:B------:R-:W-:Y:S01]  /*1b2b0*/  MOV R34, R25 ;  /* 0x0000001900227202 */ /* 0x000fe20000000f00 */
[----:B------:R-:W-:-:S02]  /*1b2c0*/  IMAD.MOV.U32 R41, RZ, RZ, R25 ;  /* 0x000000ffff297224 */ /* 0x000fc400078e0019 */
[----:B------:R-:W-:Y:S01]  /*1b2d0*/  FADD.FTZ R26, R60, R31 ;  /* 0x0000001f3c1a7221 */ /* 0x000fe20000010000 */
[----:B------:R-:W-:Y:S01]  /*1b2e0*/  IMAD.MOV.U32 R31, RZ, RZ, R25 ;  /* 0x000000ffff1f7224 */ /* 0x000fe200078e0019 */
[----:B------:R-:W1:Y:S01]  /*1b2f0*/  MUFU.EX2 R71, R71 ;  /* 0x0000004700477308 */ /* 0x000e620000000800 */
[----:B--2---:R-:W-:-:S01]  /*1b300*/  FADD.FTZ R37, R66, R11 ;  /* 0x0000000b42257221 */ /* 0x004fc20000010000 */
[----:B------:R-:W-:Y:S01]  /*1b310*/  FADD.FTZ R65, R65, R26 ;  /* 0x0000001a41417221 */ /* 0x000fe20000010000 */
[-C--:B------:R-:W-:Y:S01]  /*1b320*/  MOV R26, R25.reuse ;  /* 0x00000019001a7202 */ /* 0x080fe20000000f00 */
[--C-:B------:R-:W-:Y:S01]  /*1b330*/  IMAD.MOV.U32 R61, RZ, RZ, R25.reuse ;  /* 0x000000ffff3d7224 */ /* 0x100fe200078e0019 */
[----:B------:R-:W-:Y:S01]  /*1b340*/  MOV R62, R25 ;  /* 0x00000019003e7202 */ /* 0x000fe20000000f00 */
[----:B------:R-:W-:Y:S02]  /*1b350*/  IMAD.MOV.U32 R60, RZ, RZ, R25 ;  /* 0x000000ffff3c7224 */ /* 0x000fe400078e0019 */
[----:B------:R-:W2:Y:S01]  /*1b360*/  MUFU.EX2 R0, R0 ;  /* 0x0000000000007308 */ /* 0x000ea20000000800 */
[----:B0-----:R-:W-:-:S01]  /*1b370*/  FADD.FTZ R4, R70, R37 ;  /* 0x0000002546047221 */ /* 0x001fc20000010000 */
[----:B------:R-:W-:-:S02]  /*1b380*/  IMAD.MOV.U32 R37, RZ, RZ, R25 ;  /* 0x000000ffff257224 */ /* 0x000fc400078e0019 */
[----:B------:R-:W-:-:S04]  /*1b390*/  IMAD.MOV.U32 R67, RZ, RZ, R25 ;  /* 0x000000ffff437224 */ /* 0x000fc800078e0019 */
[----:B------:R-:W0:Y:S01]  /*1b3a0*/  MUFU.EX2 R47, R47 ;  /* 0x0000002f002f7308 */ /* 0x000e220000000800 */
[C---:B-1----:R-:W-:Y:S01]  /*1b3b0*/  F2FP.SATFINITE.E4M3.F32.PACK_AB_MERGE_C R70, R71.reuse, R70, RZ ;  /* 0x000000464746723e */ /* 0x042fe200048070ff */
[----:B------:R-:W-:Y:S01]  /*1b3c0*/  FADD.FTZ R71, R71, R4 ;  /* 0x0000000447477221 */ /* 0x000fe20000010000 */
[----:B------:R-:W-:-:S01]  /*1b3d0*/  FADD.FTZ R4, R44, R65 ;  /* 0x000000412c047221 */ /* 0x000fc20000010000 */
[--C-:B------:R-:W-:Y:S01]  /*1b3e0*/  IMAD.MOV.U32 R65, RZ, RZ, R25.reuse ;  /* 0x000000ffff417224 */ /* 0x100fe200078e0019 */
[----:B------:R-:W-:Y:S01]  /*1b3f0*/  F2FP.SATFINITE.E4M3.F32.PACK_AB_MERGE_C R183, R66, R63, R70 ;  /* 0x0000003f42b7723e */ /* 0x000fe20004807046 */
[----:B------:R-:W-:Y:S02]  /*1b400*/  IMAD.MOV.U32 R63, RZ, RZ, R25 ;  /* 0x000000ffff3f7224 */ /* 0x000fe400078e0019 */
[----:B------:R-:W-:-:S01]  /*1b410*/  FADD.FTZ R3, R45, R4 ;  /* 0x000000042d037221 */ /* 0x000fc20000010000 */
[----:B------:R-:W1:Y:S01]  /*1b420*/  MUFU.EX2 R46, R46 ;  /* 0x0000002e002e7308 */ /* 0x000e620000000800 */
[----:B--2---:R-:W-:-:S01]  /*1b430*/  FADD.FTZ R14, R0, R71 ;  /* 0x00000047000e7221 */ /* 0x004fc20000010000 */
[----:B------:R-:W-:Y:S01]  /*1b440*/  MOV R66, R25 ;  /* 0x0000001900427202 */ /* 0x000fe20000000f00 */
[----:B------:R-:W-:-:S01]  /*1b450*/  FADD.FTZ R4, R64, R3 ;  /* 0x0000000340047221 */ /* 0x000fc20000010000 */
[----:B------:R-:W-:Y:S01]  /*1b460*/  IMAD.MOV.U32 R71, RZ, RZ, R25 ;  /* 0x000000ffff477224 */ /* 0x000fe200078e0019 */
[----:B------:R-:W-:-:S03]  /*1b470*/  MOV R70, R25 ;  /* 0x0000001900467202 */ /* 0x000fc60000000f00 */
[----:B------:R-:W2:Y:S01]  /*1b480*/  MUFU.EX2 R69, R69 ;  /* 0x0000004500457308 */ /* 0x000ea20000000800 */
[----:B0-----:R-:W-:-:S07]  /*1b490*/  FADD.FTZ R15, R47, R14 ;  /* 0x0000000e2f0f7221 */ /* 0x001fce0000010000 */
[----:B------:R-:W0:Y:S01]  /*1b4a0*/  MUFU.EX2 R49, R49 ;  /* 0x0000003100317308 */ /* 0x000e220000000800 */
[----:B-1----:R-:W-:-:S07]  /*1b4b0*/  FADD.FTZ R14, R46, R15 ;  /* 0x0000000f2e0e7221 */ /* 0x002fce0000010000 */
[----:B------:R-:W1:Y:S01]  /*1b4c0*/  MUFU.EX2 R52, R52 ;  /* 0x0000003400347308 */ /* 0x000e620000000800 */
[C---:B--2---:R-:W-:Y:S01]  /*1b4d0*/  F2FP.SATFINITE.E4M3.F32.PACK_AB_MERGE_C R184, R69.reuse, R64, RZ ;  /* 0x0000004045b8723e */ /* 0x044fe200048070ff */
[----:B------:R-:W-:Y:S01]  /*1b4e0*/  FADD.FTZ R69, R69, R4 ;  /* 0x0000000445457221 */ /* 0x000fe20000010000 */
[--C-:B------:R-:W-:Y:S02]  /*1b4f0*/  IMAD.MOV.U32 R64, RZ, RZ, R25.reuse ;  /* 0x000000ffff407224 */ /* 0x100fe400078e0019 */
[----:B------:R-:W-:Y:S01]  /*1b500*/  F2FP.SATFINITE.E4M3.F32.PACK_AB_MERGE_C R184, R45, R44, R184 ;  /* 0x0000002c2db8723e */ /* 0x000fe200048070b8 */
[--C-:B------:R-:W-:Y:S02]  /*1b510*/  IMAD.MOV.U32 R45, RZ, RZ, R25.reuse ;  /* 0x000000ffff2d7224 */ /* 0x100fe400078e0019 */
[----:B------:R-:W2:Y:S01]  /*1b520*/  MUFU.EX2 R53, R53 ;  /* 0x0000003500357308 */ /* 0x000ea20000000800 */
[C---:B0-----:R-:W-:Y:S01]  /*1b530*/  F2FP.SATFINITE.E4M3.F32.PACK_AB_MERGE_C R46, R49.reuse, R46, RZ ;  /* 0x0000002e312e723e */ /* 0x041fe200048070ff */
[----:B------:R-:W-:Y:S01]  /*1b540*/  FADD.FTZ R49, R49, R14 ;  /* 0x0000000e31317221 */ /* 0x000fe20000010000 */
[----:B------:R-:W-:-:S02]  /*1b550*/  IMAD.MOV.U32 R44, RZ, RZ, R25 ;  /* 0x000000ffff2c7224 */ /* 0x000fc400078e0019 */
[----:B------:R-:W-:Y:S01]  /*1b560*/  F2FP.SATFINITE.E4M3.F32.PACK_AB_MERGE_C R185, R47, R0, R46 ;  /* 0x000000002fb9723e */ /* 0x000fe2000480702e */
[----:B------:R-:W-:-:S01]  /*1b570*/  FADD.FTZ R14, R28, R49 ;  /* 0x000000311c0e7221 */ /* 0x000fc20000010000 */
[----:B------:R-:W-:Y:S01]  /*1b580*/  IMAD.MOV.U32 R47, RZ, RZ, R25 ;  /* 0x000000ffff2f7224 */ /* 0x000fe200078e0019 */
[----:B------:R0:W3:Y:S01]  /*1b590*/  MUFU.EX2 R29, R50 ;  /* 0x00000032001d7308 */ /* 0x0000e20000000800 */
[----:B-1----:R-:W-:-:S01]  /*1b5a0*/  FADD.FTZ R4, R52, R69 ;  /* 0x0000004534047221 */ /* 0x002fc20000010000 */
[----:B------:R-:W-:Y:S01]  /*1b5b0*/  MOV R46, R25 ;  /* 0x00000019002e7202 */ /* 0x000fe20000000f00 */
[--C-:B------:R-:W-:Y:S02]  /*1b5c0*/  IMAD.MOV.U32 R49, RZ, RZ, R25.reuse ;  /* 0x000000ffff317224 */ /* 0x100fe400078e0019 */
[----:B------:R-:W-:-:S03]  /*1b5d0*/  IMAD.MOV.U32 R69, RZ, RZ, R25 ;  /* 0x000000ffff457224 */ /* 0x000fc600078e0019 */
[----:B------:R-:W-:Y:S01]  /*1b5e0*/  MUFU.EX2 R68, R68 ;  /* 0x0000004400447308 */ /* 0x000fe20000000800 */
[----:B--2---:R-:W-:-:S01]  /*1b5f0*/  FADD.FTZ R3, R53, R4 ;  /* 0x0000000435037221 */ /* 0x004fc20000010000 */
[----:B0-----:R-:W-:-:S06]  /*1b600*/  MOV R50, R25 ;  /* 0x0000001900327202 */ /* 0x001fcc0000000f00 */
[----:B------:R0:W1:Y:S01]  /*1b610*/  MUFU.EX2 R73, R78 ;  /* 0x0000004e00497308 */ /* 0x0000620000000800 */
[----:B---3--:R-:W-:-:S07]  /*1b620*/  FADD.FTZ R14, R29, R14 ;  /* 0x0000000e1d0e7221 */ /* 0x008fce0000010000 */
[----:B------:R-:W2:Y:S01]  /*1b630*/  MUFU.EX2 R55, R55 ;  /* 0x0000003700377308 */ /* 0x000ea20000000800 */
[----:B0-----:R-:W-:-:S07]  /*1b640*/  FFMA.FTZ R78, R100, UR52, -R97 ;  /* 0x00000034644e7c23 */ /* 0x001fce0008010861 */
[----:B------:R-:W0:Y:S01]  /*1b650*/  MUFU.EX2 R54, R54 ;  /* 0x0000003600367308 */ /* 0x000e220000000800 */
[----:B-1----:R-:W-:Y:S01]  /*1b660*/  F2FP.SATFINITE.E4M3.F32.PACK_AB_MERGE_C R186, R73, R68, RZ ;  /* 0x0000004449ba723e */ /* 0x002fe200048070ff */
[----:B------:R-:W-:-:S03]  /*1b670*/  FADD.FTZ R68, R68, R3 ;  /* 0x0000000344447221 */ /* 0x000fc60000010000 */
[----:B------:R-:W-:Y:S01]  /*1b680*/  F2FP.SATFINITE.E4M3.F32.PACK_AB_MERGE_C R186, R53, R52, R186 ;  /* 0x0000003435ba723e */ /* 0x000fe200048070ba */
[----:B------:R-:W-:-:S01]  /*1b690*/  FADD.FTZ R73, R73, R68 ;  /* 0x0000004449497221 */ /* 0x000fc20000010000 */
[----:B------:R-:W-:Y:S01]  /*1b6a0*/  IMAD.MOV.U32 R53, RZ, RZ, R25 ;  /* 0x000000ffff357224 */ /* 0x000fe200078e0019 */
[----:B------:R-:W-:Y:S01]  /*1b6b0*/  MUFU.EX2 R58, R58 ;  /* 0x0000003a003a7308 */ /* 0x000fe20000000800 */
[----:B--2---:R-:W-:-:S01]  /*1b6c0*/  FADD.FTZ R3, R55, R14 ;  /* 0x0000000e37037221 */ /* 0x004fc20000010000 */
[--C-:B------:R-:W-:Y:S02]  /*1b6d0*/  IMAD.MOV.U32 R52, RZ, RZ, R25.reuse ;  /* 0x000000ffff347224 */ /* 0x100fe400078e0019 */
[----:B------:R-:W-:-:S04]  /*1b6e0*/  IMAD.MOV.U32 R68, RZ, RZ, R25 ;  /* 0x000000ffff447224 */ /* 0x000fc800078e0019 */
[----:B------:R-:W1:Y:S01]  /*1b6f0*/  MUFU.EX2 R59, R59 ;  /* 0x0000003b003b7308 */ /* 0x000e620000000800 */
[----:B0-----:R-:W-:-:S01]  /*1b700*/  FADD.FTZ R3, R54, R3 ;  /* 0x0000000336037221 */ /* 0x001fc20000010000 */
[----:B------:R-:W-:Y:S02]  /*1b710*/  F2FP.SATFINITE.E4M3.F32.PACK_AB_MERGE_C R55, R54, R55, RZ ;  /* 0x000000373637723e */ /* 0x000fe400048070ff */
[----:B------:R-:W-:Y:S02]  /*1b720*/  MOV R54, R25 ;  /* 0x0000001900367202 */ /* 0x000fe40000000f00 */
[----:B------:R-:W-:Y:S01]  /*1b730*/  F2FP.SATFINITE.E4M3.F32.PACK_AB_MERGE_C R187, R29, R28, R55 ;  /* 0x0000001c1dbb723e */ /* 0x000fe20004807037 */
[--C-:B------:R-:W-:Y:S01]  /*1b740*/  IMAD.MOV.U32 R29, RZ, RZ, R25.reuse ;  /* 0x000000ffff1d7224 */ /* 0x100fe200078e0019 */
[----:B------:R-:W0:Y:S01]  /*1b750*/  MUFU.EX2 R56, R56 ;  /* 0x0000003800387308 */ /* 0x000e220000000800 */
[--C-:B------:R-:W-:Y:S02]  /*1b760*/  IMAD.MOV.U32 R28, RZ, RZ, R25.reuse ;  /* 0x000000ffff1c7224 */ /* 0x100fe400078e0019 */
[----:B------:R-:W-:-:S05]  /*1b770*/  IMAD.MOV.U32 R55, RZ, RZ, R25 ;  /* 0x000000ffff377224 */ /* 0x000fca00078e0019 */
[----:B------:R-:W2:Y:S01]  /*1b780*/  MUFU.EX2 R57, R57 ;  /* 0x0000003900397308 */ /* 0x000ea20000000800 */
[----:B-1----:R-:W-:-:S07]  /*1b790*/  F2FP.SATFINITE.E4M3.F32.PACK_AB_MERGE_C R5, R59, R58, RZ ;  /* 0x0000003a3b05723e */ /* 0x002fce00048070ff */
[----:B------:R1:W3:Y:S01]  /*1b7a0*/  MUFU.EX2 R8, R48 ;  /* 0x0000003000087308 */ /* 0x0002e20000000800 */
[----:B0-----:R-:W-:-:S01]  /*1b7b0*/  FADD.FTZ R4, R56, R73 ;  /* 0x0000004938047221 */ /* 0x001fc20000010000 */
[----:B------:R-:W-:-:S06]  /*1b7c0*/  IMAD.MOV.U32 R73, RZ, RZ, R25 ;  /* 0x000000ffff497224 */ /* 0x000fcc00078e0019 */
[----:B------:R0:W4:Y:S01]  /*1b7d0*/  MUFU.EX2 R11, R74 ;  /* 0x0000004a000b7308 */ /* 0x0001220000000800 */
[C---:B--2---:R-:W-:Y:S01]  /*1b7e0*/  F2FP.SATFINITE.E4M3.F32.PACK_AB_MERGE_C R188, R57.reuse, R56, R5 ;  /* 0x0000003839bc723e */ /* 0x044fe20004807005 */
[----:B------:R-:W-:Y:S01]  /*1b7f0*/  FADD.FTZ R57, R57, R4 ;  /* 0x0000000439397221 */ /* 0x000fe20000010000 */
[--C-:B-1----:R-:W-:Y:S02]  /*1b800*/  IMAD.MOV.U32 R48, RZ, RZ, R25.reuse ;  /* 0x000000ffff307224 */ /* 0x102fe400078e0019 */
[----:B------:R-:W-:Y:S02]  /*1b810*/  IMAD.MOV.U32 R56, RZ, RZ, R25 ;  /* 0x000000ffff387224 */ /* 0x000fe400078e0019 */
[----:B------:R-:W-:-:S01]  /*1b820*/  FADD.FTZ R58, R58, R57 ;  /* 0x000000393a3a7221 */ /* 0x000fc20000010000 */
[----:B------:R-:W-:Y:S01]  /*1b830*/  IMAD.MOV.U32 R57, RZ, RZ, R25 ;  /* 0x000000ffff397224 */ /* 0x000fe200078e0019 */
[----:B------:R-:W1:Y:S01]  /*1b840*/  MUFU.EX2 R30, R30 ;  /* 0x0000001e001e7308 */ /* 0x000e620000000800 */
[----:B---3--:R-:W-:-:S01]  /*1b850*/  FADD.FTZ R6, R8, R3 ;  /* 0x0000000308067221 */ /* 0x008fc20000010000 */
[----:B------:R-:W-:Y:S01]  /*1b860*/  FADD.FTZ R59, R59, R58 ;  /* 0x0000003a3b3b7221 */ /* 0x000fe20000010000 */
[----:B------:R-:W-:-:S02]  /*1b870*/  MOV R58, R25 ;  /* 0x00000019003a7202 */ /* 0x000fc40000000f00 */
[----:B0-----:R-:W-:-:S03]  /*1b880*/  MOV R74, R25 ;  /* 0x00000019004a7202 */ /* 0x001fc60000000f00 */
[----:B------:R-:W0:Y:S01]  /*1b890*/  MUFU.EX2 R103, R103 ;  /* 0x0000006700677308 */ /* 0x000e220000000800 */
[----:B----4-:R-:W-:-:S07]  /*1b8a0*/  FADD.FTZ R5, R11, R6 ;  /* 0x000000060b057221 */ /* 0x010fce0000010000 */
[----:B------:R-:W-:Y:S01]  /*1b8b0*/  MUFU.EX2 R78, R78 ;  /* 0x0000004e004e7308 */ /* 0x000fe20000000800 */
[----:B-1----:R-:W-:-:S07]  /*1b8c0*/  FADD.FTZ R4, R30, R5 ;  /* 0x000000051e047221 */ /* 0x002fce0000010000 */
[----:B------:R-:W1:Y:S01]  /*1b8d0*/  MUFU.EX2 R79, R79 ;  /* 0x0000004f004f7308 */ /* 0x000e620000000800 */
[C---:B0-----:R-:W-:Y:S01]  /*1b8e0*/  F2FP.SATFINITE.E4M3.F32.PACK_AB_MERGE_C R30, R103.reuse, R30, RZ ;  /* 0x0000001e671e723e */ /* 0x041fe200048070ff */
[----:B------:R-:W-:-:S03]  /*1b8f0*/  FADD.FTZ R103, R103, R4 ;  /* 0x0000000467677221 */ /* 0x000fc60000010000 */
[----:B------:R-:W-:Y:S02]  /*1b900*/  F2FP.SATFINITE.E4M3.F32.PACK_AB_MERGE_C R189, R11, R8, R30 ;  /* 0x000000080bbd723e */ /* 0x000fe4000480701e */
[----:B------:R-:W-:Y:S01]  /*1b910*/  MOV R30, R25 ;  /* 0x00000019001e7202 */ /* 0x000fe20000000f00 */
[----:B------:R-:W0:Y:S08]  /*1b920*/  MUFU.EX2 R72, R72 ;  /* 0x0000004800487308 */ /* 0x000e300000000800 */
[----:B------:R-:W2:Y:S01]  /*1b930*/  MUFU.EX2 R77, R77 ;  /* 0x0000004d004d7308 */ /* 0x000ea20000000800 */
[----:B-1----:R-:W-:-:S07]  /*1b940*/  F2FP.SATFINITE.E4M3.F32.PACK_AB_MERGE_C R5, R79, R78, RZ ;  /* 0x0000004e4f05723e */ /* 0x002fce00048070ff */
[----:B------:R-:W-:Y:S01]  /*1b950*/  MUFU.EX2 R102, R102 ;  /* 0x0000006600667308 */ /* 0x000fe20000000800 */
[----:B0-----:R-:W-:-:S01]  /*1b960*/  FADD.FTZ R4, R72, R59 ;  /* 0x0000003b48047221 */ /* 0x001fc20000010000 */
[----:B------:R-:W-:-:S06]  /*1b970*/  IMAD.MOV.U32 R59, RZ, RZ, R25 ;  /* 0x000000ffff3b7224 */ /* 0x000fcc00078e0019 */
[----:B------:R0:W1:Y:S01]  /*1b980*/  MUFU.EX2 R3, R82 ;  /* 0x0000005200037308 */ /* 0x0000620000000800 */
[C---:B--2---:R-:W-:Y:S01]  /*1b990*/  F2FP.SATFINITE.E4M3.F32.PACK_AB_MERGE_C R190, R77.reuse, R72, R5 ;  /* 0x000000484dbe723e */ /* 0x044fe20004807005 */
[----:B------:R-:W-:Y:S01]  /*1b9a0*/  FADD.FTZ R77, R77, R4 ;  /* 0x000000044d4d7221 */ /* 0x000fe20000010000 */
[----:B------:R-:W-:-:S03]  /*1b9b0*/  IMAD.MOV.U32 R72, RZ, RZ, R25 ;  /* 0x000000ffff487224 */ /* 0x000fc600078e0019 */
[----:B------:R-:W-:Y:S01]  /*1b9c0*/  FADD.FTZ R0, R78, R77 ;  /* 0x0000004d4e007221 */ /* 0x000fe20000010000 */
[--C-:B------:R-:W-:Y:S01]  /*1b9d0*/  IMAD.MOV.U32 R77, RZ, RZ, R25.reuse ;  /* 0x000000ffff4d7224 */ /* 0x100fe200078e0019 */
[----:B------:R-:W2:Y:S01]  /*1b9e0*/  MUFU.EX2 R104, R104 ;  /* 0x0000006800687308 */ /* 0x000ea20000000800 */
[-C--:B------:R-:W-:Y:S01]  /*1b9f0*/  MOV R78, R25.reuse ;  /* 0x00000019004e7202 */ /* 0x080fe20000000f00 */
[----:B------:R-:W-:Y:S01]  /*1ba00*/  FADD.FTZ R0, R79, R0 ;  /* 0x000000004f007221 */ /* 0x000fe20000010000 */
[----:B------:R-:W-:Y:S01]  /*1ba10*/  IMAD.MOV.U32 R79, RZ, RZ, R25 ;  /* 0x000000ffff4f7224 */ /* 0x000fe200078e0019 */
[----:B0-----:R-:W-:-:S04]  /*1ba20*/  MOV R82, R25 ;  /* 0x0000001900527202 */ /* 0x001fc80000000f00 */
[----:B------:R-:W0:Y:S01]  /*1ba30*/  MUFU.EX2 R99, R99 ;  /* 0x0000006300637308 */ /* 0x000e220000000800 */
[----:B-1----:R-:W-:Y:S01]  /*1ba40*/  F2FP.SATFINITE.E4M3.F32.PACK_AB_MERGE_C R4, R3, R102, RZ ;  /* 0x000000660304723e */ /* 0x002fe200048070ff */
[----:B--2---:R-:W-:-:S03]  /*1ba50*/  FADD.FTZ R6, R104, R103 ;  /* 0x0000006768067221 */ /* 0x004fc60000010000 */
[----:B0-----:R-:W-:Y:S01]  /*1ba60*/  F2FP.SATFINITE.E4M3.F32.PACK_AB_MERGE_C R191, R99, R104, R4 ;  /* 0x0000006863bf723e */ /* 0x001fe20004807004 */
[----:B------:R-:W-:Y:S02]  /*1ba70*/  VIADD R4, R147, 0xfffffffe ;  /* 0xfffffffe93047836 */ /* 0x000fe40000000000 */
[----:B------:R-:W-:-:S03]  /*1ba80*/  FADD.FTZ R5, R99, R6 ;  /* 0x0000000663057221 */ /* 0x000fc60000010000 */
[----:B------:R-:W-:Y:S01]  /*1ba90*/  ISETP.GE.AND P1, PT, R4, R211, PT ;  /* 0x000000d30400720c */ /* 0x000fe20003f26270 */
[----:B------:R-:W-:-:S04]  /*1baa0*/  FADD.FTZ R102, R102, R5 ;  /* 0x0000000566667221 */ /* 0x000fc80000010000 */
[----:B------:R-:W-:-:S08]  /*1bab0*/  FADD.FTZ R3, R3, R102 ;  /* 0x0000006603037221 */ /* 0x000fd00000010000 */
[----:B------:R-:W-:Y:S05]  /*1bac0*/  @!P1 BRA `(.L_x_584) ;  /* 0x0000003c009c9947 */ /* 0x000fea0003800000 */
[----:B------:R-:W-:Y:S01]  /*1bad0*/  IMAD.MOV.U32 R5, RZ, RZ, R90 ;  /* 0x000000ffff057224 */ /* 0x000fe200078e005a */
[----:B------:R-:W-:Y:S01]  /*1bae0*/  MOV R8, R202 ;  /* 0x000000ca00087202 */ /* 0x000fe20000000f00 */
[----:B------:R-:W-:Y:S01]  /*1baf0*/  IMAD.MOV.U32 R6, RZ, RZ, R92 ;  /* 0x000000ffff067224 */ /* 0x000fe200078e005c */
[----:B------:R-:W-:Y:S01]  /*1bb00*/  CS2R R86, SRZ ;  /* 0x0000000000567805 */ /* 0x000fe2000001ff00 */
[----:B------:R-:W-:Y:S01]  /*1bb10*/  IMAD.MOV.U32 R7, RZ, RZ, R208 ;  /* 0x000000ffff077224 */ /* 0x000fe200078e00d0 */
        /* <DEDUP_REMOVED lines=30> */
[----:B------:R-:W-:-:S07]  /*1bd00*/  CS2R R24, SRZ ;  /* 0x0000000000187805 */ /* 0x000fce000001ff00 */
.L_x_596:
[----:B------:R-:W-:Y:S01]  /*1bd10*/  ISETP.NE.AND P1, PT, R8, 0x1, PT ;  /* 0x000000010800780c */ /* 0x000fe20003f25270 */
[----:B------:R-:W-:Y:S05]  /*1bd20*/  YIELD ;  /* 0x0000000000007946 */ /* 0x000fea0003800000 */
[----:B------:R-:W-:Y:S02]  /*1bd30*/  SEL R208, RZ, 0x1, P1 ;  /* 0x00000001ffd07807 */ /* 0x000fe40000800000 */
[----:B------:R-:W-:Y:S02]  /*1bd40*/  ISETP.NE.AND P1, PT, R212, RZ, PT ;  /* 0x000000ffd400720c */ /* 0x000fe40003f25270 */
[----:B------:R-:W-:-:S11]  /*1bd50*/  LOP3.LUT R208, R7, R208, RZ, 0x3c, !PT ;  /* 0x000000d007d07212 */ /* 0x000fd600078e3cff */
[----:B------:R-:W-:Y:S05]  /*1bd60*/  @P1 BRA `(.L_x_585) ;  /* 0x00000000003c1947 */ /* 0x000fea0003800000 */
[----:B------:R-:W-:Y:S05]  /*1bd70*/  @!P0 BRA `(.L_x_586) ;  /* 0x0000000000048947 */ /* 0x000fea0003800000 */
[----:B------:R-:W-:Y:S01]  /*1bd80*/  BPT.TRAP 0x1 ;  /* 0x000000040000795c */ /* 0x000fe20000300000 */
.L_x_586:
[----:B------:R-:W-:-:S05]  /*1bd90*/  VIADD R10, R8, 0x1 ;  /* 0x00000001080a7836 */ /* 0x000fca0000000000 */
[----:B------:R-:W-:-:S04]  /*1bda0*/  ISETP.NE.AND P2, PT, R10, 0x2, PT ;  /* 0x000000020a00780c */ /* 0x000fc80003f45270 */
[----:B------:R-:W-:Y:S02]  /*1bdb0*/  SEL R11, R10, RZ, P2 ;  /* 0x000000ff0a0b7207 */ /* 0x000fe40001000000 */
[----:B------:R-:W-:-:S03]  /*1bdc0*/  SHF.L.U32 R10, R208, 0x1f, RZ ;  /* 0x0000001fd00a7819 */ /* 0x000fc600000006ff */
[----:B------:R-:W-:-:S04]  /*1bdd0*/  IMAD R11, R11, 0x8, R18 ;  /* 0x000000080b0b7824 */ /* 0x000fc800078e0212 */
[----:B------:R0:W1:Y:S01]  /*1bde0*/  SYNCS.PHASECHK.TRANS64.TRYWAIT P2, [R11+URZ+0x29830], R10 ;  /* 0x0298300a0b0075a7 */ /* 0x000062000804017f */
[----:B------:R-:W-:Y:S05]  /*1bdf0*/  @!P0 BRA `(.L_x_587) ;  /* 0x0000000000048947 */ /* 0x000fea0003800000 */
[----:B------:R-:W-:Y:S01]  /*1be00*/  BPT.TRAP 0x1 ;  /* 0x000000040000795c */ /* 0x000fe20000300000 */
.L_x_587:
[----:B------:R-:W-:Y:S04]  /*1be10*/  BSSY B0, `(.L_x_585) ;  /* 0x0000004000007945 */ /* 0x000fe80003800000 */
[----:B-1----:R-:W-:Y:S05]  /*1be20*/  @P2 BRA `(.L_x_588) ;  /* 0x0000000000082947 */ /* 0x002fea0003800000 */
[----:B------:R-:W1:Y:S02]  /*1be30*/  SYNCS.PHASECHK.TRANS64.TRYWAIT P2, [R11+URZ+0x29830], R10 ;  /* 0x0298300a0b0075a7 */ /* 0x000e64000804017f */
[----:B-1----:R-:W-:Y:S05]  /*1be40*/  @!P2 BRA `(.L_x_589) ;  /* 0x000001180054a947 */ /* 0x002fea0003800000 */
.L_x_588:
[----:B------:R-:W-:Y:S05]  /*1be50*/  BSYNC B0 ;  /* 0x0000000000007941 */ /* 0x000fea0003800000 */
.L_x_585:
[----:B01----:R-:W0:Y:S01]  /*1be60*/  S2R R10, SR_TID.X ;  /* 0x00000000000a7919 */ /* 0x003e220000002100 */
[----:B------:R-:W-:Y:S01]  /*1be70*/  VIADD R202, R8, 0x1 ;  /* 0x0000000108ca7836 */ /* 0x000fe20000000000 */
[----:B------:R-:W-:Y:S05]  /*1be80*/  WARPSYNC.ALL ;  /* 0x0000000000007948 */ /* 0x000fea0003800000 */
[C---:B------:R-:W-:Y:S01]  /*1be90*/  ISETP.NE.AND P2, PT, R202.reuse, 0x2, PT ;  /* 0x00000002ca00780c */ /* 0x040fe20003f45270 */
[----:B------:R-:W-:Y:S01]  /*1bea0*/  IMAD.MOV.U32 R11, RZ, RZ, -0x7fffffe0 ;  /* 0x80000020ff0b7424 */ /* 0x000fe200078e00ff */
[----:B------:R-:W-:Y:S01]  /*1beb0*/  UMOV UR20, UR28 ;  /* 0x0000001c00147c82 */ /* 0x000fe20008000000 */
[----:B------:R-:W-:Y:S01]  /*1bec0*/  UMOV UR21, UR29 ;  /* 0x0000001d00157c82 */ /* 0x000fe20008000000 */
[----:B------:R-:W-:Y:S01]  /*1bed0*/  SEL R202, R202, RZ, P2 ;  /* 0x000000ffcaca7207 */ /* 0x000fe20001000000 */
[----:B------:R-:W-:Y:S01]  /*1bee0*/  UMOV UR24, UR28 ;  /* 0x0000001c00187c82 */ /* 0x000fe20008000000 */
[----:B------:R-:W-:Y:S01]  /*1bef0*/  R2UR UR23, R11 ;  /* 0x000000000b1772ca */ /* 0x000fe200000e0000 */
[----:B------:R-:W-:Y:S01]  /*1bf00*/  UMOV UR25, UR29 ;  /* 0x0000001d00197c82 */ /* 0x000fe20008000000 */
[----:B------:R-:W-:Y:S01]  /*1bf10*/  MOV R13, 0x80000020 ;  /* 0x80000020000d7802 */ /* 0x000fe20000000f00 */
[----:B------:R-:W-:Y:S01]  /*1bf20*/  IMAD.MOV.U32 R21, RZ, RZ, -0x7fffffe0 ;  /* 0x80000020ff157424 */ /* 0x000fe200078e00ff */
[----:B------:R-:W-:Y:S01]  /*1bf30*/  UMOV UR32, UR28 ;  /* 0x0000001c00207c82 */ /* 0x000fe20008000000 */
[----:B------:R-:W-:Y:S01]  /*1bf40*/  IMAD.MOV.U32 R15, RZ, RZ, -0x7fffffe0 ;  /* 0x80000020ff0f7424 */ /* 0x000fe200078e00ff */
[----:B------:R-:W-:Y:S01]  /*1bf50*/  R2UR UR27, R13 ;  /* 0x000000000d1b72ca */ /* 0x000fe200000e0000 */
[----:B------:R-:W-:Y:S01]  /*1bf60*/  UMOV UR33, UR29 ;  /* 0x0000001d00217c82 */ /* 0x000fe20008000000 */
[----:B------:R-:W-:Y:S01]  /*1bf70*/  R2UR UR31, R21 ;  /* 0x00000000151f72ca */ /* 0x000fe200000e0000 */
[----:B------:R-:W-:Y:S01]  /*1bf80*/  UMOV UR40, UR28 ;  /* 0x0000001c00287c82 */ /* 0x000fe20008000000 */
[----:B------:R-:W-:Y:S01]  /*1bf90*/  R2UR UR35, R15 ;  /* 0x000000000f2372ca */ /* 0x000fe200000e0000 */
[----:B------:R-:W-:Y:S01]  /*1bfa0*/  UMOV UR41, UR29 ;  /* 0x0000001d00297c82 */ /* 0x000fe20008000000 */
[----:B------:R-:W-:Y:S01]  /*1bfb0*/  R2UR UR43, R13 ;  /* 0x000000000d2b72ca */ /* 0x000fe200000e0000 */
[----:B------:R-:W-:Y:S01]  /*1bfc0*/  IMAD.MOV.U32 R13, RZ, RZ, -0x7fffffe0 ;  /* 0x80000020ff0d7424 */ /* 0x000fe200078e00ff */
[----:B------:R-:W-:Y:S01]  /*1bfd0*/  R2UR UR47, R21 ;  /* 0x00000000152f72ca */ /* 0x000fe200000e0000 */
[----:B------:R-:W-:Y:S01]  /*1bfe0*/  IMAD.MOV.U32 R11, RZ, RZ, -0x7fffffe0 ;  /* 0x80000020ff0b7424 */ /* 0x000fe200078e00ff */
[----:B------:R-:W-:-:S02]  /*1bff0*/  MOV R15, 0x80000020 ;  /* 0x80000020000f7802 */ /* 0x000fc40000000f00 */
[----:B0-----:R-:W-:-:S04]  /*1c000*/  SHF.R.U32.HI R10, RZ, 0x7, R10 ;  /* 0x00000007ff0a7819 */ /* 0x001fc8000001160a */
[----:B------:R-:W-:Y:S01]  /*1c010*/  IADD3 R88, R10, 0x8, RZ ;  /* 0x000000080a587810 */ /* 0x000fe20007ffe0ff */
[----:B------:R-:W-:-:S04]  /*1c020*/  IMAD R10, R202, 0x780, R9 ;  /* 0x00000780ca0a7824 */ /* 0x000fc800078e0209 */
[----:B------:R0:W-:Y:S01]  /*1c030*/  BAR.SYNC.DEFER_BLOCKING R88, 0x100 ;  /* 0x000400580000751d */ /* 0x0001e20000010000 */
[C---:B------:R-:W-:Y:S01]  /*1c040*/  R2UR UR22, R10.reuse ;  /* 0x000000000a1672ca */ /* 0x040fe200000e0000 */
[C---:B------:R-:W-:Y:S02]  /*1c050*/  VIADD R12, R10.reuse, 0x80 ;  /* 0x000000800a0c7836 */ /* 0x040fe40000000000 */
[C---:B------:R-:W-:Y:S02]  /*1c060*/  VIADD R20, R10.reuse, 0x100 ;  /* 0x000001000a147836 */ /* 0x040fe40000000000 */
[----:B------:R-:W-:Y:S01]  /*1c070*/  VIADD R14, R10, 0x180 ;  /* 0x000001800a0e7836 */ /* 0x000fe20000000000 */
[----:B------:R-:W-:Y:S01]  /*1c080*/  R2UR UR26, R12 ;  /* 0x000000000c1a72ca */ /* 0x000fe200000e0000 */
[----:B------:R-:W-:Y:S01]  /*1c090*/  VIADD R12, R10, 0x200 ;  /* 0x000002000a0c7836 */ /* 0x000fe20000000000 */
[----:B------:R-:W-:Y:S02]  /*1c0a0*/  R2UR UR30, R20 ;  /* 0x00000000141e72ca */ /* 0x000fe400000e0000 */
[----:B------:R-:W-:Y:S01]  /*1c0b0*/  R2UR UR34, R14 ;  /* 0x000000000e2272ca */ /* 0x000fe200000e0000 */
[----:B------:R-:W-:Y:S01]  /*1c0c0*/  VIADD R14, R10, 0x82 ;  /* 0x000000820a0e7836 */ /* 0x000fe20000000000 */
[----:B------:R-:W-:Y:S01]  /*1c0d0*/  R2UR UR42, R12 ;  /* 0x000000000c2a72ca */ /* 0x000fe200000e0000 */
[C---:B------:R-:W-:Y:S01]  /*1c0e0*/  VIADD R12, R10.reuse, 0x102 ;  /* 0x000001020a0c7836 */ /* 0x040fe20000000000 */
[----:B------:R-:W-:-:S04]  /*1c0f0*/  IADD3 R20, R10, 0x2, RZ ;  /* 0x000000020a147810 */ /* 0x000fc80007ffe0ff */
[----:B------:R-:W-:Y:S01]  /*1c100*/  R2UR UR46, R20 ;  /* 0x00000000142e72ca */ /* 0x000fe200000e0000 */
[----:B------:R-:W-:-:S06]  /*1c110*/  WARPGROUP.ARRIVE ;  /* 0x00000000000079c5 */ /* 0x000fcc0000000000 */
[----:B------:R-:W-:Y:S01]  /*1c120*/  QGMMA.64x32x32.F32.E4M3.E4M3 R152, gdesc[UR20], RZ, !UPT, gsb0 ;  /* 0x00600000149879f3 */ /* 0x000fe2000c0008ff */
[----:B------:R-:W-:Y:S01]  /*1c130*/  R2UR UR22, R14 ;  /* 0x000000000e1672ca */ /* 0x000fe200000e0000 */
[----:B------:R-:W-:Y:S01]  /*1c140*/  UMOV UR20, UR44 ;  /* 0x0000002c00147c82 */ /* 0x000fe20008000000 */
[----:B------:R-:W-:Y:S01]  /*1c150*/  R2UR UR23, R15 ;  /* 0x000000000f1772ca */ /* 0x000fe200000e0000 */
[----:B------:R-:W-:Y:S01]  /*1c160*/  UMOV UR21, UR45 ;  /* 0x0000002d00157c82 */ /* 0x000fe20008000000 */
        /* <DEDUP_REMOVED lines=11> */
[----:B------:R-:W-:Y:S03]  /*1c220*/  QGMMA.64x32x32.F32.E4M3.E4M3 R120, gdesc[UR28], RZ, !UPT, gsb0 ;  /* 0x006000001c7879f3 */ /* 0x000fe6000c0008ff */
[----:B------:R-:W-:Y:S02]  /*1c230*/  WARPGROUP.DEPBAR.LE gsb0, 0x0 ;  /* 0x00008000000079c5 */ /* 0x000fe40000010000 */
[----:B------:R-:W-:-:S06]  /*1c240*/  WARPGROUP.ARRIVE ;  /* 0x00000000000079c5 */ /* 0x000fcc0000000000 */
[----:B------:R-:W-:Y:S01]  /*1c250*/  QGMMA.64x32x32.F32.E4M3.E4M3 R104, gdesc[UR32], RZ, !UPT, gsb0 ;  /* 0x00600000206879f3 */ /* 0x000fe2000c0008ff */
[----:B------:R-:W-:Y:S01]  /*1c260*/  R2UR UR34, R12 ;  /* 0x000000000c2272ca */ /* 0x000fe200000e0000 */
[----:B------:R-:W-:Y:S01]  /*1c270*/  UMOV UR32, UR44 ;  /* 0x0000002c00207c82 */ /* 0x000fe20008000000 */
[----:B------:R-:W-:Y:S01]  /*1c280*/  R2UR UR35, R13 ;  /* 0x000000000d2372ca */ /* 0x000fe200000e0000 */
[----:B------:R-:W-:Y:S01]  /*1c290*/  UMOV UR33, UR45 ;  /* 0x0000002d00217c82 */ /* 0x000fe20008000000 */
[----:B------:R-:W-:Y:S01]  /*1c2a0*/  IMAD.MOV.U32 R13, RZ, RZ, -0x7fffffe0 ;  /* 0x80000020ff0d7424 */ /* 0x000fe200078e00ff */
[----:B------:R-:W-:Y:S01]  /*1c2b0*/  IADD3 R12, R10, 0x202, RZ ;  /* 0x000002020a0c7810 */ /* 0x000fe20007ffe0ff */
[----:B------:R-:W-:Y:S02]  /*1c2c0*/  WARPGROUP.DEPBAR.LE gsb0, 0x0 ;  /* 0x00008000000079c5 */ /* 0x000fe40000010000 */
[----:B0-----:R-:W-:-:S06]  /*1c2d0*/  WARPGROUP.ARRIVE ;  /* 0x00000000000079c5 */ /* 0x001fcc0000000000 */
[----:B------:R-:W-:Y:S01]  /*1c2e0*/  QGMMA.64x32x32.F32.E4M3.E4M3 R88, gdesc[UR40], RZ, !UPT, gsb0 ;  /* 0x00600000285879f3 */ /* 0x000fe2000c0008ff */
[----:B------:R-:W-:Y:S01]  /*1c2f0*/  R2UR UR42, R12 ;  /* 0x000000000c2a72ca */ /* 0x000fe200000e0000 */
[----:B------:R-:W-:Y:S01]  /*1c300*/  UMOV UR40, UR44 ;  /* 0x0000002c00287c82 */ /* 0x000fe20008000000 */
[----:B------:R-:W-:Y:S01]  /*1c310*/  R2UR UR43, R13 ;  /* 0x000000000d2b72ca */ /* 0x000fe200000e0000 */
[----:B------:R-:W-:Y:S01]  /*1c320*/  UMOV UR41, UR45 ;  /* 0x0000002d00297c82 */ /* 0x000fe20008000000 */
[----:B------:R-:W-:Y:S02]  /*1c330*/  VIADD R12, R10, 0x280 ;  /* 0x000002800a0c7836 */ /* 0x000fe40000000000 */
[----:B------:R-:W-:-:S03]  /*1c340*/  IMAD.MOV.U32 R13, RZ, RZ, -0x7fffffe0 ;  /* 0x80000020ff0d7424 */ /* 0x000fc600078e00ff */
[----:B------:R-:W-:Y:S02]  /*1c350*/  R2UR UR6, R12 ;  /* 0x000000000c0672ca */ /* 0x000fe400000e0000 */
[----:B------:R-:W-:Y:S01]  /*1c360*/  R2UR UR7, R13 ;  /* 0x000000000d0772ca */ /* 0x000fe200000e0000 */
[----:B------:R-:W-:Y:S01]  /*1c370*/  IMAD.MOV.U32 R13, RZ, RZ, -0x7fffffe0 ;  /* 0x80000020ff0d7424 */ /* 0x000fe200078e00ff */
[----:B------:R-:W-:Y:S01]  /*1c380*/  IADD3 R12, R10, 0x300, RZ ;  /* 0x000003000a0c7810 */ /* 0x000fe20007ffe0ff */
[----:B------:R-:W-:Y:S02]  /*1c390*/  WARPGROUP.DEPBAR.LE gsb0, 0x0 ;  /* 0x00008000000079c5 */ /* 0x000fe40000010000 */
[----:B------:R-:W-:-:S06]  /*1c3a0*/  WARPGROUP.ARRIVE ;  /* 0x00000000000079c5 */ /* 0x000fcc0000000000 */
[----:B------:R-:W-:Y:S03]  /*1c3b0*/  QGMMA.64x32x32.F32.E4M3.E4M3 R152, gdesc[UR44], R152, gsb0 ;  /* 0x006000002c9879f3 */ /* 0x000fe60008000898 */
        /* <DEDUP_REMOVED lines=36> */
[----:B------:R-:W-:Y:S01]  /*1c600*/  R2UR UR10, R12 ;  /* 0x000000000c0a72ca */ /* 0x000fe200000e0000 */
[----:B------:R-:W-:Y:S01]  /*1c610*/  VIADD R12, R10, 0x302 ;  /* 0x000003020a0c7836 */ /* 0x000fe20000000000 */
[----:B------:R-:W-:Y:S01]  /*1c620*/  R2UR UR11, R13 ;  /* 0x000000000d0b72ca */ /* 0x000fe200000e0000 */
        /* <DEDUP_REMOVED lines=106> */
[C---:B------:R-:W-:Y:S01]  /*1ccd0*/  VIADD R12, R10.reuse, 0x682 ;  /* 0x000006820a0c7836 */ /* 0x040fe20000000000 */
[----:B------:R-:W-:Y:S01]  /*1cce0*/  IADD3 R10, R10, 0x702, RZ ;  /* 0x000007020a0a7810 */ /* 0x000fe20007ffe0ff */
        /* <DEDUP_REMOVED lines=31> */
[----:B------:R-:W-:Y:S05]  /*1cee0*/  @P1 BRA `(.L_x_590) ;  /* 0x0000000000281947 */ /* 0x000fea0003800000 */
[----:B------:R-:W-:Y:S05]  /*1cef0*/  @!P0 BRA `(.L_x_591) ;  /* 0x0000000000048947 */ /* 0x000fea0003800000 */
[----:B------:R-:W-:Y:S01]  /*1cf00*/  BPT.TRAP 0x1 ;  /* 0x000000040000795c */ /* 0x000fe20000300000 */
.L_x_591:
[----:B------:R-:W-:Y:S01]  /*1cf10*/  SHF.L.U32 R7, R7, 0x1f, RZ ;  /* 0x0000001f07077819 */ /* 0x000fe200000006ff */
[----:B------:R-:W-:-:S04]  /*1cf20*/  IMAD R10, R8, 0x8, R18 ;  /* 0x00000008080a7824 */ /* 0x000fc800078e0212 */
[----:B------:R0:W1:Y:S01]  /*1cf30*/  SYNCS.PHASECHK.TRANS64.TRYWAIT P1, [R10+URZ+0x29850], R7 ;  /* 0x029850070a0075a7 */ /* 0x000062000802017f */
[----:B------:R-:W-:Y:S05]  /*1cf40*/  @!P0 BRA `(.L_x_592) ;  /* 0x0000000000048947 */ /* 0x000fea0003800000 */
[----:B------:R-:W-:Y:S01]  /*1cf50*/  BPT.TRAP 0x1 ;  /* 0x000000040000795c */ /* 0x000fe20000300000 */
.L_x_592:
[----:B-1----:R-:W-:Y:S05]  /*1cf60*/  @P1 BRA `(.L_x_590) ;  /* 0x0000000000081947 */ /* 0x002fea0003800000 */
[----:B------:R-:W1:Y:S02]  /*1cf70*/  SYNCS.PHASECHK.TRANS64.TRYWAIT P1, [R10+URZ+0x29850], R7 ;  /* 0x029850070a0075a7 */ /* 0x000e64000802017f */
[----:B-1----:R-:W-:Y:S05]  /*1cf80*/  @!P1 BRA `(.L_x_593) ;  /* 0x0000010800189947 */ /* 0x002fea0003800000 */
.L_x_590:
[----:B01----:R-:W-:Y:S01]  /*1cf90*/  VIADD R7, R18, 0x400 ;  /* 0x0000040012077836 */ /* 0x003fe20000000000 */
[----:B------:R-:W-:Y:S01]  /*1cfa0*/  MOV R11, 0xc0000010 ;  /* 0xc0000010000b7802 */ /* 0x000fe20000000f00 */
[----:B------:R-:W-:Y:S05]  /*1cfb0*/  WARPSYNC.ALL ;  /* 0x0000000000007948 */ /* 0x000fea0003800000 */
[----:B------:R-:W-:Y:S01]  /*1cfc0*/  SHF.R.U32.HI R7, RZ, 0x4, R7 ;  /* 0x00000004ff077819 */ /* 0x000fe20000011607 */
[----:B------:R-:W-:Y:S01]  /*1cfd0*/  WARPGROUP.ARRIVE ;  /* 0x00000000000079c5 */ /* 0x000fe20000000000 */
[----:B------:R-:W-:Y:S01]  /*1cfe0*/  R2UR UR7, R11 ;  /* 0x000000000b0772ca */ /* 0x000fe200000e0000 */
[----:B------:R-:W-:Y:S01]  /*1cff0*/  IMAD.MOV.U32 R13, RZ, RZ, -0x3ffffff0 ;  /* 0xc0000010ff0d7424 */ /* 0x000fe200078e00ff */
[----:B------:R-:W-:-:S03]  /*1d000*/  LOP3.LUT R7, R7, 0x3fff, RZ, 0xc0, !PT ;  /* 0x00003fff07077812 */ /* 0x000fc600078ec0ff */
[----:B------:R-:W0:Y:S01]  /*1d010*/  S2R R14, SR_TID.X ;  /* 0x00000000000e7919 */ /* 0x000e220000002100 */
[----:B------:R-:W-:Y:S02]  /*1d020*/  MOV R11, 0xc0000010 ;  /* 0xc0000010000b7802 */ /* 0x000fe40000000f00 */
[----:B------:R-:W-:-:S05]  /*1d030*/  LOP3.LUT R7, R7, 0x10000, RZ, 0xfc, !PT ;  /* 0x0001000007077812 */ /* 0x000fca00078efcff */
[----:B------:R-:W-:-:S04]  /*1d040*/  IMAD R10, R8, 0x500, R7 ;  /* 0x00000500080a7824 */ /* 0x000fc800078e0207 */
[C---:B------:R-:W-:Y:S01]  /*1d050*/  VIADD R12, R10.reuse, 0x100 ;  /* 0x000001000a0c7836 */ /* 0x040fe20000000000 */
[----:B------:R-:W-:-:S13]  /*1d060*/  R2UR UR6, R10 ;  /* 0x000000000a0672ca */ /* 0x000fda00000e0000 */
[----:B------:R-:W-:Y:S01]  /*1d070*/  QGMMA.64x128x32.F32.E4M3.E4M3 R24, R172, gdesc[UR4], R24, gsb0 ;  /* 0x01e00004ac187df3 */ /* 0x000fe20008000818 */
[----:B------:R-:W-:Y:S01]  /*1d080*/  R2UR UR6, R12 ;  /* 0x000000000c0672ca */ /* 0x000fe200000e0000 */
[----:B------:R-:W-:Y:S01]  /*1d090*/  VIADD R12, R10, 0x200 ;  /* 0x000002000a0c7836 */ /* 0x000fe20000000000 */
[----:B------:R-:W-:Y:S02]  /*1d0a0*/  R2UR UR7, R13 ;  /* 0x000000000d0772ca */ /* 0x000fe400000e0000 */
[----:B------:R-:W-:Y:S02]  /*1d0b0*/  MOV R13, 0xc0000010 ;  /* 0xc0000010000d7802 */ /* 0x000fe40000000f00 */
[----:B0-----:R-:W-:-:S04]  /*1d0c0*/  SHF.R.U32.HI R14, RZ, 0x7, R14 ;  /* 0x00000007ff0e7819 */ /* 0x001fc8000001160e */
[----:B------:R-:W-:Y:S01]  /*1d0d0*/  IADD3 R7, -R14, 0xb, RZ ;  /* 0x0000000b0e077810 */ /* 0x000fe20007ffe1ff */
[----:B------:R-:W-:Y:S02]  /*1d0e0*/  WARPGROUP.DEPBAR.LE gsb0, 0x0 ;  /* 0x00008000000079c5 */ /* 0x000fe40000010000 */
[----:B------:R-:W-:-:S06]  /*1d0f0*/  WARPGROUP.ARRIVE ;  /* 0x00000000000079c5 */ /* 0x000fcc0000000000 */
[----:B------:R-:W-:Y:S01]  /*1d100*/  QGMMA.64x128x32.F32.E4M3.E4M3 R24, R176, gdesc[UR4], R24, gsb0 ;  /* 0x01e00004b0187df3 */ /* 0x000fe20008000818 */
[----:B------:R-:W-:Y:S01]  /*1d110*/  R2UR UR6, R12 ;  /* 0x000000000c0672ca */ /* 0x000fe200000e0000 */
[C---:B------:R-:W-:Y:S01]  /*1d120*/  VIADD R12, R10.reuse, 0x300 ;  /* 0x000003000a0c7836 */ /* 0x040fe20000000000 */
[----:B------:R-:W-:Y:S01]  /*1d130*/  R2UR UR7, R13 ;  /* 0x000000000d0772ca */ /* 0x000fe200000e0000 */
[----:B------:R-:W-:Y:S02]  /*1d140*/  IMAD.MOV.U32 R13, RZ, RZ, -0x3ffffff0 ;  /* 0xc0000010ff0d7424 */ /* 0x000fe400078e00ff */
[----:B------:R-:W-:Y:S01]  /*1d150*/  VIADD R10, R10, 0x400 ;  /* 0x000004000a0a7836 */ /* 0x000fe20000000000 */
[----:B------:R-:W-:Y:S02]  /*1d160*/  WARPGROUP.DEPBAR.LE gsb0, 0x0 ;  /* 0x00008000000079c5 */ /* 0x000fe40000010000 */
[----:B------:R-:W-:-:S07]  /*1d170*/  WARPGROUP.ARRIVE ;  /* 0x00000000000079c5 */ /* 0x000fce0000000000 */
[----:B------:R-:W-:Y:S01]  /*1d180*/  QGMMA.64x128x32.F32.E4M3.E4M3 R24, R180, gdesc[UR4], R24, gsb0 ;  /* 0x01e00004b4187df3 */ /* 0x000fe20008000818 */
[----:B------:R-:W-:Y:S02]  /*1d190*/  R2UR UR6, R12 ;  /* 0x000000000c0672ca */ /* 0x000fe400000e0000 */
[----:B------:R-:W-:Y:S01]  /*1d1a0*/  R2UR UR7, R13 ;  /* 0x000000000d0772ca */ /* 0x000fe200000e0000 */
[----:B------:R-:W-:Y:S02]  /*1d1b0*/  WARPGROUP.DEPBAR.LE gsb0, 0x0 ;  /* 0x00008000000079c5 */ /* 0x000fe40000010000 */
[----:B------:R-:W-:-:S10]  /*1d1c0*/  WARPGROUP.ARRIVE ;  /* 0x00000000000079c5 */ /* 0x000fd40000000000 */
[----:B------:R-:W-:Y:S01]  /*1d1d0*/  QGMMA.64x128x32.F32.E4M3.E4M3 R24, R184, gdesc[UR4], R24, gsb0 ;  /* 0x01e00004b8187df3 */ /* 0x000fe20008000818 */
[----:B------:R-:W-:Y:S02]  /*1d1e0*/  R2UR UR6, R10 ;  /* 0x000000000a0672ca */ /* 0x000fe400000e0000 */
[----:B------:R-:W-:Y:S01]  /*1d1f0*/  R2UR UR7, R11 ;  /* 0x000000000b0772ca */ /* 0x000fe200000e0000 */
[----:B------:R-:W-:Y:S02]  /*1d200*/  WARPGROUP.DEPBAR.LE gsb0, 0x0 ;  /* 0x00008000000079c5 */ /* 0x000fe40000010000 */
[----:B------:R-:W-:-:S10]  /*1d210*/  WARPGROUP.ARRIVE ;  /* 0x00000000000079c5 */ /* 0x000fd40000000000 */
[----:B------:R-:W-:Y:S03]  /*1d220*/  QGMMA.64x128x32.F32.E4M3.E4M3 R24, R188, gdesc[UR4], R24, gsb0 ;  /* 0x01e00004bc187df3 */ /* 0x000fe60008000818 */
[----:B------:R-:W-:Y:S02]  /*1d230*/  WARPGROUP.DEPBAR.LE gsb0, 0x0 ;  /* 0x00008000000079c5 */ /* 0x000fe40000010000 */
[----:B------:R0:W-:Y:S06]  /*1d240*/  BAR.ARV R7, 0x100 ;  /* 0x000400070000751d */ /* 0x0001ec0000002000 */
[----:B------:R-:W-:Y:S05]  /*1d250*/  @!P0 BRA `(.L_x_594) ;  /* 0x0000000000048947 */ /* 0x000fea0003800000 */
[----:B------:R-:W-:Y:S01]  /*1d260*/  BPT.TRAP 0x1 ;  /* 0x000000040000795c */ /* 0x000fe20000300000 */
.L_x_594:
[C---:B0-----:R-:W-:Y:S01]  /*1d270*/  FMUL.FTZ R7, R2.reuse, R152 ;  /* 0x0000009802077220 */ /* 0x041fe20000410000 */
[C---:B------:R-:W-:Y:S01]  /*1d280*/  FMUL.FTZ R10, R2.reuse, R153 ;  /* 0x00000099020a7220 */ /* 0x040fe20000410000 */
[C---:B------:R-:W-:Y:S01]  /*1d290*/  FMUL.FTZ R13, R2.reuse, R156 ;  /* 0x0000009c020d7220 */ /* 0x040fe20000410000 */
[----:B------:R-:W-:Y:S01]  /*1d2a0*/  FMUL.FTZ R20, R2, R159 ;  /* 0x0000009f02147220 */ /* 0x000fe20000410000 */
[----:B------:R-:W-:Y:S02]  /*1d2b0*/  IMAD R159, R202, 0x8, R18 ;  /* 0x00000008ca9f7824 */ /* 0x000fe400078e0212 */
[C---:B------:R-:W-:Y:S01]  /*1d2c0*/  FMUL.FTZ R14, R2.reuse, R157 ;  /* 0x0000009d020e7220 */ /* 0x040fe20000410000 */
[----:B------:R-:W0:Y:S01]  /*1d2d0*/  MUFU.TANH R7, R7 ;  /* 0x0000000700077308 */ /* 0x000e220000002400 */
[C---:B------:R-:W-:Y:S01]  /*1d2e0*/  FMUL.FTZ R21, R2.reuse, R160 ;  /* 0x000000a002157220 */ /* 0x040fe20000410000 */
[----:B------:R-:W-:Y:S02]  /*1d2f0*/  VIADD R159, R159, 0x29840 ;  /* 0x000298409f9f7836 */ /* 0x000fe40000000000 */
[----:B------:R-:W-:Y:S01]  /*1d300*/  FMUL.FTZ R152, R2, R161 ;  /* 0x000000a102987220 */ /* 0x000fe20000410000 */
[----:B------:R-:W-:-:S02]  /*1d310*/  IMAD.U32 R160, RZ, RZ, UR38 ;  /* 0x00000026ffa07e24 */ /* 0x000fc4000f8e00ff */
[C---:B------:R-:W-:Y:S01]  /*1d320*/  FMUL.FTZ R12, R2.reuse, R155 ;  /* 0x0000009b020c7220 */ /* 0x040fe20000410000 */
[C---:B------:R-:W-:Y:S01]  /*1d330*/  FMUL.FTZ R155, R2.reuse, R164 ;  /* 0x000000a4029b7220 */ /* 0x040fe20000410000 */
[----:B------:R-:W-:Y:S01]  /*1d340*/  FMUL.FTZ R156, R2, R165 ;  /* 0x000000a5029c7220 */ /* 0x000fe20000410000 */
[----:B------:R-:W1:Y:S01]  /*1d350*/  MUFU.TANH R10, R10 ;  /* 0x0000000a000a7308 */ /* 0x000e620000002400 */
[----:B------:R-:W-:Y:S01]  /*1d360*/  PRMT R159, R160, 0x654, R159 ;  /* 0x00000654a09f7816 */ /* 0x000fe2000000009f */
[C---:B------:R-:W-:Y:S01]  /*1d370*/  FMUL.FTZ R136, R2.reuse, R136 ;  /* 0x0000008802887220 */ /* 0x040fe20000410000 */
[C---:B------:R-:W-:Y:S01]  /*1d380*/  FMUL.FTZ R137, R2.reuse, R137 ;  /* 0x0000008902897220 */ /* 0x040fe20000410000 */
[C---:B------:R-:W-:Y:S01]  /*1d390*/  FMUL.FTZ R140, R2.reuse, R140 ;  /* 0x0000008c028c7220 */ /* 0x040fe20000410000 */
[----:B------:R0:W-:Y:S01]  /*1d3a0*/  SYNCS.ARRIVE.TRANS64.RED.A1T0 RZ, [R159+URZ], RZ ;  /* 0x000000ff9fff79a7 */ /* 0x0001e2000810043f */
[C---:B------:R-:W-:Y:S01]  /*1d3b0*/  FMUL.FTZ R141, R2.reuse, R141 ;  /* 0x0000008d028d7220 */ /* 0x040fe20000410000 */
[C---:B------:R-:W-:Y:S01]  /*1d3c0*/  FMUL.FTZ R144, R2.reuse, R144 ;  /* 0x0000009002907220 */ /* 0x040fe20000410000 */
[----:B------:R-:W2:Y:S01]  /*1d3d0*/  MUFU.TANH R13, R13 ;  /* 0x0000000d000d7308 */ /* 0x000ea20000002400 */
[C---:B------:R-:W-:Y:S01]  /*1d3e0*/  FMUL.FTZ R145, R2.reuse, R145 ;  /* 0x0000009102917220 */ /* 0x040fe20000410000 */
[C---:B------:R-:W-:Y:S01]  /*1d3f0*/  FMUL.FTZ R148, R2.reuse, R148 ;  /* 0x0000009402947220 */ /* 0x040fe20000410000 */
[C---:B------:R-:W-:Y:S01]  /*1d400*/  FMUL.FTZ R149, R2.reuse, R149 ;  /* 0x0000009502957220 */ /* 0x040fe20000410000 */
[C---:B------:R-:W-:Y:S01]  /*1d410*/  FMUL.FTZ R120, R2.reuse, R120 ;  /* 0x0000007802787220 */ /* 0x040fe20000410000 */
[----:B0-----:R-:W-:Y:S01]  /*1d420*/  FMNMX.FTZ R159, R7, R6, !PT ;  /* 0x00000006079f7209 */ /* 0x001fe20007810000 */
        /* <DEDUP_REMOVED lines=80> */
[----:B------:R-:W-:Y:S01]  /*1d930*/  FMUL.FTZ R103, R2, R103 ;  /* 0x0000006702677220 */ /* 0x000fe20000410000 */
[----:B------:R-:W-:Y:S01]  /*1d940*/  UMOV UR52, UR49 ;  /* 0x0000003100347c82 */ /* 0x000fe20008000000 */
        /* <DEDUP_REMOVED lines=57> */
[----:B0-----:R-:W-:-:S05]  /*1dce0*/  FMNMX.FTZ R160, R101, R160, !PT ;  /* 0x000000a065a07209 */ /* 0x001fca0007810000 */
[----:B------:R-:W0:Y:S02]  /*1dcf0*/  SHFL.BFLY PT, R92, R160, 0x2, 0x1f ;  /* 0x0c401f00a05c7f89 */ /* 0x000e2400000e0000 */
[----:B------:R-:W3:Y:S08]  /*1dd00*/  MUFU.TANH R15, R15 ;  /* 0x0000000f000f7308 */ /* 0x000ef00000002400 */
[----:B------:R-:W4:Y:S08]  /*1dd10*/  MUFU.TANH R20, R20 ;  /* 0x0000001400147308 */ /* 0x000f300000002400 */
[----:B------:R-:W5:Y:S01]  /*1dd20*/  MUFU.TANH R153, R153 ;  /* 0x0000009900997308 */ /* 0x000f620000002400 */
[----:B0-----:R-:W-:-:S07]  /*1dd30*/  FMNMX.FTZ R92, R160, R92, !PT ;  /* 0x0000005ca05c7209 */ /* 0x001fce0007810000 */
[----:B------:R-:W0:Y:S01]  /*1dd40*/  MUFU.TANH R154, R154 ;  /* 0x0000009a009a7308 */ /* 0x000e220000002400 */
[----:B------:R-:W1:Y:S07]  /*1dd50*/  SHFL.BFLY PT, R160, R92, 0x1, 0x1f ;  /* 0x0c201f005ca07f89 */ /* 0x000e6e00000e0000 */
[----:B------:R-:W0:Y:S08]  /*1dd60*/  MUFU.TANH R157, R157 ;  /* 0x0000009d009d7308 */ /* 0x000e300000002400 */
[----:B------:R-:W0:Y:S08]  /*1dd70*/  MUFU.TANH R158, R158 ;  /* 0x0000009e009e7308 */ /* 0x000e300000002400 */
[----:B------:R-:W0:Y:S01]  /*1dd80*/  MUFU.TANH R138, R138 ;  /* 0x0000008a008a7308 */ /* 0x000e220000002400 */
[----:B-1----:R-:W-:-:S02]  /*1dd90*/  FMNMX.FTZ R92, R92, R160, !PT ;  /* 0x000000a05c5c7209 */ /* 0x002fc40007810000 */
[----:B------:R-:W-:-:S05]  /*1dda0*/  FMNMX.FTZ R160, R11, R5, !PT ;  /* 0x000000050ba07209 */ /* 0x000fca0007810000 */
[----:B------:R-:W1:Y:S01]  /*1ddb0*/  MUFU.TANH R139, R139 ;  /* 0x0000008b008b7308 */ /* 0x000e620000002400 */
[----:B--2---:R-:W-:Y:S01]  /*1ddc0*/  FMNMX.FTZ R160, R12, R160, !PT ;  /* 0x000000a00ca07209 */ /* 0x004fe20007810000 */
[----:B------:R-:W-:-:S03]  /*1ddd0*/  FADD.FTZ R6, -R92, R6 ;  /* 0x000000065c067221 */ /* 0x000fc60000010100 */
[----:B---3--:R-:W-:Y:S01]  /*1dde0*/  FMNMX.FTZ R160, R15, R160, !PT ;  /* 0x000000a00fa07209 */ /* 0x008fe20007810000 */
[----:B------:R-:W-:Y:S02]  /*1ddf0*/  FMUL.FTZ R6, R6, UR52 ;  /* 0x0000003406067c20 */ /* 0x000fe40008410000 */
[----:B------:R-:W2:Y:S01]  /*1de00*/  MUFU.TANH R142, R142 ;  /* 0x0000008e008e7308 */ /* 0x000ea20000002400 */
[----:B----4-:R-:W-:-:S04]  /*1de10*/  FMNMX.FTZ R160, R20, R160, !PT ;  /* 0x000000a014a07209 */ /* 0x010fc80007810000 */
[----:B-----5:R-:W-:-:S03]  /*1de20*/  FMNMX.FTZ R160, R153, R160, !PT ;  /* 0x000000a099a07209 */ /* 0x020fc60007810000 */
[----:B------:R-:W3:Y:S01]  /*1de30*/  MUFU.TANH R143, R143 ;  /* 0x0000008f008f7308 */ /* 0x000ee20000002400 */
[----:B0-----:R-:W-:-:S04]  /*1de40*/  FMNMX.FTZ R160, R154, R160, !PT ;  /* 0x000000a09aa07209 */ /* 0x001fc80007810000 */
[----:B------:R-:W-:-:S03]  /*1de50*/  FMNMX.FTZ R160, R157, R160, !PT ;  /* 0x000000a09da07209 */ /* 0x000fc60007810000 */
[----:B------:R-:W0:Y:S01]  /*1de60*/  MUFU.TANH R146, R146 ;  /* 0x0000009200927308 */ /* 0x000e220000002400 */
[----:B------:R-:W-:-:S04]  /*1de70*/  FMNMX.FTZ R160, R158, R160, !PT ;  /* 0x000000a09ea07209 */ /* 0x000fc80007810000 */
[----:B------:R-:W-:-:S03]  /*1de80*/  FMNMX.FTZ R160, R138, R160, !PT ;  /* 0x000000a08aa07209 */ /* 0x000fc60007810000 */
[----:B------:R-:W4:Y:S01]  /*1de90*/  MUFU.TANH R147, R147 ;  /* 0x0000009300937308 */ /* 0x000f220000002400 */
[----:B-1----:R-:W-:-:S04]  /*1dea0*/  FMNMX.FTZ R160, R139, R160, !PT ;  /* 0x000000a08ba07209 */ /* 0x002fc80007810000 */
[----:B--2---:R-:W-:-:S03]  /*1deb0*/  FMNMX.FTZ R160, R142, R160, !PT ;  /* 0x000000a08ea07209 */ /* 0x004fc60007810000 */
[----:B------:R-:W1:Y:S01]  /*1dec0*/  MUFU.TANH R150, R150 ;  /* 0x0000009600967308 */ /* 0x000e620000002400 */
[----:B---3--:R-:W-:-:S04]  /*1ded0*/  FMNMX.FTZ R160, R143, R160, !PT ;  /* 0x000000a08fa07209 */ /* 0x008fc80007810000 */
[----:B0-----:R-:W-:-:S03]  /*1dee0*/  FMNMX.FTZ R160, R146, R160, !PT ;  /* 0x000000a092a07209 */ /* 0x001fc60007810000 */
[----:B------:R-:W0:Y:S01]  /*1def0*/  MUFU.TANH R151, R151 ;  /* 0x0000009700977308 */ /* 0x000e220000002400 */
[----:B----4-:R-:W-:-:S07]  /*1df00*/  FMNMX.FTZ R160, R147, R160, !PT ;  /* 0x000000a093a07209 */ /* 0x010fce0007810000 */
[----:B------:R-:W2:Y:S01]  /*1df10*/  MUFU.TANH R122, R122 ;  /* 0x0000007a007a7308 */ /* 0x000ea20000002400 */
[----:B-1----:R-:W-:-:S07]  /*1df20*/  FMNMX.FTZ R160, R150, R160, !PT ;  /* 0x000000a096a07209 */ /* 0x002fce0007810000 */
[----:B------:R-:W1:Y:S01]  /*1df30*/  MUFU.TANH R123, R123 ;  /* 0x0000007b007b7308 */ /* 0x000e620000002400 */
[----:B0-----:R-:W-:-:S07]  /*1df40*/  FMNMX.FTZ R160, R151, R160, !PT ;  /* 0x000000a097a07209 */ /* 0x001fce0007810000 */
[----:B------:R-:W0:Y:S01]  /*1df50*/  MUFU.TANH R126, R126 ;  /* 0x0000007e007e7308 */ /* 0x000e220000002400 */
[----:B--2---:R-:W-:-:S07]  /*1df60*/  FMNMX.FTZ R160, R122, R160, !PT ;  /* 0x000000a07aa07209 */ /* 0x004fce0007810000 */
        /* <DEDUP_REMOVED lines=42> */
[----:B------:R-:W-:Y:S01]  /*1e210*/  MUFU.EX2 R6, R6 ;  /* 0x0000000600067308 */ /* 0x000fe20000000800 */
[----:B-1----:R-:W-:-:S04]  /*1e220*/  FMNMX.FTZ R90, R102, R90, !PT ;  /* 0x0000005a665a7209 */ /* 0x002fc80007810000 */
[----:B0-----:R-:W-:-:S05]  /*1e230*/  FMNMX.FTZ R90, R161, R90, !PT ;  /* 0x0000005aa15a7209 */ /* 0x001fca0007810000 */
[----:B------:R-:W0:Y:S02]  /*1e240*/  SHFL.BFLY PT, R103, R90, 0x2, 0x1f ;  /* 0x0c401f005a677f89 */ /* 0x000e2400000e0000 */
[----:B0-----:R-:W-:-:S05]  /*1e250*/  FMNMX.FTZ R90, R90, R103, !PT ;  /* 0x000000675a5a7209 */ /* 0x001fca0007810000 */
[----:B------:R-:W0:Y:S02]  /*1e260*/  SHFL.BFLY PT, R103, R90, 0x1, 0x1f ;  /* 0x0c201f005a677f89 */ /* 0x000e2400000e0000 */
[----:B0-----:R-:W-:Y:S02]  /*1e270*/  FMNMX.FTZ R90, R90, R103, !PT ;  /* 0x000000675a5a7209 */ /* 0x001fe40007810000 */
[----:B------:R-:W-:-:S03]  /*1e280*/  MOV R103, UR52 ;  /* 0x0000003400677c02 */ /* 0x000fc60008000f00 */
[----:B------:R-:W-:Y:S02]  /*1e290*/  FADD.FTZ R5, -R90, R5 ;  /* 0x000000055a057221 */ /* 0x000fe40000010100 */
[----:B------:R-:W-:-:S01]  /*1e2a0*/  FFMA.FTZ R162, R92, R103, -8 ;  /* 0xc10000005ca27423 */ /* 0x000fc20000010067 */
[----:B------:R-:W-:Y:S01]  /*1e2b0*/  FFMA.FTZ R103, R90, R103, -8 ;  /* 0xc10000005a677423 */ /* 0x000fe20000010067 */
[----:B------:R-:W-:Y:S02]  /*1e2c0*/  FMUL.FTZ R5, R5, UR52 ;  /* 0x0000003405057c20 */ /* 0x000fe40008410000 */
[----:B------:R-:W-:Y:S01]  /*1e2d0*/  FFMA.FTZ R7, R7, UR52, -R162 ;  /* 0x0000003407077c23 */ /* 0x000fe200080108a2 */
[----:B------:R-:W-:-:S01]  /*1e2e0*/  FFMA.FTZ R11, R11, UR52, -R103 ;  /* 0x000000340b0b7c23 */ /* 0x000fc20008010867 */
[----:B------:R-:W-:Y:S01]  /*1e2f0*/  FFMA.FTZ R10, R10, UR52, -R162 ;  /* 0x000000340a0a7c23 */ /* 0x000fe200080108a2 */
[----:B------:R-:W-:-:S01]  /*1e300*/  FFMA.FTZ R12, R12, UR52, -R103 ;  /* 0x000000340c0c7c23 */ /* 0x000fc20008010867 */
[----:B------:R-:W-:Y:S01]  /*1e310*/  MUFU.EX2 R5, R5 ;  /* 0x0000000500057308 */ /* 0x000fe20000000800 */
[----:B------:R-:W-:-:S01]  /*1e320*/  FFMA.FTZ R13, R13, UR52, -R162 ;  /* 0x000000340d0d7c23 */ /* 0x000fc200080108a2 */
[----:B------:R-:W-:Y:S01]  /*1e330*/  FFMA.FTZ R15, R15, UR52, -R103 ;  /* 0x000000340f0f7c23 */ /* 0x000fe20008010867 */
[----:B------:R-:W-:-:S01]  /*1e340*/  FFMA.FTZ R14, R14, UR52, -R162 ;  /* 0x000000340e0e7c23 */ /* 0x000fc200080108a2 */
[----:B------:R-:W-:Y:S01]  /*1e350*/  FFMA.FTZ R20, R20, UR52, -R103 ;  /* 0x0000003414147c23 */ /* 0x000fe20008010867 */
[----:B------:R-:W-:-:S01]  /*1e360*/  FFMA.FTZ R21, R21, UR52, -R162 ;  /* 0x0000003415157c23 */ /* 0x000fc200080108a2 */
[----:B------:R-:W-:Y:S01]  /*1e370*/  FFMA.FTZ R153, R153, UR52, -R103 ;  /* 0x0000003499997c23 */ /* 0x000fe20008010867 */
[----:B------:R-:W-:-:S01]  /*1e380*/  FFMA.FTZ R152, R152, UR52, -R162 ;  /* 0x0000003498987c23 */ /* 0x000fc200080108a2 */
[----:B------:R-:W0:Y:S01]  /*1e390*/  MUFU.EX2 R7, R7 ;  /* 0x0000000700077308 */ /* 0x000e220000000800 */
[----:B------:R-:W-:-:S01]  /*1e3a0*/  FFMA.FTZ R154, R154, UR52, -R103 ;  /* 0x000000349a9a7c23 */ /* 0x000fc20008010867 */
[----:B------:R-:W-:Y:S01]  /*1e3b0*/  FFMA.FTZ R155, R155, UR52, -R162 ;  /* 0x000000349b9b7c23 */ /* 0x000fe200080108a2 */
[----:B------:R-:W-:-:S01]  /*1e3c0*/  FFMA.FTZ R157, R157, UR52, -R103 ;  /* 0x000000349d9d7c23 */ /* 0x000fc20008010867 */
[----:B------:R-:W-:Y:S01]  /*1e3d0*/  FFMA.FTZ R156, R156, UR52, -R162 ;  /* 0x000000349c9c7c23 */ /* 0x000fe200080108a2 */
[----:B------:R-:W-:-:S01]  /*1e3e0*/  FFMA.FTZ R158, R158, UR52, -R103 ;  /* 0x000000349e9e7c23 */ /* 0x000fc20008010867 */
[----:B------:R-:W-:Y:S01]  /*1e3f0*/  FFMA.FTZ R136, R136, UR52, -R162 ;  /* 0x0000003488887c23 */ /* 0x000fe200080108a2 */
[----:B------:R-:W-:-:S01]  /*1e400*/  FFMA.FTZ R138, R138, UR52, -R103 ;  /* 0x000000348a8a7c23 */ /* 0x000fc20008010867 */
[----:B------:R-:W1:Y:S01]  /*1e410*/  MUFU.EX2 R11, R11 ;  /* 0x0000000b000b7308 */ /* 0x000e620000000800 */
[----:B------:R-:W-:-:S01]  /*1e420*/  FFMA.FTZ R137, R137, UR52, -R162 ;  /* 0x0000003489897c23 */ /* 0x000fc200080108a2 */
[----:B------:R-:W-:Y:S01]  /*1e430*/  FFMA.FTZ R139, R139, UR52, -R103 ;  /* 0x000000348b8b7c23 */ /* 0x000fe20008010867 */
        /* <DEDUP_REMOVED lines=14> */
[----:B-1----:R-:W-:-:S01]  /*1e520*/  FFMA.FTZ R3, R5, R3, R11 ;  /* 0x0000000305037223 */ /* 0x002fc2000001000b */
        /* <DEDUP_REMOVED lines=64> */
[----:B------:R-:W-:-:S06]  /*1e930*/  FFMA.FTZ R103, R161, UR52, -R103 ;  /* 0x00000034a1677c23 */ /* 0x000fcc0008010867 */
        /* <DEDUP_REMOVED lines=140> */
.L_x_595:
[----:B------:R-:W-:Y:S01]  /*1f200*/  IMAD R8, R8, 0x8, R18 ;  /* 0x0000000808087824 */ /* 0x000fe200078e0212 */
[----:B------:R-:W-:Y:S01]  /*1f210*/  ISETP.GT.AND P1, PT, R4, R211, PT ;  /* 0x000000d30400720c */ /* 0x000fe20003f24270 */
[----:B------:R-:W-:Y:S01]  /*1f220*/  IMAD.U32 R161, RZ, RZ, UR38 ;  /* 0x00000026ffa17e24 */ /* 0x000fe2000f8e00ff */
[----:B------:R-:W-:Y:S01]  /*1f230*/  F2FP.SATFINITE.E4M3.F32.PACK_AB_MERGE_C R13, R14, R13, RZ ;  /* 0x0000000d0e0d723e */ /* 0x000fe200048070ff */
[----:B------:R-:W-:Y:S01]  /*1f240*/  VIADD R8, R8, 0x29860 ;  /* 0x0002986008087836 */ /* 0x000fe20000000000 */
[----:B------:R-:W-:Y:S01]  /*1f250*/  F2FP.SATFINITE.E4M3.F32.PACK_AB_MERGE_C R15, R20, R15, RZ ;  /* 0x0000000f140f723e */ /* 0x000fe200048070ff */
[-C--:B------:R-:W-:Y:S01]  /*1f260*/  FMUL.FTZ R24, R24, R6.reuse ;  /* 0x0000000618187220 */ /* 0x080fe20000410000 */
[----:B------:R-:W-:Y:S01]  /*1f270*/  F2FP.SATFINITE.E4M3.F32.PACK_AB_MERGE_C R155, R156, R155, RZ ;  /* 0x0000009b9c9b723e */ /* 0x000fe200048070ff */
[-C--:B------:R-:W-:Y:S01]  /*1f280*/  FMUL.FTZ R25, R25, R6.reuse ;  /* 0x0000000619197220 */ /* 0x080fe20000410000 */
[----:B------:R-:W-:Y:S01]  /*1f290*/  PRMT R8, R161, 0x654, R8 ;  /* 0x00000654a1087816 */ /* 0x000fe20000000008 */
[-C--:B------:R-:W-:Y:S01]  /*1f2a0*/  FMUL.FTZ R28, R28, R6.reuse ;  /* 0x000000061c1c7220 */ /* 0x080fe20000410000 */
[----:B------:R-:W-:Y:S01]  /*1f2b0*/  F2FP.SATFINITE.E4M3.F32.PACK_AB_MERGE_C R157, R158, R157, RZ ;  /* 0x0000009d9e9d723e */ /* 0x000fe200048070ff */
[----:B------:R-:W-:Y:S01]  /*1f2c0*/  FMUL.FTZ R29, R29, R6 ;  /* 0x000000061d1d7220 */ /* 0x000fe20000410000 */
[----:B------:R-:W-:Y:S01]  /*1f2d0*/  F2FP.SATFINITE.E4M3.F32.PACK_AB_MERGE_C R140, R141, R140, RZ ;  /* 0x0000008c8d8c723e */ /* 0x000fe200048070ff */
[----:B------:R0:W-:Y:S01]  /*1f2e0*/  SYNCS.ARRIVE.TRANS64.RED.A1T0 RZ, [R8+URZ], RZ ;  /* 0x000000ff08ff79a7 */ /* 0x0001e2000810043f */
        /* <DEDUP_REMOVED lines=98> */
[----:B------:R-:W-:Y:S02]  /*1f910*/  IADD3 R4, R4, -0x1, RZ ;  /* 0xffffffff04047810 */ /* 0x000fe40007ffe0ff */
[----:B0-----:R-:W-:Y:S01]  /*1f920*/  MOV R8, R202 ;  /* 0x000000ca00087202 */ /* 0x001fe20000000f00 */
[----:B------:R-:W-:Y:S06]  /*1f930*/  @P1 BRA `(.L_x_596) ;  /* 0xffffffc000f41947 */ /* 0x000fec000383ffff */
.L_x_584:
[----:B------:R-:W-:Y:S05]  /*1f940*/  WARPSYNC.ALL ;  /* 0x0000000000007948 */ /* 0x000fea0003800000 */
[----:B------:R-:W-:Y:S06]  /*1f950*/  BAR.ARV 0x8, 0x180 ;  /* 0x0206000000007b1d */ /* 0x000fec0000002000 */
[----:B------:R-:W-:Y:S05]  /*1f960*/  @!P0 BRA `(.L_x_597) ;  /* 0x0000000000048947 */ /* 0x000fea0003800000 */
[----:B------:R-:W-:Y:S01]  /*1f970*/  BPT.TRAP 0x1 ;  /* 0x000000040000795c */ /* 0x000fe20000300000 */
.L_x_597:
[----:B------:R-:W-:Y:S01]  /*1f980*/  IMAD R11, R202, 0x8, R18 ;  /* 0x00000008ca0b7824 */ /* 0x000fe200078e0212 */
[----:B------:R-:W-:-:S04]  /*1f990*/  SHF.L.U32 R2, R208, 0x1f, RZ ;  /* 0x0000001fd0027819 */ /* 0x000fc800000006ff */
[----:B------:R0:W1:Y:S01]  /*1f9a0*/  SYNCS.PHASECHK.TRANS64.TRYWAIT P1, [R11+URZ+0x29850], R2 ;  /* 0x029850020b0075a7 */ /* 0x000062000802017f */
[----:B------:R-:W-:Y:S05]  /*1f9b0*/  @!P0 BRA `(.L_x_598) ;  /* 0x0000000000048947 */ /* 0x000fea0003800000 */
[----:B------:R-:W-:Y:S01]  /*1f9c0*/  BPT.TRAP 0x1 ;  /* 0x000000040000795c */ /* 0x000fe20000300000 */
.L_x_598:
[----:B------:R-:W-:-:S05]  /*1f9d0*/  VIADD R18, R18, 0x400 ;  /* 0x0000040012127836 */ /* 0x000fca0000000000 */
[----:B------:R-:W-:-:S04]  /*1f9e0*/  SHF.R.U32.HI R18, RZ, 0x4, R18 ;  /* 0x00000004ff127819 */ /* 0x000fc80000011612 */
[----:B------:R-:W-:-:S04]  /*1f9f0*/  LOP3.LUT R18, R18, 0x3fff, RZ, 0xc0, !PT ;  /* 0x00003fff12127812 */ /* 0x000fc800078ec0ff */
[----:B------:R-:W-:Y:S01]  /*1fa00*/  LOP3.LUT R5, R18, 0x10000, RZ, 0xfc, !PT ;  /* 0x0001000012057812 */ /* 0x000fe200078efcff */
[----:B-1----:R-:W-:Y:S06]  /*1fa10*/  @P1 BRA `(.L_x_599) ;  /* 0x0000000000081947 */ /* 0x002fec0003800000 */
[----:B------:R-:W1:Y:S02]  /*1fa20*/  SYNCS.PHASECHK.TRANS64.TRYWAIT P1, [R11+URZ+0x29850], R2 ;  /* 0x029850020b0075a7 */ /* 0x000e64000802017f */
[----:B-1----:R-:W-:Y:S05]  /*1fa30*/  @!P1 BRA `(.L_x_600) ;  /* 0x000000dc00809947 */ /* 0x002fea0003800000 */
.L_x_599:
[----:B------:R-:W-:Y:S01]  /*1fa40*/  IMAD R4, R202, 0x500, R5 ;  /* 0x00000500ca047824 */ /* 0x000fe200078e0205 */
[----:B------:R-:W-:Y:S05]  /*1fa50*/  WARPSYNC.ALL ;  /* 0x0000000000007948 */ /* 0x000fea0003800000 */
[----:B------:R-:W-:Y:S01]  /*1fa60*/  IMAD.MOV.U32 R5, RZ, RZ, -0x3ffffff0 ;  /* 0xc0000010ff057424 */ /* 0x000fe200078e00ff */
[C---:B------:R-:W-:Y:S01]  /*1fa70*/  R2UR UR6, R4.reuse ;  /* 0x00000000040672ca */ /* 0x040fe200000e0000 */
[----:B------:R-:W-:Y:S01]  /*1fa80*/  WARPGROUP.ARRIVE ;  /* 0x00000000000079c5 */ /* 0x000fe20000000000 */
[----:B------:R-:W-:Y:S01]  /*1fa90*/  IMAD.MOV.U32 R7, RZ, RZ, -0x3ffffff0 ;  /* 0xc0000010ff077424 */ /* 0x000fe200078e00ff */
[----:B------:R-:W-:Y:S01]  /*1faa0*/  IADD3 R6, R4, 0x100, RZ ;  /* 0x0000010004067810 */ /* 0x000fe20007ffe0ff */
[----:B------:R-:W-:Y:S01]  /*1fab0*/  ULDC.64 UR4, c[0x0][0x9a0] ;  /* 0x0002680000047ab9 */ /* 0x000fe20000000a00 */
[----:B------:R-:W-:-:S02]  /*1fac0*/  R2UR UR7, R5 ;  /* 0x00000000050772ca */ /* 0x000fc400000e0000 */
[----:B------:R-:W-:-:S04]  /*1fad0*/  ISETP.NE.U32.AND P1, PT, RZ, UR4, PT ;  /* 0x00000004ff007c0c */ /* 0x000fc8000bf25070 */
[----:B------:R-:W-:-:S07]  /*1fae0*/  ISETP.NE.AND.EX P1, PT, RZ, UR5, PT, P1 ;  /* 0x00000005ff007c0c */ /* 0x000fce000bf25310 */
[----:B------:R-:W-:Y:S01]  /*1faf0*/  QGMMA.64x128x32.F32.E4M3.E4M3 R24, R172, gdesc[UR4], R24, gsb0 ;  /* 0x01e00004ac187df3 */ /* 0x000fe20008000818 */
[----:B------:R-:W-:Y:S02]  /*1fb00*/  R2UR UR6, R6 ;  /* 0x00000000060672ca */ /* 0x000fe400000e0000 */
[----:B------:R-:W-:-:S03]  /*1fb10*/  R2UR UR7, R7 ;  /* 0x00000000070772ca */ /* 0x000fc600000e0000 */
[----:B------:R-:W0:Y:S08]  /*1fb20*/  @P1 LDC.64 R6, c[0x0][0x9c8] ;  /* 0x00027200ff061b82 */ /* 0x000e300000000a00 */
[----:B------:R-:W2:Y:S01]  /*1fb30*/  @P1 LDC.64 R8, c[0x0][0x9d0] ;  /* 0x00027400ff081b82 */ /* 0x000ea20000000a00 */
[----:B01----:R-:W-:-:S04]  /*1fb40*/  @P1 IMAD R2, R222, R6, RZ ;  /* 0x00000006de021224 */ /* 0x003fc800078e02ff */
[C---:B------:R-:W-:Y:S02]  /*1fb50*/  @P1 IMAD R5, R214.reuse, R7, R2 ;  /* 0x00000007d6051224 */ /* 0x040fe400078e0202 */
[----:B------:R-:W-:-:S04]  /*1fb60*/  @P1 IMAD.WIDE.U32 R6, R214, R6, RZ ;  /* 0x00000006d6061225 */ /* 0x000fc800078e00ff */
[----:B------:R-:W-:Y:S02]  /*1fb70*/  @P1 IMAD.IADD R7, R7, 0x1, R5 ;  /* 0x0000000107071824 */ /* 0x000fe400078e0205 */
[----:B------:R-:W-:Y:S02]  /*1fb80*/  IMAD.MOV.U32 R2, RZ, RZ, 0x3f800000 ;  /* 0x3f800000ff027424 */ /* 0x000fe400078e00ff */
[----:B--2---:R-:W-:-:S04]  /*1fb90*/  @P1 IMAD.WIDE.U32 R6, R169, R8, R6 ;  /* 0x00000008a9061225 */ /* 0x004fc800078e0006 */
[----:B------:R-:W-:Y:S01]  /*1fba0*/  @P1 IMAD R9, R169, R9, R7 ;  /* 0x00000009a9091224 */ /* 0x000fe200078e0207 */
[C---:B------:R-:W-:Y:S01]  /*1fbb0*/  @P1 LEA R8, P2, R6.reuse, UR4, 0x2 ;  /* 0x0000000406081c11 */ /* 0x040fe2000f8410ff */
[----:B------:R-:W-:Y:S02]  /*1fbc0*/  WARPGROUP.DEPBAR.LE gsb0, 0x0 ;  /* 0x00008000000079c5 */ /* 0x000fe40000010000 */
[----:B------:R-:W-:Y:S01]  /*1fbd0*/  WARPGROUP.ARRIVE ;  /* 0x00000000000079c5 */ /* 0x000fe20000000000 */
[----:B------:R-:W-:Y:S01]  /*1fbe0*/  @P1 LEA.HI.X R9, R6, UR5, R9, 0x2, P2 ;  /* 0x0000000506091c11 */ /* 0x000fe200090f1409 */
[----:B------:R-:W-:Y:S01]  /*1fbf0*/  IMAD.MOV.U32 R7, RZ, RZ, -0x3ffffff0 ;  /* 0xc0000010ff077424 */ /* 0x000fe200078e00ff */
[----:B------:R-:W-:-:S03]  /*1fc00*/  IADD3 R6, R4, 0x200, RZ ;  /* 0x0000020004067810 */ /* 0x000fc60007ffe0ff */
[----:B------:R-:W-:Y:S01]  /*1fc10*/  QGMMA.64x128x32.F32.E4M3.E4M3 R24, R176, gdesc[UR4], R24, gsb0 ;  /* 0x01e00004b0187df3 */ /* 0x000fe20008000818 */
[----:B------:R-:W-:Y:S01]  /*1fc20*/  R2UR UR6, R6 ;  /* 0x00000000060672ca */ /* 0x000fe200000e0000 */
[----:B------:R0:W2:Y:S01]  /*1fc30*/  @P1 LDG.E R2, desc[UR50][R8.64] ;  /* 0x0000003208021981 */ /* 0x0000a2000c1e1900 */
[----:B------:R-:W-:Y:S01]  /*1fc40*/  R2UR UR7, R7 ;  /* 0x00000000070772ca */ /* 0x000fe200000e0000 */
[----:B------:R-:W-:Y:S02]  /*1fc50*/  VIADD R6, R4, 0x300 ;  /* 0x0000030004067836 */ /* 0x000fe40000000000 */
[----:B------:R-:W-:Y:S01]  /*1fc60*/  IMAD.MOV.U32 R7, RZ, RZ, -0x3ffffff0 ;  /* 0xc0000010ff077424 */ /* 0x000fe200078e00ff */
[----:B------:R-:W-:Y:S02]  /*1fc70*/  WARPGROUP.DEPBAR.LE gsb0, 0x0 ;  /* 0x00008000000079c5 */ /* 0x000fe40000010000 */
[----:B------:R-:W-:-:S07]  /*1fc80*/  WARPGROUP.ARRIVE ;  /* 0x00000000000079c5 */ /* 0x000fce0000000000 */
[----:B------:R-:W-:Y:S01]  /*1fc90*/  QGMMA.64x128x32.F32.E4M3.E4M3 R24, R180, gdesc[UR4], R24, gsb0 ;  /* 0x01e00004b4187df3 */ /* 0x000fe20008000818 */
[----:B------:R-:W-:Y:S02]  /*1fca0*/  R2UR UR6, R6 ;  /* 0x00000000060672ca */ /* 0x000fe400000e0000 */
[----:B------:R-:W-:Y:S01]  /*1fcb0*/  R2UR UR7, R7 ;  /* 0x00000000070772ca */ /* 0x000fe200000e0000 */
[----:B------:R-:W-:Y:S01]  /*1fcc0*/  IMAD.MOV.U32 R5, RZ, RZ, -0x3ffffff0 ;  /* 0xc0000010ff057424 */ /* 0x000fe200078e00ff */
[----:B------:R-:W-:Y:S01]  /*1fcd0*/  IADD3 R4, R4, 0x400, RZ ;  /* 0x0000040004047810 */ /* 0x000fe20007ffe0ff */
[----:B------:R-:W1:Y:S04]  /*1fce0*/  SHFL.BFLY PT, R7, R0, 0x2, 0x1f ;  /* 0x0c401f0000077f89 */ /* 0x000e6800000e0000 */
[----:B------:R-:W3:Y:S01]  /*1fcf0*/  SHFL.BFLY PT, R6, R3, 0x2, 0x1f ;  /* 0x0c401f0003067f89 */ /* 0x000ee200000e0000 */
[----:B------:R-:W-:-:S02]  /*1fd00*/  WARPGROUP.DEPBAR.LE gsb0, 0x0 ;  /* 0x00008000000079c5 */ /* 0x000fc40000010000 */
[----:B------:R-:W-:-:S06]  /*1fd10*/  WARPGROUP.ARRIVE ;  /* 0x00000000000079c5 */ /* 0x000fcc0000000000 */
[----:B------:R-:W-:Y:S01]  /*1fd20*/  QGMMA.64x128x32.F32.E4M3.E4M3 R24, R184, gdesc[UR4], R24, gsb0 ;  /* 0x01e00004b8187df3 */ /* 0x000fe20008000818 */
[----:B------:R-:W-:Y:S02]  /*1fd30*/  R2UR UR6, R4 ;  /* 0x00000000040672ca */ /* 0x000fe400000e0000 */
[----:B------:R-:W-:Y:S01]  /*1fd40*/  R2UR UR7, R5 ;  /* 0x00000000050772ca */ /* 0x000fe200000e0000 */
        /* <DEDUP_REMOVED lines=19> */
[----:B------:R-:W1:Y:S01]  /*1fe80*/  @P3 MUFU.LG2 R4, R4 ;  /* 0x0000000400043308 */ /* 0x000e620000000c00 */
[----:B------:R-:W-:-:S07]  /*1fe90*/  MOV R5, UR52 ;  /* 0x0000003400057c02 */ /* 0x000fce0008000f00 */
[----:B------:R-:W3:Y:S01]  /*1fea0*/  @P1 MUFU.RCP R7, R10 ;  /* 0x0000000a00071308 */ /* 0x000ee20000001000 */
[----:B------:R-:W-:Y:S02]  /*1feb0*/  IMAD.U32 R6, RZ, RZ, UR52 ;  /* 0x00000034ff067e24 */ /* 0x000fe4000f8e00ff */
[----:B------:R-:W-:Y:S01]  /*1fec0*/  @P2 FMUL.FTZ R5, R5, 0.69314718246459960938 ;  /* 0x3f31721805052820 */ /* 0x000fe20000410000 */
[----:B0-----:R-:W-:Y:S01]  /*1fed0*/  @P2 FMUL.FTZ R0, R0, 0.69314718246459960938 ;  /* 0x3f31721800002820 */ /* 0x001fe20000410000 */
[----:B------:R-:W-:Y:S01]  /*1fee0*/  @P3 FMUL.FTZ R6, R6, 0.69314718246459960938 ;  /* 0x3f31721806063820 */ /* 0x000fe20000410000 */
[----:B------:R-:W-:Y:S02]  /*1fef0*/  IMAD.MOV.U32 R88, RZ, RZ, -0x800000 ;  /* 0xff800000ff587424 */ /* 0x000fe400078e00ff */
[----:B-1----:R-:W-:Y:S01]  /*1ff00*/  @P3 FMUL.FTZ R9, R4, 0.69314718246459960938 ;  /* 0x3f31721804093820 */ /* 0x002fe20000410000 */
[----:B------:R-:W-:Y:S02]  /*1ff10*/  IMAD.MOV.U32 R89, RZ, RZ, -0x800000 ;  /* 0xff800000ff597424 */ /* 0x000fe400078e00ff */
[----:B------:R-:W-:Y:S01]  /*1ff20*/  @P2 FFMA.FTZ R88, R5, R92, R0 ;  /* 0x0000005c05582223 */ /* 0x000fe20000010000 */
[----:B--2---:R-:W-:Y:S01]  /*1ff30*/  FMUL.FTZ R3, R3, R2 ;  /* 0x0000000203037220 */ /* 0x004fe20000410000 */
[----:B------:R-:W-:Y:S01]  /*1ff40*/  @P3 FFMA.FTZ R89, R6, R90, R9 ;  /* 0x0000005a06593223 */ /* 0x000fe20000010009 */
[----:B---3--:R-:W-:Y:S01]  /*1ff50*/  FMUL.FTZ R5, R7, R2 ;  /* 0x0000000207057220 */ /* 0x008fe20000410000 */
[----:B------:R-:W-:-:S02]  /*1ff60*/  WARPGROUP.DEPBAR.LE gsb0, 0x0 ;  /* 0x00008000000079c5 */ /* 0x000fc40000010000 */
[----:B------:R-:W-:Y:S05]  /*1ff70*/  @!P0 BRA `(.L_x_601) ;  /* 0x0000000000048947 */ /* 0x000fea0003800000 */
[----:B------:R-:W-:Y:S01]  /*1ff80*/  BPT.TRAP 0x1 ;  /* 0x000000040000795c */ /* 0x000fe20000300000 */
.L_x_601:
[----:B------:R-:W-:Y:S01]  /*1ff90*/  IMAD.U32 R7, RZ, RZ, UR38 ;  /* 0x00000026ff077e24 */ /* 0x000fe2000f8e00ff */
[----:B------:R-:W-:Y:S01]  /*1ffa0*/  IADD3 R0, R11, 0x29860, RZ ;  /* 0x000298600b007810 */ /* 0x000fe20007ffe0ff */
[----:B------:R-:W-:Y:S02]  /*1ffb0*/  VIADD R202, R202, 0x1 ;  /* 0x00000001caca7836 */ /* 0x000fe40000000000 */
[-C--:B------:R-:W-:Y:S01]  /*1ffc0*/  FMUL.FTZ R91, R77, R3.reuse ;  /* 0x000000034d5b7220 */ /* 0x080fe20000410000 */
[-C--:B------:R-:W-:Y:S01]  /*1ffd0*/  FMUL.FTZ R6, R85, R3.reuse ;  /* 0x0000000355067220 */ /* 0x080fe20000410000 */
[----:B------:R-:W-:Y:S01]  /*1ffe0*/  PRMT R2, R7, 0x654, R0 ;  /* 0x0000065407027816 */ /* 0x000fe20000000000 */
[-C--:B------:R-:W-:Y:S01]  /*1fff0*/  FMUL.FTZ R117, R40, R3.reuse ;  /* 0x0000000328757220 */ /* 0x080fe20000410000 */
[----:B------:R-:W-:Y:S01]  /*20000*/  ISETP.NE.AND P1, PT, R202, 0x2, PT ;  /* 0x00000002ca00780c */ /* 0x000fe20003f25270 */
[-C--:B------:R-:W-:Y:S01]  /*20010*/  FMUL.FTZ R113, R48, R3.reuse ;  /* 0x0000000330717220 */ /* 0x080fe20000410000 */
[----:B------:R0:W-:Y:S01]  /*20020*/  SYNCS.ARRIVE.TRANS64.RED.A1T0 RZ, [R2+URZ], RZ ;  /* 0x000000ff02ff79a7 */ /* 0x0001e2000810043f */
        /* <DEDUP_REMOVED lines=28> */
[----:B------:R-:W-:Y:S01]  /*201f0*/  SEL R3, RZ, 0x1, P1 ;  /* 0x00000001ff037807 */ /* 0x000fe20000800000 */
        /* <DEDUP_REMOVED lines=32> */
[----:B------:R-:W-:Y:S01]  /*20400*/  FMUL.FTZ R74, R83, R5 ;  /* 0x00000005534a7220 */ /* 0x000fe20000410000 */
[----:B------:R-:W-:Y:S01]  /*20410*/  LOP3.LUT R208, R208, R3, RZ, 0x3c, !PT ;  /* 0x00000003d0d07212 */ /* 0x000fe200078e3cff */
[----:B------:R-:W-:Y:S01]  /*20420*/  UIADD3 UR37, UR37, 0x1, URZ ;  /* 0x0000000125257890 */ /* 0x000fe2000fffe03f */
[----:B0-----:R-:W-:-:S11]  /*20430*/  SEL R202, R202, RZ, P1 ;  /* 0x000000ffcaca7207 */ /* 0x001fd60000800000 */
.L_x_543:
[----:B------:R-:W-:Y:S05]  /*20440*/  WARPSYNC.ALL ;  /* 0x0000000000007948 */ /* 0x000fea0003800000 */
[----:B------:R-:W0:Y:S08]  /*20450*/  S2UR UR38, SR_CgaCtaId ;  /* 0x00000000002679c3 */ /* 0x000e300000008800 */
[----:B------:R-:W-:Y:S01]  /*20460*/  BAR.SYNC.DEFER_BLOCKING 0x5, 0x180 ;  /* 0x0146000000007b1d */ /* 0x000fe20000010000 */
[----:B------:R-:W-:-:S05]  /*20470*/  ISETP.NE.AND P1, PT, R219, RZ, PT ;  /* 0x000000ffdb00720c */ /* 0x000fca0003f25270 */
[----:B------:R-:W-:Y:S01]  /*20480*/  UMOV UR4, 0x400 ;  /* 0x0000040000047882 */ /* 0x000fe20000000000 */
[----:B------:R-:W-:Y:S07]  /*20490*/  BSSY B0, `(.L_x_602) ;  /* 0x0000423000007945 */ /* 0x000fee0003800000 */
[----:B------:R-:W1:Y:S01]  /*204a0*/  @!P1 LDC R219, c[0x0][0xad4] ;  /* 0x0002b500ffdb9b82 */ /* 0x000e620000000800 */
[----:B0-----:R-:W-:-:S06]  /*204b0*/  ULEA UR4, UR38, UR4, 0x18 ;  /* 0x0000000426047291 */ /* 0x001fcc000f8ec03f */
[----:B------:R-:W-:-:S05]  /*204c0*/  IMAD.U32 R18, RZ, RZ, UR4 ;  /* 0x00000004ff127e24 */ /* 0x000fca000f8e00ff */
[----:B-----5:R0:W2:Y:S01]  /*204d0*/  LDS.128 R136, [R18+0x298d0] ;  /* 0x0298d00012887984 */ /* 0x0200a20000000c00 */
[----:B------:R-:W-:Y:S06]  /*204e0*/  BAR.ARV 0x4, 0x180 ;  /* 0x0106000000007b1d */ /* 0x000fec0000002000 */
[----:B------:R-:W-:Y:S05]  /*204f0*/  @P0 BRA `(.L_x_603) ;  /* 0x00000034005c0947 */ /* 0x000fea0003800000 */
[----:B------:R-:W4:Y:S01]  /*20500*/  LDL R20, [R1+0x54] ;  /* 0x0000540001147983 */ /* 0x000f220000100800 */
[----:B------:R-:W-:Y:S01]  /*20510*/  ULDC.64 UR4, c[0x4][0x40] ;  /* 0x0100100000047ab9 */ /* 0x000fe20000000a00 */
[----:B------:R-:W0:Y:S01]  /*20520*/  S2R R13, SR_TID.X ;  /* 0x00000000000d7919 */ /* 0x000e220000002100 */
[----:B------:R-:W3:Y:S01]  /*20530*/  S2R R15, SR_SWINHI ;  /* 0x00000000000f7919 */ /* 0x000ee20000002f00 */
[----:B0-----:R-:W-:Y:S02]  /*20540*/  SHF.L.U32 R2, R13, 0x2, RZ ;  /* 0x000000020d027819 */ /* 0x001fe400000006ff */
[----:B------:R-:W-:Y:S02]  /*20550*/  MOV R58, R18 ;  /* 0x00000012003a7202 */ /* 0x000fe40000000f00 */
[----:B---3--:R-:W-:Y:S02]  /*20560*/  MOV R59, R15 ;  /* 0x0000000f003b7202 */ /* 0x008fe40000000f00 */
[----:B------:R-:W-:-:S04]  /*20570*/  LOP3.LUT R2, R2, 0xc, RZ, 0xc0, !PT ;  /* 0x0000000c02027812 */ /* 0x000fc800078ec0ff */
[----:B------:R-:W-:-:S05]  /*20580*/  IADD3 R2, P0, R2, UR4, RZ ;  /* 0x0000000402027c10 */ /* 0x000fca000ff1e0ff */
[----:B------:R-:W-:Y:S01]  /*20590*/  IMAD.X R3, RZ, RZ, UR5, P0 ;  /* 0x00000005ff037e24 */ /* 0x000fe200080e06ff */
[----:B------:R-:W-:-:S04]  /*205a0*/  LOP3.LUT P0, R13, R13, 0x3, RZ, 0xc0, !PT ;  /* 0x000000030d0d7812 */ /* 0x000fc8000780c0ff */
[----:B------:R0:W5:Y:S01]  /*205b0*/  LDG.E.CONSTANT R5, desc[UR50][R2.64] ;  /* 0x0000003202057981 */ /* 0x000162000c1e9900 */
[----:B------:R-:W-:-:S04]  /*205c0*/  ISETP.EQ.OR P0, PT, R13, 0x3, !P0 ;  /* 0x000000030d00780c */ /* 0x000fc80004702670 */
[----:B------:R-:W-:Y:S02]  /*205d0*/  SEL R96, R10, R11, P0 ;  /* 0x0000000b0a607207 */ /* 0x000fe40000000000 */
[----:B------:R-:W-:Y:S02]  /*205e0*/  SEL R67, R11, R10, P0 ;  /* 0x0000000a0b437207 */ /* 0x000fe40000000000 */
[----:B------:R-:W-:Y:S02]  /*205f0*/  SEL R13, R14, R99, P0 ;  /* 0x000000630e0d7207 */ /* 0x000fe40000000000 */
[----:B------:R-:W-:Y:S01]  /*20600*/  SEL R99, R99, R14, P0 ;  /* 0x0000000e63637207 */ /* 0x000fe20000000000 */
[----:B------:R-:W-:Y:S01]  /*20610*/  UMOV UR4, 0xffffffff ;  /* 0xffffffff00047882 */ /* 0x000fe20000000000 */
[----:B----4-:R-:W-:-:S03]  /*20620*/  IMAD.WIDE R32, R20, 0x2, R58 ;  /* 0x0000000214207825 */ /* 0x010fc600078e023a */
[C---:B------:R-:W-:Y:S02]  /*20630*/  IADD3 R31, P5, R32.reuse, 0x4060, RZ ;  /* 0x00004060201f7810 */ /* 0x040fe40007fbe0ff */
[C---:B------:R-:W-:Y:S02]  /*20640*/  IADD3 R29, P1, R32.reuse, 0x4040, RZ ;  /* 0x00004040201d7810 */ /* 0x040fe40007f3e0ff */
[----:B------:R-:W-:Y:S02]  /*20650*/  LOP3.LUT R30, R31, 0x380, RZ, 0xc0, !PT ;  /* 0x000003801f1e7812 */ /* 0x000fe400078ec0ff */
[----:B------:R-:W-:Y:S02]  /*20660*/  LOP3.LUT R28, R29, 0x380, RZ, 0xc0, !PT ;  /* 0x000003801d1c7812 */ /* 0x000fe400078ec0ff */
[----:B0-----:R-:W-:Y:S02]  /*20670*/  IADD3 R3, P3, R32, 0x4000, RZ ;  /* 0x0000400020037810 */ /* 0x001fe40007f7e0ff */
[----:B------:R-:W-:-:S02]  /*20680*/  SHF.R.U64 R30, R30, 0x3, RZ ;  /* 0x000000031e1e7819 */ /* 0x000fc400000012ff */
[----:B------:R-:W-:Y:S02]  /*20690*/  SHF.R.U64 R28, R28, 0x3, RZ ;  /* 0x000000031c1c7819 */ /* 0x000fe400000012ff */
[----:B------:R-:W-:Y:S02]  /*206a0*/  LOP3.LUT R20, R3, 0x380, RZ, 0xc0, !PT ;  /* 0x0000038003147812 */ /* 0x000fe400078ec0ff */
[----:B------:R-:W-:Y:S01]  /*206b0*/  LOP3.LUT R30, R30, R31, RZ, 0x3c, !PT ;  /* 0x0000001f1e1e7212 */ /* 0x000fe200078e3cff */
[--C-:B------:R-:W-:Y:S01]  /*206c0*/  IMAD.X R31, RZ, RZ, R33.reuse, P5 ;  /* 0x000000ffff1f7224 */ /* 0x100fe200028e0621 */
[----:B------:R-:W-:Y:S01]  /*206d0*/  LOP3.LUT R28, R28, R29, RZ, 0x3c, !PT ;  /* 0x0000001d1c1c7212 */ /* 0x000fe200078e3cff */
[----:B------:R-:W-:Y:S01]  /*206e0*/  IMAD.X R29, RZ, RZ, R33, P1 ;  /* 0x000000ffff1d7224 */ /* 0x000fe200008e0621 */
[C---:B------:R-:W-:Y:S02]  /*206f0*/  IADD3 R21, P4, R32.reuse, 0x60, RZ ;  /* 0x0000006020157810 */ /* 0x040fe40007f9e0ff */
[----:B------:R-:W-:-:S02]  /*20700*/  IADD3 R15, P5, R32, 0x40, RZ ;  /* 0x00000040200f7810 */ /* 0x000fc40007fbe0ff */
[----:B------:R-:W-:Y:S02]  /*20710*/  SHF.R.U64 R20, R20, 0x3, RZ ;  /* 0x0000000314147819 */ /* 0x000fe400000012ff */
[C---:B------:R-:W-:Y:S02]  /*20720*/  IADD3 R11, P1, R32.reuse, 0x20, RZ ;  /* 0x00000020200b7810 */ /* 0x040fe40007f3e0ff */
[----:B------:R-:W-:Y:S02]  /*20730*/  IADD3 R27, P2, R32, 0x4020, RZ ;  /* 0x00004020201b7810 */ /* 0x000fe40007f5e0ff */
[----:B------:R-:W-:Y:S02]  /*20740*/  LOP3.LUT R14, R21, 0x380, RZ, 0xc0, !PT ;  /* 0x00000380150e7812 */ /* 0x000fe400078ec0ff */
[----:B------:R-:W-:Y:S02]  /*20750*/  LOP3.LUT R20, R20, R3, RZ, 0x3c, !PT ;  /* 0x0000000314147212 */ /* 0x000fe400078e3cff */
[----:B------:R-:W-:-:S02]  /*20760*/  LOP3.LUT R10, R15, 0x380, RZ, 0xc0, !PT ;  /* 0x000003800f0a7812 */ /* 0x000fc400078ec0ff */
[----:B------:R-:W-:Y:S02]  /*20770*/  LOP3.LUT R2, R11, 0x380, RZ, 0xc0, !PT ;  /* 0x000003800b027812 */ /* 0x000fe400078ec0ff */
[----:B------:R-:W-:Y:S02]  /*20780*/  LOP3.LUT R26, R27, 0x380, RZ, 0xc0, !PT ;  /* 0x000003801b1a7812 */ /* 0x000fe400078ec0ff */
[----:B------:R-:W-:Y:S02]  /*20790*/  LOP3.LUT R3, R32, 0x380, RZ, 0xc0, !PT ;  /* 0x0000038020037812 */ /* 0x000fe400078ec0ff */
[----:B------:R-:W-:Y:S02]  /*207a0*/  SHF.R.U64 R14, R14, 0x3, RZ ;  /* 0x000000030e0e7819 */ /* 0x000fe400000012ff */
[----:B------:R-:W-:Y:S02]  /*207b0*/  SHF.R.U64 R10, R10, 0x3, RZ ;  /* 0x000000030a0a7819 */ /* 0x000fe400000012ff */
[----:B------:R-:W-:-:S02]  /*207c0*/  SHF.R.U64 R2, R2, 0x3, RZ ;  /* 0x0000000302027819 */ /* 0x000fc400000012ff */
[----:B------:R-:W-:Y:S02]  /*207d0*/  SHF.R.U64 R26, R26, 0x3, RZ ;  /* 0x000000031a1a7819 */ /* 0x000fe400000012ff */
[----:B------:R-:W-:Y:S02]  /*207e0*/  SHF.R.U64 R3, R3, 0x3, RZ ;  /* 0x0000000303037819 */ /* 0x000fe400000012ff */
[----:B------:R-:W-:Y:S01]  /*207f0*/  LOP3.LUT R14, R14, R21, RZ, 0x3c, !PT ;  /* 0x000000150e0e7212 */ /* 0x000fe200078e3cff */
[--C-:B------:R-:W-:Y:S01]  /*20800*/  IMAD.X R21, RZ, RZ, R33.reuse, P3 ;  /* 0x000000ffff157224 */ /* 0x100fe200018e0621 */
[----:B------:R-:W-:Y:S01]  /*20810*/  LOP3.LUT R10, R10, R15, RZ, 0x3c, !PT ;  /* 0x0000000f0a0a7212 */ /* 0x000fe200078e3cff */
[--C-:B------:R-:W-:Y:S01]  /*20820*/  IMAD.X R15, RZ, RZ, R33.reuse, P4 ;  /* 0x000000ffff0f7224 */ /* 0x100fe200020e0621 */
[----:B------:R-:W-:Y:S01]  /*20830*/  LOP3.LUT R2, R2, R11, RZ, 0x3c, !PT ;  /* 0x0000000b02027212 */ /* 0x000fe200078e3cff */
[----:B------:R-:W-:Y:S01]  /*20840*/  IMAD.X R11, RZ, RZ, R33, P5 ;  /* 0x000000ffff0b7224 */ /* 0x000fe200028e0621 */
[----:B------:R-:W-:-:S02]  /*20850*/  LOP3.LUT R26, R26, R27, RZ, 0x3c, !PT ;  /* 0x0000001b1a1a7212 */ /* 0x000fc400078e3cff */
[----:B------:R-:W-:Y:S02]  /*20860*/  LOP3.LUT R32, R3, R32, RZ, 0x3c, !PT ;  /* 0x0000002003207212 */ /* 0x000fe400078e3cff */
[-C--:B------:R-:W-:Y:S02]  /*20870*/  IADD3.X R27, RZ, R33.reuse, RZ, P2, !PT ;  /* 0x00000021ff1b7210 */ /* 0x080fe400017fe4ff */
[-C--:B------:R-:W-:Y:S02]  /*20880*/  IADD3.X R3, RZ, R33.reuse, RZ, P1, !PT ;  /* 0x00000021ff037210 */ /* 0x080fe40000ffe4ff */
[----:B------:R-:W-:Y:S02]  /*20890*/  MOV R107, R32 ;  /* 0x00000020006b7202 */ /* 0x000fe40000000f00 */
[----:B------:R-:W-:Y:S02]  /*208a0*/  MOV R103, R30 ;  /* 0x0000001e00677202 */ /* 0x000fe40000000f00 */
[----:B------:R-:W-:-:S02]  /*208b0*/  MOV R102, R28 ;  /* 0x0000001c00667202 */ /* 0x000fc40000000f00 */
[----:B------:R-:W-:Y:S02]  /*208c0*/  MOV R101, R26 ;  /* 0x0000001a00657202 */ /* 0x000fe40000000f00 */
[----:B------:R-:W-:Y:S02]  /*208d0*/  MOV R100, R20 ;  /* 0x0000001400647202 */ /* 0x000fe40000000f00 */
[----:B------:R-:W-:Y:S02]  /*208e0*/  MOV R106, R14 ;  /* 0x0000000e006a7202 */ /* 0x000fe40000000f00 */
[----:B------:R-:W-:Y:S02]  /*208f0*/  MOV R105, R10 ;  /* 0x0000000a00697202 */ /* 0x000fe40000000f00 */
[----:B------:R-:W-:Y:S01]  /*20900*/  MOV R104, R2 ;  /* 0x0000000200687202 */ /* 0x000fe20000000f00 */
[----:B------:R-:W-:Y:S06]  /*20910*/  BRA.DIV UR4, `(.L_x_604) ;  /* 0x000000ce04dc7947 */ /* 0x000fec000b800000 */
[----:B------:R-:W-:Y:S01]  /*20920*/  SEL R46, R48, R91, P0 ;  /* 0x0000005b302e7207 */ /* 0x000fe20000000000 */
[----:B-----5:R-:W-:Y:S01]  /*20930*/  SHFL.IDX PT, R95, R13, R5, 0x1c1f ;  /* 0x001c1f050d5f7589 */ /* 0x020fe200000e0000 */
[----:B------:R-:W-:Y:S02]  /*20940*/  SEL R34, R36, R119, P0 ;  /* 0x0000007724227207 */ /* 0x000fe40000000000 */
[----:B------:R-:W-:Y:S01]  /*20950*/  SEL R91, R91, R48, P0 ;  /* 0x000000305b5b7207 */ /* 0x000fe20000000000 */
[----:B------:R-:W-:Y:S01]  /*20960*/  SHFL.IDX PT, R96, R96, R5, 0x1c1f ;  /* 0x001c1f0560607589 */ /* 0x000fe200000e0000 */
[----:B------:R-:W-:Y:S02]  /*20970*/  SEL R119, R119, R36, P0 ;  /* 0x0000002477777207 */ /* 0x000fe40000000000 */
[----:B------:R-:W-:Y:S01]  /*20980*/  SEL R48, R73, R6, P0 ;  /* 0x0000000649307207 */ /* 0x000fe20000000000 */
[----:B------:R-:W-:Y:S01]  /*20990*/  SHFL.IDX PT, R75, R34, R5, 0x1c1f ;  /* 0x001c1f05224b7589 */ /* 0x000fe200000e0000 */
[----:B------:R-:W-:-:S02]  /*209a0*/  SEL R36, R117, R0, P0 ;  /* 0x0000000075247207 */ /* 0x000fc40000000000 */
[----:B------:R-:W-:Y:S01]  /*209b0*/  SEL R73, R6, R73, P0 ;  /* 0x0000004906497207 */ /* 0x000fe20000000000 */
[----:B------:R-:W-:Y:S01]  /*209c0*/  SHFL.IDX PT, R47, R46, R5, 0x1c1f ;  /* 0x001c1f052e2f7589 */ /* 0x000fe200000e0000 */
[----:B------:R-:W-:Y:S02]  /*209d0*/  SEL R117, R0, R117, P0 ;  /* 0x0000007500757207 */ /* 0x000fe40000000000 */
[----:B------:R-:W-:Y:S01]  /*209e0*/  SEL R70, R44, R121, P0 ;  /* 0x000000792c467207 */ /* 0x000fe20000000000 */
[----:B------:R-:W-:Y:S01]  /*209f0*/  SHFL.IDX PT, R3, R36, R5, 0x1c1f ;  /* 0x001c1f0524037589 */ /* 0x000fe200000e0000 */
[----:B------:R-:W-:Y:S02]  /*20a00*/  LOP3.LUT R6, R5, 0x2, RZ, 0x3c, !PT ;  /* 0x0000000205067812 */ /* 0x000fe400078e3cff */
[----:B------:R-:W-:Y:S01]  /*20a10*/  SEL R0, R85, R40, P0 ;  /* 0x0000002855007207 */ /* 0x000fe20000000000 */
[----:B------:R-:W-:Y:S01]  /*20a20*/  SHFL.IDX PT, R21, R70, R5, 0x1c1f ;  /* 0x001c1f0546157589 */ /* 0x000fe200000e0000 */
[----:B------:R-:W-:-:S02]  /*20a30*/  SEL R65, R40, R85, P0 ;  /* 0x0000005528417207 */ /* 0x000fc40000000000 */
[----:B------:R-:W-:Y:S01]  /*20a40*/  SEL R121, R121, R44, P0 ;  /* 0x0000002c79797207 */ /* 0x000fe20000000000 */
[----:B------:R-:W0:Y:S01]  /*20a50*/  SHFL.IDX PT, R2, R99, R6, 0x1c1f ;  /* 0x001c1f0663027589 */ /* 0x000e2200000e0000 */
[----:B------:R-:W-:Y:S02]  /*20a60*/  SEL R68, R60, R111, P0 ;  /* 0x0000006f3c447207 */ /* 0x000fe40000000000 */
[----:B------:R-:W-:Y:S01]  /*20a70*/  SEL R54, R57, R114, P0 ;  /* 0x0000007239367207 */ /* 0x000fe20000000000 */
[----:B------:R-:W3:Y:S01]  /*20a80*/  SHFL.IDX PT, R36, R117, R6, 0x1c1f ;  /* 0x001c1f0675247589 */ /* 0x000ee200000e0000 */
        /* <DEDUP_REMOVED lines=8> */
[----:B------:R-:W4:Y:S01]  /*20b10*/  SHFL.IDX PT, R67, R67, R6, 0x1c1f ;  /* 0x001c1f0643437589 */ /* 0x000f2200000e0000 */
[----:B------:R-:W-:Y:S02]  /*20b20*/  SEL R20, R115, R112, P0 ;  /* 0x0000007073147207 */ /* 0x000fe40000000000 */
[----:B------:R-:W-:Y:S01]  /*20b30*/  SEL R32, R113, R92, P0 ;  /* 0x0000005c71207207 */ /* 0x000fe20000000000 */
[----:B------:R-:W1:Y:S01]  /*20b40*/  SHFL.IDX PT, R65, R65, R6, 0x1c1f ;  /* 0x001c1f0641417589 */ /* 0x000e6200000e0000 */
[----:B------:R-:W-:-:S02]  /*20b50*/  SEL R66, R109, R90, P0 ;  /* 0x0000005a6d427207 */ /* 0x000fc40000000000 */
[----:B------:R-:W-:Y:S01]  /*20b60*/  SEL R93, R64, R93, P0 ;  /* 0x0000005d405d7207 */ /* 0x000fe20000000000 */
[----:B------:R-:W-:Y:S01]  /*20b70*/  SHFL.IDX PT, R57, R57, R6, 0x1c1f ;  /* 0x001c1f0639397589 */ /* 0x000fe200000e0000 */
        /* <DEDUP_REMOVED lines=44> */
[----:B------:R-:W2:Y:S01]  /*20e40*/  SHFL.IDX PT, R110, R91, R6, 0x1c1f ;  /* 0x001c1f065b6e7589 */ /* 0x000ea200000e0000 */
        /* <DEDUP_REMOVED lines=9> */
[----:B0-----:R-:W-:Y:S02]  /*20ee0*/  SEL R98, R95, R2, P0 ;  /* 0x000000025f627207 */ /* 0x001fe40000000000 */
[----:B------:R-:W-:Y:S01]  /*20ef0*/  SEL R95, R2, R95, P0 ;  /* 0x0000005f025f7207 */ /* 0x000fe20000000000 */
[----:B------:R-:W0:Y:S01]  /*20f00*/  SHFL.IDX PT, R20, R119, R6, 0x1c1f ;  /* 0x001c1f0677147589 */ /* 0x000e2200000e0000 */
[----:B---3--:R-:W-:Y:S02]  /*20f10*/  SEL R2, R3, R36, P0 ;  /* 0x0000002403027207 */ /* 0x008fe40000000000 */
[----:B------:R-:W-:Y:S01]  /*20f20*/  SEL R3, R36, R3, P0 ;  /* 0x0000000324037207 */ /* 0x000fe20000000000 */
[----:B------:R-:W3:Y:S01]  /*20f30*/  SHFL.IDX PT, R80, R113, R6, 0x1c1f ;  /* 0x001c1f0671507589 */ /* 0x000ee200000e0000 */
[----:B----4-:R-:W-:-:S02]  /*20f40*/  SEL R99, R96, R67, P0 ;  /* 0x0000004360637207 */ /* 0x010fc40000000000 */
[----:B-1----:R-:W-:Y:S01]  /*20f50*/  SEL R78, R0, R65, P0 ;  /* 0x00000041004e7207 */ /* 0x002fe20000000000 */
[----:B------:R-:W1:Y:S01]  /*20f60*/  SHFL.IDX PT, R82, R111, R6, 0x1c1f ;  /* 0x001c1f066f527589 */ /* 0x000e6200000e0000 */
[----:B------:R-:W-:Y:S02]  /*20f70*/  SEL R96, R67, R96, P0 ;  /* 0x0000006043607207 */ /* 0x000fe40000000000 */
[----:B------:R-:W-:Y:S01]  /*20f80*/  SEL R0, R65, R0, P0 ;  /* 0x0000000041007207 */ /* 0x000fe20000000000 */
[----:B------:R-:W4:Y:S01]  /*20f90*/  SHFL.IDX PT, R84, R109, R6, 0x1c1f ;  /* 0x001c1f066d547589 */ /* 0x000f2200000e0000 */
[----:B--2---:R-:W-:Y:S02]  /*20fa0*/  SEL R46, R47, R110, P0 ;  /* 0x0000006e2f2e7207 */ /* 0x004fe40000000000 */
[----:B------:R-:W-:Y:S01]  /*20fb0*/  SEL R47, R110, R47, P0 ;  /* 0x0000002f6e2f7207 */ /* 0x000fe20000000000 */
[----:B------:R2:W4:Y:S04]  /*20fc0*/  SHFL.IDX PT, R91, R53, R6, 0x1c1f ;  /* 0x001c1f06355b7589 */ /* 0x00052800000e0000 */
[----:B------:R4:W-:Y:S04]  /*20fd0*/  SHFL.IDX PT, R79, R42, R5, 0x1c1f ;  /* 0x001c1f052a4f7589 */ /* 0x0009e800000e0000 */
[----:B------:R-:W-:Y:S01]  /*20fe0*/  SHFL.IDX PT, R68, R30, R5, 0x1c1f ;  /* 0x001c1f051e447589 */ /* 0x000fe200000e0000 */
[----:B0-----:R-:W-:-:S02]  /*20ff0*/  SEL R74, R75, R20, P0 ;  /* 0x000000144b4a7207 */ /* 0x001fc40000000000 */
[----:B--2---:R-:W-:Y:S01]  /*21000*/  SEL R53, R54, R57, P0 ;  /* 0x0000003936357207 */ /* 0x004fe20000000000 */
[----:B------:R-:W-:Y:S01]  /*21010*/  SHFL.IDX PT, R66, R28, R5, 0x1c1f ;  /* 0x001c1f051c427589 */ /* 0x000fe200000e0000 */
[----:B---3--:R-:W-:Y:S02]  /*21020*/  SEL R36, R37, R80, P0 ;  /* 0x0000005025247207 */ /* 0x008fe40000000000 */
[----:B------:R-:W-:Y:S01]  /*21030*/  SEL R54, R57, R54, P0 ;  /* 0x0000003639367207 */ /* 0x000fe20000000000 */
[----:B------:R-:W-:Y:S01]  /*21040*/  SHFL.IDX PT, R72, R26, R5, 0x1c1f ;  /* 0x001c1f051a487589 */ /* 0x000fe200000e0000 */
[----:B-1----:R-:W-:Y:S02]  /*21050*/  SEL R38, R39, R82, P0 ;  /* 0x0000005227267207 */ /* 0x002fe40000000000 */
[----:B------:R-:W-:Y:S01]  /*21060*/  SEL R75, R20, R75, P0 ;  /* 0x0000004b144b7207 */ /* 0x000fe20000000000 */
[----:B------:R-:W-:Y:S01]  /*21070*/  SHFL.IDX PT, R70, R24, R5, 0x1c1f ;  /* 0x001c1f0518467589 */ /* 0x000fe200000e0000 */
[----:B----4-:R-:W-:-:S02]  /*21080*/  SEL R40, R41, R84, P0 ;  /* 0x0000005429287207 */ /* 0x010fc40000000000 */
        /* <DEDUP_REMOVED lines=10> */
[----:B------:R-:W0:Y:S01]  /*21130*/  SHFL.IDX PT, R34, R115, R6, 0x1c1f ;  /* 0x001c1f0673227589 */ /* 0x000e2200000e0000 */
[----:B------:R-:W-:Y:S02]  /*21140*/  SEL R80, R81, R114, P0 ;  /* 0x0000007251507207 */ /* 0x000fe40000000000 */
[----:B------:R-:W-:Y:S01]  /*21150*/  SEL R64, R97, R64, P0 ;  /* 0x0000004061407207 */ /* 0x000fe20000000000 */
[----:B------:R-:W1:Y:S01]  /*21160*/  SHFL.IDX PT, R32, R121, R6, 0x1c1f ;  /* 0x001c1f0679207589 */ /* 0x000e6200000e0000 */
[----:B------:R-:W-:Y:S01]  /*21170*/  SEL R43, R60, R43, P0 ;  /* 0x0000002b3c2b7207 */ /* 0x000fe20000000000 */
[----:B------:R-:W-:Y:S01]  /*21180*/  IMAD.MOV.U32 R97, RZ, RZ, RZ ;  /* 0x000000ffff617224 */ /* 0x000fe200078e00ff */
[----:B------:R-:W-:Y:S01]  /*21190*/  SEL R81, R114, R81, P0 ;  /* 0x0000005172517207 */ /* 0x000fe20000000000 */
[----:B------:R-:W2:Y:S04]  /*211a0*/  SHFL.IDX PT, R108, R93, R6, 0x1c1f ;  /* 0x001c1f065d6c7589 */ /* 0x000ea800000e0000 */
[----:B------:R-:W3:Y:S04]  /*211b0*/  SHFL.IDX PT, R112, R87, R6, 0x1c1f ;  /* 0x001c1f0657707589 */ /* 0x000ee800000e0000 */
[----:B------:R-:W4:Y:S04]  /*211c0*/  SHFL.IDX PT, R116, R71, R6, 0x1c1f ;  /* 0x001c1f0647747589 */ /* 0x000f2800000e0000 */
[----:B------:R-:W4:Y:S04]  /*211d0*/  SHFL.IDX PT, R118, R69, R6, 0x1c1f ;  /* 0x001c1f0645767589 */ /* 0x000f2800000e0000 */
[----:B------:R-:W4:Y:S01]  /*211e0*/  SHFL.IDX PT, R63, R63, R6, 0x1c1f ;  /* 0x001c1f063f3f7589 */ /* 0x000f2200000e0000 */
[----:B0-----:R-:W-:-:S02]  /*211f0*/  SEL R76, R77, R34, P0 ;  /* 0x000000224d4c7207 */ /* 0x001fc40000000000 */
[----:B------:R-:W-:Y:S01]  /*21200*/  SEL R77, R34, R77, P0 ;  /* 0x0000004d224d7207 */ /* 0x000fe20000000000 */
[----:B------:R-:W0:Y:S01]  /*21210*/  SHFL.IDX PT, R61, R61, R6, 0x1c1f ;  /* 0x001c1f063d3d7589 */ /* 0x000e2200000e0000 */
[----:B-1----:R-:W-:Y:S02]  /*21220*/  SEL R20, R21, R32, P0 ;  /* 0x0000002015147207 */ /* 0x002fe40000000000 */
[----:B------:R-:W-:Y:S01]  /*21230*/  SEL R21, R32, R21, P0 ;  /* 0x0000001520157207 */ /* 0x000fe20000000000 */
[----:B------:R1:W-:Y:S01]  /*21240*/  SHFL.IDX PT, R109, R49, R6, 0x1c1f ;  /* 0x001c1f06316d7589 */ /* 0x0003e200000e0000 */
[----:B--2---:R-:W-:Y:S02]  /*21250*/  SEL R44, R45, R108, P0 ;  /* 0x0000006c2d2c7207 */ /* 0x004fe40000000000 */
[----:B------:R-:W-:Y:S01]  /*21260*/  SEL R45, R108, R45, P0 ;  /* 0x0000002d6c2d7207 */ /* 0x000fe20000000000 */
[----:B------:R-:W2:Y:S01]  /*21270*/  SHFL.IDX PT, R29, R29, R6, 0x1c1f ;  /* 0x001c1f061d1d7589 */ /* 0x000ea200000e0000 */
[----:B---3--:R-:W-:-:S02]  /*21280*/  SEL R48, R79, R112, P0 ;  /* 0x000000704f307207 */ /* 0x008fc40000000000 */
[----:B------:R-:W-:Y:S01]  /*21290*/  SEL R79, R112, R79, P0 ;  /* 0x0000004f704f7207 */ /* 0x000fe20000000000 */
[----:B------:R-:W3:Y:S01]  /*212a0*/  SHFL.IDX PT, R27, R27, R6, 0x1c1f ;  /* 0x001c1f061b1b7589 */ /* 0x000ee200000e0000 */
[----:B----4-:R-:W-:Y:S02]  /*212b0*/  SEL R82, R83, R116, P0 ;  /* 0x0000007453527207 */ /* 0x010fe40000000000 */
[----:B------:R-:W-:Y:S01]  /*212c0*/  SEL R83, R116, R83, P0 ;  /* 0x0000005374537207 */ /* 0x000fe20000000000 */
[----:B------:R-:W4:Y:S01]  /*212d0*/  SHFL.IDX PT, R33, R33, R6, 0x1c1f ;  /* 0x001c1f0621217589 */ /* 0x000f2200000e0000 */
[----:B------:R-:W-:Y:S02]  /*212e0*/  SEL R84, R85, R118, P0 ;  /* 0x0000007655547207 */ /* 0x000fe40000000000 */
[----:B------:R-:W-:Y:S01]  /*212f0*/  SEL R85, R118, R85, P0 ;  /* 0x0000005576557207 */ /* 0x000fe20000000000 */
[----:B------:R-:W4:Y:S01]  /*21300*/  SHFL.IDX PT, R31, R31, R6, 0x1c1f ;  /* 0x001c1f061f1f7589 */ /* 0x000f2200000e0000 */
[----:B-1----:R-:W-:-:S02]  /*21310*/  SEL R49, R50, R63, P0 ;  /* 0x0000003f32317207 */ /* 0x002fc40000000000 */
[----:B------:R-:W-:Y:S01]  /*21320*/  SEL R50, R63, R50, P0 ;  /* 0x000000323f327207 */ /* 0x000fe20000000000 */
[----:B------:R-:W1:Y:S01]  /*21330*/  SHFL.IDX PT, R35, R35, R6, 0x1c1f ;  /* 0x001c1f0623237589 */ /* 0x000e6200000e0000 */
[----:B0-----:R-:W-:Y:S02]  /*21340*/  SEL R51, R52, R61, P0 ;  /* 0x0000003d34337207 */ /* 0x001fe40000000000 */
[----:B------:R-:W-:Y:S01]  /*21350*/  SEL R52, R61, R52, P0 ;  /* 0x000000343d347207 */ /* 0x000fe20000000000 */
[----:B------:R0:W1:Y:S04]  /*21360*/  SHFL.IDX PT, R111, R55, R6, 0x1c1f ;  /* 0x001c1f06376f7589 */ /* 0x00006800000e0000 */
[----:B------:R-:W1:Y:S01]  /*21370*/  SHFL.IDX PT, R25, R25, R6, 0x1c1f ;  /* 0x001c1f0619197589 */ /* 0x000e6200000e0000 */
[----:B--2---:R-:W-:-:S02]  /*21380*/  SEL R65, R66, R29, P0 ;  /* 0x0000001d42417207 */ /* 0x004fc40000000000 */
[----:B------:R-:W-:Y:S01]  /*21390*/  SEL R66, R29, R66, P0 ;  /* 0x000000421d427207 */ /* 0x000fe20000000000 */
[----:B------:R2:W2:Y:S01]  /*213a0*/  SHFL.IDX PT, R62, R62, R5, 0x1c1f ;  /* 0x001c1f053e3e7589 */ /* 0x0004a200000e0000 */
[----:B---3--:R-:W-:Y:S02]  /*213b0*/  SEL R67, R68, R27, P0 ;  /* 0x0000001b44437207 */ /* 0x008fe40000000000 */
[----:B0-----:R-:W-:Y:S01]  /*213c0*/  SEL R55, R56, R109, P0 ;  /* 0x0000006d38377207 */ /* 0x001fe20000000000 */
[----:B------:R0:W3:Y:S01]  /*213d0*/  SHFL.IDX PT, R4, R4, R5, 0x1c1f ;  /* 0x001c1f0504047589 */ /* 0x0000e200000e0000 */
[----:B----4-:R-:W-:Y:S02]  /*213e0*/  SEL R69, R70, R33, P0 ;  /* 0x0000002146457207 */ /* 0x010fe40000000000 */
[----:B------:R-:W-:Y:S01]  /*213f0*/  SEL R56, R109, R56, P0 ;  /* 0x000000386d387207 */ /* 0x000fe20000000000 */
[----:B------:R0:W4:Y:S01]  /*21400*/  SHFL.IDX PT, R9, R9, R6, 0x1c1f ;  /* 0x001c1f0609097589 */ /* 0x00012200000e0000 */
[----:B------:R-:W-:-:S02]  /*21410*/  SEL R71, R72, R31, P0 ;  /* 0x0000001f48477207 */ /* 0x000fc40000000000 */
[----:B------:R-:W-:Y:S01]  /*21420*/  SEL R68, R27, R68, P0 ;  /* 0x000000441b447207 */ /* 0x000fe20000000000 */
[----:B------:R0:W0:Y:S01]  /*21430*/  SHFL.IDX PT, R14, R7, R6, 0x1c1f ;  /* 0x001c1f06070e7589 */ /* 0x00002200000e0000 */
[----:B-1----:R-:W-:Y:S02]  /*21440*/  SEL R87, R90, R35, P0 ;  /* 0x000000235a577207 */ /* 0x002fe40000000000 */
[----:B------:R-:W-:Y:S02]  /*21450*/  SEL R72, R31, R72, P0 ;  /* 0x000000481f487207 */ /* 0x000fe40000000000 */
[----:B------:R-:W-:Y:S02]  /*21460*/  SEL R91, R92, R111, P0 ;  /* 0x0000006f5c5b7207 */ /* 0x000fe40000000000 */
[----:B------:R-:W-:Y:S02]  /*21470*/  SEL R70, R33, R70, P0 ;  /* 0x0000004621467207 */ /* 0x000fe40000000000 */
[----:B------:R-:W-:-:S02]  /*21480*/  SEL R93, R94, R25, P0 ;  /* 0x000000195e5d7207 */ /* 0x000fc40000000000 */
[----:B------:R-:W-:Y:S02]  /*21490*/  SEL R90, R35, R90, P0 ;  /* 0x0000005a235a7207 */ /* 0x000fe40000000000 */
[----:B------:R-:W-:Y:S02]  /*214a0*/  SEL R94, R25, R94, P0 ;  /* 0x0000005e195e7207 */ /* 0x000fe40000000000 */
[----:B--2---:R-:W-:-:S07]  /*214b0*/  SEL R92, R111, R92, P0 ;  /* 0x0000005c6f5c7207 */ /* 0x004fce0000000000 */
.L_x_885:
[----:B------:R-:W-:Y:S05]  /*214c0*/  WARPSYNC.ALL ;  /* 0x0000000000007948 */ /* 0x000fea0003800000 */
[----:B------:R-:W-:Y:S01]  /*214d0*/  BAR.SYNC.DEFER_BLOCKING 0x1, 0x100 ;  /* 0x0044000000007b1d */ /* 0x000fe20000010000 */
[----:B---34-:R-:W-:Y:S02]  /*214e0*/  SEL R61, R4, R9, P0 ;  /* 0x00000009043d7207 */ /* 0x018fe40000000000 */
[----:B------:R-:W-:Y:S02]  /*214f0*/  SEL R63, R9, R4, P0 ;  /* 0x00000004093f7207 */ /* 0x000fe40000000000 */
[----:B0-----:R-:W-:Y:S01]  /*21500*/  SEL R60, R62, R14, P0 ;  /* 0x0000000e3e3c7207 */ /* 0x001fe20000000000 */
[----:B------:R-:W-:Y:S01]  /*21510*/  ULDC.64 UR6, c[0x0][0xc08] ;  /* 0x0003020000067ab9 */ /* 0x000fe20000000a00 */
[----:B------:R-:W-:Y:S01]  /*21520*/  F2FP.BF16.F32.PACK_AB R4, R98, R99 ;  /* 0x000000636204723e */ /* 0x000fe200000010ff */
[----:B------:R-:W-:Y:S01]  /*21530*/  ULDC.64 UR4, c[0x0][0xc00] ;  /* 0x0003000000047ab9 */ /* 0x000fe20000000a00 */
[----:B------:R-:W-:-:S02]  /*21540*/  F2FP.BF16.F32.PACK_AB R5, R84, R49 ;  /* 0x000000315405723e */ /* 0x000fc400000010ff */
[----:B------:R-:W-:Y:S02]  /*21550*/  F2FP.BF16.F32.PACK_AB R6, R95, R96 ;  /* 0x000000605f06723e */ /* 0x000fe400000010ff */
[----:B------:R-:W-:Y:S02]  /*21560*/  F2FP.BF16.F32.PACK_AB R7, R85, R50 ;  /* 0x000000325507723e */ /* 0x000fe400000010ff */
[----:B------:R-:W-:Y:S02]  /*21570*/  SEL R62, R14, R62, P0 ;  /* 0x0000003e0e3e7207 */ /* 0x000fe40000000000 */
[----:B------:R-:W-:Y:S02]  /*21580*/  F2FP.BF16.F32.PACK_AB R8, R74, R76 ;  /* 0x0000004c4a08723e */ /* 0x000fe400000010ff */
[----:B------:R-:W-:Y:S02]  /*21590*/  F2FP.BF16.F32.PACK_AB R9, R51, R53 ;  /* 0x000000353309723e */ /* 0x000fe400000010ff */
[----:B------:R-:W-:-:S02]  /*215a0*/  F2FP.BF16.F32.PACK_AB R10, R75, R77 ;  /* 0x0000004d4b0a723e */ /* 0x000fc400000010ff */
[----:B------:R-:W-:Y:S01]  /*215b0*/  F2FP.BF16.F32.PACK_AB R11, R52, R54 ;  /* 0x00000036340b723e */ /* 0x000fe200000010ff */
[----:B------:R0:W-:Y:S01]  /*215c0*/  STSM.16.M88.4 [R107], R4 ;  /* 0x000000046b007844 */ /* 0x0001e20000000200 */
        /* <DEDUP_REMOVED lines=10> */
[----:B------:R-:W-:Y:S02]  /*21670*/  F2FP.BF16.F32.PACK_AB R28, R38, R40 ;  /* 0x00000028261c723e */ /* 0x000fe400000010ff */
[----:B------:R-:W-:Y:S01]  /*21680*/  F2FP.BF16.F32.PACK_AB R29, R69, R71 ;  /* 0x00000047451d723e */ /* 0x000fe200000010ff */
[----:B------:R-:W-:Y:S01]  /*21690*/  STSM.16.M88.4 [R106], R24 ;  /* 0x000000186a007844 */ /* 0x000fe20000000200 */
[----:B------:R-:W-:-:S02]  /*216a0*/  F2FP.BF16.F32.PACK_AB R30, R39, R41 ;  /* 0x00000029271e723e */ /* 0x000fc400000010ff */
[----:B------:R-:W-:Y:S02]  /*216b0*/  F2FP.BF16.F32.PACK_AB R31, R70, R72 ;  /* 0x00000048461f723e */ /* 0x000fe400000010ff */
[----:B------:R-:W-:Y:S02]  /*216c0*/  F2FP.BF16.F32.PACK_AB R32, R42, R44 ;  /* 0x0000002c2a20723e */ /* 0x000fe400000010ff */
[----:B------:R-:W-:Y:S01]  /*216d0*/  F2FP.BF16.F32.PACK_AB R33, R73, R87 ;  /* 0x000000574921723e */ /* 0x000fe200000010ff */
[----:B------:R-:W-:Y:S01]  /*216e0*/  STSM.16.M88.4 [R100], R28 ;  /* 0x0000001c64007844 */ /* 0x000fe20000000200 */
[----:B------:R-:W-:Y:S02]  /*216f0*/  F2FP.BF16.F32.PACK_AB R34, R43, R45 ;  /* 0x0000002d2b22723e */ /* 0x000fe400000010ff */
[----:B------:R-:W-:Y:S02]  /*21700*/  F2FP.BF16.F32.PACK_AB R35, R86, R90 ;  /* 0x0000005a5623723e */ /* 0x000fe400000010ff */
[----:B0-----:R-:W-:-:S02]  /*21710*/  F2FP.BF16.F32.PACK_AB R4, R46, R48 ;  /* 0x000000302e04723e */ /* 0x001fc400000010ff */
[----:B------:R-:W-:Y:S01]  /*21720*/  F2FP.BF16.F32.PACK_AB R5, R91, R93 ;  /* 0x0000005d5b05723e */ /* 0x000fe200000010ff */
[----:B------:R0:W-:Y:S01]  /*21730*/  STSM.16.M88.4 [R101], R32 ;  /* 0x0000002065007844 */ /* 0x0001e20000000200 */
[----:B------:R-:W-:Y:S02]  /*21740*/  F2FP.BF16.F32.PACK_AB R6, R47, R79 ;  /* 0x0000004f2f06723e */ /* 0x000fe400000010ff */
[----:B------:R-:W-:Y:S02]  /*21750*/  F2FP.BF16.F32.PACK_AB R7, R92, R94 ;  /* 0x0000005e5c07723e */ /* 0x000fe400000010ff */
[----:B-1----:R-:W-:Y:S02]  /*21760*/  F2FP.BF16.F32.PACK_AB R8, R80, R82 ;  /* 0x000000525008723e */ /* 0x002fe400000010ff */
[----:B------:R-:W-:Y:S01]  /*21770*/  F2FP.BF16.F32.PACK_AB R10, R81, R83 ;  /* 0x00000053510a723e */ /* 0x000fe200000010ff */
[----:B------:R1:W-:Y:S01]  /*21780*/  STSM.16.M88.4 [R102], R4 ;  /* 0x0000000466007844 */ /* 0x0003e20000000200 */
[----:B------:R-:W-:-:S02]  /*21790*/  F2FP.BF16.F32.PACK_AB R9, R61, R60 ;  /* 0x0000003c3d09723e */ /* 0x000fc400000010ff */
[----:B------:R-:W-:Y:S02]  /*217a0*/  F2FP.BF16.F32.PACK_AB R11, R63, R62 ;  /* 0x0000003e3f0b723e */ /* 0x000fe400000010ff */
[----:B------:R-:W-:Y:S02]  /*217b0*/  ISETP.NE.U32.AND P3, PT, RZ, UR6, PT ;  /* 0x00000006ff007c0c */ /* 0x000fe4000bf65070 */
[----:B------:R-:W-:Y:S01]  /*217c0*/  ISETP.NE.U32.AND P0, PT, RZ, UR4, PT ;  /* 0x00000004ff007c0c */ /* 0x000fe2000bf05070 */
[----:B------:R3:W-:Y:S01]  /*217d0*/  STSM.16.M88.4 [R103], R8 ;  /* 0x0000000867007844 */ /* 0x0007e20000000200 */
[----:B------:R-:W-:Y:S01]  /*217e0*/  BAR.SYNC.DEFER_BLOCKING 0x1, 0x100 ;  /* 0x0044000000007b1d */ /* 0x000fe20000010000 */
[----:B------:R-:W-:Y:S02]  /*217f0*/  ISETP.NE.AND.EX P3, PT, RZ, UR7, PT, P3 ;  /* 0x00000007ff007c0c */ /* 0x000fe4000bf65330 */
[----:B--2---:R-:W-:Y:S02]  /*21800*/  IADD3 R12, P1, R220, UR4, RZ ;  /* 0x00000004dc0c7c10 */ /* 0x004fe4000ff3e0ff */
[----:B------:R-:W-:-:S03]  /*21810*/  ISETP.NE.AND.EX P0, PT, RZ, UR5, PT, P0 ;  /* 0x00000005ff007c0c */ /* 0x000fc6000bf05300 */
[----:B0-----:R-:W0:Y:S01]  /*21820*/  LDC R101, c[0x0][0xbe8] ;  /* 0x0002fa00ff657b82 */ /* 0x001e220000000800 */
[----:B------:R-:W-:-:S05]  /*21830*/  IADD3.X R13, R221, UR5, RZ, P1, !PT ;  /* 0x00000005dd0d7c10 */ /* 0x000fca0008ffe4ff */
[----:B------:R-:W-:Y:S01]  /*21840*/  @P3 IADD3 R220, P1, R220, UR6, RZ ;  /* 0x00000006dcdc3c10 */ /* 0x000fe2000ff3e0ff */
[----:B------:R-:W-:Y:S02]  /*21850*/  ULDC UR6, c[0x0][0xa88] ;  /* 0x0002a20000067ab9 */ /* 0x000fe40000000800 */
[----:B------:R-:W-:Y:S01]  /*21860*/  IMAD.U32 R100, RZ, RZ, UR6 ;  /* 0x00000006ff647e24 */ /* 0x000fe2000f8e00ff */
[----:B------:R-:W-:Y:S01]  /*21870*/  @P3 IADD3.X R221, R221, UR7, RZ, P1, !PT ;  /* 0x00000007dddd3c10 */ /* 0x000fe20008ffe4ff */
[----:B------:R2:W5:Y:S04]  /*21880*/  @P0 LDG.E R97, desc[UR50][R12.64] ;  /* 0x000000320c610981 */ /* 0x000568000c1e1900 */
[----:B------:R2:W5:Y:S01]  /*21890*/  @P3 LDG.E R100, desc[UR50][R220.64] ;  /* 0x00000032dc643981 */ /* 0x000562000c1e1900 */
[----:B-1----:R-:W-:Y:S01]  /*218a0*/  IMAD.MOV.U32 R4, RZ, RZ, 0x9b8 ;  /* 0x000009b8ff047424 */ /* 0x002fe200078e00ff */
[----:B------:R-:W-:-:S02]  /*218b0*/  ISETP.GT.AND P2, PT, R219, 0x1, PT ;  /* 0x00000001db00780c */ /* 0x000fc40003f44270 */
[----:B0-----:R-:W-:Y:S02]  /*218c0*/  ISETP.NE.AND P1, PT, R101, 0x1, PT ;  /* 0x000000016500780c */ /* 0x001fe40003f25270 */
[----:B------:R-:W-:-:S04]  /*218d0*/  SEL R4, R4, 0x978, P2 ;  /* 0x0000097804047807 */ /* 0x000fc80001000000 */
[----:B---3--:R2:W0:Y:S08]  /*218e0*/  LDC.64 R10, c[0x0][R4+0x220] ;  /* 0x00008800040a7b82 */ /* 0x0084300000000a00 */
[----:B------:R2:W1:Y:S08]  /*218f0*/  LDC.64 R14, c[0x0][R4+0x218] ;  /* 0x00008600040e7b82 */ /* 0x0004700000000a00 */
[----:B------:R2:W3:Y:S01]  /*21900*/  LDC.64 R8, c[0x0][R4+0x228] ;  /* 0x00008a0004087b82 */ /* 0x0004e20000000a00 */
[----:B------:R-:W-:Y:S05]  /*21910*/  @P3 BRA `(.L_x_605) ;  /* 0x0000000000103947 */ /* 0x000fea0003800000 */
[----:B------:R-:W-:Y:S05]  /*21920*/  @!P0 BRA `(.L_x_605) ;  /* 0x00000000000c8947 */ /* 0x000fea0003800000 */
[----:B------:R-:W4:Y:S04]  /*21930*/  LDG.E R5, desc[UR50][R12.64] ;  /* 0x000000320c057981 */ /* 0x000f28000c1e1900 */
[----:B-----5:R-:W4:Y:S02]  /*21940*/  LDG.E R100, desc[UR50][R12.64+0x4] ;  /* 0x000004320c647981 */ /* 0x020f24000c1e1900 */
[----:B----4-:R-:W-:-:S07]  /*21950*/  IADD3 R100, -R5, R100, RZ ;  /* 0x0000006405647210 */ /* 0x010fce0007ffe1ff */
.L_x_605:
[----:B------:R-:W4:Y:S01]  /*21960*/  LDL R24, [R1+0x50] ;  /* 0x0000500001187983 */ /* 0x000f220000100800 */
[----:B--2---:R-:W2:Y:S01]  /*21970*/  LDC.64 R4, c[0x0][R4+0x210] ;  /* 0x0000840004047b82 */ /* 0x004ea20000000a00 */
[----:B------:R-:W-:Y:S01]  /*21980*/  ISETP.NE.U32.AND P0, PT, RZ, UR4, PT ;  /* 0x00000004ff007c0c */ /* 0x000fe2000bf05070 */
[-C--:B-1----:R-:W-:Y:S01]  /*21990*/  IMAD R27, R15, R169.reuse, RZ ;  /* 0x000000a90f1b7224 */ /* 0x082fe200078e02ff */
[----:B------:R-:W2:Y:S01]  /*219a0*/  LDL R28, [R1+0x48] ;  /* 0x00004800011c7983 */ /* 0x000ea20000100800 */
[----:B------:R-:W-:Y:S01]  /*219b0*/  IMAD.WIDE.U32 R14, R14, R169, RZ ;  /* 0x000000a90e0e7225 */ /* 0x000fe200078e00ff */
[----:B------:R-:W-:-:S03]  /*219c0*/  ISETP.NE.AND.EX P0, PT, RZ, UR5, PT, P0 ;  /* 0x00000005ff007c0c */ /* 0x000fc6000bf05300 */
[----:B------:R-:W1:Y:S01]  /*219d0*/  @P1 LDC R12, c[0x0][0xbec] ;  /* 0x0002fb00ff0c1b82 */ /* 0x000e620000000800 */
[----:B------:R-:W-:-:S07]  /*219e0*/  SEL R13, R214, RZ, !P0 ;  /* 0x000000ffd60d7207 */ /* 0x000fce0004000000 */
[----:B------:R-:W1:Y:S08]  /*219f0*/  @P1 LDC R31, c[0x0][0xbf0] ;  /* 0x0002fc00ff1f1b82 */ /* 0x000e700000000800 */
[----:B------:R-:W1:Y:S01]  /*21a00*/  LDC.64 R6, c[0x0][0xba8] ;  /* 0x0002ea00ff067b82 */ /* 0x000e620000000a00 */
[----:B------:R-:W1:Y:S01]  /*21a10*/  S2R R26, SR_TID.X ;  /* 0x00000000001a7919 */ /* 0x000e620000002100 */
[----:B------:R-:W-:Y:S01]  /*21a20*/  SEL R25, R222, RZ, !P0 ;  /* 0x000000ffde197207 */ /* 0x000fe20004000000 */
[----:B0-----:R-:W-:-:S04]  /*21a30*/  IMAD R11, R11, R13, RZ ;  /* 0x0000000d0b0b7224 */ /* 0x001fc800078e02ff */
[C---:B------:R-:W-:Y:S02]  /*21a40*/  IMAD R29, R10.reuse, R25, R11 ;  /* 0x000000190a1d7224 */ /* 0x040fe400078e020b */
[----:B------:R-:W-:Y:S01]  /*21a50*/  IMAD.WIDE.U32 R10, R10, R13, RZ ;  /* 0x0000000d0a0a7225 */ /* 0x000fe200078e00ff */
[----:B------:R-:W-:-:S03]  /*21a60*/  SEL R25, R226, RZ, P2 ;  /* 0x000000ffe2197207 */ /* 0x000fc60001000000 */
[----:B------:R-:W-:Y:S01]  /*21a70*/  IMAD.IADD R29, R11, 0x1, R29 ;  /* 0x000000010b1d7824 */ /* 0x000fe200078e021d */
[----:B-----5:R-:W-:Y:S01]  /*21a80*/  IADD3 R14, P0, P3, R10, R14, R97 ;  /* 0x0000000e0a0e7210 */ /* 0x020fe20007b1e061 */
[----:B------:R-:W-:Y:S01]  /*21a90*/  IMAD.IADD R27, R15, 0x1, R27 ;  /* 0x000000010f1b7824 */ /* 0x000fe200078e021b */
[----:B------:R-:W-:Y:S01]  /*21aa0*/  SHF.R.S32.HI R10, RZ, 0x1f, R97 ;  /* 0x0000001fff0a7819 */ /* 0x000fe20000011461 */
[-C--:B---3--:R-:W-:Y:S02]  /*21ab0*/  IMAD R15, R9, R25.reuse, RZ ;  /* 0x00000019090f7224 */ /* 0x088fe400078e02ff */
[----:B------:R-:W-:Y:S01]  /*21ac0*/  IMAD.WIDE.U32 R8, R8, R25, RZ ;  /* 0x0000001908087225 */ /* 0x000fe200078e00ff */
[----:B-1----:R-:W0:Y:S03]  /*21ad0*/  @!P2 LDC R6, c[0x0][0xb50] ;  /* 0x0002d400ff06ab82 */ /* 0x002e260000000800 */
[----:B------:R-:W-:-:S05]  /*21ae0*/  IMAD.IADD R15, R9, 0x1, R15 ;  /* 0x00000001090f7824 */ /* 0x000fca00078e020f */
[----:B------:R-:W1:Y:S01]  /*21af0*/  @!P2 LDC R7, c[0x0][0xb54] ;  /* 0x0002d500ff07ab82 */ /* 0x000e620000000800 */
[----:B------:R-:W-:-:S04]  /*21b00*/  IADD3 R30, R26, -0x80, RZ ;  /* 0xffffff801a1e7810 */ /* 0x000fc80007ffe0ff */
[----:B------:R-:W-:-:S04]  /*21b10*/  SHF.R.S32.HI R26, RZ, 0x1f, R30 ;  /* 0x0000001fff1a7819 */ /* 0x000fc8000001141e */
[----:B------:R-:W-:-:S04]  /*21b20*/  LEA.HI R26, R26, R30, RZ, 0x7 ;  /* 0x0000001e1a1a7211 */ /* 0x000fc800078f38ff */
[----:B------:R-:W-:Y:S01]  /*21b30*/  LOP3.LUT R26, R26, 0xffffff80, RZ, 0xc0, !PT ;  /* 0xffffff801a1a7812 */ /* 0x000fe200078ec0ff */
[----:B------:R-:W-:-:S04]  /*21b40*/  IMAD R100, R100, R101, RZ ;  /* 0x0000006564647224 */ /* 0x000fc800078e02ff */
[----:B------:R-:W-:Y:S02]  /*21b50*/  IMAD.IADD R26, R30, 0x1, -R26 ;  /* 0x000000011e1a7824 */ /* 0x000fe400078e0a1a */
[----:B----4-:R-:W-:-:S04]  /*21b60*/  IMAD R33, R223, 0x80, R24 ;  /* 0x00000080df217824 */ /* 0x010fc800078e0218 */
[----:B------:R-:W-:Y:S01]  /*21b70*/  @P1 IMAD.HI.U32 R12, R33, R12, RZ ;  /* 0x0000000c210c1227 */ /* 0x000fe200078e00ff */
[----:B------:R-:W-:-:S04]  /*21b80*/  MOV R11, R33 ;  /* 0x00000021000b7202 */ /* 0x000fc80000000f00 */
[----:B------:R-:W-:Y:S02]  /*21b90*/  @P1 SHF.R.U32.HI R11, RZ, R31, R12 ;  /* 0x0000001fff0b1219 */ /* 0x000fe4000001160c */
[----:B------:R-:W-:-:S03]  /*21ba0*/  IADD3.X R12, R29, R27, R10, P0, P3 ;  /* 0x0000001b1d0c7210 */ /* 0x000fc600007e640a */
[--C-:B------:R-:W-:Y:S01]  /*21bb0*/  IMAD.MOV R24, RZ, RZ, -R11.reuse ;  /* 0x000000ffff187224 */ /* 0x100fe200078e0a0b */
[----:B------:R-:W-:Y:S02]  /*21bc0*/  IADD3 R8, P0, P3, R11, R14, R8 ;  /* 0x0000000e0b087210 */ /* 0x000fe40007b1e008 */
[----:B------:R-:W-:Y:S01]  /*21bd0*/  SHF.R.S32.HI R9, RZ, 0x1f, R11 ;  /* 0x0000001fff097819 */ /* 0x000fe2000001140b */
[----:B------:R-:W-:-:S03]  /*21be0*/  IMAD R11, R101, R24, R33 ;  /* 0x00000018650b7224 */ /* 0x000fc600078e0221 */
[----:B------:R-:W-:Y:S01]  /*21bf0*/  IADD3.X R9, R9, R12, R15, P0, P3 ;  /* 0x0000000c09097210 */ /* 0x000fe200007e640f */
[-C--:B--2---:R-:W-:Y:S01]  /*21c00*/  IMAD R5, R5, R11.reuse, RZ ;  /* 0x0000000b05057224 */ /* 0x084fe200078e02ff */
[----:B------:R-:W-:Y:S01]  /*21c10*/  SHF.R.S32.HI R15, RZ, 0x1f, R11 ;  /* 0x0000001fff0f7819 */ /* 0x000fe2000001140b */
[----:B------:R-:W-:-:S04]  /*21c20*/  IMAD.WIDE.U32 R8, R4, R11, R8 ;  /* 0x0000000b04087225 */ /* 0x000fc800078e0008 */
[----:B------:R-:W-:-:S04]  /*21c30*/  IMAD R5, R4, R15, R5 ;  /* 0x0000000f04057224 */ /* 0x000fc800078e0205 */
[----:B------:R-:W-:Y:S01]  /*21c40*/  IMAD.IADD R4, R9, 0x1, R5 ;  /* 0x0000000109047824 */ /* 0x000fe200078e0205 */
[----:B0-----:R-:W-:-:S04]  /*21c50*/  LEA R9, P0, R8, R6, 0x2 ;  /* 0x0000000608097211 */ /* 0x001fc800078010ff */
[----:B-1----:R-:W-:Y:S01]  /*21c60*/  LEA.HI.X R8, R8, R7, R4, 0x2, P0 ;  /* 0x0000000708087211 */ /* 0x002fe200000f1404 */
[----:B------:R-:W-:Y:S01]  /*21c70*/  SHFL.IDX PT, R6, R9, 0x1, 0x1c1f ;  /* 0x003c1f0009067f89 */ /* 0x000fe200000e0000 */
[----:B------:R-:W-:-:S03]  /*21c80*/  IMAD R35, R223, 0x80, R28 ;  /* 0x00000080df237824 */ /* 0x000fc600078e021c */
[----:B------:R-:W-:Y:S04]  /*21c90*/  SHFL.IDX PT, R4, R9, RZ, 0x1c1f ;  /* 0x001c1fff09047589 */ /* 0x000fe800000e0000 */
[----:B------:R-:W0:Y:S04]  /*21ca0*/  SHFL.IDX PT, R5, R8, RZ, 0x1c1f ;  /* 0x001c1fff08057589 */ /* 0x000e2800000e0000 */
[----:B------:R-:W1:Y:S01]  /*21cb0*/  SHFL.IDX PT, R7, R8, 0x1, 0x1c1f ;  /* 0x003c1f0008077f89 */ /* 0x000e6200000e0000 */
[----:B------:R-:W-:Y:S01]  /*21cc0*/  LOP3.LUT P0, RZ, R26, 0x3, RZ, 0xc0, !PT ;  /* 0x000000031aff7812 */ /* 0x000fe2000780c0ff */
[----:B------:R-:W-:-:S03]  /*21cd0*/  VIADD R27, R35, 0x8 ;  /* 0x00000008231b7836 */ /* 0x000fc60000000000 */
[-C--:B------:R-:W-:Y:S02]  /*21ce0*/  ISETP.GE.OR P3, PT, R35, R100.reuse, P0 ;  /* 0x000000642300720c */ /* 0x080fe40000766670 */
[----:B------:R-:W-:-:S11]  /*21cf0*/  ISETP.GE.OR P0, PT, R27, R100, P0 ;  /* 0x000000641b00720c */ /* 0x000fd60000706670 */
[----:B0-----:R0:W-:Y:S04]  /*21d00*/  @!P3 ST.E desc[UR50][R4.64], R88 ;  /* 0x000000580400b985 */ /* 0x0011e8000c101932 */
[----:B-1----:R0:W-:Y:S01]  /*21d10*/  @!P0 ST.E desc[UR50][R6.64], R89 ;  /* 0x0000005906008985 */ /* 0x0021e2000c101932 */
[----:B------:R-:W-:Y:S05]  /*21d20*/  @P2 BRA `(.L_x_606) ;  /* 0x0000000800c02947 */ /* 0x000fea0003800000 */
[----:B------:R-:W1:Y:S01]  /*21d30*/  S2R R26, SR_TID.X ;  /* 0x00000000001a7919 */ /* 0x000e620000002100 */
[----:B------:R-:W-:Y:S01]  /*21d40*/  IMAD.SHL.U32 R9, R217, 0x8, RZ ;  /* 0x00000008d9097824 */ /* 0x000fe200078e00ff */
[----:B------:R-:W2:Y:S01]  /*21d50*/  @P1 LDC R15, c[0x0][0xbec] ;  /* 0x0002fb00ff0f1b82 */ /* 0x000ea20000000800 */
[----:B------:R-:W-:-:S07]  /*21d60*/  ULDC.64 UR4, c[0x0][0xaa0] ;  /* 0x0002a80000047ab9 */ /* 0x000fce0000000a00 */
[----:B------:R-:W3:Y:S01]  /*21d70*/  @P1 LDC R21, c[0x0][0xbf0] ;  /* 0x0002fc00ff151b82 */ /* 0x000ee20000000800 */
[----:B-1----:R-:W-:-:S04]  /*21d80*/  IADD3 R26, R26, -0x80, RZ ;  /* 0xffffff801a1a7810 */ /* 0x002fc80007ffe0ff */
[----:B------:R-:W-:-:S04]  /*21d90*/  SHF.R.S32.HI R102, RZ, 0x1f, R26 ;  /* 0x0000001fff667819 */ /* 0x000fc8000001141a */
[----:B------:R-:W-:-:S04]  /*21da0*/  LEA.HI R102, R102, R26, RZ, 0x3 ;  /* 0x0000001a66667211 */ /* 0x000fc800078f18ff */
[----:B------:R-:W-:-:S05]  /*21db0*/  SHF.R.S32.HI R102, RZ, 0x3, R102 ;  /* 0x00000003ff667819 */ /* 0x000fca0000011466 */
[----:B------:R-:W-:-:S04]  /*21dc0*/  IMAD R3, R102, 0x40, R9 ;  /* 0x0000004066037824 */ /* 0x000fc800078e0209 */
[----:B------:R-:W-:-:S03]  /*21dd0*/  IMAD.WIDE R58, R3, 0x2, R58 ;  /* 0x00000002033a7825 */ /* 0x000fc600078e023a */
[C---:B------:R-:W-:Y:S02]  /*21de0*/  IADD3 R29, P0, R58.reuse, 0x2000, RZ ;  /* 0x000020003a1d7810 */ /* 0x040fe40007f1e0ff */
[----:B------:R-:W-:Y:S02]  /*21df0*/  IADD3 R25, P5, R58, 0x1000, RZ ;  /* 0x000010003a197810 */ /* 0x000fe40007fbe0ff */
[----:B------:R-:W-:Y:S02]  /*21e00*/  LOP3.LUT R28, R29, 0x380, RZ, 0xc0, !PT ;  /* 0x000003801d1c7812 */ /* 0x000fe400078ec0ff */
[----:B------:R-:W-:Y:S02]  /*21e10*/  LOP3.LUT R24, R25, 0x380, RZ, 0xc0, !PT ;  /* 0x0000038019187812 */ /* 0x000fe400078ec0ff */
[----:B------:R-:W-:Y:S01]  /*21e20*/  SHF.R.U64 R28, R28, 0x3, RZ ;  /* 0x000000031c1c7819 */ /* 0x000fe200000012ff */
[----:B------:R-:W-:Y:S01]  /*21e30*/  IMAD R10, R10, UR4, RZ ;  /* 0x000000040a0a7c24 */ /* 0x000fe2000f8e02ff */
[----:B------:R-:W-:-:S02]  /*21e40*/  SHF.R.U64 R24, R24, 0x3, RZ ;  /* 0x0000000318187819 */ /* 0x000fc400000012ff */
[----:B------:R-:W-:Y:S02]  /*21e50*/  LOP3.LUT R28, R28, R29, RZ, 0x3c, !PT ;  /* 0x0000001d1c1c7212 */ /* 0x000fe400078e3cff */
[----:B------:R-:W-:Y:S02]  /*21e60*/  IADD3.X R29, RZ, R59, RZ, P0, !PT ;  /* 0x0000003bff1d7210 */ /* 0x000fe400007fe4ff */
[----:B------:R-:W-:Y:S01]  /*21e70*/  IADD3 R3, P0, R58, 0x7000, RZ ;  /* 0x000070003a037810 */ /* 0x000fe20007f1e0ff */
[----:B------:R-:W-:Y:S01]  /*21e80*/  IMAD R11, R97, UR5, R10 ;  /* 0x00000005610b7c24 */ /* 0x000fe2000f8e020a */
[----:B------:R-:W-:Y:S01]  /*21e90*/  LOP3.LUT R24, R24, R25, RZ, 0x3c, !PT ;  /* 0x0000001918187212 */ /* 0x000fe200078e3cff */
[--C-:B------:R-:W-:Y:S01]  /*21ea0*/  IMAD.X R25, RZ, RZ, R59.reuse, P5 ;  /* 0x000000ffff197224 */ /* 0x100fe200028e063b */
[----:B------:R-:W-:Y:S01]  /*21eb0*/  LOP3.LUT R0, R3, 0x380, RZ, 0xc0, !PT ;  /* 0x0000038003007812 */ /* 0x000fe200078ec0ff */
[----:B------:R-:W-:Y:S01]  /*21ec0*/  IMAD.X R49, RZ, RZ, R59, P0 ;  /* 0x000000ffff317224 */ /* 0x000fe200000e063b */
[----:B------:R-:W-:Y:S01]  /*21ed0*/  IADD3 R33, P2, R58, 0x3000, RZ ;  /* 0x000030003a217810 */ /* 0x000fe20007f5e0ff */
[----:B------:R-:W5:Y:S01]  /*21ee0*/  LD.E.128 R28, desc[UR50][R28.64] ;  /* 0x000000321c1c7980 */ /* 0x000f62000c101d00 */
[----:B------:R-:W-:-:S02]  /*21ef0*/  SHF.R.U64 R0, R0, 0x3, RZ ;  /* 0x0000000300007819 */ /* 0x000fc400000012ff */
[----:B------:R-:W-:Y:S01]  /*21f00*/  IADD3 R37, P3, R58, 0x4000, RZ ;  /* 0x000040003a257810 */ /* 0x000fe20007f7e0ff */
[----:B------:R-:W5:Y:S01]  /*21f10*/  LD.E.128 R24, desc[UR50][R24.64] ;  /* 0x0000003218187980 */ /* 0x000f62000c101d00 */
[----:B------:R-:W-:Y:S01]  /*21f20*/  LOP3.LUT R48, R0, R3, RZ, 0x3c, !PT ;  /* 0x0000000300307212 */ /* 0x000fe200078e3cff */
[----:B------:R-:W-:Y:S01]  /*21f30*/  IMAD.WIDE.U32 R2, R97, UR4, RZ ;  /* 0x0000000461027c25 */ /* 0x000fe2000f8e00ff */
[C---:B------:R-:W-:Y:S01]  /*21f40*/  IADD3 R41, P4, R58.reuse, 0x5000, RZ ;  /* 0x000050003a297810 */ /* 0x040fe20007f9e0ff */
[----:B------:R-:W-:Y:S01]  /*21f50*/  ULDC.64 UR4, c[0x0][0xae8] ;  /* 0x0002ba0000047ab9 */ /* 0x000fe20000000a00 */
[----:B------:R-:W-:Y:S01]  /*21f60*/  IADD3 R45, P5, R58, 0x6000, RZ ;  /* 0x000060003a2d7810 */ /* 0x000fe20007fbe0ff */
[----:B------:R-:W-:Y:S01]  /*21f70*/  IMAD R0, R217, 0x20, R102 ;  /* 0x00000020d9007824 */ /* 0x000fe200078e0266 */
[----:B------:R-:W-:Y:S01]  /*21f80*/  LOP3.LUT R32, R33, 0x380, RZ, 0xc0, !PT ;  /* 0x0000038021207812 */ /* 0x000fe200078ec0ff */
[----:B------:R-:W-:Y:S01]  /*21f90*/  IMAD.IADD R3, R3, 0x1, R11 ;  /* 0x0000000103037824 */ /* 0x000fe200078e020b */
[----:B------:R-:W-:Y:S01]  /*21fa0*/  LOP3.LUT R36, R37, 0x380, RZ, 0xc0, !PT ;  /* 0x0000038025247812 */ /* 0x000fe200078ec0ff */
[----:B------:R-:W5:Y:S01]  /*21fb0*/  LD.E.128 R48, desc[UR50][R48.64] ;  /* 0x0000003230307980 */ /* 0x000f62000c101d00 */
[----:B------:R-:W-:Y:S01]  /*21fc0*/  LEA R10, R223, R0, 0x7 ;  /* 0x00000000df0a7211 */ /* 0x000fe200078e38ff */
[----:B------:R-:W-:Y:S01]  /*21fd0*/  IMAD.WIDE.U32 R2, R169, UR4, R2 ;  /* 0x00000004a9027c25 */ /* 0x000fe2000f8e0002 */
[----:B------:R-:W-:-:S02]  /*21fe0*/  LOP3.LUT R40, R41, 0x380, RZ, 0xc0, !PT ;  /* 0x0000038029287812 */ /* 0x000fc400078ec0ff */
[----:B------:R-:W-:Y:S01]  /*21ff0*/  LOP3.LUT R44, R45, 0x380, RZ, 0xc0, !PT ;  /* 0x000003802d2c7812 */ /* 0x000fe200078ec0ff */
[----:B--2---:R-:W-:Y:S01]  /*22000*/  @P1 IMAD.HI.U32 R0, R10, R15, RZ ;  /* 0x0000000f0a001227 */ /* 0x004fe200078e00ff */
[----:B0-----:R-:W-:Y:S02]  /*22010*/  LOP3.LUT R5, R58, 0x380, RZ, 0xc0, !PT ;  /* 0x000003803a057812 */ /* 0x001fe400078ec0ff */
[----:B------:R-:W-:Y:S01]  /*22020*/  SHF.R.S32.HI R8, RZ, 0x1f, R13 ;  /* 0x0000001fff087819 */ /* 0x000fe2000001140d */
[----:B------:R-:W-:Y:S01]  /*22030*/  IMAD R3, R169, UR5, R3 ;  /* 0x00000005a9037c24 */ /* 0x000fe2000f8e0203 */
[----:B------:R-:W-:Y:S01]  /*22040*/  SHF.R.U64 R32, R32, 0x3, RZ ;  /* 0x0000000320207819 */ /* 0x000fe200000012ff */
[----:B------:R-:W-:Y:S01]  /*22050*/  ULDC.64 UR4, c[0x0][0xaf0] ;  /* 0x0002bc0000047ab9 */ /* 0x000fe20000000a00 */
[----:B------:R-:W-:Y:S02]  /*22060*/  SHF.R.U64 R36, R36, 0x3, RZ ;  /* 0x0000000324247819 */ /* 0x000fe400000012ff */
[----:B------:R-:W-:-:S02]  /*22070*/  SHF.R.U64 R40, R40, 0x3, RZ ;  /* 0x0000000328287819 */ /* 0x000fc400000012ff */
[----:B------:R-:W-:Y:S01]  /*22080*/  SHF.R.U64 R44, R44, 0x3, RZ ;  /* 0x000000032c2c7819 */ /* 0x000fe200000012ff */
[----:B------:R-:W-:Y:S01]  /*22090*/  IMAD.MOV.U32 R11, RZ, RZ, R10 ;  /* 0x000000ffff0b7224 */ /* 0x000fe200078e000a */
[----:B------:R-:W-:Y:S01]  /*220a0*/  SHF.R.U64 R5, R5, 0x3, RZ ;  /* 0x0000000305057819 */ /* 0x000fe200000012ff */
[----:B------:R-:W-:Y:S01]  /*220b0*/  IMAD R8, R8, UR4, RZ ;  /* 0x0000000408087c24 */ /* 0x000fe2000f8e02ff */
[----:B------:R-:W-:Y:S01]  /*220c0*/  LOP3.LUT R32, R32, R33, RZ, 0x3c, !PT ;  /* 0x0000002120207212 */ /* 0x000fe200078e3cff */
[--C-:B------:R-:W-:Y:S01]  /*220d0*/  IMAD.X R33, RZ, RZ, R59.reuse, P2 ;  /* 0x000000ffff217224 */ /* 0x100fe200010e063b */
[----:B------:R-:W-:Y:S01]  /*220e0*/  LOP3.LUT R36, R36, R37, RZ, 0x3c, !PT ;  /* 0x0000002524247212 */ /* 0x000fe200078e3cff */
[--C-:B------:R-:W-:Y:S01]  /*220f0*/  IMAD.X R37, RZ, RZ, R59.reuse, P3 ;  /* 0x000000ffff257224 */ /* 0x100fe200018e063b */
[----:B------:R-:W-:Y:S01]  /*22100*/  LOP3.LUT R40, R40, R41, RZ, 0x3c, !PT ;  /* 0x0000002928287212 */ /* 0x000fe200078e3cff */
[----:B------:R-:W-:Y:S01]  /*22110*/  IMAD.X R41, RZ, RZ, R59, P4 ;  /* 0x000000ffff297224 */ /* 0x000fe200020e063b */
[----:B------:R-:W-:-:S02]  /*22120*/  LOP3.LUT R44, R44, R45, RZ, 0x3c, !PT ;  /* 0x0000002d2c2c7212 */ /* 0x000fc400078e3cff */
[----:B---3--:R-:W-:Y:S02]  /*22130*/  @P1 SHF.R.U32.HI R11, RZ, R21, R0 ;  /* 0x00000015ff0b1219 */ /* 0x008fe40000011600 */
[----:B------:R-:W-:Y:S01]  /*22140*/  LOP3.LUT R58, R5, R58, RZ, 0x3c, !PT ;  /* 0x0000003a053a7212 */ /* 0x000fe200078e3cff */
[C---:B------:R-:W-:Y:S01]  /*22150*/  IMAD R15, R13.reuse, UR5, R8 ;  /* 0x000000050d0f7c24 */ /* 0x040fe2000f8e0208 */
[----:B------:R-:W-:Y:S01]  /*22160*/  IADD3.X R45, RZ, R59, RZ, P5, !PT ;  /* 0x0000003bff2d7210 */ /* 0x000fe20002ffe4ff */
[--C-:B------:R-:W-:Y:S01]  /*22170*/  IMAD.MOV R8, RZ, RZ, -R11.reuse ;  /* 0x000000ffff087224 */ /* 0x100fe200078e0a0b */
[----:B------:R-:W-:Y:S01]  /*22180*/  SHF.R.S32.HI R0, RZ, 0x1f, R11 ;  /* 0x0000001fff007819 */ /* 0x000fe2000001140b */
[----:B------:R0:W5:Y:S01]  /*22190*/  LD.E.128 R4, desc[UR50][R58.64] ;  /* 0x000000323a047980 */ /* 0x000162000c101d00 */
[----:B------:R-:W-:Y:S01]  /*221a0*/  IMAD.WIDE.U32 R2, R13, UR4, R2 ;  /* 0x000000040d027c25 */ /* 0x000fe2000f8e0002 */
[----:B------:R-:W-:Y:S02]  /*221b0*/  ULDC.64 UR4, c[0x0][0xae0] ;  /* 0x0002b80000047ab9 */ /* 0x000fe40000000a00 */
[----:B------:R-:W5:Y:S01]  /*221c0*/  LD.E.128 R32, desc[UR50][R32.64] ;  /* 0x0000003220207980 */ /* 0x000f62000c101d00 */
[----:B------:R-:W-:-:S03]  /*221d0*/  IMAD R101, R101, R8, R10 ;  /* 0x0000000865657224 */ /* 0x000fc600078e020a */
[----:B------:R-:W5:Y:S04]  /*221e0*/  LD.E.128 R36, desc[UR50][R36.64] ;  /* 0x0000003224247980 */ /* 0x000f68000c101d00 */
[----:B------:R-:W5:Y:S04]  /*221f0*/  LD.E.128 R40, desc[UR50][R40.64] ;  /* 0x0000003228287980 */ /* 0x000f68000c101d00 */
[----:B------:R-:W5:Y:S01]  /*22200*/  LD.E.128 R44, desc[UR50][R44.64] ;  /* 0x000000322c2c7980 */ /* 0x000f62000c101d00 */
[----:B------:R-:W-:Y:S01]  /*22210*/  IMAD.IADD R3, R3, 0x1, R15 ;  /* 0x0000000103037824 */ /* 0x000fe200078e020f */
[----:B------:R-:W-:Y:S01]  /*22220*/  @!PT LDS RZ, [RZ] ;  /* 0x00000000fffff984 */ /* 0x000fe20000000800 */
[----:B------:R-:W-:Y:S01]  /*22230*/  @!PT LDS RZ, [RZ] ;  /* 0x00000000fffff984 */ /* 0x000fe20000000800 */
[----:B------:R-:W-:Y:S01]  /*22240*/  @!PT LDS RZ, [RZ] ;  /* 0x00000000fffff984 */ /* 0x000fe20000000800 */
[----:B------:R-:W-:Y:S01]  /*22250*/  @!PT LDS RZ, [RZ] ;  /* 0x00000000fffff984 */ /* 0x000fe20000000800 */
[----:B------:R1:W-:Y:S06]  /*22260*/  MEMBAR.ALL.CTA ;  /* 0x0000000000007992 */ /* 0x0003ec0000008000 */
[----:B-1----:R-:W1:Y:S01]  /*22270*/  FENCE.VIEW.ASYNC.S ;  /* 0x00000000000073c6 */ /* 0x002e620000000000 */
[----:B------:R-:W-:Y:S01]  /*22280*/  IMAD R10, R0, UR4, RZ ;  /* 0x00000004000a7c24 */ /* 0x000fe2000f8e02ff */
[----:B------:R-:W-:Y:S01]  /*22290*/  SHF.R.S32.HI R8, RZ, 0x1f, R101 ;  /* 0x0000001fff087819 */ /* 0x000fe20000011465 */
[----:B------:R-:W-:-:S04]  /*222a0*/  IMAD.WIDE.U32 R2, R11, UR4, R2 ;  /* 0x000000040b027c25 */ /* 0x000fc8000f8e0002 */
[----:B------:R-:W-:Y:S01]  /*222b0*/  IMAD R13, R11, UR5, R10 ;  /* 0x000000050b0d7c24 */ /* 0x000fe2000f8e020a */
[----:B------:R-:W-:Y:S02]  /*222c0*/  ULDC.64 UR4, c[0x0][0xad8] ;  /* 0x0002b60000047ab9 */ /* 0x000fe40000000a00 */
[----:B------:R-:W-:Y:S02]  /*222d0*/  IMAD R8, R8, UR4, RZ ;  /* 0x0000000408087c24 */ /* 0x000fe4000f8e02ff */
[----:B------:R-:W-:Y:S01]  /*222e0*/  IMAD.IADD R3, R3, 0x1, R13 ;  /* 0x0000000103037824 */ /* 0x000fe200078e020d */
[----:B------:R-:W-:Y:S01]  /*222f0*/  IADD3 R0, R18, 0x29820, RZ ;  /* 0x0002982012007810 */ /* 0x000fe20007ffe0ff */
[C---:B------:R-:W-:Y:S02]  /*22300*/  IMAD R13, R101.reuse, UR5, R8 ;  /* 0x00000005650d7c24 */ /* 0x040fe4000f8e0208 */
[----:B------:R-:W-:Y:S01]  /*22310*/  IMAD.WIDE.U32 R10, R101, UR4, R2 ;  /* 0x00000004650a7c25 */ /* 0x000fe2000f8e0002 */
[----:B------:R-:W-:Y:S01]  /*22320*/  ULDC.64 UR4, c[0x0][0xa80] ;  /* 0x0002a00000047ab9 */ /* 0x000fe20000000a00 */
[----:B------:R-:W-:-:S02]  /*22330*/  PRMT R0, RZ, 0x654, R0 ;  /* 0x00000654ff007816 */ /* 0x000fc40000000000 */
[----:B------:R-:W-:Y:S01]  /*22340*/  IMAD.IADD R3, R11, 0x1, R13 ;  /* 0x000000010b037824 */ /* 0x000fe200078e020d */
[C---:B------:R-:W-:Y:S01]  /*22350*/  LEA R2, P0, R10.reuse, UR4, 0x1 ;  /* 0x000000040a027c11 */ /* 0x040fe2000f8008ff */
[----:B------:R-:W-:Y:S01]  /*22360*/  VIADD R53, R9, 0x40 ;  /* 0x0000004009357836 */ /* 0x000fe20000000000 */
[----:B------:R-:W-:Y:S01]  /*22370*/  UMOV UR4, 0xffffffff ;  /* 0xffffffff00047882 */ /* 0x000fe20000000000 */
[----:B-1----:R0:W-:Y:S01]  /*22380*/  SYNCS.ARRIVE.TRANS64.RED.A1T0 RZ, [R0+URZ], RZ ;  /* 0x000000ff00ff79a7 */ /* 0x0021e2000810043f */
[----:B------:R-:W-:Y:S02]  /*22390*/  LEA.HI.X R3, R10, UR5, R3, 0x1, P0 ;  /* 0x000000050a037c11 */ /* 0x000fe400080f0c03 */
[----:B------:R-:W-:Y:S02]  /*223a0*/  SHF.R.S32.HI R8, RZ, 0x1f, R9 ;  /* 0x0000001fff087819 */ /* 0x000fe40000011409 */
[----:B------:R-:W-:Y:S01]  /*223b0*/  SHF.R.S32.HI R20, RZ, 0x1f, R53 ;  /* 0x0000001fff147819 */ /* 0x000fe20000011435 */
[----:B------:R-:W-:Y:S06]  /*223c0*/  BRA.DIV UR4, `(.L_x_607) ;  /* 0x000000d2049c7947 */ /* 0x000fec000b800000 */
[----:B0-----:R0:W1:Y:S04]  /*223d0*/  SHFL.IDX PT, R0, R3, RZ, 0x181f ;  /* 0x00181fff03007589 */ /* 0x00106800000e0000 */
[----:B------:R0:W2:Y:S02]  /*223e0*/  SHFL.IDX PT, R14, R2, RZ, 0x181f ;  /* 0x00181fff020e7589 */ /* 0x0000a400000e0000 */
.L_x_888:
[----:B------:R-:W-:Y:S01]  /*223f0*/  LEA R21, R223, R102, 0x7 ;  /* 0x00000066df157211 */ /* 0x000fe200078e38ff */
[----:B------:R-:W-:Y:S03]  /*22400*/  BSSY B1, `(.L_x_608) ;  /* 0x000000c000017945 */ /* 0x000fe60003800000 */
[----:B------:R-:W-:-:S13]  /*22410*/  ISETP.GE.AND P0, PT, R21, R100, PT ;  /* 0x000000641500720c */ /* 0x000fda0003f06270 */
[----:B------:R-:W-:Y:S05]  /*22420*/  @P0 BRA `(.L_x_609) ;  /* 0x0000000000240947 */ /* 0x000fea0003800000 */
[----:B------:R-:W-:Y:S02]  /*22430*/  ULDC UR4, c[0x0][0xac8] ;  /* 0x0002b20000047ab9 */ /* 0x000fe40000000800 */
[----:B------:R-:W-:Y:S02]  /*22440*/  ISETP.GE.AND P0, PT, R9, UR4, PT ;  /* 0x0000000409007c0c */ /* 0x000fe4000bf06270 */
[----:B------:R-:W-:-:S11]  /*22450*/  ISETP.GE.AND P1, PT, R53, UR4, PT ;  /* 0x0000000435007c0c */ /* 0x000fd6000bf26270 */
[-C--:B--2---:R-:W-:Y:S02]  /*22460*/  @!P0 LEA R10, P2, R9, R14.reuse, 0x1 ;  /* 0x0000000e090a8211 */ /* 0x084fe400078408ff */
[----:B------:R-:W-:Y:S02]  /*22470*/  @!P1 LEA R14, P3, R53, R14, 0x1 ;  /* 0x0000000e350e9211 */ /* 0x000fe400078608ff */
[-C--:B-1----:R-:W-:Y:S02]  /*22480*/  @!P0 LEA.HI.X R11, R9, R0.reuse, R8, 0x1, P2 ;  /* 0x00000000090b8211 */ /* 0x082fe400010f0c08 */
[----:B------:R-:W-:-:S03]  /*22490*/  @!P1 LEA.HI.X R15, R53, R0, R20, 0x1, P3 ;  /* 0x00000000350f9211 */ /* 0x000fc600018f0c14 */
[----:B-----5:R3:W-:Y:S04]  /*224a0*/  @!P0 ST.E.128 desc[UR50][R10.64], R4 ;  /* 0x000000040a008985 */ /* 0x0207e8000c101d32 */
[----:B------:R3:W-:Y:S02]  /*224b0*/  @!P1 ST.E.128 desc[UR50][R14.64], R36 ;  /* 0x000000240e009985 */ /* 0x0007e4000c101d32 */
.L_x_609:
[----:B------:R-:W-:Y:S05]  /*224c0*/  BSYNC B1 ;  /* 0x0000000000017941 */ /* 0x000fea0003800000 */
.L_x_608:
[----:B------:R-:W-:-:S03]  /*224d0*/  UMOV UR4, 0xffffffff ;  /* 0xffffffff00047882 */ /* 0x000fc60000000000 */
[----:B------:R-:W-:Y:S05]  /*224e0*/  BRA.DIV UR4, `(.L_x_610) ;  /* 0x000000d204887947 */ /* 0x000fea000b800000 */
[----:B-1----:R1:W4:Y:S04]  /*224f0*/  SHFL.IDX PT, R0, R3, 0x1, 0x181f ;  /* 0x00381f0003007f89 */ /* 0x00232800000e0000 */
[----:B--23--:R1:W2:Y:S02]  /*22500*/  SHFL.IDX PT, R14, R2, 0x1, 0x181f ;  /* 0x00381f00020e7f89 */ /* 0x00c2a400000e0000 */
.L_x_892:
[----:B-----5:R-:W-:Y:S01]  /*22510*/  VIADD R5, R21, 0x20 ;  /* 0x0000002015057836 */ /* 0x020fe20000000000 */
[----:B------:R-:W-:Y:S04]  /*22520*/  BSSY B1, `(.L_x_611) ;  /* 0x000000c000017945 */ /* 0x000fe80003800000 */
[----:B------:R-:W-:-:S13]  /*22530*/  ISETP.GE.AND P0, PT, R5, R100, PT ;  /* 0x000000640500720c */ /* 0x000fda0003f06270 */
[----:B------:R-:W-:Y:S05]  /*22540*/  @P0 BRA `(.L_x_612) ;  /* 0x0000000000240947 */ /* 0x000fea0003800000 */
[----:B------:R-:W-:Y:S02]  /*22550*/  ULDC UR4, c[0x0][0xac8] ;  /* 0x0002b20000047ab9 */ /* 0x000fe40000000800 */
[----:B------:R-:W-:Y:S02]  /*22560*/  ISETP.GE.AND P2, PT, R9, UR4, PT ;  /* 0x0000000409007c0c */ /* 0x000fe4000bf46270 */
[----:B------:R-:W-:-:S11]  /*22570*/  ISETP.GE.AND P3, PT, R53, UR4, PT ;  /* 0x0000000435007c0c */ /* 0x000fd6000bf66270 */
[-C--:B--2---:R-:W-:Y:S02]  /*22580*/  @!P2 LEA R4, P0, R9, R14.reuse, 0x1 ;  /* 0x0000000e0904a211 */ /* 0x084fe400078008ff */
[----:B------:R-:W-:Y:S02]  /*22590*/  @!P3 LEA R14, P1, R53, R14, 0x1 ;  /* 0x0000000e350eb211 */ /* 0x000fe400078208ff */
[-C--:B----4-:R-:W-:Y:S02]  /*225a0*/  @!P2 LEA.HI.X R5, R9, R0.reuse, R8, 0x1, P0 ;  /* 0x000000000905a211 */ /* 0x090fe400000f0c08 */
[----:B------:R-:W-:-:S03]  /*225b0*/  @!P3 LEA.HI.X R15, R53, R0, R20, 0x1, P1 ;  /* 0x00000000350fb211 */ /* 0x000fc600008f0c14 */
[----:B------:R3:W-:Y:S04]  /*225c0*/  @!P2 ST.E.128 desc[UR50][R4.64], R24 ;  /* 0x000000180400a985 */ /* 0x0007e8000c101d32 */
[----:B------:R3:W-:Y:S02]  /*225d0*/  @!P3 ST.E.128 desc[UR50][R14.64], R40 ;  /* 0x000000280e00b985 */ /* 0x0007e4000c101d32 */
.L_x_612:
[----:B------:R-:W-:Y:S05]  /*225e0*/  BSYNC B1 ;  /* 0x0000000000017941 */ /* 0x000fea0003800000 */
.L_x_611:
[----:B------:R-:W-:-:S03]  /*225f0*/  UMOV UR4, 0xffffffff ;  /* 0xffffffff00047882 */ /* 0x000fc60000000000 */
[----:B------:R-:W-:Y:S05]  /*22600*/  BRA.DIV UR4, `(.L_x_613) ;  /* 0x000000d204887947 */ /* 0x000fea000b800000 */
[----:B----4-:R4:W0:Y:S04]  /*22610*/  SHFL.IDX PT, R0, R3, 0x2, 0x181f ;  /* 0x00581f0003007f89 */ /* 0x01082800000e0000 */
[----:B--23--:R4:W2:Y:S02]  /*22620*/  SHFL.IDX PT, R14, R2, 0x2, 0x181f ;  /* 0x00581f00020e7f89 */ /* 0x00c8a400000e0000 */
.L_x_896:
[----:B------:R-:W-:Y:S01]  /*22630*/  VIADD R5, R21, 0x40 ;  /* 0x0000004015057836 */ /* 0x000fe20000000000 */
        /* <DEDUP_REMOVED lines=8> */
[-C--:B0-----:R-:W-:Y:S02]  /*226c0*/  @!P2 LEA.HI.X R5, R9, R0.reuse, R8, 0x1, P0 ;  /* 0x000000000905a211 */ /* 0x081fe400000f0c08 */
[----:B------:R-:W-:-:S03]  /*226d0*/  @!P3 LEA.HI.X R15, R53, R0, R20, 0x1, P1 ;  /* 0x00000000350fb211 */ /* 0x000fc600008f0c14 */
[----:B------:R3:W-:Y:S04]  /*226e0*/  @!P2 ST.E.128 desc[UR50][R4.64], R28 ;  /* 0x0000001c0400a985 */ /* 0x0007e8000c101d32 */
[----:B------:R3:W-:Y:S02]  /*226f0*/  @!P3 ST.E.128 desc[UR50][R14.64], R44 ;  /* 0x0000002c0e00b985 */ /* 0x0007e4000c101d32 */
.L_x_615:
[----:B------:R-:W-:Y:S05]  /*22700*/  BSYNC B1 ;  /* 0x0000000000017941 */ /* 0x000fea0003800000 */
.L_x_614:
[----:B------:R-:W-:-:S03]  /*22710*/  UMOV UR4, 0xffffffff ;  /* 0xffffffff00047882 */ /* 0x000fc60000000000 */
[----:B------:R-:W-:Y:S05]  /*22720*/  BRA.DIV UR4, `(.L_x_616) ;  /* 0x000000d204887947 */ /* 0x000fea000b800000 */
[----:B0-----:R0:W0:Y:S04]  /*22730*/  SHFL.IDX PT, R0, R3, 0x3, 0x181f ;  /* 0x00781f0003007f89 */ /* 0x00102800000e0000 */
[----:B--23--:R2:W3:Y:S02]  /*22740*/  SHFL.IDX PT, R14, R2, 0x3, 0x181f ;  /* 0x00781f00020e7f89 */ /* 0x00c4e400000e0000 */
.L_x_900:
[----:B01--4-:R-:W-:-:S05]  /*22750*/  VIADD R3, R21, 0x60 ;  /* 0x0000006015037836 */ /* 0x013fca0000000000 */
[----:B------:R-:W-:-:S13]  /*22760*/  ISETP.GE.AND P0, PT, R3, R100, PT ;  /* 0x000000640300720c */ /* 0x000fda0003f06270 */
[----:B------:R-:W-:Y:S05]  /*22770*/  @P0 BRA `(.L_x_617) ;  /* 0x0000001c00d00947 */ /* 0x000fea0003800000 */
[----:B------:R-:W-:Y:S02]  /*22780*/  ULDC UR4, c[0x0][0xac8] ;  /* 0x0002b20000047ab9 */ /* 0x000fe40000000800 */
[----:B------:R-:W-:-:S13]  /*22790*/  ISETP.GE.AND P1, PT, R9, UR4, PT ;  /* 0x0000000409007c0c */ /* 0x000fda000bf26270 */
[----:B--23--:R-:W-:-:S04]  /*227a0*/  @!P1 LEA R2, P0, R9, R14, 0x1 ;  /* 0x0000000e09029211 */ /* 0x00cfc800078008ff */
[----:B------:R-:W-:Y:S02]  /*227b0*/  @!P1 LEA.HI.X R3, R9, R0, R8, 0x1, P0 ;  /* 0x0000000009039211 */ /* 0x000fe400000f0c08 */
[----:B------:R-:W-:-:S03]  /*227c0*/  ISETP.GE.AND P0, PT, R53, UR4, PT ;  /* 0x0000000435007c0c */ /* 0x000fc6000bf06270 */
[----:B------:R0:W-:Y:S10]  /*227d0*/  @!P1 ST.E.128 desc[UR50][R2.64], R32 ;  /* 0x0000002002009985 */ /* 0x0001f4000c101d32 */
[----:B------:R-:W-:Y:S05]  /*227e0*/  @P0 BRA `(.L_x_617) ;  /* 0x0000001c00b40947 */ /* 0x000fea0003800000 */
[----:B------:R-:W-:-:S04]  /*227f0*/  LEA R14, P0, R53, R14, 0x1 ;  /* 0x0000000e350e7211 */ /* 0x000fc800078008ff */
[----:B------:R-:W-:-:S05]  /*22800*/  LEA.HI.X R15, R53, R0, R20, 0x1, P0 ;  /* 0x00000000350f7211 */ /* 0x000fca00000f0c14 */
[----:B------:R1:W-:Y:S01]  /*22810*/  ST.E.128 desc[UR50][R14.64], R48 ;  /* 0x000000300e007985 */ /* 0x0003e2000c101d32 */
[----:B------:R-:W-:Y:S05]  /*22820*/  BRA `(.L_x_617) ;  /* 0x0000001c00a47947 */ /* 0x000fea0003800000 */
.L_x_606:
[----:B------:R-:W-:Y:S01]  /*22830*/  ULDC.64 UR4, c[0x0][0xb08] ;  /* 0x0002c20000047ab9 */ /* 0x000fe20000000a00 */
[----:B------:R-:W1:Y:S01]  /*22840*/  @P1 LDC R8, c[0x0][0xbec] ;  /* 0x0002fb00ff081b82 */ /* 0x000e620000000800 */
[----:B------:R-:W-:Y:S01]  /*22850*/  IMAD R10, R10, UR4, RZ ;  /* 0x000000040a0a7c24 */ /* 0x000fe2000f8e02ff */
[----:B0-----:R-:W-:Y:S01]  /*22860*/  SHF.R.S32.HI R6, RZ, 0x1f, R13 ;  /* 0x0000001fff067819 */ /* 0x001fe2000001140d */
[----:B------:R-:W-:-:S04]  /*22870*/  IMAD.WIDE.U32 R4, R97, UR4, RZ ;  /* 0x0000000461047c25 */ /* 0x000fc8000f8e00ff */
[----:B------:R-:W-:Y:S01]  /*22880*/  IMAD R97, R97, UR5, R10 ;  /* 0x0000000561617c24 */ /* 0x000fe2000f8e020a */
[----:B------:R-:W0:Y:S01]  /*22890*/  @P1 LDC R11, c[0x0][0xbf0] ;  /* 0x0002fc00ff0b1b82 */ /* 0x000e220000000800 */
[----:B------:R-:W-:Y:S01]  /*228a0*/  ULDC.64 UR4, c[0x0][0xb38] ;  /* 0x0002ce0000047ab9 */ /* 0x000fe20000000a00 */
[----:B------:R-:W-:Y:S02]  /*228b0*/  IMAD.MOV.U32 R7, RZ, RZ, R33 ;  /* 0x000000ffff077224 */ /* 0x000fe400078e0021 */
[----:B------:R-:W-:-:S03]  /*228c0*/  IADD3 R5, R5, R97, RZ ;  /* 0x0000006105057210 */ /* 0x000fc60007ffe0ff */
[----:B------:R-:W-:-:S04]  /*228d0*/  IMAD.WIDE.U32 R4, R169, UR4, R4 ;  /* 0x00000004a9047c25 */ /* 0x000fc8000f8e0004 */
[----:B------:R-:W-:Y:S01]  /*228e0*/  IMAD R5, R169, UR5, R5 ;  /* 0x00000005a9057c24 */ /* 0x000fe2000f8e0205 */
[----:B------:R-:W-:Y:S02]  /*228f0*/  ULDC.64 UR4, c[0x0][0xb40] ;  /* 0x0002d00000047ab9 */ /* 0x000fe40000000a00 */
[----:B------:R-:W-:Y:S02]  /*22900*/  IMAD R6, R6, UR4, RZ ;  /* 0x0000000406067c24 */ /* 0x000fe4000f8e02ff */
[----:B------:R-:W-:-:S04]  /*22910*/  IMAD.WIDE.U32 R4, R13, UR4, R4 ;  /* 0x000000040d047c25 */ /* 0x000fc8000f8e0004 */
[----:B------:R-:W-:Y:S01]  /*22920*/  IMAD R9, R13, UR5, R6 ;  /* 0x000000050d097c24 */ /* 0x000fe2000f8e0206 */
[----:B------:R-:W-:Y:S01]  /*22930*/  ULDC.64 UR4, c[0x0][0xb48] ;  /* 0x0002d20000047ab9 */ /* 0x000fe20000000a00 */
[----:B-1----:R-:W-:-:S04]  /*22940*/  @P1 IMAD.HI.U32 R8, R33, R8, RZ ;  /* 0x0000000821081227 */ /* 0x002fc800078e00ff */
[----:B------:R-:W-:Y:S01]  /*22950*/  IMAD.IADD R5, R5, 0x1, R9 ;  /* 0x0000000105057824 */ /* 0x000fe200078e0209 */
[----:B0-----:R-:W-:Y:S02]  /*22960*/  @P1 SHF.R.U32.HI R7, RZ, R11, R8 ;  /* 0x0000000bff071219 */ /* 0x001fe40000011608 */
[----:B------:R-:W-:Y:S01]  /*22970*/  IADD3 R9, R18, 0x29820, RZ ;  /* 0x0002982012097810 */ /* 0x000fe20007ffe0ff */
[----:B------:R-:W-:Y:S01]  /*22980*/  IMAD.WIDE.U32 R4, R226, UR4, R4 ;  /* 0x00000004e2047c25 */ /* 0x000fe2000f8e0004 */
[----:B------:R-:W-:-:S03]  /*22990*/  SHF.R.S32.HI R6, RZ, 0x1f, R7 ;  /* 0x0000001fff067819 */ /* 0x000fc60000011407 */
[----:B------:R-:W-:Y:S02]  /*229a0*/  IMAD.MOV R8, RZ, RZ, -R7 ;  /* 0x000000ffff087224 */ /* 0x000fe400078e0a07 */
[----:B------:R-:W-:Y:S01]  /*229b0*/  IMAD R5, R226, UR5, R5 ;  /* 0x00000005e2057c24 */ /* 0x000fe2000f8e0205 */
[----:B------:R-:W-:Y:S01]  /*229c0*/  ULDC.64 UR4, c[0x0][0xb30] ;  /* 0x0002cc0000047ab9 */ /* 0x000fe20000000a00 */
[----:B------:R-:W-:Y:S01]  /*229d0*/  IMAD R101, R101, R8, R33 ;  /* 0x0000000865657224 */ /* 0x000fe200078e0221 */
[----:B------:R-:W-:Y:S01]  /*229e0*/  PRMT R8, RZ, 0x654, R9 ;  /* 0x00000654ff087816 */ /* 0x000fe20000000009 */
[----:B------:R-:W-:Y:S02]  /*229f0*/  IMAD R6, R6, UR4, RZ ;  /* 0x0000000406067c24 */ /* 0x000fe4000f8e02ff */
[C---:B------:R-:W-:Y:S01]  /*22a00*/  IMAD.WIDE.U32 R4, R7.reuse, UR4, R4 ;  /* 0x0000000407047c25 */ /* 0x040fe2000f8e0004 */
[----:B------:R0:W-:Y:S03]  /*22a10*/  SYNCS.ARRIVE.TRANS64.RED.A1T0 RZ, [R8+URZ], RZ ;  /* 0x000000ff08ff79a7 */ /* 0x0001e6000810043f */
[----:B------:R-:W-:Y:S01]  /*22a20*/  IMAD R9, R7, UR5, R6 ;  /* 0x0000000507097c24 */ /* 0x000fe2000f8e0206 */
[----:B------:R-:W-:Y:S01]  /*22a30*/  SHF.R.S32.HI R6, RZ, 0x1f, R101 ;  /* 0x0000001fff067819 */ /* 0x000fe20000011465 */
[----:B------:R-:W-:-:S02]  /*22a40*/  ULDC.64 UR4, c[0x0][0xb28] ;  /* 0x0002ca0000047ab9 */ /* 0x000fc40000000a00 */
[----:B------:R-:W-:Y:S02]  /*22a50*/  IMAD.IADD R5, R5, 0x1, R9 ;  /* 0x0000000105057824 */ /* 0x000fe400078e0209 */
[----:B------:R-:W-:Y:S02]  /*22a60*/  IMAD R6, R6, UR4, RZ ;  /* 0x0000000406067c24 */ /* 0x000fe4000f8e02ff */
[----:B------:R-:W-:-:S04]  /*22a70*/  IMAD.WIDE.U32 R4, R101, UR4, R4 ;  /* 0x0000000465047c25 */ /* 0x000fc8000f8e0004 */
[----:B------:R-:W-:Y:S01]  /*22a80*/  IMAD R101, R101, UR5, R6 ;  /* 0x0000000565657c24 */ /* 0x000fe2000f8e0206 */
[----:B------:R-:W-:Y:S02]  /*22a90*/  ULDC.64 UR4, c[0x0][0xb00] ;  /* 0x0002c00000047ab9 */ /* 0x000fe40000000a00 */
[----:B------:R-:W-:Y:S01]  /*22aa0*/  LEA R30, P0, R4, UR4, 0x2 ;  /* 0x00000004041e7c11 */ /* 0x000fe2000f8010ff */
[----:B------:R-:W-:Y:S01]  /*22ab0*/  IMAD.IADD R5, R5, 0x1, R101 ;  /* 0x0000000105057824 */ /* 0x000fe200078e0265 */
[----:B------:R-:W-:-:S04]  /*22ac0*/  UMOV UR4, 0xffffffff ;  /* 0xffffffff00047882 */ /* 0x000fc80000000000 */
[----:B------:R-:W-:Y:S01]  /*22ad0*/  LEA.HI.X R32, R4, UR5, R5, 0x2, P0 ;  /* 0x0000000504207c11 */ /* 0x000fe200080f1405 */
[----:B0-----:R-:W-:Y:S06]  /*22ae0*/  BRA.DIV UR4, `(.L_x_618) ;  /* 0x000000ce04e07947 */ /* 0x001fec000b800000 */
[----:B------:R0:W1:Y:S01]  /*22af0*/  SHFL.IDX PT, R31, R32, RZ, 0x1c1f ;  /* 0x001c1fff201f7589 */ /* 0x00006200000e0000 */
[C---:B------:R-:W-:Y:S01]  /*22b00*/  VIADD R29, R218.reuse, 0x10 ;  /* 0x00000010da1d7836 */ /* 0x040fe20000000000 */
[C---:B------:R-:W-:Y:S01]  /*22b10*/  IADD3 R28, R218.reuse, 0x18, RZ ;  /* 0x00000018da1c7810 */ /* 0x040fe20007ffe0ff */
[C---:B------:R-:W-:Y:S01]  /*22b20*/  VIADD R26, R218.reuse, 0x20 ;  /* 0x00000020da1a7836 */ /* 0x040fe20000000000 */
[----:B------:R0:W2:Y:S01]  /*22b30*/  SHFL.IDX PT, R14, R30, RZ, 0x1c1f ;  /* 0x001c1fff1e0e7589 */ /* 0x0000a200000e0000 */
[C---:B------:R-:W-:Y:S02]  /*22b40*/  VIADD R25, R218.reuse, 0x28 ;  /* 0x00000028da197836 */ /* 0x040fe40000000000 */
[----:B------:R-:W-:-:S07]  /*22b50*/  VIADD R24, R218, 0x30 ;  /* 0x00000030da187836 */ /* 0x000fce0000000000 */
.L_x_903:
[----:B------:R-:W-:Y:S01]  /*22b60*/  ISETP.GE.AND P0, PT, R35, R100, PT ;  /* 0x000000642300720c */ /* 0x000fe20003f06270 */
[----:B------:R-:W-:-:S12]  /*22b70*/  BSSY B1, `(.L_x_619) ;  /* 0x0000079000017945 */ /* 0x000fd80003800000 */
[----:B------:R-:W-:Y:S05]  /*22b80*/  @P0 BRA `(.L_x_620) ;  /* 0x0000000400dc0947 */ /* 0x000fea0003800000 */
[----:B------:R-:W-:Y:S01]  /*22b90*/  ULDC UR4, c[0x0][0xac8] ;  /* 0x0002b20000047ab9 */ /* 0x000fe20000000800 */
[----:B------:R-:W-:Y:S01]  /*22ba0*/  SHF.R.S32.HI R8, RZ, 0x1f, R29 ;  /* 0x0000001fff087819 */ /* 0x000fe2000001141d */
[C---:B------:R-:W-:Y:S01]  /*22bb0*/  VIADD R34, R218.reuse, 0x48 ;  /* 0x00000048da227836 */ /* 0x040fe20000000000 */
[C---:B------:R-:W-:Y:S01]  /*22bc0*/  ISETP.GE.AND P0, PT, R218.reuse, UR4, PT ;  /* 0x00000004da007c0c */ /* 0x040fe2000bf06270 */
[C---:B------:R-:W-:Y:S01]  /*22bd0*/  VIADD R58, R218.reuse, 0x40 ;  /* 0x00000040da3a7836 */ /* 0x040fe20000000000 */
[----:B------:R-:W-:Y:S01]  /*22be0*/  ISETP.GE.AND P4, PT, R29, UR4, PT ;  /* 0x000000041d007c0c */ /* 0x000fe2000bf86270 */
[----:B------:R-:W-:Y:S01]  /*22bf0*/  VIADD R33, R218, 0x58 ;  /* 0x00000058da217836 */ /* 0x000fe20000000000 */
[----:B------:R-:W-:Y:S02]  /*22c00*/  ISETP.GE.AND P2, PT, R225, UR4, PT ;  /* 0x00000004e1007c0c */ /* 0x000fe4000bf46270 */
[----:B------:R-:W-:Y:S02]  /*22c10*/  SHF.R.S32.HI R10, RZ, 0x1f, R225 ;  /* 0x0000001fff0a7819 */ /* 0x000fe400000114e1 */
[----:B------:R-:W-:-:S02]  /*22c20*/  ISETP.GE.AND P3, PT, R28, UR4, PT ;  /* 0x000000041c007c0c */ /* 0x000fc4000bf66270 */
[----:B------:R-:W-:Y:S02]  /*22c30*/  ISETP.GE.AND P1, PT, R25, UR4, PT ;  /* 0x0000000419007c0c */ /* 0x000fe4000bf26270 */
[----:B------:R-:W-:Y:S01]  /*22c40*/  SHF.R.S32.HI R11, RZ, 0x1f, R26 ;  /* 0x0000001fff0b7819 */ /* 0x000fe2000001141a */
[----:B-1----:R-:W-:Y:S01]  /*22c50*/  @!P0 IMAD.MOV.U32 R5, RZ, RZ, R31 ;  /* 0x000000ffff058224 */ /* 0x002fe200078e001f */
[----:B--2---:R-:W-:Y:S01]  /*22c60*/  @!P0 MOV R4, R14 ;  /* 0x0000000e00048202 */ /* 0x004fe20000000f00 */
[----:B------:R-:W-:Y:S01]  /*22c70*/  @!P0 IMAD.MOV.U32 R6, RZ, RZ, R99 ;  /* 0x000000ffff068224 */ /* 0x000fe200078e0063 */
[----:B------:R-:W-:Y:S01]  /*22c80*/  SHF.R.S32.HI R12, RZ, 0x1f, R25 ;  /* 0x0000001fff0c7819 */ /* 0x000fe20000011419 */
[----:B------:R-:W-:Y:S01]  /*22c90*/  @!P0 IMAD.MOV.U32 R7, RZ, RZ, R98 ;  /* 0x000000ffff078224 */ /* 0x000fe200078e0062 */
[C---:B------:R-:W-:Y:S01]  /*22ca0*/  IADD3 R13, R218.reuse, 0x40, RZ ;  /* 0x00000040da0d7810 */ /* 0x040fe20007ffe0ff */
[----:B------:R-:W-:Y:S01]  /*22cb0*/  @!P0 IMAD.WIDE R4, R218, 0x4, R4 ;  /* 0x00000004da048825 */ /* 0x000fe200078e0204 */
[----:B------:R-:W-:-:S02]  /*22cc0*/  SHF.R.S32.HI R58, RZ, 0x1f, R58 ;  /* 0x0000001fff3a7819 */ /* 0x000fc4000001143a */
[----:B------:R-:W-:Y:S01]  /*22cd0*/  IADD3 R15, R218, 0x50, RZ ;  /* 0x00000050da0f7810 */ /* 0x000fe20007ffe0ff */
[----:B------:R-:W-:Y:S01]  /*22ce0*/  @!P2 IMAD.MOV.U32 R9, RZ, RZ, R95 ;  /* 0x000000ffff09a224 */ /* 0x000fe200078e005f */
[----:B------:R1:W-:Y:S02]  /*22cf0*/  @!P0 ST.E.64 desc[UR50][R4.64], R6 ;  /* 0x0000000604008985 */ /* 0x0003e4000c101b32 */
[-C--:B-1----:R-:W-:Y:S02]  /*22d00*/  @!P4 LEA R6, P5, R29, R14.reuse, 0x2 ;  /* 0x0000000e1d06c211 */ /* 0x082fe400078a10ff */
[----:B------:R-:W-:Y:S02]  /*22d10*/  @!P2 LEA R4, P0, R225, R14, 0x2 ;  /* 0x0000000ee104a211 */ /* 0x000fe400078010ff */
[-C--:B------:R-:W-:Y:S02]  /*22d20*/  @!P4 LEA.HI.X R7, R29, R31.reuse, R8, 0x2, P5 ;  /* 0x0000001f1d07c211 */ /* 0x080fe400028f1408 */
[----:B------:R-:W-:-:S02]  /*22d30*/  @!P2 LEA.HI.X R5, R225, R31, R10, 0x2, P0 ;  /* 0x0000001fe105a211 */ /* 0x000fc400000f140a */
[----:B------:R-:W-:Y:S02]  /*22d40*/  @!P2 MOV R8, R96 ;  /* 0x000000600008a202 */ /* 0x000fe40000000f00 */
[----:B------:R-:W-:Y:S02]  /*22d50*/  ISETP.GE.AND P0, PT, R26, UR4, PT ;  /* 0x000000041a007c0c */ /* 0x000fe4000bf06270 */
[----:B------:R-:W-:Y:S01]  /*22d60*/  SHF.R.S32.HI R10, RZ, 0x1f, R28 ;  /* 0x0000001fff0a7819 */ /* 0x000fe2000001141c */
[----:B------:R1:W-:Y:S02]  /*22d70*/  @!P2 ST.E.64 desc[UR50][R4.64], R8 ;  /* 0x000000080400a985 */ /* 0x0003e4000c101b32 */
[----:B-1----:R-:W-:Y:S01]  /*22d80*/  @!P4 IMAD.MOV.U32 R4, RZ, RZ, R76 ;  /* 0x000000ffff04c224 */ /* 0x002fe200078e004c */
[----:B------:R-:W-:Y:S01]  /*22d90*/  @!P3 MOV R8, R77 ;  /* 0x0000004d0008b202 */ /* 0x000fe20000000f00 */
[----:B------:R-:W-:Y:S02]  /*22da0*/  @!P4 IMAD.MOV.U32 R5, RZ, RZ, R74 ;  /* 0x000000ffff05c224 */ /* 0x000fe400078e004a */
[----:B------:R-:W-:-:S03]  /*22db0*/  @!P3 IMAD.MOV.U32 R9, RZ, RZ, R75 ;  /* 0x000000ffff09b224 */ /* 0x000fc600078e004b */
[----:B------:R1:W-:Y:S02]  /*22dc0*/  @!P4 ST.E.64 desc[UR50][R6.64], R4 ;  /* 0x000000040600c985 */ /* 0x0003e4000c101b32 */
[-C--:B-1----:R-:W-:Y:S02]  /*22dd0*/  @!P3 LEA R6, P2, R28, R14.reuse, 0x2 ;  /* 0x0000000e1c06b211 */ /* 0x082fe400078410ff */
[-C--:B------:R-:W-:Y:S02]  /*22de0*/  @!P0 LEA R4, P5, R26, R14.reuse, 0x2 ;  /* 0x0000000e1a048211 */ /* 0x080fe400078a10ff */
[-C--:B------:R-:W-:Y:S02]  /*22df0*/  @!P3 LEA.HI.X R7, R28, R31.reuse, R10, 0x2, P2 ;  /* 0x0000001f1c07b211 */ /* 0x080fe400010f140a */
[----:B------:R-:W-:Y:S02]  /*22e00*/  ISETP.GE.AND P2, PT, R24, UR4, PT ;  /* 0x0000000418007c0c */ /* 0x000fe4000bf46270 */
[----:B------:R-:W-:Y:S01]  /*22e10*/  @!P1 LEA R10, P4, R25, R14, 0x2 ;  /* 0x0000000e190a9211 */ /* 0x000fe200078810ff */
[----:B------:R1:W-:Y:S01]  /*22e20*/  @!P3 ST.E.64 desc[UR50][R6.64], R8 ;  /* 0x000000080600b985 */ /* 0x0003e2000c101b32 */
[----:B------:R-:W-:-:S02]  /*22e30*/  @!P0 LEA.HI.X R5, R26, R31, R11, 0x2, P5 ;  /* 0x0000001f1a058211 */ /* 0x000fc400028f140b */
[----:B------:R-:W-:Y:S02]  /*22e40*/  @!P1 LEA.HI.X R11, R25, R31, R12, 0x2, P4 ;  /* 0x0000001f190b9211 */ /* 0x000fe400020f140c */
[----:B------:R-:W-:Y:S02]  /*22e50*/  ISETP.GE.AND P3, PT, R224, UR4, PT ;  /* 0x00000004e0007c0c */ /* 0x000fe4000bf66270 */
[----:B------:R-:W-:Y:S02]  /*22e60*/  ISETP.GE.AND P4, PT, R13, UR4, PT ;  /* 0x000000040d007c0c */ /* 0x000fe4000bf86270 */
[----:B------:R-:W-:Y:S01]  /*22e70*/  SHF.R.S32.HI R12, RZ, 0x1f, R224 ;  /* 0x0000001fff0c7819 */ /* 0x000fe200000114e0 */
[----:B-1----:R-:W-:Y:S02]  /*22e80*/  @!P0 IMAD.MOV.U32 R6, RZ, RZ, R2 ;  /* 0x000000ffff068224 */ /* 0x002fe400078e0002 */
[----:B------:R-:W-:Y:S02]  /*22e90*/  @!P0 IMAD.MOV.U32 R7, RZ, RZ, R78 ;  /* 0x000000ffff078224 */ /* 0x000fe400078e004e */
[----:B------:R-:W-:-:S02]  /*22ea0*/  @!P1 IMAD.MOV.U32 R2, RZ, RZ, R3 ;  /* 0x000000ffff029224 */ /* 0x000fc400078e0003 */
[----:B------:R-:W-:Y:S01]  /*22eb0*/  @!P1 IMAD.MOV.U32 R3, RZ, RZ, R0 ;  /* 0x000000ffff039224 */ /* 0x000fe200078e0000 */
[----:B------:R1:W-:Y:S01]  /*22ec0*/  @!P0 ST.E.64 desc[UR50][R4.64], R6 ;  /* 0x0000000604008985 */ /* 0x0003e2000c101b32 */
[----:B------:R-:W-:-:S03]  /*22ed0*/  SHF.R.S32.HI R0, RZ, 0x1f, R24 ;  /* 0x0000001fff007819 */ /* 0x000fc60000011418 */
[----:B------:R2:W-:Y:S01]  /*22ee0*/  @!P1 ST.E.64 desc[UR50][R10.64], R2 ;  /* 0x000000020a009985 */ /* 0x0005e2000c101b32 */
[----:B------:R-:W-:Y:S01]  /*22ef0*/  ISETP.GE.AND P1, PT, R34, UR4, PT ;  /* 0x0000000422007c0c */ /* 0x000fe2000bf26270 */
[----:B-1----:R-:W-:Y:S01]  /*22f00*/  @!P2 IMAD.MOV.U32 R6, RZ, RZ, R36 ;  /* 0x000000ffff06a224 */ /* 0x002fe200078e0024 */
[-C--:B------:R-:W-:Y:S01]  /*22f10*/  @!P3 LEA R4, P5, R224, R14.reuse, 0x2 ;  /* 0x0000000ee004b211 */ /* 0x080fe200078a10ff */
[----:B------:R-:W-:Y:S01]  /*22f20*/  @!P2 IMAD.MOV.U32 R7, RZ, RZ, R20 ;  /* 0x000000ffff07a224 */ /* 0x000fe200078e0014 */
[----:B--2---:R-:W-:Y:S02]  /*22f30*/  @!P2 LEA R2, P0, R24, R14, 0x2 ;  /* 0x0000000e1802a211 */ /* 0x004fe400078010ff */
[-C--:B------:R-:W-:Y:S02]  /*22f40*/  @!P3 LEA.HI.X R5, R224, R31.reuse, R12, 0x2, P5 ;  /* 0x0000001fe005b211 */ /* 0x080fe400028f140c */
[----:B------:R-:W-:Y:S02]  /*22f50*/  @!P2 LEA.HI.X R3, R24, R31, R0, 0x2, P0 ;  /* 0x0000001f1803a211 */ /* 0x000fe400000f1400 */
[----:B------:R-:W-:-:S03]  /*22f60*/  ISETP.GE.AND P0, PT, R15, UR4, PT ;  /* 0x000000040f007c0c */ /* 0x000fc6000bf06270 */
[----:B------:R1:W-:Y:S10]  /*22f70*/  @!P2 ST.E.64 desc[UR50][R2.64], R6 ;  /* 0x000000060200a985 */ /* 0x0003f4000c101b32 */
[----:B------:R-:W-:-:S02]  /*22f80*/  @!P0 LEA R8, P5, R15, R14, 0x2 ;  /* 0x0000000e0f088211 */ /* 0x000fc400078a10ff */
[C---:B-1----:R-:W-:Y:S01]  /*22f90*/  @!P4 LEA R6, P2, R13.reuse, R14, 0x2 ;  /* 0x0000000e0d06c211 */ /* 0x042fe200078410ff */
[----:B------:R-:W-:Y:S01]  /*22fa0*/  @!P3 IMAD.MOV.U32 R2, RZ, RZ, R37 ;  /* 0x000000ffff02b224 */ /* 0x000fe200078e0025 */
[----:B------:R-:W-:Y:S02]  /*22fb0*/  @!P3 MOV R3, R21 ;  /* 0x000000150003b202 */ /* 0x000fe40000000f00 */
[----:B------:R-:W-:Y:S01]  /*22fc0*/  @!P4 LEA.HI.X R7, R13, R31, R58, 0x2, P2 ;  /* 0x0000001f0d07c211 */ /* 0x000fe200010f143a */
[C---:B------:R-:W-:Y:S01]  /*22fd0*/  VIADD R58, R218.reuse, 0x48 ;  /* 0x00000048da3a7836 */ /* 0x040fe20000000000 */
[----:B------:R-:W-:Y:S01]  /*22fe0*/  ISETP.GE.AND P2, PT, R33, UR4, PT ;  /* 0x0000000421007c0c */ /* 0x000fe2000bf46270 */
[----:B------:R1:W-:Y:S01]  /*22ff0*/  @!P3 ST.E.64 desc[UR50][R4.64], R2 ;  /* 0x000000020400b985 */ /* 0x0003e2000c101b32 */
[----:B------:R-:W-:Y:S02]  /*23000*/  VIADD R13, R218, 0x60 ;  /* 0x00000060da0d7836 */ /* 0x000fe40000000000 */
[----:B------:R-:W-:-:S02]  /*23010*/  SHF.R.S32.HI R58, RZ, 0x1f, R58 ;  /* 0x0000001fff3a7819 */ /* 0x000fc4000001143a */
[C---:B-1----:R-:W-:Y:S01]  /*23020*/  @!P1 LEA R2, P3, R34.reuse, R14, 0x2 ;  /* 0x0000000e22029211 */ /* 0x042fe200078610ff */
[----:B------:R-:W-:Y:S01]  /*23030*/  @!P4 IMAD.MOV.U32 R5, RZ, RZ, R38 ;  /* 0x000000ffff05c224 */ /* 0x000fe200078e0026 */
[----:B------:R-:W-:Y:S02]  /*23040*/  @!P4 MOV R4, R40 ;  /* 0x000000280004c202 */ /* 0x000fe40000000f00 */
[----:B------:R-:W-:Y:S01]  /*23050*/  @!P1 LEA.HI.X R3, R34, R31, R58, 0x2, P3 ;  /* 0x0000001f22039211 */ /* 0x000fe200018f143a */
[----:B------:R-:W-:Y:S01]  /*23060*/  VIADD R34, R218, 0x50 ;  /* 0x00000050da227836 */ /* 0x000fe20000000000 */
[----:B------:R-:W-:Y:S01]  /*23070*/  @!P1 MOV R38, R41 ;  /* 0x0000002900269202 */ /* 0x000fe20000000f00 */
[----:B------:R-:W-:Y:S01]  /*23080*/  @!P4 ST.E.64 desc[UR50][R6.64], R4 ;  /* 0x000000040600c985 */ /* 0x000fe2000c101b32 */
[----:B------:R-:W-:Y:S02]  /*23090*/  ISETP.GE.AND P3, PT, R13, UR4, PT ;  /* 0x000000040d007c0c */ /* 0x000fe4000bf66270 */
[----:B------:R-:W-:Y:S01]  /*230a0*/  SHF.R.S32.HI R34, RZ, 0x1f, R34 ;  /* 0x0000001fff227819 */ /* 0x000fe20000011422 */
[----:B------:R1:W-:Y:S01]  /*230b0*/  @!P1 ST.E.64 desc[UR50][R2.64], R38 ;  /* 0x0000002602009985 */ /* 0x0003e2000c101b32 */
[----:B------:R-:W-:-:S02]  /*230c0*/  ISETP.GE.AND P4, PT, R229, UR4, PT ;  /* 0x00000004e5007c0c */ /* 0x000fc4000bf86270 */
[-C--:B------:R-:W-:Y:S01]  /*230d0*/  @!P0 LEA.HI.X R9, R15, R31.reuse, R34, 0x2, P5 ;  /* 0x0000001f0f098211 */ /* 0x080fe200028f1422 */
[----:B------:R-:W-:Y:S01]  /*230e0*/  VIADD R34, R218, 0x58 ;  /* 0x00000058da227836 */ /* 0x000fe20000000000 */
[CC--:B------:R-:W-:Y:S02]  /*230f0*/  @!P2 LEA R10, P1, R33.reuse, R14.reuse, 0x2 ;  /* 0x0000000e210aa211 */ /* 0x0c0fe400078210ff */
[----:B------:R-:W-:Y:S02]  /*23100*/  ISETP.GE.AND P5, PT, R228, UR4, PT ;  /* 0x00000004e4007c0c */ /* 0x000fe4000bfa6270 */
[----:B------:R-:W-:Y:S02]  /*23110*/  SHF.R.S32.HI R34, RZ, 0x1f, R34 ;  /* 0x0000001fff227819 */ /* 0x000fe40000011422 */
[----:B------:R-:W-:Y:S02]  /*23120*/  IADD3 R15, R218, 0x60, RZ ;  /* 0x00000060da0f7810 */ /* 0x000fe40007ffe0ff */
[----:B------:R-:W-:Y:S01]  /*23130*/  @!P2 LEA.HI.X R11, R33, R31, R34, 0x2, P1 ;  /* 0x0000001f210ba211 */ /* 0x000fe200008f1422 */
[----:B-1----:R-:W-:Y:S01]  /*23140*/  @!P0 IMAD.MOV.U32 R2, RZ, RZ, R44 ;  /* 0x000000ffff028224 */ /* 0x002fe200078e002c */
[----:B------:R-:W-:Y:S01]  /*23150*/  SHF.R.S32.HI R15, RZ, 0x1f, R15 ;  /* 0x0000001fff0f7819 */ /* 0x000fe2000001140f */
[----:B------:R-:W-:Y:S01]  /*23160*/  @!P0 IMAD.MOV.U32 R3, RZ, RZ, R42 ;  /* 0x000000ffff038224 */ /* 0x000fe200078e002a */
[----:B------:R-:W-:Y:S01]  /*23170*/  @!P3 LEA R4, P1, R13, R14, 0x2 ;  /* 0x0000000e0d04b211 */ /* 0x000fe200078210ff */
[----:B------:R-:W-:Y:S01]  /*23180*/  @!P2 IMAD.MOV.U32 R42, RZ, RZ, R45 ;  /* 0x000000ffff2aa224 */ /* 0x000fe200078e002d */
[----:B------:R-:W-:-:S02]  /*23190*/  SHF.R.S32.HI R34, RZ, 0x1f, R229 ;  /* 0x0000001fff227819 */ /* 0x000fc400000114e5 */
[----:B------:R1:W-:Y:S01]  /*231a0*/  @!P0 ST.E.64 desc[UR50][R8.64], R2 ;  /* 0x0000000208008985 */ /* 0x0003e2000c101b32 */
[----:B------:R-:W-:Y:S02]  /*231b0*/  ISETP.GE.AND P0, PT, R227, UR4, PT ;  /* 0x00000004e3007c0c */ /* 0x000fe4000bf06270 */
[-C--:B------:R-:W-:Y:S01]  /*231c0*/  @!P3 LEA.HI.X R5, R13, R31.reuse, R15, 0x2, P1 ;  /* 0x0000001f0d05b211 */ /* 0x080fe200008f140f */
[----:B------:R-:W-:Y:S01]  /*231d0*/  @!P2 ST.E.64 desc[UR50][R10.64], R42 ;  /* 0x0000002a0a00a985 */ /* 0x000fe2000c101b32 */
[CC--:B------:R-:W-:Y:S02]  /*231e0*/  @!P4 LEA R6, P1, R229.reuse, R14.reuse, 0x2 ;  /* 0x0000000ee506c211 */ /* 0x0c0fe400078210ff */
[----:B------:R-:W-:Y:S02]  /*231f0*/  SHF.R.S32.HI R33, RZ, 0x1f, R228 ;  /* 0x0000001fff217819 */ /* 0x000fe400000114e4 */
[----:B------:R-:W-:Y:S02]  /*23200*/  SHF.R.S32.HI R15, RZ, 0x1f, R227 ;  /* 0x0000001fff0f7819 */ /* 0x000fe400000114e3 */
[----:B------:R-:W-:Y:S01]  /*23210*/  @!P4 LEA.HI.X R7, R229, R31, R34, 0x2, P1 ;  /* 0x0000001fe507c211 */ /* 0x000fe200008f1422 */
[----:B-1----:R-:W-:Y:S01]  /*23220*/  @!P3 IMAD.MOV.U32 R2, RZ, RZ, R48 ;  /* 0x000000ffff02b224 */ /* 0x002fe200078e0030 */
[----:B------:R-:W-:Y:S01]  /*23230*/  @!P5 LEA R8, P2, R228, R14, 0x2 ;  /* 0x0000000ee408d211 */ /* 0x000fe200078410ff */
[----:B------:R-:W-:Y:S01]  /*23240*/  @!P3 IMAD.MOV.U32 R3, RZ, RZ, R46 ;  /* 0x000000ffff03b224 */ /* 0x000fe200078e002e */
[----:B------:R-:W-:-:S02]  /*23250*/  @!P4 MOV R46, R79 ;  /* 0x0000004f002ec202 */ /* 0x000fc40000000f00 */
[----:B------:R-:W-:Y:S02]  /*23260*/  @!P5 LEA.HI.X R9, R228, R31, R33, 0x2, P2 ;  /* 0x0000001fe409d211 */ /* 0x000fe400010f1421 */
[----:B------:R1:W-:Y:S01]  /*23270*/  @!P3 ST.E.64 desc[UR50][R4.64], R2 ;  /* 0x000000020400b985 */ /* 0x0003e2000c101b32 */
[----:B------:R-:W-:-:S03]  /*23280*/  @!P0 LEA R12, P3, R227, R14, 0x2 ;  /* 0x0000000ee30c8211 */ /* 0x000fc600078610ff */
[----:B------:R3:W-:Y:S01]  /*23290*/  @!P4 ST.E.64 desc[UR50][R6.64], R46 ;  /* 0x0000002e0600c985 */ /* 0x0007e2000c101b32 */
[----:B------:R-:W-:Y:S01]  /*232a0*/  @!P0 LEA.HI.X R13, R227, R31, R15, 0x2, P3 ;  /* 0x0000001fe30d8211 */ /* 0x000fe200018f140f */
[----:B-1----:R-:W-:Y:S02]  /*232b0*/  @!P5 IMAD.MOV.U32 R2, RZ, RZ, R82 ;  /* 0x000000ffff02d224 */ /* 0x002fe400078e0052 */
[----:B------:R-:W-:Y:S02]  /*232c0*/  @!P5 IMAD.MOV.U32 R3, RZ, RZ, R80 ;  /* 0x000000ffff03d224 */ /* 0x000fe400078e0050 */
[----:B------:R-:W-:-:S03]  /*232d0*/  @!P0 IMAD.MOV.U32 R80, RZ, RZ, R83 ;  /* 0x000000ffff508224 */ /* 0x000fc600078e0053 */
[----:B------:R3:W-:Y:S04]  /*232e0*/  @!P5 ST.E.64 desc[UR50][R8.64], R2 ;  /* 0x000000020800d985 */ /* 0x0007e8000c101b32 */
[----:B------:R3:W-:Y:S02]  /*232f0*/  @!P0 ST.E.64 desc[UR50][R12.64], R80 ;  /* 0x000000500c008985 */ /* 0x0007e4000c101b32 */
.L_x_620:
[----:B------:R-:W-:Y:S05]  /*23300*/  BSYNC B1 ;  /* 0x0000000000017941 */ /* 0x000fea0003800000 */
.L_x_619:
[----:B------:R-:W-:-:S03]  /*23310*/  UMOV UR4, 0xffffffff ;  /* 0xffffffff00047882 */ /* 0x000fc60000000000 */
[----:B------:R-:W-:Y:S05]  /*23320*/  BRA.DIV UR4, `(.L_x_621) ;  /* 0x000000ca04187947 */ /* 0x000fea000b800000 */
[----:B---3--:R3:W4:Y:S04]  /*23330*/  SHFL.IDX PT, R3, R32, 0x1, 0x1c1f ;  /* 0x003c1f0020037f89 */ /* 0x00872800000e0000 */
[----:B--2---:R3:W2:Y:S02]  /*23340*/  SHFL.IDX PT, R14, R30, 0x1, 0x1c1f ;  /* 0x003c1f001e0e7f89 */ /* 0x0046a400000e0000 */
.L_x_907:
[----:B------:R-:W-:-:S13]  /*23350*/  ISETP.GE.AND P0, PT, R27, R100, PT ;  /* 0x000000641b00720c */ /* 0x000fda0003f06270 */
[----:B------:R-:W-:Y:S05]  /*23360*/  @P0 BRA `(.L_x_617) ;  /* 0x0000001000d40947 */ /* 0x000fea0003800000 */
[----:B------:R-:W-:Y:S01]  /*23370*/  ULDC UR4, c[0x0][0xac8] ;  /* 0x0002b20000047ab9 */ /* 0x000fe20000000800 */
[----:B------:R-:W-:Y:S01]  /*23380*/  SHF.R.S32.HI R20, RZ, 0x1f, R29 ;  /* 0x0000001fff147819 */ /* 0x000fe2000001141d */
[C---:B-1----:R-:W-:Y:S01]  /*23390*/  VIADD R31, R218.reuse, 0x40 ;  /* 0x00000040da1f7836 */ /* 0x042fe20000000000 */
[C---:B------:R-:W-:Y:S01]  /*233a0*/  ISETP.GE.AND P2, PT, R218.reuse, UR4, PT ;  /* 0x00000004da007c0c */ /* 0x040fe2000bf46270 */
[C---:B------:R-:W-:Y:S01]  /*233b0*/  VIADD R33, R218.reuse, 0x40 ;  /* 0x00000040da217836 */ /* 0x040fe20000000000 */
[----:B------:R-:W-:Y:S01]  /*233c0*/  ISETP.GE.AND P3, PT, R225, UR4, PT ;  /* 0x00000004e1007c0c */ /* 0x000fe2000bf66270 */
[C---:B0--3--:R-:W-:Y:S01]  /*233d0*/  VIADD R32, R218.reuse, 0x50 ;  /* 0x00000050da207836 */ /* 0x049fe20000000000 */
[----:B------:R-:W-:Y:S01]  /*233e0*/  ISETP.GE.AND P1, PT, R29, UR4, PT ;  /* 0x000000041d007c0c */ /* 0x000fe2000bf26270 */
[----:B------:R-:W-:Y:S01]  /*233f0*/  VIADD R15, R218, 0x58 ;  /* 0x00000058da0f7836 */ /* 0x000fe20000000000 */
[----:B------:R-:W-:Y:S02]  /*23400*/  ISETP.GE.AND P0, PT, R28, UR4, PT ;  /* 0x000000041c007c0c */ /* 0x000fe4000bf06270 */
[----:B------:R-:W-:-:S02]  /*23410*/  ISETP.GE.AND P4, PT, R26, UR4, PT ;  /* 0x000000041a007c0c */ /* 0x000fc4000bf86270 */
[----:B------:R-:W-:Y:S02]  /*23420*/  SHF.R.S32.HI R0, RZ, 0x1f, R28 ;  /* 0x0000001fff007819 */ /* 0x000fe4000001141c */
[C---:B------:R-:W-:Y:S01]  /*23430*/  IADD3 R30, R218.reuse, 0x48, RZ ;  /* 0x00000048da1e7810 */ /* 0x040fe20007ffe0ff */
[----:B------:R-:W-:Y:S01]  /*23440*/  @!P2 IMAD.MOV.U32 R10, RZ, RZ, R49 ;  /* 0x000000ffff0aa224 */ /* 0x000fe200078e0031 */
[-C--:B--2---:R-:W-:Y:S01]  /*23450*/  @!P2 MOV R2, R14.reuse ;  /* 0x0000000e0002a202 */ /* 0x084fe20000000f00 */
[----:B------:R-:W-:Y:S01]  /*23460*/  @!P2 IMAD.MOV.U32 R11, RZ, RZ, R84 ;  /* 0x000000ffff0ba224 */ /* 0x000fe200078e0054 */
[----:B------:R-:W-:Y:S01]  /*23470*/  @!P3 LEA R12, P5, R225, R14, 0x2 ;  /* 0x0000000ee10cb211 */ /* 0x000fe200078a10ff */
[----:B------:R-:W-:Y:S01]  /*23480*/  @!P3 IMAD.MOV.U32 R84, RZ, RZ, R50 ;  /* 0x000000ffff54b224 */ /* 0x000fe200078e0032 */
[----:B------:R-:W-:Y:S01]  /*23490*/  @!P1 MOV R50, R53 ;  /* 0x0000003500329202 */ /* 0x000fe20000000f00 */
[----:B----4-:R-:W-:Y:S01]  /*234a0*/  @!P2 IMAD.WIDE R8, R218, 0x4, R2 ;  /* 0x00000004da08a825 */ /* 0x010fe200078e0202 */
[----:B------:R-:W-:-:S02]  /*234b0*/  SHF.R.S32.HI R2, RZ, 0x1f, R225 ;  /* 0x0000001fff027819 */ /* 0x000fc400000114e1 */
[----:B------:R-:W-:Y:S01]  /*234c0*/  SHF.R.S32.HI R33, RZ, 0x1f, R33 ;  /* 0x0000001fff217819 */ /* 0x000fe20000011421 */
[----:B------:R-:W-:Y:S01]  /*234d0*/  @!P0 IMAD.MOV.U32 R53, RZ, RZ, R52 ;  /* 0x000000ffff358224 */ /* 0x000fe200078e0034 */
[----:B------:R0:W-:Y:S01]  /*234e0*/  @!P2 ST.E.64 desc[UR50][R8.64], R10 ;  /* 0x0000000a0800a985 */ /* 0x0001e2000c101b32 */
[-C--:B------:R-:W-:Y:S01]  /*234f0*/  @!P1 LEA R6, P2, R29, R14.reuse, 0x2 ;  /* 0x0000000e1d069211 */ /* 0x080fe200078410ff */
[----:B------:R-:W-:Y:S01]  /*23500*/  @!P0 IMAD.MOV.U32 R52, RZ, RZ, R54 ;  /* 0x000000ffff348224 */ /* 0x000fe200078e0036 */
[-C--:B------:R-:W-:Y:S01]  /*23510*/  @!P3 LEA.HI.X R13, R225, R3.reuse, R2, 0x2, P5 ;  /* 0x00000003e10db211 */ /* 0x080fe200028f1402 */
[----:B------:R-:W-:Y:S01]  /*23520*/  @!P4 IMAD.MOV.U32 R54, RZ, RZ, R57 ;  /* 0x000000ffff36c224 */ /* 0x000fe200078e0039 */
[----:B------:R-:W-:Y:S02]  /*23530*/  @!P1 LEA.HI.X R7, R29, R3, R20, 0x2, P2 ;  /* 0x000000031d079211 */ /* 0x000fe400010f1414 */
[----:B------:R-:W-:Y:S01]  /*23540*/  @!P0 LEA R4, P5, R28, R14, 0x2 ;  /* 0x0000000e1c048211 */ /* 0x000fe200078a10ff */
[----:B------:R-:W-:Y:S01]  /*23550*/  @!P3 ST.E.64 desc[UR50][R12.64], R84 ;  /* 0x000000540c00b985 */ /* 0x000fe2000c101b32 */
[----:B------:R-:W-:-:S02]  /*23560*/  ISETP.GE.AND P2, PT, R25, UR4, PT ;  /* 0x0000000419007c0c */ /* 0x000fc4000bf46270 */
[-C--:B------:R-:W-:Y:S01]  /*23570*/  @!P0 LEA.HI.X R5, R28, R3.reuse, R0, 0x2, P5 ;  /* 0x000000031c058211 */ /* 0x080fe200028f1400 */
[----:B------:R1:W-:Y:S01]  /*23580*/  @!P1 ST.E.64 desc[UR50][R6.64], R50 ;  /* 0x0000003206009985 */ /* 0x0003e2000c101b32 */
[----:B------:R-:W-:Y:S02]  /*23590*/  ISETP.GE.AND P3, PT, R24, UR4, PT ;  /* 0x0000000418007c0c */ /* 0x000fe4000bf66270 */
[----:B------:R-:W-:Y:S01]  /*235a0*/  SHF.R.S32.HI R0, RZ, 0x1f, R26 ;  /* 0x0000001fff007819 */ /* 0x000fe2000001141a */
[----:B------:R2:W-:Y:S01]  /*235b0*/  @!P0 ST.E.64 desc[UR50][R4.64], R52 ;  /* 0x0000003404008985 */ /* 0x0005e2000c101b32 */
[CC--:B0-----:R-:W-:Y:S02]  /*235c0*/  @!P4 LEA R8, P5, R26.reuse, R14.reuse, 0x2 ;  /* 0x0000000e1a08c211 */ /* 0x0c1fe400078a10ff */
[----:B------:R-:W-:Y:S02]  /*235d0*/  ISETP.GE.AND P0, PT, R31, UR4, PT ;  /* 0x000000041f007c0c */ /* 0x000fe4000bf06270 */
[----:B------:R-:W-:Y:S01]  /*235e0*/  @!P4 LEA.HI.X R9, R26, R3, R0, 0x2, P5 ;  /* 0x000000031a09c211 */ /* 0x000fe200028f1400 */
[----:B------:R-:W-:Y:S01]  /*235f0*/  @!P2 IMAD.MOV.U32 R57, RZ, RZ, R56 ;  /* 0x000000ffff39a224 */ /* 0x000fe200078e0038 */
[----:B------:R-:W-:Y:S01]  /*23600*/  ISETP.GE.AND P1, PT, R224, UR4, PT ;  /* 0x00000004e0007c0c */ /* 0x000fe2000bf26270 */
[----:B------:R-:W-:Y:S01]  /*23610*/  @!P2 IMAD.MOV.U32 R56, RZ, RZ, R64 ;  /* 0x000000ffff38a224 */ /* 0x000fe200078e0040 */
[----:B------:R-:W-:Y:S01]  /*23620*/  SHF.R.S32.HI R0, RZ, 0x1f, R25 ;  /* 0x0000001fff007819 */ /* 0x000fe20000011419 */
[----:B------:R0:W-:Y:S01]  /*23630*/  @!P4 ST.E.64 desc[UR50][R8.64], R54 ;  /* 0x000000360800c985 */ /* 0x0001e2000c101b32 */
[----:B------:R-:W-:-:S02]  /*23640*/  @!P2 LEA R10, P5, R25, R14, 0x2 ;  /* 0x0000000e190aa211 */ /* 0x000fc400078a10ff */
[----:B------:R-:W-:Y:S02]  /*23650*/  ISETP.GE.AND P4, PT, R30, UR4, PT ;  /* 0x000000041e007c0c */ /* 0x000fe4000bf86270 */
[-C--:B------:R-:W-:Y:S02]  /*23660*/  @!P2 LEA.HI.X R11, R25, R3.reuse, R0, 0x2, P5 ;  /* 0x00000003190ba211 */ /* 0x080fe400028f1400 */
[----:B------:R-:W-:Y:S02]  /*23670*/  SHF.R.S32.HI R0, RZ, 0x1f, R24 ;  /* 0x0000001fff007819 */ /* 0x000fe40000011418 */
[-C--:B------:R-:W-:Y:S01]  /*23680*/  @!P3 LEA R20, P5, R24, R14.reuse, 0x2 ;  /* 0x0000000e1814b211 */ /* 0x080fe200078a10ff */
[----:B------:R3:W-:Y:S01]  /*23690*/  @!P2 ST.E.64 desc[UR50][R10.64], R56 ;  /* 0x000000380a00a985 */ /* 0x0007e2000c101b32 */
[----:B-1----:R-:W-:Y:S02]  /*236a0*/  @!P1 LEA R6, P2, R224, R14, 0x2 ;  /* 0x0000000ee0069211 */ /* 0x002fe400078410ff */
[----:B------:R-:W-:-:S02]  /*236b0*/  @!P3 LEA.HI.X R21, R24, R3, R0, 0x2, P5 ;  /* 0x000000031815b211 */ /* 0x000fc400028f1400 */
[C---:B--2---:R-:W-:Y:S02]  /*236c0*/  @!P0 LEA R4, P5, R31.reuse, R14, 0x2 ;  /* 0x0000000e1f048211 */ /* 0x044fe400078a10ff */
[----:B------:R-:W-:Y:S02]  /*236d0*/  SHF.R.S32.HI R0, RZ, 0x1f, R224 ;  /* 0x0000001fff007819 */ /* 0x000fe400000114e0 */
[----:B------:R-:W-:Y:S01]  /*236e0*/  @!P3 MOV R64, R67 ;  /* 0x000000430040b202 */ /* 0x000fe20000000f00 */
[----:B------:R-:W-:Y:S01]  /*236f0*/  @!P1 IMAD.MOV.U32 R67, RZ, RZ, R66 ;  /* 0x000000ffff439224 */ /* 0x000fe200078e0042 */
[-C--:B------:R-:W-:Y:S01]  /*23700*/  @!P0 LEA.HI.X R5, R31, R3.reuse, R33, 0x2, P5 ;  /* 0x000000031f058211 */ /* 0x080fe200028f1421 */
[----:B------:R-:W-:Y:S01]  /*23710*/  VIADD R33, R218, 0x48 ;  /* 0x00000048da217836 */ /* 0x000fe20000000000 */
[----:B------:R-:W-:Y:S01]  /*23720*/  @!P1 LEA.HI.X R7, R224, R3, R0, 0x2, P2 ;  /* 0x00000003e0079211 */ /* 0x000fe200010f1400 */
[----:B------:R-:W-:Y:S01]  /*23730*/  @!P3 ST.E.64 desc[UR50][R20.64], R64 ;  /* 0x000000401400b985 */ /* 0x000fe2000c101b32 */
[----:B------:R-:W-:Y:S01]  /*23740*/  @!P1 MOV R66, R68 ;  /* 0x0000004400429202 */ /* 0x000fe20000000f00 */
[----:B------:R-:W-:Y:S01]  /*23750*/  VIADD R31, R218, 0x60 ;  /* 0x00000060da1f7836 */ /* 0x000fe20000000000 */
[----:B------:R-:W-:-:S02]  /*23760*/  ISETP.GE.AND P2, PT, R32, UR4, PT ;  /* 0x0000000420007c0c */ /* 0x000fc4000bf46270 */
[CC--:B0-----:R-:W-:Y:S01]  /*23770*/  @!P4 LEA R8, P3, R30.reuse, R14.reuse, 0x2 ;  /* 0x0000000e1e08c211 */ /* 0x0c1fe200078610ff */
[----:B------:R0:W-:Y:S01]  /*23780*/  @!P1 ST.E.64 desc[UR50][R6.64], R66 ;  /* 0x0000004206009985 */ /* 0x0001e2000c101b32 */
[----:B------:R-:W-:Y:S02]  /*23790*/  SHF.R.S32.HI R33, RZ, 0x1f, R33 ;  /* 0x0000001fff217819 */ /* 0x000fe40000011421 */
[----:B------:R-:W-:Y:S02]  /*237a0*/  ISETP.GE.AND P1, PT, R15, UR4, PT ;  /* 0x000000040f007c0c */ /* 0x000fe4000bf26270 */
[----:B------:R-:W-:Y:S01]  /*237b0*/  @!P0 MOV R68, R71 ;  /* 0x0000004700448202 */ /* 0x000fe20000000f00 */
[----:B------:R-:W-:Y:S01]  /*237c0*/  @!P4 IMAD.MOV.U32 R71, RZ, RZ, R70 ;  /* 0x000000ffff47c224 */ /* 0x000fe200078e0046 */
[----:B------:R-:W-:Y:S01]  /*237d0*/  @!P4 LEA.HI.X R9, R30, R3, R33, 0x2, P3 ;  /* 0x000000031e09c211 */ /* 0x000fe200018f1421 */
[----:B------:R-:W-:Y:S01]  /*237e0*/  VIADD R33, R218, 0x50 ;  /* 0x00000050da217836 */ /* 0x000fe20000000000 */
[----:B------:R-:W-:Y:S01]  /*237f0*/  ISETP.GE.AND P3, PT, R31, UR4, PT ;  /* 0x000000041f007c0c */ /* 0x000fe2000bf66270 */
[----:B------:R-:W-:Y:S01]  /*23800*/  @!P4 IMAD.MOV.U32 R70, RZ, RZ, R72 ;  /* 0x000000ffff46c224 */ /* 0x000fe200078e0048 */
[----:B------:R1:W-:Y:S01]  /*23810*/  @!P0 ST.E.64 desc[UR50][R4.64], R68 ;  /* 0x0000004404008985 */ /* 0x0003e2000c101b32 */
[----:B---3--:R-:W-:Y:S01]  /*23820*/  @!P2 LEA R10, P0, R32, R14, 0x2 ;  /* 0x0000000e200aa211 */ /* 0x008fe200078010ff */
[----:B------:R-:W-:Y:S01]  /*23830*/  @!P2 IMAD.MOV.U32 R72, RZ, RZ, R87 ;  /* 0x000000ffff48a224 */ /* 0x000fe200078e0057 */
[----:B------:R-:W-:Y:S01]  /*23840*/  SHF.R.S32.HI R33, RZ, 0x1f, R33 ;  /* 0x0000001fff217819 */ /* 0x000fe20000011421 */
[----:B------:R2:W-:Y:S01]  /*23850*/  @!P4 ST.E.64 desc[UR50][R8.64], R70 ;  /* 0x000000460800c985 */ /* 0x0005e2000c101b32 */
[----:B------:R-:W-:Y:S01]  /*23860*/  IADD3 R30, R218, 0x58, RZ ;  /* 0x00000058da1e7810 */ /* 0x000fe20007ffe0ff */
[----:B------:R-:W-:Y:S01]  /*23870*/  @!P1 IMAD.MOV.U32 R87, RZ, RZ, R86 ;  /* 0x000000ffff579224 */ /* 0x000fe200078e0056 */
[----:B------:R-:W-:Y:S01]  /*23880*/  ISETP.GE.AND P5, PT, R229, UR4, PT ;  /* 0x00000004e5007c0c */ /* 0x000fe2000bfa6270 */
[----:B------:R-:W-:Y:S01]  /*23890*/  @!P1 IMAD.MOV.U32 R86, RZ, RZ, R90 ;  /* 0x000000ffff569224 */ /* 0x000fe200078e005a */
[----:B------:R-:W-:-:S02]  /*238a0*/  ISETP.GE.AND P4, PT, R228, UR4, PT ;  /* 0x00000004e4007c0c */ /* 0x000fc4000bf86270 */
[-C--:B------:R-:W-:Y:S01]  /*238b0*/  @!P2 LEA.HI.X R11, R32, R3.reuse, R33, 0x2, P0 ;  /* 0x00000003200ba211 */ /* 0x080fe200000f1421 */
[----:B------:R-:W-:Y:S01]  /*238c0*/  @!P3 IMAD.MOV.U32 R90, RZ, RZ, R93 ;  /* 0x000000ffff5ab224 */ /* 0x000fe200078e005d */
[----:B------:R-:W-:Y:S02]  /*238d0*/  SHF.R.S32.HI R30, RZ, 0x1f, R30 ;  /* 0x0000001fff1e7819 */ /* 0x000fe4000001141e */
[CC--:B0-----:R-:W-:Y:S01]  /*238e0*/  @!P1 LEA R6, P0, R15.reuse, R14.reuse, 0x2 ;  /* 0x0000000e0f069211 */ /* 0x0c1fe200078010ff */
[----:B------:R0:W-:Y:S01]  /*238f0*/  @!P2 ST.E.64 desc[UR50][R10.64], R72 ;  /* 0x000000480a00a985 */ /* 0x0001e2000c101b32 */
[----:B------:R-:W-:Y:S02]  /*23900*/  IADD3 R32, R218, 0x60, RZ ;  /* 0x00000060da207810 */ /* 0x000fe40007ffe0ff */
[----:B------:R-:W-:Y:S01]  /*23910*/  @!P1 LEA.HI.X R7, R15, R3, R30, 0x2, P0 ;  /* 0x000000030f079211 */ /* 0x000fe200000f141e */
[----:B------:R-:W-:Y:S01]  /*23920*/  @!P5 IMAD.MOV.U32 R95, RZ, RZ, R92 ;  /* 0x000000ffff5fd224 */ /* 0x000fe200078e005c */
[----:B-1----:R-:W-:-:S02]  /*23930*/  @!P3 LEA R4, P0, R31, R14, 0x2 ;  /* 0x0000000e1f04b211 */ /* 0x002fc400078010ff */
[----:B------:R-:W-:Y:S01]  /*23940*/  SHF.R.S32.HI R32, RZ, 0x1f, R32 ;  /* 0x0000001fff207819 */ /* 0x000fe20000011420 */
[----:B------:R0:W-:Y:S01]  /*23950*/  @!P1 ST.E.64 desc[UR50][R6.64], R86 ;  /* 0x0000005606009985 */ /* 0x0001e2000c101b32 */
[-C--:B--2---:R-:W-:Y:S02]  /*23960*/  @!P5 LEA R8, P1, R229, R14.reuse, 0x2 ;  /* 0x0000000ee508d211 */ /* 0x084fe400078210ff */
[----:B------:R-:W-:Y:S02]  /*23970*/  SHF.R.S32.HI R30, RZ, 0x1f, R229 ;  /* 0x0000001fff1e7819 */ /* 0x000fe400000114e5 */
[----:B------:R-:W-:Y:S02]  /*23980*/  @!P4 LEA R12, P2, R228, R14, 0x2 ;  /* 0x0000000ee40cc211 */ /* 0x000fe400078410ff */
[----:B------:R-:W-:Y:S02]  /*23990*/  SHF.R.S32.HI R15, RZ, 0x1f, R228 ;  /* 0x0000001fff0f7819 */ /* 0x000fe400000114e4 */
[----:B------:R-:W-:-:S02]  /*239a0*/  @!P3 LEA.HI.X R5, R31, R3, R32, 0x2, P0 ;  /* 0x000000031f05b211 */ /* 0x000fc400000f1420 */
[-C--:B------:R-:W-:Y:S02]  /*239b0*/  @!P5 LEA.HI.X R9, R229, R3.reuse, R30, 0x2, P1 ;  /* 0x00000003e509d211 */ /* 0x080fe400008f141e */
[----:B------:R-:W-:Y:S01]  /*239c0*/  @!P4 LEA.HI.X R13, R228, R3, R15, 0x2, P2 ;  /* 0x00000003e40dc211 */ /* 0x000fe200010f140f */
[----:B------:R0:W-:Y:S01]  /*239d0*/  @!P3 ST.E.64 desc[UR50][R4.64], R90 ;  /* 0x0000005a0400b985 */ /* 0x0001e2000c101b32 */
[----:B------:R-:W-:-:S03]  /*239e0*/  ISETP.GE.AND P0, PT, R227, UR4, PT ;  /* 0x00000004e3007c0c */ /* 0x000fc6000bf06270 */
[----:B------:R0:W-:Y:S04]  /*239f0*/  @!P5 ST.E.64 desc[UR50][R8.64], R94 ;  /* 0x0000005e0800d985 */ /* 0x0001e8000c101b32 */
[----:B------:R0:W-:Y:S06]  /*23a00*/  @!P4 ST.E.64 desc[UR50][R12.64], R60 ;  /* 0x0000003c0c00c985 */ /* 0x0001ec000c101b32 */
[----:B------:R-:W-:Y:S05]  /*23a10*/  @P0 BRA `(.L_x_617) ;  /* 0x0000000c00280947 */ /* 0x000fea0003800000 */
[----:B------:R-:W-:Y:S02]  /*23a20*/  SHF.R.S32.HI R30, RZ, 0x1f, R227 ;  /* 0x0000001fff1e7819 */ /* 0x000fe400000114e3 */
[----:B------:R-:W-:-:S04]  /*23a30*/  LEA R14, P0, R227, R14, 0x2 ;  /* 0x0000000ee30e7211 */ /* 0x000fc800078010ff */
[----:B------:R-:W-:-:S05]  /*23a40*/  LEA.HI.X R15, R227, R3, R30, 0x2, P0 ;  /* 0x00000003e30f7211 */ /* 0x000fca00000f141e */
[----:B------:R1:W-:Y:S01]  /*23a50*/  ST.E.64 desc[UR50][R14.64], R62 ;  /* 0x0000003e0e007985 */ /* 0x0003e2000c101b32 */
[----:B------:R-:W-:Y:S05]  /*23a60*/  BRA `(.L_x_617) ;  /* 0x0000000c00147947 */ /* 0x000fea0003800000 */
.L_x_603:
[----:B------:R-:W-:Y:S01]  /*23a70*/  ULDC.64 UR6, c[0x0][0xc08] ;  /* 0x0003020000067ab9 */ /* 0x000fe20000000a00 */
[----:B------:R-:W-:Y:S01]  /*23a80*/  ULDC.64 UR4, c[0x0][0xc00] ;  /* 0x0003000000047ab9 */ /* 0x000fe20000000a00 */
[----:B------:R-:W-:Y:S01]  /*23a90*/  ISETP.NE.U32.AND P1, PT, RZ, UR6, PT ;  /* 0x00000006ff007c0c */ /* 0x000fe2000bf25070 */
[----:B------:R-:W-:Y:S01]  /*23aa0*/  IMAD.MOV.U32 R13, RZ, RZ, RZ ;  /* 0x000000ffff0d7224 */ /* 0x000fe200078e00ff */
[----:B------:R-:W-:Y:S01]  /*23ab0*/  ISETP.NE.U32.AND P0, PT, RZ, UR4, PT ;  /* 0x00000004ff007c0c */ /* 0x000fe2000bf05070 */
[----:B------:R-:W4:Y:S01]  /*23ac0*/  S2R R0, SR_TID.X ;  /* 0x0000000000007919 */ /* 0x000f220000002100 */
[----:B------:R-:W-:Y:S02]  /*23ad0*/  ISETP.NE.AND.EX P1, PT, RZ, UR7, PT, P1 ;  /* 0x00000007ff007c0c */ /* 0x000fe4000bf25310 */
[----:B------:R-:W-:Y:S02]  /*23ae0*/  IADD3 R2, P2, R220, UR4, RZ ;  /* 0x00000004dc027c10 */ /* 0x000fe4000ff5e0ff */
[----:B------:R-:W-:-:S02]  /*23af0*/  ISETP.NE.AND.EX P0, PT, RZ, UR5, PT, P0 ;  /* 0x00000005ff007c0c */ /* 0x000fc4000bf05300 */
[----:B------:R-:W-:Y:S01]  /*23b00*/  IADD3.X R3, R221, UR5, RZ, P2, !PT ;  /* 0x00000005dd037c10 */ /* 0x000fe200097fe4ff */
[----:B------:R-:W-:Y:S02]  /*23b10*/  ULDC UR4, c[0x0][0xa88] ;  /* 0x0002a20000047ab9 */ /* 0x000fe40000000800 */
[----:B------:R-:W-:-:S04]  /*23b20*/  IMAD.U32 R20, RZ, RZ, UR4 ;  /* 0x00000004ff147e24 */ /* 0x000fc8000f8e00ff */
[----:B------:R-:W-:-:S04]  /*23b30*/  @P1 IADD3 R220, P2, R220, UR6, RZ ;  /* 0x00000006dcdc1c10 */ /* 0x000fc8000ff5e0ff */
[----:B------:R-:W-:Y:S01]  /*23b40*/  @P1 IADD3.X R221, R221, UR7, RZ, P2, !PT ;  /* 0x00000007dddd1c10 */ /* 0x000fe200097fe4ff */
[----:B------:R0:W5:Y:S04]  /*23b50*/  @P0 LDG.E R13, desc[UR50][R2.64] ;  /* 0x00000032020d0981 */ /* 0x000168000c1e1900 */
[----:B------:R0:W5:Y:S01]  /*23b60*/  @P1 LDG.E R20, desc[UR50][R220.64] ;  /* 0x00000032dc141981 */ /* 0x000162000c1e1900 */
[----:B-1----:R-:W-:Y:S02]  /*23b70*/  ISETP.GT.AND P2, PT, R219, 0x1, PT ;  /* 0x00000001db00780c */ /* 0x002fe40003f44270 */
[----:B----4-:R-:W-:-:S04]  /*23b80*/  IADD3 R24, R0, -0x80, RZ ;  /* 0xffffff8000187810 */ /* 0x010fc80007ffe0ff */
[----:B------:R-:W-:Y:S01]  /*23b90*/  ISETP.GT.AND P3, PT, R24, 0x7f, PT ;  /* 0x0000007f1800780c */ /* 0x000fe20003f64270 */
[----:B0-----:R-:W-:-:S12]  /*23ba0*/  @P1 BRA `(.L_x_622) ;  /* 0x0000000000101947 */ /* 0x001fd80003800000 */
[----:B------:R-:W-:Y:S05]  /*23bb0*/  @!P0 BRA `(.L_x_622) ;  /* 0x00000000000c8947 */ /* 0x000fea0003800000 */
[----:B------:R-:W4:Y:S04]  /*23bc0*/  LDG.E R5, desc[UR50][R2.64] ;  /* 0x0000003202057981 */ /* 0x000f28000c1e1900 */
[----:B-----5:R-:W4:Y:S02]  /*23bd0*/  LDG.E R20, desc[UR50][R2.64+0x4] ;  /* 0x0000043202147981 */ /* 0x020f24000c1e1900 */
[----:B----4-:R-:W-:-:S07]  /*23be0*/  IMAD.IADD R20, R20, 0x1, -R5 ;  /* 0x0000000114147824 */ /* 0x010fce00078e0a05 */
.L_x_622:
[----:B------:R-:W-:Y:S01]  /*23bf0*/  BSSY B1, `(.L_x_623) ;  /* 0x0000036000017945 */ /* 0x000fe20003800000 */
[----:B------:R-:W-:Y:S02]  /*23c00*/  SEL R21, R214, RZ, !P0 ;  /* 0x000000ffd6157207 */ /* 0x000fe40004000000 */
[----:B------:R-:W-:Y:S02]  /*23c10*/  SEL R222, R222, RZ, !P0 ;  /* 0x000000ffdede7207 */ /* 0x000fe40004000000 */
[----:B-----5:R-:W-:Y:S01]  /*23c20*/  SHF.R.S32.HI R12, RZ, 0x1f, R13 ;  /* 0x0000001fff0c7819 */ /* 0x020fe2000001140d */
[----:B------:R-:W-:Y:S06]  /*23c30*/  @P3 BRA `(.L_x_624) ;  /* 0x0000000000c43947 */ /* 0x000fec0003800000 */
[----:B------:R-:W0:Y:S01]  /*23c40*/  LDC R27, c[0x0][0xbe8] ;  /* 0x0002fa00ff1b7b82 */ /* 0x000e220000000800 */
[----:B------:R-:W-:-:S05]  /*23c50*/  IMAD R0, R223, 0x80, R0 ;  /* 0x00000080df007824 */ /* 0x000fca00078e0200 */
[----:B------:R-:W-:Y:S01]  /*23c60*/  IADD3 R25, R0, -0x80, RZ ;  /* 0xffffff8000197810 */ /* 0x000fe20007ffe0ff */
[----:B0-----:R-:W-:-:S05]  /*23c70*/  IMAD R2, R20, R27, RZ ;  /* 0x0000001b14027224 */ /* 0x001fca00078e02ff */
[----:B------:R-:W-:-:S13]  /*23c80*/  ISETP.GE.AND P0, PT, R25, R2, PT ;  /* 0x000000021900720c */ /* 0x000fda0003f06270 */
[----:B------:R-:W-:Y:S05]  /*23c90*/  @P0 BRA `(.L_x_624) ;  /* 0x0000000000ac0947 */ /* 0x000fea0003800000 */
[----:B------:R-:W-:Y:S01]  /*23ca0*/  IMAD.MOV.U32 R0, RZ, RZ, 0x9b8 ;  /* 0x000009b8ff007424 */ /* 0x000fe200078e00ff */
[----:B------:R-:W-:Y:S01]  /*23cb0*/  ISETP.GT.AND P3, PT, R219, 0x1, PT ;  /* 0x00000001db00780c */ /* 0x000fe20003f64270 */
[----:B------:R-:W0:Y:S01]  /*23cc0*/  LDC.64 R28, c[0x0][0xba8] ;  /* 0x0002ea00ff1c7b82 */ /* 0x000e220000000a00 */
[----:B------:R-:W-:Y:S01]  /*23cd0*/  ISETP.NE.AND P0, PT, R27, 0x1, PT ;  /* 0x000000011b00780c */ /* 0x000fe20003f05270 */
[----:B------:R-:W-:Y:S01]  /*23ce0*/  IMAD.MOV.U32 R15, RZ, RZ, R25 ;  /* 0x000000ffff0f7224 */ /* 0x000fe200078e0019 */
[----:B------:R-:W-:-:S05]  /*23cf0*/  SEL R14, R0, 0x978, P3 ;  /* 0x00000978000e7807 */ /* 0x000fca0001800000 */
[----:B------:R-:W1:Y:S08]  /*23d00*/  LDC.64 R6, c[0x0][R14+0x220] ;  /* 0x000088000e067b82 */ /* 0x000e700000000a00 */
[----:B------:R-:W4:Y:S08]  /*23d10*/  LDC.64 R2, c[0x0][R14+0x218] ;  /* 0x000086000e027b82 */ /* 0x000f300000000a00 */
[----:B------:R-:W5:Y:S08]  /*23d20*/  LDC.64 R8, c[0x0][R14+0x228] ;  /* 0x00008a000e087b82 */ /* 0x000f700000000a00 */
[----:B------:R-:W2:Y:S08]  /*23d30*/  LDC.64 R4, c[0x0][R14+0x210] ;  /* 0x000084000e047b82 */ /* 0x000eb00000000a00 */
[----:B------:R-:W3:Y:S08]  /*23d40*/  @P0 LDC R0, c[0x0][0xbec] ;  /* 0x0002fb00ff000b82 */ /* 0x000ef00000000800 */
[----:B------:R-:W5:Y:S01]  /*23d50*/  @P0 LDC R33, c[0x0][0xbf0] ;  /* 0x0002fc00ff210b82 */ /* 0x000f620000000800 */
[----:B-1----:R-:W-:-:S07]  /*23d60*/  IMAD R7, R7, R21, RZ ;  /* 0x0000001507077224 */ /* 0x002fce00078e02ff */
[----:B0-----:R-:W0:Y:S01]  /*23d70*/  @!P3 LDC R28, c[0x0][0xb50] ;  /* 0x0002d400ff1cbb82 */ /* 0x001e220000000800 */
[----:B------:R-:W-:Y:S02]  /*23d80*/  IMAD R7, R6, R222, R7 ;  /* 0x000000de06077224 */ /* 0x000fe400078e0207 */
[----:B---3--:R-:W-:-:S05]  /*23d90*/  @P0 IMAD.HI.U32 R0, R25, R0, RZ ;  /* 0x0000000019000227 */ /* 0x008fca00078e00ff */
[----:B------:R-:W1:Y:S01]  /*23da0*/  @!P3 LDC R29, c[0x0][0xb54] ;  /* 0x0002d500ff1dbb82 */ /* 0x000e620000000800 */
[-C--:B----4-:R-:W-:Y:S02]  /*23db0*/  IMAD R31, R3, R169.reuse, RZ ;  /* 0x000000a9031f7224 */ /* 0x090fe400078e02ff */
[----:B------:R-:W-:Y:S01]  /*23dc0*/  IMAD.WIDE.U32 R10, R2, R169, RZ ;  /* 0x000000a9020a7225 */ /* 0x000fe200078e00ff */
[----:B-----5:R-:W-:-:S03]  /*23dd0*/  @P0 SHF.R.U32.HI R15, RZ, R33, R0 ;  /* 0x00000021ff0f0219 */ /* 0x020fc60000011600 */
[----:B------:R-:W-:Y:S01]  /*23de0*/  IMAD.WIDE.U32 R2, R6, R21, RZ ;  /* 0x0000001506027225 */ /* 0x000fe200078e00ff */
[----:B------:R-:W-:Y:S02]  /*23df0*/  SEL R33, R226, RZ, P3 ;  /* 0x000000ffe2217207 */ /* 0x000fe40001800000 */
[----:B------:R-:W-:Y:S01]  /*23e00*/  IADD3 R0, -R15, RZ, RZ ;  /* 0x000000ff0f007210 */ /* 0x000fe20007ffe1ff */
[----:B------:R-:W-:Y:S01]  /*23e10*/  IMAD.IADD R11, R31, 0x1, R11 ;  /* 0x000000011f0b7824 */ /* 0x000fe200078e020b */
[----:B------:R-:W-:Y:S01]  /*23e20*/  IADD3 R10, P0, P1, R2, R10, R13 ;  /* 0x0000000a020a7210 */ /* 0x000fe2000791e00d */
[----:B------:R-:W-:Y:S02]  /*23e30*/  IMAD.IADD R6, R3, 0x1, R7 ;  /* 0x0000000103067824 */ /* 0x000fe400078e0207 */
[----:B------:R-:W-:-:S04]  /*23e40*/  IMAD.WIDE.U32 R2, R8, R33, RZ ;  /* 0x0000002108027225 */ /* 0x000fc800078e00ff */
[----:B------:R-:W-:Y:S02]  /*23e50*/  IMAD R9, R9, R33, RZ ;  /* 0x0000002109097224 */ /* 0x000fe400078e02ff */
[----:B------:R-:W-:Y:S01]  /*23e60*/  IMAD R7, R27, R0, R25 ;  /* 0x000000001b077224 */ /* 0x000fe200078e0219 */
[----:B------:R-:W-:Y:S01]  /*23e70*/  IADD3.X R0, R6, R11, R12, P0, P1 ;  /* 0x0000000b06007210 */ /* 0x000fe200007e240c */
[----:B------:R-:W-:Y:S01]  /*23e80*/  IMAD.IADD R3, R9, 0x1, R3 ;  /* 0x0000000109037824 */ /* 0x000fe200078e0203 */
[----:B------:R-:W-:Y:S02]  /*23e90*/  IADD3 R2, P0, P1, R15, R10, R2 ;  /* 0x0000000a0f027210 */ /* 0x000fe4000791e002 */
[----:B------:R-:W-:Y:S02]  /*23ea0*/  SHF.R.S32.HI R15, RZ, 0x1f, R15 ;  /* 0x0000001fff0f7819 */ /* 0x000fe4000001140f */
[----:B------:R-:W-:Y:S02]  /*23eb0*/  SHF.R.S32.HI R9, RZ, 0x1f, R7 ;  /* 0x0000001fff097819 */ /* 0x000fe40000011407 */
[----:B------:R-:W-:Y:S01]  /*23ec0*/  IADD3.X R3, R15, R0, R3, P0, P1 ;  /* 0x000000000f037210 */ /* 0x000fe200007e2403 */
[----:B--2---:R-:W-:-:S04]  /*23ed0*/  IMAD R0, R5, R7, RZ ;  /* 0x0000000705007224 */ /* 0x004fc800078e02ff */
[C---:B------:R-:W-:Y:S02]  /*23ee0*/  IMAD R9, R4.reuse, R9, R0 ;  /* 0x0000000904097224 */ /* 0x040fe400078e0200 */
[----:B------:R-:W-:-:S04]  /*23ef0*/  IMAD.WIDE.U32 R2, R4, R7, R2 ;  /* 0x0000000704027225 */ /* 0x000fc800078e0002 */
[----:B------:R-:W-:Y:S01]  /*23f00*/  IMAD.IADD R0, R3, 0x1, R9 ;  /* 0x0000000103007824 */ /* 0x000fe200078e0209 */
[C---:B0-----:R-:W-:Y:S02]  /*23f10*/  LEA R4, P0, R2.reuse, R28, 0x2 ;  /* 0x0000001c02047211 */ /* 0x041fe400078010ff */
[----:B------:R-:W-:Y:S02]  /*23f20*/  MOV R3, 0xff800000 ;  /* 0xff80000000037802 */ /* 0x000fe40000000f00 */
[----:B-1----:R-:W-:-:S05]  /*23f30*/  LEA.HI.X R5, R2, R29, R0, 0x2, P0 ;  /* 0x0000001d02057211 */ /* 0x002fca00000f1400 */
[----:B------:R0:W-:Y:S04]  /*23f40*/  STG.E desc[UR50][R4.64], R3 ;  /* 0x0000000304007986 */ /* 0x0001e8000c101932 */
.L_x_624:
[----:B------:R-:W-:Y:S05]  /*23f50*/  BSYNC B1 ;  /* 0x0000000000017941 */ /* 0x000fea0003800000 */
.L_x_623:
[----:B------:R-:W-:Y:S05]  /*23f60*/  @P2 BRA `(.L_x_617) ;  /* 0x0000000400d42947 */ /* 0x000fea0003800000 */
[----:B------:R-:W1:Y:S01]  /*23f70*/  LDC R25, c[0x0][0xbe8] ;  /* 0x0002fa00ff197b82 */ /* 0x000e620000000800 */
[----:B------:R-:W-:Y:S01]  /*23f80*/  SHF.R.S32.HI R6, RZ, 0x1f, R24 ;  /* 0x0000001fff067819 */ /* 0x000fe20000011418 */
[----:B------:R-:W-:Y:S01]  /*23f90*/  ULDC.64 UR4, c[0x0][0xaa0] ;  /* 0x0002a80000047ab9 */ /* 0x000fe20000000a00 */
[----:B------:R-:W-:Y:S01]  /*23fa0*/  ULDC.64 UR6, c[0x0][0xaf0] ;  /* 0x0002bc0000067ab9 */ /* 0x000fe20000000a00 */
[----:B------:R-:W-:Y:S01]  /*23fb0*/  IMAD R0, R12, UR4, RZ ;  /* 0x000000040c007c24 */ /* 0x000fe2000f8e02ff */
[----:B------:R-:W-:Y:S01]  /*23fc0*/  LEA.HI R6, R6, R24, RZ, 0x3 ;  /* 0x0000001806067211 */ /* 0x000fe200078f18ff */
[----:B0-----:R-:W-:-:S03]  /*23fd0*/  IMAD.WIDE.U32 R2, R13, UR4, RZ ;  /* 0x000000040d027c25 */ /* 0x001fc6000f8e00ff */
[----:B------:R-:W-:Y:S01]  /*23fe0*/  SHF.R.S32.HI R6, RZ, 0x3, R6 ;  /* 0x00000003ff067819 */ /* 0x000fe20000011406 */
[----:B------:R-:W-:Y:S01]  /*23ff0*/  IMAD R5, R13, UR5, R0 ;  /* 0x000000050d057c24 */ /* 0x000fe2000f8e0200 */
[----:B------:R-:W-:-:S03]  /*24000*/  ULDC.64 UR4, c[0x0][0xae8] ;  /* 0x0002ba0000047ab9 */ /* 0x000fc60000000a00 */
[----:B------:R-:W-:Y:S02]  /*24010*/  IMAD R0, R217, 0x20, R6 ;  /* 0x00000020d9007824 */ /* 0x000fe400078e0206 */
[----:B------:R-:W-:Y:S02]  /*24020*/  IMAD.IADD R3, R3, 0x1, R5 ;  /* 0x0000000103037824 */ /* 0x000fe400078e0205 */
[----:B------:R-:W-:Y:S02]  /*24030*/  IMAD R9, R223, 0x80, R0 ;  /* 0x00000080df097824 */ /* 0x000fe400078e0200 */
[----:B------:R-:W-:-:S03]  /*24040*/  IMAD.WIDE.U32 R2, R169, UR4, R2 ;  /* 0x00000004a9027c25 */ /* 0x000fc6000f8e0002 */
[----:B------:R-:W-:Y:S01]  /*24050*/  MOV R5, R9 ;  /* 0x0000000900057202 */ /* 0x000fe20000000f00 */
[----:B------:R-:W-:Y:S01]  /*24060*/  IMAD R3, R169, UR5, R3 ;  /* 0x00000005a9037c24 */ /* 0x000fe2000f8e0203 */
[----:B-1----:R-:W-:Y:S01]  /*24070*/  ISETP.NE.AND P0, PT, R25, 0x1, PT ;  /* 0x000000011900780c */ /* 0x002fe20003f05270 */
[----:B------:R-:W-:Y:S01]  /*24080*/  ULDC.64 UR4, c[0x0][0xae0] ;  /* 0x0002b80000047ab9 */ /* 0x000fe20000000a00 */
[----:B------:R-:W-:-:S11]  /*24090*/  IMAD.WIDE.U32 R2, R21, UR6, R2 ;  /* 0x0000000615027c25 */ /* 0x000fd6000f8e0002 */
[----:B------:R-:W0:Y:S08]  /*240a0*/  @P0 LDC R4, c[0x0][0xbec] ;  /* 0x0002fb00ff040b82 */ /* 0x000e300000000800 */
[----:B------:R-:W1:Y:S01]  /*240b0*/  @P0 LDC R7, c[0x0][0xbf0] ;  /* 0x0002fc00ff070b82 */ /* 0x000e620000000800 */
[----:B0-----:R-:W-:-:S04]  /*240c0*/  @P0 IMAD.HI.U32 R0, R9, R4, RZ ;  /* 0x0000000409000227 */ /* 0x001fc800078e00ff */
[----:B------:R-:W-:Y:S01]  /*240d0*/  IMAD R4, R222, UR6, RZ ;  /* 0x00000006de047c24 */ /* 0x000fe2000f8e02ff */
[----:B-1----:R-:W-:-:S03]  /*240e0*/  @P0 SHF.R.U32.HI R5, RZ, R7, R0 ;  /* 0x00000007ff050219 */ /* 0x002fc60000011600 */
[----:B------:R-:W-:Y:S01]  /*240f0*/  IMAD R7, R21, UR7, R4 ;  /* 0x0000000715077c24 */ /* 0x000fe2000f8e0204 */
[--C-:B------:R-:W-:Y:S01]  /*24100*/  SHF.R.S32.HI R0, RZ, 0x1f, R5.reuse ;  /* 0x0000001fff007819 */ /* 0x100fe20000011405 */
[----:B------:R-:W-:Y:S02]  /*24110*/  IMAD.MOV R4, RZ, RZ, -R5 ;  /* 0x000000ffff047224 */ /* 0x000fe400078e0a05 */
[----:B------:R-:W-:Y:S02]  /*24120*/  IMAD.IADD R3, R3, 0x1, R7 ;  /* 0x0000000103037824 */ /* 0x000fe400078e0207 */
[----:B------:R-:W-:Y:S02]  /*24130*/  IMAD R0, R0, UR4, RZ ;  /* 0x0000000400007c24 */ /* 0x000fe4000f8e02ff */
[----:B------:R-:W-:Y:S02]  /*24140*/  IMAD R7, R25, R4, R9 ;  /* 0x0000000419077224 */ /* 0x000fe400078e0209 */
[----:B------:R-:W-:-:S02]  /*24150*/  IMAD R9, R5, UR5, R0 ;  /* 0x0000000505097c24 */ /* 0x000fc4000f8e0200 */
[----:B------:R-:W-:Y:S01]  /*24160*/  IMAD.WIDE.U32 R2, R5, UR4, R2 ;  /* 0x0000000405027c25 */ /* 0x000fe2000f8e0002 */
[----:B------:R-:W-:Y:S01]  /*24170*/  SHF.R.S32.HI R0, RZ, 0x1f, R7 ;  /* 0x0000001fff007819 */ /* 0x000fe20000011407 */
[----:B------:R-:W-:Y:S02]  /*24180*/  ULDC.64 UR4, c[0x0][0xad8] ;  /* 0x0002b60000047ab9 */ /* 0x000fe40000000a00 */
[----:B------:R-:W-:Y:S01]  /*24190*/  IMAD.IADD R3, R3, 0x1, R9 ;  /* 0x0000000103037824 */ /* 0x000fe200078e0209 */
[----:B------:R-:W-:Y:S01]  /*241a0*/  SHF.L.U32 R9, R217, 0x3, RZ ;  /* 0x00000003d9097819 */ /* 0x000fe200000006ff */
[----:B------:R-:W-:Y:S02]  /*241b0*/  IMAD R0, R0, UR4, RZ ;  /* 0x0000000400007c24 */ /* 0x000fe4000f8e02ff */
[----:B------:R-:W-:-:S04]  /*241c0*/  IMAD.WIDE.U32 R4, R7, UR4, R2 ;  /* 0x0000000407047c25 */ /* 0x000fc8000f8e0002 */
[----:B------:R-:W-:Y:S01]  /*241d0*/  IMAD R3, R7, UR5, R0 ;  /* 0x0000000507037c24 */ /* 0x000fe2000f8e0200 */
[----:B------:R-:W-:Y:S01]  /*241e0*/  ULDC.64 UR4, c[0x0][0xa80] ;  /* 0x0002a00000047ab9 */ /* 0x000fe20000000a00 */
[----:B------:R-:W-:Y:S01]  /*241f0*/  VIADD R7, R9, 0x40 ;  /* 0x0000004009077836 */ /* 0x000fe20000000000 */
[C---:B------:R-:W-:Y:S01]  /*24200*/  LEA R2, P0, R4.reuse, UR4, 0x1 ;  /* 0x0000000404027c11 */ /* 0x040fe2000f8008ff */
[----:B------:R-:W-:Y:S01]  /*24210*/  IMAD.IADD R3, R5, 0x1, R3 ;  /* 0x0000000105037824 */ /* 0x000fe200078e0203 */
[----:B------:R-:W-:Y:S01]  /*24220*/  UMOV UR4, 0xffffffff ;  /* 0xffffffff00047882 */ /* 0x000fe20000000000 */
[----:B------:R-:W-:Y:S02]  /*24230*/  SHF.R.S32.HI R5, RZ, 0x1f, R9 ;  /* 0x0000001fff057819 */ /* 0x000fe40000011409 */
[----:B------:R-:W-:Y:S02]  /*24240*/  SHF.R.S32.HI R8, RZ, 0x1f, R7 ;  /* 0x0000001fff087819 */ /* 0x000fe40000011407 */
[----:B------:R-:W-:Y:S01]  /*24250*/  LEA.HI.X R3, R4, UR5, R3, 0x1, P0 ;  /* 0x0000000504037c11 */ /* 0x000fe200080f0c03 */
[----:B------:R-:W-:Y:S06]  /*24260*/  BRA.DIV UR4, `(.L_x_625) ;  /* 0x000000ba04907947 */ /* 0x000fec000b800000 */
[----:B------:R0:W1:Y:S04]  /*24270*/  SHFL.IDX PT, R0, R3, RZ, 0x181f ;  /* 0x00181fff03007589 */ /* 0x00006800000e0000 */
[----:B------:R0:W4:Y:S02]  /*24280*/  SHFL.IDX PT, R14, R2, RZ, 0x181f ;  /* 0x00181fff020e7589 */ /* 0x00012400000e0000 */
.L_x_910:
[----:B------:R-:W-:Y:S01]  /*24290*/  IMAD R25, R20, R25, RZ ;  /* 0x0000001914197224 */ /* 0x000fe200078e02ff */
[----:B------:R-:W-:Y:S01]  /*242a0*/  BSSY B1, `(.L_x_626) ;  /* 0x000000d000017945 */ /* 0x000fe20003800000 */
[----:B------:R-:W-:-:S05]  /*242b0*/  IMAD R6, R223, 0x80, R6 ;  /* 0x00000080df067824 */ /* 0x000fca00078e0206 */
[----:B------:R-:W-:-:S13]  /*242c0*/  ISETP.GE.AND P0, PT, R6, R25, PT ;  /* 0x000000190600720c */ /* 0x000fda0003f06270 */
[----:B------:R-:W-:Y:S05]  /*242d0*/  @P0 BRA `(.L_x_627) ;  /* 0x0000000000240947 */ /* 0x000fea0003800000 */
[----:B------:R-:W-:Y:S02]  /*242e0*/  ULDC UR4, c[0x0][0xac8] ;  /* 0x0002b20000047ab9 */ /* 0x000fe40000000800 */
[----:B------:R-:W-:Y:S02]  /*242f0*/  ISETP.GE.AND P2, PT, R9, UR4, PT ;  /* 0x0000000409007c0c */ /* 0x000fe4000bf46270 */
[----:B------:R-:W-:-:S11]  /*24300*/  ISETP.GE.AND P3, PT, R7, UR4, PT ;  /* 0x0000000407007c0c */ /* 0x000fd6000bf66270 */
[-C--:B----4-:R-:W-:Y:S02]  /*24310*/  @!P2 LEA R10, P0, R9, R14.reuse, 0x1 ;  /* 0x0000000e090aa211 */ /* 0x090fe400078008ff */
[----:B------:R-:W-:Y:S02]  /*24320*/  @!P3 LEA R14, P1, R7, R14, 0x1 ;  /* 0x0000000e070eb211 */ /* 0x000fe400078208ff */
[-C--:B-1----:R-:W-:Y:S02]  /*24330*/  @!P2 LEA.HI.X R11, R9, R0.reuse, R5, 0x1, P0 ;  /* 0x00000000090ba211 */ /* 0x082fe400000f0c05 */
[----:B------:R-:W-:-:S03]  /*24340*/  @!P3 LEA.HI.X R15, R7, R0, R8, 0x1, P1 ;  /* 0x00000000070fb211 */ /* 0x000fc600008f0c08 */
[----:B------:R1:W-:Y:S04]  /*24350*/  @!P2 ST.E.128 desc[UR50][R10.64], RZ ;  /* 0x000000ff0a00a985 */ /* 0x0003e8000c101d32 */
[----:B------:R1:W-:Y:S02]  /*24360*/  @!P3 ST.E.128 desc[UR50][R14.64], RZ ;  /* 0x000000ff0e00b985 */ /* 0x0003e4000c101d32 */
.L_x_627:
[----:B------:R-:W-:Y:S05]  /*24370*/  BSYNC B1 ;  /* 0x0000000000017941 */ /* 0x000fea0003800000 */
.L_x_626:
[----:B------:R-:W-:-:S03]  /*24380*/  UMOV UR4, 0xffffffff ;  /* 0xffffffff00047882 */ /* 0x000fc60000000000 */
[----:B------:R-:W-:Y:S05]  /*24390*/  BRA.DIV UR4, `(.L_x_628) ;  /* 0x000000ba04787947 */ /* 0x000fea000b800000 */
[----:B-1----:R1:W0:Y:S04]  /*243a0*/  SHFL.IDX PT, R0, R3, 0x1, 0x181f ;  /* 0x00381f0003007f89 */ /* 0x00222800000e0000 */
[----:B----4-:R1:W4:Y:S02]  /*243b0*/  SHFL.IDX PT, R14, R2, 0x1, 0x181f ;  /* 0x00381f00020e7f89 */ /* 0x01032400000e0000 */
.L_x_914:
[----:B------:R-:W-:Y:S01]  /*243c0*/  IADD3 R4, R6, 0x20, RZ ;  /* 0x0000002006047810 */ /* 0x000fe20007ffe0ff */
[----:B------:R-:W-:Y:S03]  /*243d0*/  BSSY B1, `(.L_x_629) ;  /* 0x000000c000017945 */ /* 0x000fe60003800000 */
[----:B------:R-:W-:-:S13]  /*243e0*/  ISETP.GE.AND P0, PT, R4, R25, PT ;  /* 0x000000190400720c */ /* 0x000fda0003f06270 */
[----:B------:R-:W-:Y:S05]  /*243f0*/  @P0 BRA `(.L_x_630) ;  /* 0x0000000000240947 */ /* 0x000fea0003800000 */
[----:B------:R-:W-:Y:S02]  /*24400*/  ULDC UR4, c[0x0][0xac8] ;  /* 0x0002b20000047ab9 */ /* 0x000fe40000000800 */
[----:B------:R-:W-:Y:S02]  /*24410*/  ISETP.GE.AND P2, PT, R9, UR4, PT ;  /* 0x0000000409007c0c */ /* 0x000fe4000bf46270 */
[----:B------:R-:W-:-:S11]  /*24420*/  ISETP.GE.AND P3, PT, R7, UR4, PT ;  /* 0x0000000407007c0c */ /* 0x000fd6000bf66270 */
[-C--:B----4-:R-:W-:Y:S02]  /*24430*/  @!P2 LEA R10, P0, R9, R14.reuse, 0x1 ;  /* 0x0000000e090aa211 */ /* 0x090fe400078008ff */
[----:B------:R-:W-:Y:S02]  /*24440*/  @!P3 LEA R14, P1, R7, R14, 0x1 ;  /* 0x0000000e070eb211 */ /* 0x000fe400078208ff */
[-C--:B0-----:R-:W-:Y:S02]  /*24450*/  @!P2 LEA.HI.X R11, R9, R0.reuse, R5, 0x1, P0 ;  /* 0x00000000090ba211 */ /* 0x081fe400000f0c05 */
[----:B------:R-:W-:-:S03]  /*24460*/  @!P3 LEA.HI.X R15, R7, R0, R8, 0x1, P1 ;  /* 0x00000000070fb211 */ /* 0x000fc600008f0c08 */
[----:B------:R0:W-:Y:S04]  /*24470*/  @!P2 ST.E.128 desc[UR50][R10.64], RZ ;  /* 0x000000ff0a00a985 */ /* 0x0001e8000c101d32 */
[----:B------:R0:W-:Y:S02]  /*24480*/  @!P3 ST.E.128 desc[UR50][R14.64], RZ ;  /* 0x000000ff0e00b985 */ /* 0x0001e4000c101d32 */
.L_x_630:
[----:B------:R-:W-:Y:S05]  /*24490*/  BSYNC B1 ;  /* 0x0000000000017941 */ /* 0x000fea0003800000 */
.L_x_629:
[----:B------:R-:W-:-:S03]  /*244a0*/  UMOV UR4, 0xffffffff ;  /* 0xffffffff00047882 */ /* 0x000fc60000000000 */
[----:B------:R-:W-:Y:S05]  /*244b0*/  BRA.DIV UR4, `(.L_x_631) ;  /* 0x000000ba04787947 */ /* 0x000fea000b800000 */
[----:B0-----:R0:W0:Y:S04]  /*244c0*/  SHFL.IDX PT, R0, R3, 0x2, 0x181f ;  /* 0x00581f0003007f89 */ /* 0x00102800000e0000 */
[----:B----4-:R4:W0:Y:S02]  /*244d0*/  SHFL.IDX PT, R14, R2, 0x2, 0x181f ;  /* 0x00581f00020e7f89 */ /* 0x01082400000e0000 */
.L_x_918:
[----:B------:R-:W-:Y:S01]  /*244e0*/  VIADD R4, R6, 0x40 ;  /* 0x0000004006047836 */ /* 0x000fe20000000000 */
[----:B------:R-:W-:Y:S04]  /*244f0*/  BSSY B1, `(.L_x_632) ;  /* 0x000000c000017945 */ /* 0x000fe80003800000 */
[----:B------:R-:W-:-:S13]  /*24500*/  ISETP.GE.AND P0, PT, R4, R25, PT ;  /* 0x000000190400720c */ /* 0x000fda0003f06270 */
[----:B------:R-:W-:Y:S05]  /*24510*/  @P0 BRA `(.L_x_633) ;  /* 0x0000000000240947 */ /* 0x000fea0003800000 */
[----:B------:R-:W-:Y:S02]  /*24520*/  ULDC UR4, c[0x0][0xac8] ;  /* 0x0002b20000047ab9 */ /* 0x000fe40000000800 */
[----:B------:R-:W-:Y:S02]  /*24530*/  ISETP.GE.AND P2, PT, R9, UR4, PT ;  /* 0x0000000409007c0c */ /* 0x000fe4000bf46270 */
[----:B------:R-:W-:-:S11]  /*24540*/  ISETP.GE.AND P3, PT, R7, UR4, PT ;  /* 0x0000000407007c0c */ /* 0x000fd6000bf66270 */
[-C--:B0-----:R-:W-:Y:S02]  /*24550*/  @!P2 LEA R10, P0, R9, R14.reuse, 0x1 ;  /* 0x0000000e090aa211 */ /* 0x081fe400078008ff */
[----:B------:R-:W-:Y:S02]  /*24560*/  @!P3 LEA R14, P1, R7, R14, 0x1 ;  /* 0x0000000e070eb211 */ /* 0x000fe400078208ff */
[-C--:B------:R-:W-:Y:S02]  /*24570*/  @!P2 LEA.HI.X R11, R9, R0.reuse, R5, 0x1, P0 ;  /* 0x00000000090ba211 */ /* 0x080fe400000f0c05 */
[----:B------:R-:W-:-:S03]  /*24580*/  @!P3 LEA.HI.X R15, R7, R0, R8, 0x1, P1 ;  /* 0x00000000070fb211 */ /* 0x000fc600008f0c08 */
[----:B------:R0:W-:Y:S04]  /*24590*/  @!P2 ST.E.128 desc[UR50][R10.64], RZ ;  /* 0x000000ff0a00a985 */ /* 0x0001e8000c101d32 */
[----:B------:R0:W-:Y:S02]  /*245a0*/  @!P3 ST.E.128 desc[UR50][R14.64], RZ ;  /* 0x000000ff0e00b985 */ /* 0x0001e4000c101d32 */
.L_x_633:
[----:B------:R-:W-:Y:S05]  /*245b0*/  BSYNC B1 ;  /* 0x0000000000017941 */ /* 0x000fea0003800000 */
.L_x_632:
[----:B------:R-:W-:-:S03]  /*245c0*/  UMOV UR4, 0xffffffff ;  /* 0xffffffff00047882 */ /* 0x000fc60000000000 */
[----:B------:R-:W-:Y:S05]  /*245d0*/  BRA.DIV UR4, `(.L_x_634) ;  /* 0x000000ba04787947 */ /* 0x000fea000b800000 */
[----:B0-----:R0:W0:Y:S04]  /*245e0*/  SHFL.IDX PT, R0, R3, 0x3, 0x181f ;  /* 0x00781f0003007f89 */ /* 0x00102800000e0000 */
[----:B------:R0:W0:Y:S02]  /*245f0*/  SHFL.IDX PT, R14, R2, 0x3, 0x181f ;  /* 0x00781f00020e7f89 */ /* 0x00002400000e0000 */
.L_x_922:
[----:B01--4-:R-:W-:-:S05]  /*24600*/  VIADD R2, R6, 0x60 ;  /* 0x0000006006027836 */ /* 0x013fca0000000000 */
[----:B------:R-:W-:-:S13]  /*24610*/  ISETP.GE.AND P0, PT, R2, R25, PT ;  /* 0x000000190200720c */ /* 0x000fda0003f06270 */
[----:B------:R-:W-:Y:S05]  /*24620*/  @P0 BRA `(.L_x_617) ;  /* 0x0000000000240947 */ /* 0x000fea0003800000 */
[----:B------:R-:W-:Y:S02]  /*24630*/  ULDC UR4, c[0x0][0xac8] ;  /* 0x0002b20000047ab9 */ /* 0x000fe40000000800 */
[----:B------:R-:W-:Y:S02]  /*24640*/  ISETP.GE.AND P2, PT, R9, UR4, PT ;  /* 0x0000000409007c0c */ /* 0x000fe4000bf46270 */
[----:B------:R-:W-:-:S11]  /*24650*/  ISETP.GE.AND P3, PT, R7, UR4, PT ;  /* 0x0000000407007c0c */ /* 0x000fd6000bf66270 */
[-C--:B------:R-:W-:Y:S02]  /*24660*/  @!P2 LEA R2, P0, R9, R14.reuse, 0x1 ;  /* 0x0000000e0902a211 */ /* 0x080fe400078008ff */
[----:B------:R-:W-:Y:S02]  /*24670*/  @!P3 LEA R14, P1, R7, R14, 0x1 ;  /* 0x0000000e070eb211 */ /* 0x000fe400078208ff */
[-C--:B------:R-:W-:Y:S02]  /*24680*/  @!P2 LEA.HI.X R3, R9, R0.reuse, R5, 0x1, P0 ;  /* 0x000000000903a211 */ /* 0x080fe400000f0c05 */
[----:B------:R-:W-:-:S03]  /*24690*/  @!P3 LEA.HI.X R15, R7, R0, R8, 0x1, P1 ;  /* 0x00000000070fb211 */ /* 0x000fc600008f0c08 */
[----:B------:R0:W-:Y:S04]  /*246a0*/  @!P2 ST.E.128 desc[UR50][R2.64], RZ ;  /* 0x000000ff0200a985 */ /* 0x0001e8000c101d32 */
[----:B------:R0:W-:Y:S02]  /*246b0*/  @!P3 ST.E.128 desc[UR50][R14.64], RZ ;  /* 0x000000ff0e00b985 */ /* 0x0001e4000c101d32 */
.L_x_617:
[----:B------:R-:W-:Y:S05]  /*246c0*/  BSYNC B0 ;  /* 0x0000000000007941 */ /* 0x000fea0003800000 */
.L_x_602:
[----:B------:R-:W-:Y:S02]  /*246d0*/  ULDC UR4, c[0x0][0xc3c] ;  /* 0x00030f0000047ab9 */ /* 0x000fe40000000800 */
[----:B--2---:R-:W-:-:S13]  /*246e0*/  ISETP.GE.AND P0, PT, R139, UR4, PT ;  /* 0x000000048b007c0c */ /* 0x004fda000bf06270 */
[----:B------:R-:W-:Y:S05]  /*246f0*/  @!P0 BRA `(.L_x_635) ;  /* 0xfffffdcc009c8947 */ /* 0x000fea000383ffff */
[----:B------:R-:W-:Y:S05]  /*24700*/  BRA `(.L_x_423) ;  /* 0x0000008000a47947 */ /* 0x000fea0003800000 */
.L_x_421:
[----:B------:R-:W-:-:S08]  /*24710*/  NOP ;  /* 0x0000000000007918 */ /* 0x000fd00000000000 */
[----:B------:R-:W0:-:S00]  /*24720*/  USETMAXREG.DEALLOC.CTAPOOL 0x28 ;  /* 0x00000028000079c8 */ /* 0x000e0000080e0500 */
[----:B0-----:R-:W2:Y:S01]  /*24730*/  LDL.LU R3, [R1] ;  /* 0x0000000001037983 */ /* 0x001ea20000300800 */
[----:B------:R-:W-:-:S06]  /*24740*/  LOP3.LUT R0, R0, 0x3, RZ, 0xc0, !PT ;  /* 0x0000000300007812 */ /* 0x000fcc00078ec0ff */
[----:B------:R-:W0:Y:S02]  /*24750*/  SHFL.IDX PT, R0, R0, RZ, 0x1f ;  /* 0x00001fff00007589 */ /* 0x000e2400000e0000 */
[----:B0-----:R-:W-:-:S13]  /*24760*/  ISETP.NE.AND P0, PT, R0, RZ, PT ;  /* 0x000000ff0000720c */ /* 0x001fda0003f05270 */
[----:B------:R-:W-:Y:S01]  /*24770*/  @P0 BAR.SYNC.DEFER_BLOCKING 0x5, 0x180 ;  /* 0x0146000000000b1d */ /* 0x000fe20000010000 */
[----:B--2---:R-:W-:-:S04]  /*24780*/  LOP3.LUT R3, R3, 0xfffffeff, RZ, 0xc0, !PT ;  /* 0xfffffeff03037812 */ /* 0x004fc800078ec0ff */
[----:B------:R-:W-:-:S05]  /*24790*/  @P0 LOP3.LUT R3, R3, 0x100, RZ, 0xfc, !PT ;  /* 0x0000010003030812 */ /* 0x000fca00078efcff */
[----:B------:R0:W-:Y:S02]  /*247a0*/  STL [R1], R3 ;  /* 0x0000000301007387 */ /* 0x0001e40000100800 */
[----:B0-----:R-:W-:-:S04]  /*247b0*/  @P0 MOV R3, 0x400 ;  /* 0x0000040000030802 */ /* 0x001fc80000000f00 */
[----:B------:R-:W-:-:S05]  /*247c0*/  @P0 LEA R2, R2, R3, 0x18 ;  /* 0x0000000302020211 */ /* 0x000fca00078ec0ff */
[----:B------:R0:W1:Y:S01]  /*247d0*/  @P0 LDS.128 R16, [R2+0x298d0] ;  /* 0x0298d00002100984 */ /* 0x0000620000000c00 */
[----:B------:R-:W-:Y:S06]  /*247e0*/  @P0 BAR.ARV 0x4, 0x180 ;  /* 0x0106000000000b1d */ /* 0x000fec0000002000 */
[----:B------:R-:W-:Y:S05]  /*247f0*/  @P0 BRA `(.L_x_636) ;  /* 0x0000000800980947 */ /* 0x000fea0003800000 */
[----:B------:R-:W2:Y:S01]  /*24800*/  S2R R4, SR_TID.X ;  /* 0x0000000000047919 */ /* 0x000ea20000002100 */
[----:B------:R-:W-:Y:S01]  /*24810*/  ULDC UR4, c[0x0][0xc3c] ;  /* 0x00030f0000047ab9 */ /* 0x000fe20000000800 */
[----:B------:R-:W-:Y:S01]  /*24820*/  IMAD.MOV.U32 R0, RZ, RZ, RZ ;  /* 0x000000ffff007224 */ /* 0x000fe200078e00ff */
[----:B------:R-:W-:Y:S01]  /*24830*/  MOV R9, RZ ;  /* 0x000000ff00097202 */ /* 0x000fe20000000f00 */
[----:B------:R-:W3:Y:S01]  /*24840*/  S2UR UR6, SR_CTAID.X ;  /* 0x00000000000679c3 */ /* 0x000ee20000002500 */
[----:B------:R-:W-:Y:S01]  /*24850*/  ULDC UR5, c[0x0][0xc38] ;  /* 0x00030e0000057ab9 */ /* 0x000fe20000000800 */
[----:B--2---:R-:W-:-:S04]  /*24860*/  LOP3.LUT R7, R4, 0x1f, RZ, 0xc0, !PT ;  /* 0x0000001f04077812 */ /* 0x004fc800078ec0ff */
[----:B------:R-:W-:-:S04]  /*24870*/  ISETP.NE.AND P0, PT, R7, 0x1f, PT ;  /* 0x0000001f0700780c */ /* 0x000fc80003f05270 */
[----:B------:R-:W-:-:S13]  /*24880*/  ISETP.GE.OR P1, PT, R7, UR4, !P0 ;  /* 0x0000000407007c0c */ /* 0x000fda000c726670 */
[----:B------:R-:W2:Y:S08]  /*24890*/  @!P1 LDC.64 R4, c[0x0][0xc80] ;  /* 0x00032000ff049b82 */ /* 0x000eb00000000a00 */
[----:B0-----:R-:W0:Y:S01]  /*248a0*/  @!P1 LDC.64 R2, c[0x0][0xc78] ;  /* 0x00031e00ff029b82 */ /* 0x001e220000000a00 */
[----:B--2---:R-:W-:-:S05]  /*248b0*/  @!P1 IMAD.WIDE.U32 R4, R7, 0x4, R4 ;  /* 0x0000000407049825 */ /* 0x004fca00078e0004 */
[----:B------:R-:W2:Y:S01]  /*248c0*/  @!P1 LDG.E R0, desc[UR50][R4.64] ;  /* 0x0000003204009981 */ /* 0x000ea2000c1e1900 */
[----:B0-----:R-:W-:-:S05]  /*248d0*/  @!P1 IMAD.WIDE.U32 R2, R7, 0x4, R2 ;  /* 0x0000000407029825 */ /* 0x001fca00078e0002 */
[----:B------:R-:W2:Y:S01]  /*248e0*/  @!P1 LDG.E R9, desc[UR50][R2.64] ;  /* 0x0000003202099981 */ /* 0x000ea2000c1e1900 */
[C---:B------:R-:W-:Y:S02]  /*248f0*/  ISETP.NE.AND P1, PT, R7.reuse, RZ, PT ;  /* 0x000000ff0700720c */ /* 0x040fe40003f25270 */
[C---:B------:R-:W-:Y:S02]  /*24900*/  ISETP.GE.U32.AND P2, PT, R7.reuse, 0x2, PT ;  /* 0x000000020700780c */ /* 0x040fe40003f46070 */
[C---:B------:R-:W-:Y:S02]  /*24910*/  ISETP.GE.U32.AND P3, PT, R7.reuse, 0x4, PT ;  /* 0x000000040700780c */ /* 0x040fe40003f66070 */
[C---:B------:R-:W-:Y:S02]  /*24920*/  ISETP.GE.U32.AND P4, PT, R7.reuse, 0x8, PT ;  /* 0x000000080700780c */ /* 0x040fe40003f86070 */
[----:B------:R-:W-:Y:S01]  /*24930*/  ISETP.GE.U32.AND P5, PT, R7, 0x10, PT ;  /* 0x000000100700780c */ /* 0x000fe20003fa6070 */
[----:B------:R-:W-:Y:S01]  /*24940*/  UMOV UR4, URZ ;  /* 0x0000003f00047c82 */ /* 0x000fe20008000000 */
        /* <DEDUP_REMOVED lines=11> */
[----:B0-----:R-:W-:-:S04]  /*24a00*/  SEL R2, R2, RZ, P4 ;  /* 0x000000ff02027207 */ /* 0x001fc80002000000 */
[----:B------:R-:W-:-:S05]  /*24a10*/  IADD3 R2, R3, R2, RZ ;  /* 0x0000000203027210 */ /* 0x000fca0007ffe0ff */
[----:B------:R-:W0:Y:S02]  /*24a20*/  SHFL.UP PT, R4, R2, 0x10, RZ ;  /* 0x0600000002047989 */ /* 0x000e2400000e00ff */
[----:B0-----:R-:W-:-:S05]  /*24a30*/  SEL R5, R4, RZ, P5 ;  /* 0x000000ff04057207 */ /* 0x001fca0002800000 */
[----:B------:R-:W-:-:S05]  /*24a40*/  IMAD.IADD R5, R2, 0x1, R5 ;  /* 0x0000000102057824 */ /* 0x000fca00078e0205 */
[----:B------:R-:W0:Y:S02]  /*24a50*/  SHFL.IDX PT, R6, R5, 0x1f, 0x1f ;  /* 0x03e01f0005067f89 */ /* 0x000e2400000e0000 */
[----:B0-----:R-:W-:-:S05]  /*24a60*/  IMAD R6, R6, UR5, RZ ;  /* 0x0000000506067c24 */ /* 0x001fca000f8e02ff */
[----:B---3--:R-:W-:Y:S01]  /*24a70*/  ISETP.GT.AND P6, PT, R6, UR6, PT ;  /* 0x0000000606007c0c */ /* 0x008fe2000bfc4270 */
[----:B------:R-:W-:-:S12]  /*24a80*/  IMAD.MOV.U32 R3, RZ, RZ, R6 ;  /* 0x000000ffff037224 */ /* 0x000fd800078e0006 */
[----:B------:R-:W-:Y:S05]  /*24a90*/  @P6 BRA `(.L_x_637) ;  /* 0x0000000000a06947 */ /* 0x000fea0003800000 */
[----:B------:R-:W-:Y:S01]  /*24aa0*/  IMAD.MOV.U32 R6, RZ, RZ, R3 ;  /* 0x000000ffff067224 */ /* 0x000fe200078e0003 */
[----:B------:R-:W-:Y:S01]  /*24ab0*/  UMOV UR4, URZ ;  /* 0x0000003f00047c82 */ /* 0x000fe20008000000 */
[----:B------:R-:W-:-:S05]  /*24ac0*/  ULDC UR5, c[0x0][0xc38] ;  /* 0x00030e0000057ab9 */ /* 0x000fca0000000800 */
.L_x_639:
[----:B------:R-:W0:Y:S01]  /*24ad0*/  LDC R0, c[0x0][0xc3c] ;  /* 0x00030f00ff007b82 */ /* 0x000e220000000800 */
[----:B------:R-:W-:Y:S01]  /*24ae0*/  UIADD3 UR4, UR4, 0x1f, URZ ;  /* 0x0000001f04047890 */ /* 0x000fe2000fffe03f */
[----:B------:R-:W-:Y:S02]  /*24af0*/  ULDC UR7, c[0x0][0xc3c] ;  /* 0x00030f0000077ab9 */ /* 0x000fe40000000800 */
[----:B-1----:R-:W-:-:S03]  /*24b00*/  MOV R19, UR7 ;  /* 0x0000000700137c02 */ /* 0x002fc60008000f00 */
[----:B0-----:R-:W-:-:S13]  /*24b10*/  ISETP.LE.AND P6, PT, R0, UR4, PT ;  /* 0x0000000400007c0c */ /* 0x001fda000bfc3270 */
[----:B------:R-:W-:Y:S05]  /*24b20*/  @P6 BRA `(.L_x_638) ;  /* 0x0000000400a86947 */ /* 0x000fea0003800000 */
[----:B------:R-:W-:-:S05]  /*24b30*/  VIADD R9, R7, UR4 ;  /* 0x0000000407097c36 */ /* 0x000fca0008000000 */
[----:B------:R-:W-:Y:S01]  /*24b40*/  ISETP.GE.OR P6, PT, R9, R0, !P0 ;  /* 0x000000000900720c */ /* 0x000fe200047c6670 */
[----:B------:R-:W-:-:S12]  /*24b50*/  IMAD.MOV.U32 R0, RZ, RZ, RZ ;  /* 0x000000ffff007224 */ /* 0x000fd800078e00ff */
[----:B------:R-:W0:Y:S08]  /*24b60*/  @!P6 LDC.64 R4, c[0x0][0xc80] ;  /* 0x00032000ff04eb82 */ /* 0x000e300000000a00 */
[----:B------:R-:W1:Y:S01]  /*24b70*/  @!P6 LDC.64 R2, c[0x0][0xc78] ;  /* 0x00031e00ff02eb82 */ /* 0x000e620000000a00 */
[----:B0-----:R-:W-:-:S05]  /*24b80*/  @!P6 IMAD.WIDE R4, R9, 0x4, R4 ;  /* 0x000000040904e825 */ /* 0x001fca00078e0204 */
[----:B------:R-:W2:Y:S01]  /*24b90*/  @!P6 LDG.E R0, desc[UR50][R4.64] ;  /* 0x000000320400e981 */ /* 0x000ea2000c1e1900 */
[----:B-1----:R-:W-:-:S04]  /*24ba0*/  @!P6 IMAD.WIDE R2, R9, 0x4, R2 ;  /* 0x000000040902e825 */ /* 0x002fc800078e0202 */
[----:B------:R-:W-:-:S06]  /*24bb0*/  IMAD.MOV.U32 R9, RZ, RZ, RZ ;  /* 0x000000ffff097224 */ /* 0x000fcc00078e00ff */
[----:B------:R-:W2:Y:S02]  /*24bc0*/  @!P6 LDG.E R9, desc[UR50][R2.64] ;  /* 0x000000320209e981 */ /* 0x000ea4000c1e1900 */
[----:B--2---:R-:W-:-:S05]  /*24bd0*/  IMAD R13, R0, R9, RZ ;  /* 0x00000009000d7224 */ /* 0x004fca00078e02ff */
[----:B------:R-:W0:Y:S02]  /*24be0*/  SHFL.UP PT, R8, R13, 0x1, RZ ;  /* 0x042000000d087989 */ /* 0x000e2400000e00ff */
[----:B0-----:R-:W-:-:S04]  /*24bf0*/  SEL R8, R8, RZ, P1 ;  /* 0x000000ff08087207 */ /* 0x001fc80000800000 */
[----:B------:R-:W-:-:S05]  /*24c00*/  IADD3 R8, R13, R8, RZ ;  /* 0x000000080d087210 */ /* 0x000fca0007ffe0ff */
        /* <DEDUP_REMOVED lines=12> */
[----:B------:R-:W0:Y:S02]  /*24cd0*/  SHFL.IDX PT, R2, R5, 0x1f, 0x1f ;  /* 0x03e01f0005027f89 */ /* 0x000e2400000e0000 */
[----:B0-----:R-:W-:-:S04]  /*24ce0*/  IMAD R3, R2, UR5, RZ ;  /* 0x0000000502037c24 */ /* 0x001fc8000f8e02ff */
[----:B------:R-:W-:-:S05]  /*24cf0*/  IMAD.IADD R6, R3, 0x1, R6 ;  /* 0x0000000103067824 */ /* 0x000fca00078e0206 */
[----:B------:R-:W-:-:S13]  /*24d00*/  ISETP.GT.AND P6, PT, R6, UR6, PT ;  /* 0x0000000606007c0c */ /* 0x000fda000bfc4270 */
[----:B------:R-:W-:Y:S05]  /*24d10*/  @!P6 BRA `(.L_x_639) ;  /* 0xfffffffc006ce947 */ /* 0x000fea000383ffff */
.L_x_637:
[----:B------:R-:W-:Y:S02]  /*24d20*/  IMAD.IADD R10, R6, 0x1, -R3 ;  /* 0x00000001060a7824 */ /* 0x000fe400078e0a03 */
[----:B-1----:R-:W-:Y:S02]  /*24d30*/  IMAD.MOV.U32 R16, RZ, RZ, RZ ;  /* 0x000000ffff107224 */ /* 0x002fe400078e00ff */
[----:B------:R-:W-:-:S05]  /*24d40*/  IMAD R2, R5, UR5, R10 ;  /* 0x0000000505027c24 */ /* 0x000fca000f8e020a */
[----:B------:R-:W-:-:S13]  /*24d50*/  ISETP.GT.AND P0, PT, R2, UR6, PT ;  /* 0x0000000602007c0c */ /* 0x000fda000bf04270 */
[----:B------:R-:W-:-:S04]  /*24d60*/  VOTE.ANY R6, PT, !P0 ;  /* 0x0000000000067806 */ /* 0x000fc800040e0100 */
[----:B------:R-:W0:Y:S01]  /*24d70*/  POPC R19, R6 ;  /* 0x0000000600137309 */ /* 0x000e220000000000 */
[----:B------:R-:W-:Y:S01]  /*24d80*/  ISETP.NE.AND P0, PT, R6, RZ, PT ;  /* 0x000000ff0600720c */ /* 0x000fe20003f05270 */
[----:B0-----:R-:W0:Y:S04]  /*24d90*/  SHFL.IDX PT, R0, R0, R19, 0x1f ;  /* 0x00001f1300007589 */ /* 0x001e2800000e0000 */
[----:B------:R1:W2:Y:S01]  /*24da0*/  SHFL.IDX PT, R9, R9, R19, 0x1f ;  /* 0x00001f1309097589 */ /* 0x0002a200000e0000 */
[----:B0-----:R-:W-:-:S04]  /*24db0*/  IABS R4, R0 ;  /* 0x0000000000047213 */ /* 0x001fc80000000000 */
[----:B------:R-:W0:Y:S08]  /*24dc0*/  I2F.RP R8, R4 ;  /* 0x0000000400087306 */ /* 0x000e300000209400 */
[----:B0-----:R-:W0:Y:S02]  /*24dd0*/  MUFU.RCP R8, R8 ;  /* 0x0000000800087308 */ /* 0x001e240000001000 */
[----:B0-----:R-:W-:-:S06]  /*24de0*/  VIADD R2, R8, 0xffffffe ;  /* 0x0ffffffe08027836 */ /* 0x001fcc0000000000 */
[----:B------:R-:W0:Y:S02]  /*24df0*/  F2I.FTZ.U32.TRUNC.NTZ R3, R2 ;  /* 0x0000000200037305 */ /* 0x000e24000021f000 */
[----:B0-----:R-:W-:Y:S01]  /*24e00*/  IADD3 R11, RZ, -R3, RZ ;  /* 0x80000003ff0b7210 */ /* 0x001fe20007ffe0ff */
[----:B-12---:R-:W-:Y:S06]  /*24e10*/  @!P0 BRA `(.L_x_640) ;  /* 0x0000000000088947 */ /* 0x006fec0003800000 */
[----:B------:R-:W-:-:S06]  /*24e20*/  VIADD R16, R19, 0xffffffff ;  /* 0xffffffff13107836 */ /* 0x000fcc0000000000 */
[----:B------:R0:W1:Y:S02]  /*24e30*/  SHFL.IDX PT, R16, R5, R16, 0x1f ;  /* 0x00001f1005107589 */ /* 0x00006400000e0000 */
.L_x_640:
[----:B-1----:R-:W-:Y:S01]  /*24e40*/  IMAD R16, R16, UR5, R10 ;  /* 0x0000000510107c24 */ /* 0x002fe2000f8e020a */
[----:B0-----:R-:W-:Y:S01]  /*24e50*/  IABS R5, R9 ;  /* 0x0000000900057213 */ /* 0x001fe20000000000 */
[----:B------:R-:W-:Y:S01]  /*24e60*/  IMAD R11, R11, R4, RZ ;  /* 0x000000040b0b7224 */ /* 0x000fe200078e02ff */
[----:B------:R-:W-:Y:S01]  /*24e70*/  IABS R10, R0 ;  /* 0x00000000000a7213 */ /* 0x000fe20000000000 */
[----:B------:R-:W-:Y:S01]  /*24e80*/  IMAD.MOV.U32 R2, RZ, RZ, RZ ;  /* 0x000000ffff027224 */ /* 0x000fe200078e00ff */
[----:B------:R-:W-:Y:S01]  /*24e90*/  IADD3 R17, -R16, UR6, RZ ;  /* 0x0000000610117c10 */ /* 0x000fe2000fffe1ff */
[----:B------:R-:W0:Y:S01]  /*24ea0*/  I2F.RP R6, R5 ;  /* 0x0000000500067306 */ /* 0x000e220000209400 */
[----:B------:R-:W-:Y:S01]  /*24eb0*/  IADD3 R10, RZ, -R10, RZ ;  /* 0x8000000aff0a7210 */ /* 0x000fe20007ffe0ff */
[----:B------:R-:W-:Y:S01]  /*24ec0*/  IMAD.HI.U32 R2, R3, R11, R2 ;  /* 0x0000000b03027227 */ /* 0x000fe200078e0002 */
[----:B------:R-:W-:-:S03]  /*24ed0*/  IABS R8, R17 ;  /* 0x0000001100087213 */ /* 0x000fc60000000000 */
[----:B------:R-:W-:Y:S02]  /*24ee0*/  VIADD R19, R19, UR4 ;  /* 0x0000000413137c36 */ /* 0x000fe40008000000 */
[----:B------:R-:W-:Y:S02]  /*24ef0*/  IMAD.MOV.U32 R3, RZ, RZ, R8 ;  /* 0x000000ffff037224 */ /* 0x000fe400078e0008 */
[----:B------:R-:W-:Y:S02]  /*24f00*/  IMAD.MOV.U32 R8, RZ, RZ, R10 ;  /* 0x000000ffff087224 */ /* 0x000fe400078e000a */
[----:B------:R-:W-:Y:S01]  /*24f10*/  IMAD.HI.U32 R2, R2, R3, RZ ;  /* 0x0000000302027227 */ /* 0x000fe200078e00ff */
[----:B0-----:R-:W0:Y:S03]  /*24f20*/  MUFU.RCP R6, R6 ;  /* 0x0000000600067308 */ /* 0x001e260000001000 */
[----:B------:R-:W-:-:S05]  /*24f30*/  IMAD R3, R2, R8, R3 ;  /* 0x0000000802037224 */ /* 0x000fca00078e0203 */
[----:B------:R-:W-:Y:S02]  /*24f40*/  ISETP.GT.U32.AND P1, PT, R4, R3, PT ;  /* 0x000000030400720c */ /* 0x000fe40003f24070 */
[----:B0-----:R-:W-:-:S11]  /*24f50*/  IADD3 R8, R6, 0xffffffe, RZ ;  /* 0x0ffffffe06087810 */ /* 0x001fd60007ffe0ff */
[----:B------:R-:W-:Y:S02]  /*24f60*/  @!P1 IMAD.IADD R3, R3, 0x1, -R4 ;  /* 0x0000000103039824 */ /* 0x000fe400078e0a04 */
[----:B------:R-:W-:Y:S01]  /*24f70*/  @!P1 VIADD R2, R2, 0x1 ;  /* 0x0000000102029836 */ /* 0x000fe20000000000 */
[----:B------:R-:W-:Y:S02]  /*24f80*/  ISETP.NE.AND P1, PT, R0, RZ, PT ;  /* 0x000000ff0000720c */ /* 0x000fe40003f25270 */
[----:B------:R-:W-:Y:S02]  /*24f90*/  ISETP.GE.U32.AND P0, PT, R3, R4, PT ;  /* 0x000000040300720c */ /* 0x000fe40003f06070 */
[----:B------:R0:W1:Y:S01]  /*24fa0*/  F2I.FTZ.U32.TRUNC.NTZ R3, R8 ;  /* 0x0000000800037305 */ /* 0x000062000021f000 */
[----:B------:R-:W-:-:S04]  /*24fb0*/  LOP3.LUT R4, R17, R0, RZ, 0x3c, !PT ;  /* 0x0000000011047212 */ /* 0x000fc800078e3cff */
[----:B------:R-:W-:Y:S02]  /*24fc0*/  ISETP.GE.AND P2, PT, R4, RZ, PT ;  /* 0x000000ff0400720c */ /* 0x000fe40003f46270 */
[----:B0-----:R-:W-:-:S04]  /*24fd0*/  IABS R8, R9 ;  /* 0x0000000900087213 */ /* 0x001fc80000000000 */
[----:B------:R-:W-:Y:S02]  /*24fe0*/  @P0 VIADD R2, R2, 0x1 ;  /* 0x0000000102020836 */ /* 0x000fe40000000000 */
[----:B------:R-:W-:Y:S02]  /*24ff0*/  IMAD.MOV R8, RZ, RZ, -R8 ;  /* 0x000000ffff087224 */ /* 0x000fe400078e0a08 */
[----:B------:R-:W-:Y:S01]  /*25000*/  IMAD.MOV.U32 R6, RZ, RZ, R2 ;  /* 0x000000ffff067224 */ /* 0x000fe200078e0002 */
[----:B-1----:R-:W-:-:S03]  /*25010*/  IADD3 R2, RZ, -R3, RZ ;  /* 0x80000003ff027210 */ /* 0x002fc60007ffe0ff */
[----:B------:R-:W-:Y:S01]  /*25020*/  @!P2 IMAD.MOV R6, RZ, RZ, -R6 ;  /* 0x000000ffff06a224 */ /* 0x000fe200078e0a06 */
[----:B------:R-:W-:Y:S01]  /*25030*/  @!P1 LOP3.LUT R6, RZ, R0, RZ, 0x33, !PT ;  /* 0x00000000ff069212 */ /* 0x000fe200078e33ff */
[----:B------:R-:W-:Y:S02]  /*25040*/  IMAD R11, R2, R5, RZ ;  /* 0x00000005020b7224 */ /* 0x000fe400078e02ff */
[----:B------:R-:W-:Y:S01]  /*25050*/  IMAD.MOV.U32 R2, RZ, RZ, RZ ;  /* 0x000000ffff027224 */ /* 0x000fe200078e00ff */
[-C--:B------:R-:W-:Y:S01]  /*25060*/  IABS R4, R6.reuse ;  /* 0x0000000600047213 */ /* 0x080fe20000000000 */
[----:B------:R-:W-:Y:S02]  /*25070*/  IMAD R0, R0, R6, RZ ;  /* 0x0000000600007224 */ /* 0x000fe400078e02ff */
[----:B------:R-:W-:Y:S01]  /*25080*/  IMAD.HI.U32 R2, R3, R11, R2 ;  /* 0x0000000b03027227 */ /* 0x000fe200078e0002 */
[----:B------:R-:W-:Y:S02]  /*25090*/  MOV R3, R4 ;  /* 0x0000000400037202 */ /* 0x000fe40000000f00 */
[----:B------:R-:W-:Y:S01]  /*250a0*/  IADD3 R17, R17, -R0, RZ ;  /* 0x8000000011117210 */ /* 0x000fe20007ffe0ff */
[----:B------:R-:W-:-:S02]  /*250b0*/  IMAD.MOV.U32 R4, RZ, RZ, R8 ;  /* 0x000000ffff047224 */ /* 0x000fc400078e0008 */
[----:B------:R-:W-:-:S04]  /*250c0*/  IMAD.HI.U32 R2, R2, R3, RZ ;  /* 0x0000000302027227 */ /* 0x000fc800078e00ff */
[----:B------:R-:W-:Y:S01]  /*250d0*/  IMAD R4, R2, R4, R3 ;  /* 0x0000000402047224 */ /* 0x000fe200078e0203 */
[----:B------:R-:W-:-:S04]  /*250e0*/  LOP3.LUT R3, R6, R9, RZ, 0x3c, !PT ;  /* 0x0000000906037212 */ /* 0x000fc800078e3cff */
[----:B------:R-:W-:Y:S02]  /*250f0*/  ISETP.GT.U32.AND P1, PT, R5, R4, PT ;  /* 0x000000040500720c */ /* 0x000fe40003f24070 */
[----:B------:R-:W-:-:S11]  /*25100*/  ISETP.GE.AND P2, PT, R3, RZ, PT ;  /* 0x000000ff0300720c */ /* 0x000fd60003f46270 */
[----:B------:R-:W-:Y:S02]  /*25110*/  @!P1 IMAD.IADD R4, R4, 0x1, -R5 ;  /* 0x0000000104049824 */ /* 0x000fe400078e0a05 */
[----:B------:R-:W-:Y:S01]  /*25120*/  @!P1 VIADD R2, R2, 0x1 ;  /* 0x0000000102029836 */ /* 0x000fe20000000000 */
[----:B------:R-:W-:Y:S02]  /*25130*/  ISETP.NE.AND P1, PT, R9, RZ, PT ;  /* 0x000000ff0900720c */ /* 0x000fe40003f25270 */
[----:B------:R-:W-:-:S13]  /*25140*/  ISETP.GE.U32.AND P0, PT, R4, R5, PT ;  /* 0x000000050400720c */ /* 0x000fda0003f06070 */
[----:B------:R-:W-:-:S05]  /*25150*/  @P0 IADD3 R2, R2, 0x1, RZ ;  /* 0x0000000102020810 */ /* 0x000fca0007ffe0ff */
[----:B------:R-:W-:Y:S01]  /*25160*/  @!P2 IMAD.MOV R2, RZ, RZ, -R2 ;  /* 0x000000ffff02a224 */ /* 0x000fe200078e0a02 */
[----:B------:R-:W-:-:S05]  /*25170*/  @!P1 LOP3.LUT R2, RZ, R9, RZ, 0x33, !PT ;  /* 0x00000009ff029212 */ /* 0x000fca00078e33ff */
[----:B------:R-:W-:-:S04]  /*25180*/  IMAD.MOV R18, RZ, RZ, -R2 ;  /* 0x000000ffff127224 */ /* 0x000fc800078e0a02 */
[C---:B------:R-:W-:Y:S02]  /*25190*/  IMAD R18, R9.reuse, R18, R6 ;  /* 0x0000001209127224 */ /* 0x040fe400078e0206 */
[----:B------:R-:W-:-:S04]  /*251a0*/  IMAD R9, R9, 0x1000000, R2 ;  /* 0x0100000009097824 */ /* 0x000fc800078e0202 */
[----:B------:R-:W-:Y:S01]  /*251b0*/  IMAD R18, R18, 0x10000, R9 ;  /* 0x0001000012127824 */ /* 0x000fe200078e0209 */
[----:B------:R-:W-:Y:S06]  /*251c0*/  BRA `(.L_x_641) ;  /* 0x00000000000c7947 */ /* 0x000fec0003800000 */
.L_x_638:
[----:B------:R-:W-:Y:S01]  /*251d0*/  IMAD.MOV.U32 R17, RZ, RZ, RZ ;  /* 0x000000ffff117224 */ /* 0x000fe200078e00ff */
[----:B------:R-:W-:Y:S01]  /*251e0*/  MOV R16, UR6 ;  /* 0x0000000600107c02 */ /* 0x000fe20008000f00 */
[----:B------:R-:W-:-:S07]  /*251f0*/  IMAD.MOV.U32 R18, RZ, RZ, RZ ;  /* 0x000000ffff127224 */ /* 0x000fce00078e00ff */
.L_x_641:
[----:B------:R-:W-:-:S13]  /*25200*/  ISETP.NE.AND P0, PT, R7, RZ, PT ;  /* 0x000000ff0700720c */ /* 0x000fda0003f05270 */
[----:B------:R-:W0:Y:S01]  /*25210*/  @!P0 S2R R3, SR_CgaCtaId ;  /* 0x0000000000038919 */ /* 0x000e220000008800 */
[----:B------:R-:W-:-:S04]  /*25220*/  @!P0 MOV R0, 0x400 ;  /* 0x0000040000008802 */ /* 0x000fc80000000f00 */
[----:B0-----:R-:W-:-:S05]  /*25230*/  @!P0 LEA R0, R3, R0, 0x18 ;  /* 0x0000000003008211 */ /* 0x001fca00078ec0ff */
[----:B------:R2:W-:Y:S01]  /*25240*/  @!P0 STS.128 [R0+0x298d0], R16 ;  /* 0x0298d01000008388 */ /* 0x0005e20000000c00 */
[----:B------:R-:W-:Y:S06]  /*25250*/  BAR.ARV 0x5, 0x180 ;  /* 0x0146000000007b1d */ /* 0x000fec0000002000 */
.L_x_636:
[----:B------:R3:W-:Y:S01]  /*25260*/  STL [R1+0x38], RZ ;  /* 0x000038ff01007387 */ /* 0x0007e20000100800 */
[----:B------:R-:W-:Y:S01]  /*25270*/  ULDC UR4, c[0x0][0xc3c] ;  /* 0x00030f0000047ab9 */ /* 0x000fe20000000800 */
[----:B------:R-:W-:Y:S01]  /*25280*/  IMAD.MOV.U32 R34, RZ, RZ, 0x1 ;  /* 0x00000001ff227424 */ /* 0x000fe200078e00ff */
[----:B-1----:R-:W-:Y:S01]  /*25290*/  ISETP.GE.AND P0, PT, R19, UR4, PT ;  /* 0x0000000413007c0c */ /* 0x002fe2000bf06270 */
[----:B------:R-:W-:-:S12]  /*252a0*/  IMAD.MOV.U32 R23, RZ, RZ, RZ ;  /* 0x000000ffff177224 */ /* 0x000fd800078e00ff */
[----:B---3--:R-:W-:Y:S05]  /*252b0*/  @P0 BRA `(.L_x_642) ;  /* 0x0000007000bc0947 */ /* 0x008fea0003800000 */
[----:B------:R-:W1:Y:S01]  /*252c0*/  S2R R12, SR_TID.X ;  /* 0x00000000000c7919 */ /* 0x000e620000002100 */
[----:B------:R-:W3:Y:S01]  /*252d0*/  S2UR UR4, SR_CgaCtaId ;  /* 0x00000000000479c3 */ /* 0x000ee20000008800 */
[----:B------:R-:W-:Y:S01]  /*252e0*/  IMAD.MOV.U32 R37, RZ, RZ, 0x40 ;  /* 0x00000040ff257424 */ /* 0x000fe200078e00ff */
[----:B------:R-:W-:Y:S01]  /*252f0*/  MOV R22, 0x400 ;  /* 0x0000040000167802 */ /* 0x000fe20000000f00 */
[----:B------:R-:W-:Y:S01]  /*25300*/  BSSY B7, `(.L_x_642) ;  /* 0x000072a000077945 */ /* 0x000fe20003800000 */
[----:B------:R-:W-:Y:S01]  /*25310*/  IMAD.MOV.U32 R35, RZ, RZ, 0x1 ;  /* 0x00000001ff237424 */ /* 0x000fe200078e00ff */
[----:B------:R-:W-:Y:S01]  /*25320*/  MOV R34, 0x1 ;  /* 0x0000000100227802 */ /* 0x000fe20000000f00 */
[----:B------:R-:W-:Y:S01]  /*25330*/  IMAD.MOV.U32 R28, RZ, RZ, RZ ;  /* 0x000000ffff1c7224 */ /* 0x000fe200078e00ff */
[----:B------:R-:W-:Y:S01]  /*25340*/  ULDC.64 UR40, c[0x0][0x198] ;  /* 0x0000660000287ab9 */ /* 0x000fe20000000a00 */
[----:B------:R-:W-:Y:S01]  /*25350*/  IMAD.MOV.U32 R23, RZ, RZ, RZ ;  /* 0x000000ffff177224 */ /* 0x000fe200078e00ff */
[----:B------:R-:W-:-:S02]  /*25360*/  ULOP3.LUT UR39, UR36, 0x2, URZ, 0xfc, !UPT ;  /* 0x0000000224277892 */ /* 0x000fc4000f8efc3f */
[----:B------:R-:W-:Y:S01]  /*25370*/  ULOP3.LUT UR37, UR36, 0x1, URZ, 0xfc, !UPT ;  /* 0x0000000124257892 */ /* 0x000fe2000f8efc3f */
[----:B------:R-:W-:Y:S01]  /*25380*/  ULDC UR38, c[0x0][0xc] ;  /* 0x0000030000267ab9 */ /* 0x000fe20000000800 */
[C---:B-1----:R-:W-:Y:S01]  /*25390*/  LOP3.LUT R10, R12.reuse, 0x7f, RZ, 0xc0, !PT ;  /* 0x0000007f0c0a7812 */ /* 0x042fe200078ec0ff */
[C---:B------:R-:W-:Y:S01]  /*253a0*/  IMAD.SHL.U32 R3, R12.reuse, 0x80, RZ ;  /* 0x000000800c037824 */ /* 0x040fe200078e00ff */
[C---:B0-----:R-:W-:Y:S01]  /*253b0*/  SHF.L.U32 R2, R12.reuse, 0x4, RZ ;  /* 0x000000040c027819 */ /* 0x041fe200000006ff */
[C---:B------:R-:W-:Y:S01]  /*253c0*/  IMAD.SHL.U32 R11, R12.reuse, 0x2, RZ ;  /* 0x000000020c0b7824 */ /* 0x040fe200078e00ff */
[----:B------:R-:W-:Y:S01]  /*253d0*/  SHF.R.U32.HI R7, RZ, 0x5, R10 ;  /* 0x00000005ff077819 */ /* 0x000fe2000001160a */
[----:B------:R-:W-:Y:S01]  /*253e0*/  IMAD.SHL.U32 R36, R12, 0x4, RZ ;  /* 0x000000040c247824 */ /* 0x000fe200078e00ff */
[----:B--2---:R-:W-:Y:S02]  /*253f0*/  LOP3.LUT R0, R2, 0x1b0, RZ, 0xc0, !PT ;  /* 0x000001b002007812 */ /* 0x004fe400078ec0ff */
[----:B------:R-:W-:Y:S01]  /*25400*/  SHF.R.U32.HI R5, RZ, 0x1, R12 ;  /* 0x00000001ff057819 */ /* 0x000fe2000001160c */
[----:B------:R-:W-:Y:S01]  /*25410*/  IMAD.SHL.U32 R9, R7, 0x200, RZ ;  /* 0x0000020007097824 */ /* 0x000fe200078e00ff */
[----:B------:R-:W-:-:S02]  /*25420*/  LOP3.LUT R4, R3, 0x380, RZ, 0xc0, !PT ;  /* 0x0000038003047812 */ /* 0x000fc400078ec0ff */
[----:B------:R-:W-:Y:S02]  /*25430*/  LOP3.LUT R11, R0, 0x30, R11, 0x78, !PT ;  /* 0x00000030000b7812 */ /* 0x000fe400078e780b */
[----:B------:R-:W-:Y:S02]  /*25440*/  SHF.L.U32 R0, R12, 0x5, RZ ;  /* 0x000000050c007819 */ /* 0x000fe400000006ff */
[----:B------:R-:W-:Y:S02]  /*25450*/  LOP3.LUT R6, R9, 0x40, R2, 0xf8, !PT ;  /* 0x0000004009067812 */ /* 0x000fe400078ef802 */
[----:B------:R-:W-:Y:S02]  /*25460*/  LOP3.LUT R5, R4, 0x30, R5, 0xf8, !PT ;  /* 0x0000003004057812 */ /* 0x000fe400078ef805 */
[----:B------:R-:W-:Y:S02]  /*25470*/  LOP3.LUT R4, R0, 0x80, RZ, 0xc0, !PT ;  /* 0x0000008000047812 */ /* 0x000fe400078ec0ff */
[----:B------:R-:W-:-:S02]  /*25480*/  LOP3.LUT R8, R6, R11, RZ, 0xfc, !PT ;  /* 0x0000000b06087212 */ /* 0x000fc400078efcff */
[----:B------:R-:W-:Y:S02]  /*25490*/  LOP3.LUT R6, R4, 0x10, R12, 0xf8, !PT ;  /* 0x0000001004067812 */ /* 0x000fe400078ef80c */
[----:B------:R-:W-:Y:S01]  /*254a0*/  LOP3.LUT R9, R9, 0x60, R0, 0xf8, !PT ;  /* 0x0000006009097812 */ /* 0x000fe200078ef800 */
[----:B------:R-:W-:Y:S01]  /*254b0*/  STL [R1+0x14], R8 ;  /* 0x0000140801007387 */ /* 0x000fe20000100800 */
[----:B------:R-:W-:Y:S01]  /*254c0*/  LOP3.LUT R4, R5, 0x70, R2, 0x78, !PT ;  /* 0x0000007005047812 */ /* 0x000fe200078e7802 */
[----:B------:R-:W-:Y:S01]  /*254d0*/  IMAD.SHL.U32 R5, R7, 0x400, RZ ;  /* 0x0000040007057824 */ /* 0x000fe200078e00ff */
[----:B------:R-:W-:Y:S02]  /*254e0*/  LOP3.LUT R6, R6, 0x10, R36, 0x78, !PT ;  /* 0x0000001006067812 */ /* 0x000fe400078e7824 */
[----:B------:R-:W-:Y:S02]  /*254f0*/  LOP3.LUT R9, R9, 0x100, R0, 0xf8, !PT ;  /* 0x0000010009097812 */ /* 0x000fe400078ef800 */
[----:B------:R-:W-:-:S02]  /*25500*/  LOP3.LUT R4, R4, 0xc00, R3, 0xf8, !PT ;  /* 0x00000c0004047812 */ /* 0x000fc400078ef803 */
[----:B------:R-:W-:Y:S02]  /*25510*/  LOP3.LUT R3, R9, R6, RZ, 0xfc, !PT ;  /* 0x0000000609037212 */ /* 0x000fe400078efcff */
[----:B------:R-:W-:Y:S01]  /*25520*/  R2P PR, R12, 0x14 ;  /* 0x000000140c007804 */ /* 0x000fe20000000000 */
[----:B------:R0:W-:Y:S01]  /*25530*/  STL [R1+0x1c], R4 ;  /* 0x00001c0401007387 */ /* 0x0001e20000100800 */
[----:B------:R-:W-:-:S03]  /*25540*/  LOP3.LUT R11, R0, 0x380, RZ, 0xc0, !PT ;  /* 0x00000380000b7812 */ /* 0x000fc600078ec0ff */
[----:B------:R3:W-:Y:S01]  /*25550*/  STL [R1+0x18], R3 ;  /* 0x0000180301007387 */ /* 0x0007e20000100800 */
[----:B------:R-:W-:Y:S02]  /*25560*/  SEL R5, R37, 0xffffffc0, !P2 ;  /* 0xffffffc025057807 */ /* 0x000fe40005000000 */
[----:B------:R-:W-:Y:S02]  /*25570*/  LOP3.LUT R11, R11, 0x30, R2, 0xf8, !PT ;  /* 0x000000300b0b7812 */ /* 0x000fe400078ef802 */
[----:B------:R-:W-:Y:S01]  /*25580*/  LOP3.LUT R2, R2, 0x30, RZ, 0xc0, !PT ;  /* 0x0000003002027812 */ /* 0x000fe200078ec0ff */
[----:B------:R-:W-:Y:S01]  /*25590*/  STL [R1+0x20], R5 ;  /* 0x0000200501007387 */ /* 0x000fe20000100800 */
[----:B0-----:R-:W-:Y:S02]  /*255a0*/  SHF.R.U32.HI R4, RZ, 0x2, R10 ;  /* 0x00000002ff047819 */ /* 0x001fe4000001160a */
[----:B------:R-:W-:Y:S02]  /*255b0*/  LOP3.LUT R36, R11, 0x70, R36, 0x78, !PT ;  /* 0x000000700b247812 */ /* 0x000fe400078e7824 */
[----:B---3--:R-:W-:-:S02]  /*255c0*/  MOV R3, UR4 ;  /* 0x0000000400037c02 */ /* 0x008fc40008000f00 */
[----:B------:R-:W-:Y:S02]  /*255d0*/  LOP3.LUT R0, R4, 0x60, R0, 0xf8, !PT ;  /* 0x0000006004007812 */ /* 0x000fe400078ef800 */
[----:B------:R-:W-:Y:S01]  /*255e0*/  LEA R22, R3, R22, 0x18 ;  /* 0x0000001603167211 */ /* 0x000fe200078ec0ff */
[----:B------:R0:W-:Y:S01]  /*255f0*/  STL [R1+0x10], R3 ;  /* 0x0000100301007387 */ /* 0x0001e20000100800 */
[C---:B------:R-:W-:Y:S02]  /*25600*/  LOP3.LUT R4, R2.reuse, 0x40, RZ, 0xfc, !PT ;  /* 0x0000004002047812 */ /* 0x040fe400078efcff */
[----:B------:R-:W-:Y:S01]  /*25610*/  SEL R37, R37, 0xffffffc0, !P4 ;  /* 0xffffffc025257807 */ /* 0x000fe20006000000 */
[----:B------:R1:W-:Y:S01]  /*25620*/  STL [R1+0x38], RZ ;  /* 0x000038ff01007387 */ /* 0x0003e20000100800 */
[----:B0-----:R-:W-:Y:S02]  /*25630*/  LOP3.LUT R3, R2, 0x80, RZ, 0xfc, !PT ;  /* 0x0000008002037812 */ /* 0x001fe400078efcff */
[----:B------:R-:W-:Y:S01]  /*25640*/  LOP3.LUT R2, R0, 0x80, RZ, 0xfc, !PT ;  /* 0x0000008000027812 */ /* 0x000fe200078efcff */
[----:B------:R-:W-:-:S05]  /*25650*/  IMAD.IADD R0, R22, 0x1, R8 ;  /* 0x0000000116007824 */ /* 0x000fca00078e0208 */
[----:B------:R1:W-:Y:S02]  /*25660*/  STL [R1+0x24], R0 ;  /* 0x0000240001007387 */ /* 0x0003e40000100800 */
.L_x_760:
[----:B0-----:R-:W0:Y:S02]  /*25670*/  LDC.64 R24, c[0x0][0xc88] ;  /* 0x00032200ff187b82 */ /* 0x001e240000000a00 */
[----:B0-----:R-:W-:-:S06]  /*25680*/  IMAD.WIDE R24, R19, 0x4, R24 ;  /* 0x0000000413187825 */ /* 0x001fcc00078e0218 */
[----:B-1----:R-:W1:Y:S01]  /*25690*/  LDG.E R24, desc[UR50][R24.64] ;  /* 0x0000003218187981 */ /* 0x002e62000c1e1900 */
[----:B------:R-:W-:Y:S05]  /*256a0*/  YIELD ;  /* 0x0000000000007946 */ /* 0x000fea0003800000 */
[----:B------:R-:W-:Y:S01]  /*256b0*/  ULDC.64 UR4, c[0x0][0xa28] ;  /* 0x00028a0000047ab9 */ /* 0x000fe20000000a00 */
[----:B------:R-:W-:Y:S01]  /*256c0*/  ULDC.64 UR8, c[0x0][0xa18] ;  /* 0x0002860000087ab9 */ /* 0x000fe20000000a00 */
[----:B------:R-:W-:Y:S01]  /*256d0*/  ISETP.NE.U32.AND P0, PT, RZ, UR4, PT ;  /* 0x00000004ff007c0c */ /* 0x000fe2000bf05070 */
[----:B------:R-:W-:Y:S01]  /*256e0*/  IMAD.MOV.U32 R9, RZ, RZ, RZ ;  /* 0x000000ffff097224 */ /* 0x000fe200078e00ff */
[----:B------:R-:W-:-:S02]  /*256f0*/  ULDC.64 UR6, c[0x0][0xa10] ;  /* 0x0002840000067ab9 */ /* 0x000fc40000000a00 */
[----:B------:R-:W-:Y:S02]  /*25700*/  ISETP.NE.AND.EX P0, PT, RZ, UR5, PT, P0 ;  /* 0x00000005ff007c0c */ /* 0x000fe4000bf05300 */
[----:B------:R-:W-:-:S04]  /*25710*/  ISETP.NE.U32.AND P2, PT, RZ, UR6, PT ;  /* 0x00000006ff007c0c */ /* 0x000fc8000bf45070 */
[----:B------:R-:W-:Y:S02]  /*25720*/  ISETP.NE.AND.EX P2, PT, RZ, UR7, PT, P2 ;  /* 0x00000007ff007c0c */ /* 0x000fe4000bf45320 */
[----:B------:R-:W-:Y:S02]  /*25730*/  MOV R30, RZ ;  /* 0x000000ff001e7202 */ /* 0x000fe40000000f00 */
[----:B-1-3--:R-:W-:-:S03]  /*25740*/  SHF.R.S32.HI R0, RZ, 0x1f, R24 ;  /* 0x0000001fff007819 */ /* 0x00afc60000011418 */
[C---:B--2---:R-:W-:Y:S01]  /*25750*/  @P0 LEA R2, P1, R24.reuse, UR4, 0x2 ;  /* 0x0000000418020c11 */ /* 0x044fe2000f8210ff */
[C---:B------:R-:W-:Y:S01]  /*25760*/  IMAD.SHL.U32 R25, R24.reuse, 0x4, RZ ;  /* 0x0000000418197824 */ /* 0x040fe200078e00ff */
[C-C-:B------:R-:W-:Y:S01]  /*25770*/  SHF.L.U64.HI R26, R24.reuse, 0x2, R0.reuse ;  /* 0x00000002181a7819 */ /* 0x140fe20000010200 */
[----:B------:R0:W-:Y:S01]  /*25780*/  STL [R1+0x30], R0 ;  /* 0x0000300001007387 */ /* 0x0001e20000100800 */
[----:B------:R-:W-:Y:S01]  /*25790*/  @P0 LEA.HI.X R3, R24, UR5, R0, 0x2, P1 ;  /* 0x0000000518030c11 */ /* 0x000fe200088f1400 */
[----:B------:R-:W-:Y:S01]  /*257a0*/  ULDC.64 UR4, c[0x0][0xa00] ;  /* 0x0002800000047ab9 */ /* 0x000fe20000000a00 */
[----:B------:R-:W-:-:S03]  /*257b0*/  ISETP.NE.U32.AND P1, PT, RZ, UR8, PT ;  /* 0x00000008ff007c0c */ /* 0x000fc6000bf25070 */
[----:B------:R1:W2:Y:S01]  /*257c0*/  @P0 LDG.E R9, desc[UR50][R2.64] ;  /* 0x0000003202090981 */ /* 0x0002a2000c1e1900 */
[----:B------:R-:W-:Y:S02]  /*257d0*/  ISETP.NE.AND.EX P1, PT, RZ, UR9, PT, P1 ;  /* 0x00000009ff007c0c */ /* 0x000fe4000bf25310 */
[----:B------:R-:W-:Y:S01]  /*257e0*/  ISETP.NE.U32.AND P0, PT, RZ, UR4, PT ;  /* 0x00000004ff007c0c */ /* 0x000fe2000bf05070 */
[----:B0-----:R-:W-:Y:S01]  /*257f0*/  IMAD.MOV.U32 R0, RZ, RZ, RZ ;  /* 0x000000ffff007224 */ /* 0x001fe200078e00ff */
[C---:B------:R-:W-:Y:S02]  /*25800*/  IADD3 R4, P4, R25.reuse, UR6, RZ ;  /* 0x0000000619047c10 */ /* 0x040fe4000ff9e0ff */
[----:B------:R-:W-:Y:S02]  /*25810*/  ISETP.NE.AND.EX P0, PT, RZ, UR5, PT, P0 ;  /* 0x00000005ff007c0c */ /* 0x000fe4000bf05300 */
[----:B------:R-:W-:Y:S02]  /*25820*/  IADD3.X R5, R26, UR7, RZ, P4, !PT ;  /* 0x000000071a057c10 */ /* 0x000fe4000a7fe4ff */
[----:B-1----:R-:W-:Y:S01]  /*25830*/  IADD3 R2, P3, R25, UR4, RZ ;  /* 0x0000000419027c10 */ /* 0x002fe2000ff7e0ff */
[----:B------:R-:W-:-:S02]  /*25840*/  ULDC UR4, c[0x0][0x288] ;  /* 0x0000a20000047ab9 */ /* 0x000fc40000000800 */
[----:B------:R-:W5:Y:S01]  /*25850*/  @P2 LDG.E R0, desc[UR50][R4.64] ;  /* 0x0000003204002981 */ /* 0x000f62000c1e1900 */
[C---:B------:R-:W-:Y:S02]  /*25860*/  IADD3.X R3, R26.reuse, UR5, RZ, P3, !PT ;  /* 0x000000051a037c10 */ /* 0x040fe40009ffe4ff */
[----:B------:R-:W-:Y:S01]  /*25870*/  @P1 IADD3 R6, P3, R25, UR8, RZ ;  /* 0x0000000819061c10 */ /* 0x000fe2000ff7e0ff */
[----:B------:R-:W-:Y:S01]  /*25880*/  IMAD.U32 R8, RZ, RZ, UR4 ;  /* 0x00000004ff087e24 */ /* 0x000fe2000f8e00ff */
[----:B------:R-:W-:Y:S01]  /*25890*/  ULDC.64 UR4, c[0x0][0x418] ;  /* 0x0001060000047ab9 */ /* 0x000fe20000000a00 */
[----:B------:R-:W5:Y:S01]  /*258a0*/  @P0 LDG.E R30, desc[UR50][R2.64] ;  /* 0x00000032021e0981 */ /* 0x000f62000c1e1900 */
[----:B------:R-:W-:-:S05]  /*258b0*/  @P1 IADD3.X R7, R26, UR9, RZ, P3, !PT ;  /* 0x000000091a071c10 */ /* 0x000fca0009ffe4ff */
[----:B------:R0:W3:Y:S01]  /*258c0*/  @P1 LDG.E R8, desc[UR50][R6.64] ;  /* 0x0000003206081981 */ /* 0x0000e2000c1e1900 */
[----:B------:R-:W-:-:S03]  /*258d0*/  UISETP.NE.U32.AND UP0, UPT, UR4, URZ, UPT ;  /* 0x0000003f0400728c */ /* 0x000fc6000bf05070 */
[----:B------:R-:W-:Y:S01]  /*258e0*/  ULDC UR4, c[0x0][0x424] ;  /* 0x0001090000047ab9 */ /* 0x000fe20000000800 */
[----:B------:R-:W-:-:S03]  /*258f0*/  UISETP.NE.AND.EX UP0, UPT, UR5, URZ, UPT, UP0 ;  /* 0x0000003f0500728c */ /* 0x000fc6000bf05300 */
[----:B------:R-:W-:Y:S01]  /*25900*/  ULDC UR5, c[0x0][0x2f0] ;  /* 0x0000bc0000057ab9 */ /* 0x000fe20000000800 */
[----:B------:R-:W-:-:S04]  /*25910*/  USEL UR4, UR4, 0x1, UP0 ;  /* 0x0000000104047887 */ /* 0x000fc80008000000 */
[----:B------:R-:W-:-:S03]  /*25920*/  UIMAD UR4, UR4, UR5, URZ ;  /* 0x00000005040472a4 */ /* 0x000fc6000f8e023f */
[----:B------:R-:W-:Y:S02]  /*25930*/  ULDC UR5, c[0x0][0x348] ;  /* 0x0000d20000057ab9 */ /* 0x000fe40000000800 */
[----:B0-----:R-:W-:Y:S01]  /*25940*/  IMAD.U32 R6, RZ, RZ, UR5 ;  /* 0x00000005ff067e24 */ /* 0x001fe2000f8e00ff */
[----:B--2---:R-:W-:Y:S04]  /*25950*/  STL [R1+0x4], R9 ;  /* 0x0000040901007387 */ /* 0x004fe80000100800 */
[----:B---3--:R0:W-:Y:S02]  /*25960*/  STL [R1+0x34], R8 ;  /* 0x0000340801007387 */ /* 0x0081e40000100800 */
[----:B0-----:R-:W-:Y:S01]  /*25970*/  MOV R8, UR4 ;  /* 0x0000000400087c02 */ /* 0x001fe20008000f00 */
[----:B------:R-:W-:Y:S06]  /*25980*/  @P1 BRA `(.L_x_643) ;  /* 0x0000000000141947 */ /* 0x000fec0003800000 */
[----:B------:R-:W-:Y:S05]  /*25990*/  @!P0 BRA `(.L_x_643) ;  /* 0x0000000000108947 */ /* 0x000fea0003800000 */
[----:B------:R-:W2:Y:S04]  /*259a0*/  LDG.E R7, desc[UR50][R2.64] ;  /* 0x0000003202077981 */ /* 0x000ea8000c1e1900 */
[----:B------:R-:W2:Y:S02]  /*259b0*/  LDG.E R2, desc[UR50][R2.64+0x4] ;  /* 0x0000043202027981 */ /* 0x000ea4000c1e1900 */
[----:B--2---:R-:W-:-:S05]  /*259c0*/  IMAD.IADD R2, R2, 0x1, -R7 ;  /* 0x0000000102027824 */ /* 0x004fca00078e0a07 */
[----:B------:R0:W-:Y:S02]  /*259d0*/  STL [R1+0x34], R2 ;  /* 0x0000340201007387 */ /* 0x0001e40000100800 */
.L_x_643:
[----:B------:R-:W-:Y:S01]  /*259e0*/  ULDC.64 UR4, c[0x0][0xa20] ;  /* 0x0002880000047ab9 */ /* 0x000fe20000000a00 */
[C---:B------:R-:W-:Y:S01]  /*259f0*/  LOP3.LUT R7, R18.reuse, 0xff000000, RZ, 0xc0, !PT ;  /* 0xff00000012077812 */ /* 0x040fe200078ec0ff */
[----:B------:R-:W-:Y:S01]  /*25a00*/  IMAD.MOV.U32 R33, RZ, RZ, R24 ;  /* 0x000000ffff217224 */ /* 0x000fe200078e0018 */
[----:B------:R-:W-:Y:S02]  /*25a10*/  ISETP.NE.U32.AND P0, PT, RZ, UR4, PT ;  /* 0x00000004ff007c0c */ /* 0x000fe4000bf05070 */
[----:B------:R-:W-:Y:S02]  /*25a20*/  SHF.R.U32.HI R7, RZ, 0x8, R7 ;  /* 0x00000008ff077819 */ /* 0x000fe40000011607 */
[----:B------:R-:W-:Y:S02]  /*25a30*/  ISETP.NE.AND.EX P0, PT, RZ, UR5, PT, P0 ;  /* 0x00000005ff007c0c */ /* 0x000fe4000bf05300 */
[C---:B0-----:R-:W-:Y:S02]  /*25a40*/  LOP3.LUT R2, R18.reuse, 0xff0000, RZ, 0xc0, !PT ;  /* 0x00ff000012027812 */ /* 0x041fe400078ec0ff */
[----:B------:R-:W-:-:S02]  /*25a50*/  LOP3.LUT R18, R18, 0xffff, RZ, 0xc0, !PT ;  /* 0x0000ffff12127812 */ /* 0x000fc400078ec0ff */
[----:B------:R-:W-:-:S07]  /*25a60*/  LEA.HI R7, R2, R7, RZ, 0x10 ;  /* 0x0000000702077211 */ /* 0x000fce00078f80ff */
[----:B------:R-:W-:Y:S05]  /*25a70*/  @!P0 BRA `(.L_x_644) ;  /* 0x0000000000108947 */ /* 0x000fea0003800000 */
[----:B------:R-:W-:-:S04]  /*25a80*/  IADD3 R2, P0, R25, UR4, RZ ;  /* 0x0000000419027c10 */ /* 0x000fc8000ff1e0ff */
[----:B------:R-:W-:-:S05]  /*25a90*/  IADD3.X R3, R26, UR5, RZ, P0, !PT ;  /* 0x000000051a037c10 */ /* 0x000fca00087fe4ff */
[----:B------:R0:W5:Y:S01]  /*25aa0*/  LDG.E R8, desc[UR50][R2.64] ;  /* 0x0000003202087981 */ /* 0x000162000c1e1900 */
[----:B------:R-:W-:Y:S05]  /*25ab0*/  BRA `(.L_x_645) ;  /* 0x0000000000247947 */ /* 0x000fea0003800000 */
.L_x_644:
        /* <DEDUP_REMOVED lines=9> */
.L_x_645:
[----:B0-----:R-:W2:Y:S04]  /*25b50*/  @P2 LDG.E R2, desc[UR50][R4.64] ;  /* 0x0000003204022981 */ /* 0x001ea8000c1e1900 */
[----:B------:R0:W2:Y:S01]  /*25b60*/  @P2 LDG.E R4, desc[UR50][R4.64+0x4] ;  /* 0x0000043204042981 */ /* 0x0000a2000c1e1900 */
[----:B-----5:R-:W-:Y:S01]  /*25b70*/  IMAD.IADD R8, R8, 0x1, -R9 ;  /* 0x0000000108087824 */ /* 0x020fe200078e0a09 */
[----:B------:R-:W-:Y:S01]  /*25b80*/  BSSY B0, `(.L_x_646) ;  /* 0x000002a000007945 */ /* 0x000fe20003800000 */
[----:B------:R-:W-:Y:S02]  /*25b90*/  LOP3.LUT R20, R7, 0xff, RZ, 0xc0, !PT ;  /* 0x000000ff07147812 */ /* 0x000fe400078ec0ff */
[----:B------:R-:W-:Y:S02]  /*25ba0*/  MOV R3, RZ ;  /* 0x000000ff00037202 */ /* 0x000fe40000000f00 */
[----:B0-----:R-:W-:-:S02]  /*25bb0*/  SHF.R.U32.HI R5, RZ, 0x10, R7 ;  /* 0x00000010ff057819 */ /* 0x001fc40000011607 */
[----:B--2---:R-:W-:-:S05]  /*25bc0*/  @P2 IADD3 R6, -R2, R4, RZ ;  /* 0x0000000402062210 */ /* 0x004fca0007ffe1ff */
[----:B------:R-:W-:-:S04]  /*25bd0*/  IMAD.IADD R27, R8, 0x1, R6 ;  /* 0x00000001081b7824 */ /* 0x000fc800078e0206 */
[C---:B------:R-:W-:Y:S01]  /*25be0*/  VIADD R4, R27.reuse, 0x9f ;  /* 0x0000009f1b047836 */ /* 0x040fe20000000000 */
[----:B------:R-:W-:-:S03]  /*25bf0*/  ISETP.GE.AND P1, PT, R27, 0x1, PT ;  /* 0x000000011b00780c */ /* 0x000fc60003f26270 */
[----:B------:R-:W-:-:S05]  /*25c00*/  IMAD.HI R4, R4, 0x66666667, RZ ;  /* 0x6666666704047827 */ /* 0x000fca00078e02ff */
[----:B------:R-:W-:-:S04]  /*25c10*/  SHF.R.U32.HI R2, RZ, 0x1f, R4 ;  /* 0x0000001fff027819 */ /* 0x000fc80000011604 */
[----:B------:R-:W-:Y:S01]  /*25c20*/  LEA.HI.SX32 R4, R4, R2, 0x1a ;  /* 0x0000000204047211 */ /* 0x000fe200078fd2ff */
[----:B------:R-:W-:Y:S06]  /*25c30*/  @!P1 BRA `(.L_x_647) ;  /* 0x0000000000789947 */ /* 0x000fec0003800000 */
[----:B------:R-:W-:Y:S01]  /*25c40*/  ISETP.NE.AND P0, PT, R5, RZ, PT ;  /* 0x000000ff0500720c */ /* 0x000fe20003f05270 */
[----:B------:R-:W-:-:S03]  /*25c50*/  ULDC UR4, c[0x0][0x9f0] ;  /* 0x00027c0000047ab9 */ /* 0x000fc60000000800 */
[----:B------:R-:W-:-:S04]  /*25c60*/  SEL R7, R5, UR4, P0 ;  /* 0x0000000405077c07 */ /* 0x000fc80008000000 */
[----:B------:R-:W-:Y:S02]  /*25c70*/  IABS R9, R7 ;  /* 0x0000000700097213 */ /* 0x000fe40000000000 */
[----:B------:R-:W-:Y:S02]  /*25c80*/  IADD3 R10, R7, -0x1, R4 ;  /* 0xffffffff070a7810 */ /* 0x000fe40007ffe004 */
[----:B------:R-:W0:Y:S08]  /*25c90*/  I2F.RP R2, R9 ;  /* 0x0000000900027306 */ /* 0x000e300000209400 */
[----:B0-----:R-:W0:Y:S02]  /*25ca0*/  MUFU.RCP R2, R2 ;  /* 0x0000000200027308 */ /* 0x001e240000001000 */
[----:B0-----:R-:W-:-:S06]  /*25cb0*/  VIADD R2, R2, 0xffffffe ;  /* 0x0ffffffe02027836 */ /* 0x001fcc0000000000 */
[----:B------:R0:W1:Y:S02]  /*25cc0*/  F2I.FTZ.U32.TRUNC.NTZ R3, R2 ;  /* 0x0000000200037305 */ /* 0x000064000021f000 */
[----:B0-----:R-:W-:-:S04]  /*25cd0*/  LOP3.LUT R2, R10, R7, RZ, 0x3c, !PT ;  /* 0x000000070a027212 */ /* 0x001fc800078e3cff */
[----:B------:R-:W-:Y:S01]  /*25ce0*/  ISETP.GE.AND P4, PT, R2, RZ, PT ;  /* 0x000000ff0200720c */ /* 0x000fe20003f86270 */
[----:B-1----:R-:W-:-:S04]  /*25cf0*/  IMAD.MOV R2, RZ, RZ, -R3 ;  /* 0x000000ffff027224 */ /* 0x002fc800078e0a03 */
[----:B------:R-:W-:Y:S02]  /*25d00*/  IMAD R11, R2, R9, RZ ;  /* 0x00000009020b7224 */ /* 0x000fe400078e02ff */
[----:B------:R-:W-:-:S04]  /*25d10*/  IMAD.MOV.U32 R2, RZ, RZ, RZ ;  /* 0x000000ffff027224 */ /* 0x000fc800078e00ff */
[----:B------:R-:W-:Y:S01]  /*25d20*/  IMAD.HI.U32 R11, R3, R11, R2 ;  /* 0x0000000b030b7227 */ /* 0x000fe200078e0002 */
[----:B------:R-:W-:Y:S02]  /*25d30*/  IABS R2, R7 ;  /* 0x0000000700027213 */ /* 0x000fe40000000000 */
[----:B------:R-:W-:Y:S02]  /*25d40*/  IABS R3, R10 ;  /* 0x0000000a00037213 */ /* 0x000fe40000000000 */
[----:B------:R-:W-:-:S05]  /*25d50*/  IADD3 R2, RZ, -R2, RZ ;  /* 0x80000002ff027210 */ /* 0x000fca0007ffe0ff */
[----:B------:R-:W-:Y:S02]  /*25d60*/  IMAD.MOV.U32 R10, RZ, RZ, R2 ;  /* 0x000000ffff0a7224 */ /* 0x000fe400078e0002 */
[----:B------:R-:W-:-:S04]  /*25d70*/  IMAD.HI.U32 R2, R11, R3, RZ ;  /* 0x000000030b027227 */ /* 0x000fc800078e00ff */
[----:B------:R-:W-:-:S05]  /*25d80*/  IMAD R3, R2, R10, R3 ;  /* 0x0000000a02037224 */ /* 0x000fca00078e0203 */
[----:B------:R-:W-:-:S13]  /*25d90*/  ISETP.GT.U32.AND P3, PT, R9, R3, PT ;  /* 0x000000030900720c */ /* 0x000fda0003f64070 */
[----:B------:R-:W-:Y:S02]  /*25da0*/  @!P3 IMAD.IADD R3, R3, 0x1, -R9 ;  /* 0x000000010303b824 */ /* 0x000fe400078e0a09 */
[----:B------:R-:W-:Y:S01]  /*25db0*/  @!P3 VIADD R2, R2, 0x1 ;  /* 0x000000010202b836 */ /* 0x000fe20000000000 */
[----:B------:R-:W-:Y:S02]  /*25dc0*/  ISETP.NE.AND P3, PT, R7, RZ, PT ;  /* 0x000000ff0700720c */ /* 0x000fe40003f65270 */
[----:B------:R-:W-:-:S13]  /*25dd0*/  ISETP.GE.U32.AND P0, PT, R3, R9, PT ;  /* 0x000000090300720c */ /* 0x000fda0003f06070 */
[----:B------:R-:W-:-:S05]  /*25de0*/  @P0 IADD3 R2, R2, 0x1, RZ ;  /* 0x0000000102020810 */ /* 0x000fca0007ffe0ff */
[----:B------:R-:W-:Y:S01]  /*25df0*/  @!P4 IMAD.MOV R2, RZ, RZ, -R2 ;  /* 0x000000ffff02c224 */ /* 0x000fe200078e0a02 */
[----:B------:R-:W-:-:S05]  /*25e00*/  @!P3 LOP3.LUT R2, RZ, R7, RZ, 0x33, !PT ;  /* 0x00000007ff02b212 */ /* 0x000fca00078e33ff */
[----:B------:R-:W-:-:S07]  /*25e10*/  IMAD.MOV.U32 R3, RZ, RZ, R2 ;  /* 0x000000ffff037224 */ /* 0x000fce00078e0002 */
.L_x_647:
[----:B------:R-:W-:Y:S05]  /*25e20*/  BSYNC B0 ;  /* 0x0000000000007941 */ /* 0x000fea0003800000 */
.L_x_646:
[-C--:B------:R-:W-:Y:S01]  /*25e30*/  IMAD R2, R20, R3.reuse, RZ ;  /* 0x0000000314027224 */ /* 0x080fe200078e02ff */
[----:B------:R-:W-:Y:S04]  /*25e40*/  BSSY B0, `(.L_x_648) ;  /* 0x0000113000007945 */ /* 0x000fe80003800000 */
[C---:B------:R-:W-:Y:S01]  /*25e50*/  VIADDMNMX R3, R2.reuse, R3, R4, PT ;  /* 0x0000000302037246 */ /* 0x040fe20003800104 */
[----:B------:R-:W-:-:S04]  /*25e60*/  IMAD R2, R2, 0xa0, -R8 ;  /* 0x000000a002027824 */ /* 0x000fc800078e0a08 */
[----:B------:R-:W-:Y:S01]  /*25e70*/  IMAD R3, R3, 0xa0, -R8 ;  /* 0x000000a003037824 */ /* 0x000fe200078e0a08 */
[----:B------:R-:W-:-:S04]  /*25e80*/  VIMNMX R2, RZ, R2, !PT ;  /* 0x00000002ff027248 */ /* 0x000fc80007fe0100 */
[----:B------:R-:W-:-:S04]  /*25e90*/  VIMNMX R3, R3, R6, PT ;  /* 0x0000000603037248 */ /* 0x000fc80003fe0100 */
[----:B------:R-:W-:-:S13]  /*25ea0*/  ISETP.GT.AND P0, PT, R3, R2, PT ;  /* 0x000000020300720c */ /* 0x000fda0003f04270 */
[----:B------:R-:W-:Y:S02]  /*25eb0*/  @P0 VIADD R6, R3, 0x9f ;  /* 0x0000009f03060836 */ /* 0x000fe40000000000 */
[----:B------:R-:W-:-:S04]  /*25ec0*/  IMAD.WIDE.U32 R2, R2, -0x33333333, RZ ;  /* 0xcccccccd02027825 */ /* 0x000fc800078e00ff */
[----:B------:R-:W-:Y:S01]  /*25ed0*/  @P0 IMAD.HI R2, R6, 0x66666667, RZ ;  /* 0x6666666706020827 */ /* 0x000fe200078e02ff */
[----:B------:R-:W-:-:S04]  /*25ee0*/  SHF.R.U32.HI R3, RZ, 0x7, R3 ;  /* 0x00000007ff037819 */ /* 0x000fc80000011603 */
[----:B------:R-:W-:Y:S02]  /*25ef0*/  @P0 SHF.R.U32.HI R7, RZ, 0x1f, R2 ;  /* 0x0000001fff070819 */ /* 0x000fe40000011602 */
[----:B------:R-:W-:Y:S02]  /*25f00*/  MOV R6, R3 ;  /* 0x0000000300067202 */ /* 0x000fe40000000f00 */
[----:B------:R-:W-:Y:S02]  /*25f10*/  @P0 LEA.HI.SX32 R6, R2, R7, 0x1a ;  /* 0x0000000702060211 */ /* 0x000fe400078fd2ff */
[----:B------:R-:W-:Y:S02]  /*25f20*/  PLOP3.LUT P0, PT, PT, PT, PT, 0x80, 0x0 ;  /* 0x000000000000781c */ /* 0x000fe40003f0f070 */
[----:B------:R-:W-:-:S13]  /*25f30*/  ISETP.GT.AND P3, PT, R6, R3, PT ;  /* 0x000000030600720c */ /* 0x000fda0003f64270 */
[----:B------:R-:W-:Y:S05]  /*25f40*/  @!P3 BRA `(.L_x_649) ;  /* 0x000000100008b947 */ /* 0x000fea0003800000 */
[----:B------:R-:W-:Y:S01]  /*25f50*/  UMOV UR4, 0xffffffff ;  /* 0xffffffff00047882 */ /* 0x000fe20000000000 */
[----:B------:R-:W-:Y:S02]  /*25f60*/  SEL R2, R33, RZ, !P2 ;  /* 0x000000ff21027207 */ /* 0x000fe40005000000 */
[----:B------:R-:W-:Y:S05]  /*25f70*/  BRA.DIV UR4, `(.L_x_650) ;  /* 0x000000a204587947 */ /* 0x000fea000b800000 */
[----:B------:R-:W0:Y:S02]  /*25f80*/  S2R R7, SR_TID.X ;  /* 0x0000000000077919 */ /* 0x000e240000002100 */
[----:B0-----:R-:W-:-:S04]  /*25f90*/  SHF.R.U32.HI R7, RZ, 0x5, R7 ;  /* 0x00000005ff077819 */ /* 0x001fc80000011607 */
[----:B------:R-:W-:-:S05]  /*25fa0*/  LOP3.LUT R7, R7, 0x3, RZ, 0xc0, !PT ;  /* 0x0000000307077812 */ /* 0x000fca00078ec0ff */
[----:B------:R0:W1:Y:S02]  /*25fb0*/  SHFL.IDX PT, R14, R7, RZ, 0x1f ;  /* 0x00001fff070e7589 */ /* 0x00006400000e0000 */
.L_x_925:
[----:B-1----:R-:W-:Y:S02]  /*25fc0*/  ISETP.NE.AND P0, PT, R14, RZ, PT ;  /* 0x000000ff0e00720c */ /* 0x002fe40003f05270 */
[----:B------:R-:W-:-:S11]  /*25fd0*/  PLOP3.LUT P6, PT, PT, PT, PT, 0x8, 0x0 ;  /* 0x000000000000781c */ /* 0x000fd60003fce170 */
[----:B------:R-:W-:Y:S05]  /*25fe0*/  @P0 BRA `(.L_x_651) ;  /* 0x00000000000c0947 */ /* 0x000fea0003800000 */
[----:B------:R-:W-:-:S03]  /*25ff0*/  UMOV UR4, 0xffffffff ;  /* 0xffffffff00047882 */ /* 0x000fc60000000000 */
[----:B------:R-:W-:Y:S05]  /*26000*/  BRA.DIV UR4, `(.L_x_652) ;  /* 0x000000a204687947 */ /* 0x000fea000b800000 */
[----:B------:R-:W-:-:S13]  /*26010*/  ELECT P6, URZ, PT ;  /* 0x00000000003f782f */ /* 0x000fda00038c0000 */
.L_x_651:
[----:B0-----:R-:W2:Y:S01]  /*26020*/  LDL R7, [R1+0x38] ;  /* 0x0000380001077983 */ /* 0x001ea20000100800 */
[----:B------:R-:W-:Y:S01]  /*26030*/  BSSY B1, `(.L_x_653) ;  /* 0x0000008000017945 */ /* 0x000fe20003800000 */
[----:B--2---:R-:W-:-:S05]  /*26040*/  VIADD R7, R7, 0x1 ;  /* 0x0000000107077836 */ /* 0x004fca0000000000 */
[----:B------:R-:W-:-:S04]  /*26050*/  LEA.HI R8, R7, R7, RZ, 0x1 ;  /* 0x0000000707087211 */ /* 0x000fc800078f08ff */
[----:B------:R-:W-:-:S05]  /*26060*/  LOP3.LUT R8, R8, 0xfffffffe, RZ, 0xc0, !PT ;  /* 0xfffffffe08087812 */ /* 0x000fca00078ec0ff */
[----:B------:R-:W-:-:S05]  /*26070*/  IMAD.IADD R7, R7, 0x1, -R8 ;  /* 0x0000000107077824 */ /* 0x000fca00078e0a08 */
[----:B------:R-:W-:-:S04]  /*26080*/  SHF.L.U32 R7, R7, 0x1f, RZ ;  /* 0x0000001f07077819 */ /* 0x000fc800000006ff */
[----:B------:R-:W0:Y:S02]  /*26090*/  SYNCS.PHASECHK.TRANS64.TRYWAIT P0, [R22+URZ+0x29820], R7 ;  /* 0x02982007160075a7 */ /* 0x000e24000800017f */
[----:B0-----:R-:W-:Y:S05]  /*260a0*/  @!P0 BRA `(.L_x_654) ;  /* 0x000000a000608947 */ /* 0x001fea0003800000 */
.L_x_928:
[----:B------:R-:W-:Y:S05]  /*260b0*/  BSYNC B1 ;  /* 0x0000000000017941 */ /* 0x000fea0003800000 */
.L_x_653:
[----:B------:R-:W-:Y:S04]  /*260c0*/  BSSY B1, `(.L_x_655) ;  /* 0x000006c000017945 */ /* 0x000fe80003800000 */
[----:B------:R-:W-:Y:S05]  /*260d0*/  @!P6 BRA `(.L_x_656) ;  /* 0x0000000400a8e947 */ /* 0x000fea0003800000 */
[----:B------:R-:W-:Y:S01]  /*260e0*/  IMAD R10, R28, 0x8, R22 ;  /* 0x000000081c0a7824 */ /* 0x000fe200078e0216 */
[----:B------:R-:W-:Y:S01]  /*260f0*/  SHF.L.U32 R12, R35, 0x1f, RZ ;  /* 0x0000001f230c7819 */ /* 0x000fe200000006ff */
[----:B------:R-:W1:Y:S01]  /*26100*/  S2R R8, SR_TID.X ;  /* 0x0000000000087919 */ /* 0x000e620000002100 */
[----:B------:R-:W-:Y:S02]  /*26110*/  BSSY B2, `(.L_x_657) ;  /* 0x0000005000027945 */ /* 0x000fe40003800000 */
[----:B------:R-:W2:Y:S01]  /*26120*/  SYNCS.PHASECHK.TRANS64.TRYWAIT P0, [R10+URZ+0x298a0], R12 ;  /* 0x0298a00c0a0075a7 */ /* 0x000ea2000800017f */
[----:B-1----:R-:W-:-:S04]  /*26130*/  LOP3.LUT R8, R8, 0x7f, RZ, 0xc0, !PT ;  /* 0x0000007f08087812 */ /* 0x002fc800078ec0ff */
[----:B------:R-:W-:Y:S01]  /*26140*/  ISETP.NE.AND P2, PT, R8, RZ, PT ;  /* 0x000000ff0800720c */ /* 0x000fe20003f45270 */
[----:B--2---:R-:W-:-:S12]  /*26150*/  @!P0 BRA `(.L_x_658) ;  /* 0x000000a000488947 */ /* 0x004fd80003800000 */
.L_x_929:
[----:B------:R-:W-:Y:S05]  /*26160*/  BSYNC B2 ;  /* 0x0000000000027941 */ /* 0x000fea0003800000 */
.L_x_657:
[----:B------:R-:W-:Y:S04]  /*26170*/  BSSY B2, `(.L_x_659) ;  /* 0x0000009000027945 */ /* 0x000fe80003800000 */
[----:B------:R-:W-:Y:S05]  /*26180*/  @P2 BRA `(.L_x_660) ;  /* 0x00000000001c2947 */ /* 0x000fea0003800000 */
[----:B0-----:R-:W0:Y:S02]  /*26190*/  S2R R7, SR_TID.X ;  /* 0x0000000000077919 */ /* 0x001e240000002100 */
[----:B0-----:R-:W-:Y:S02]  /*261a0*/  LOP3.LUT R8, R7, 0x1f, RZ, 0xc0, !PT ;  /* 0x0000001f07087812 */ /* 0x001fe400078ec0ff */
[----:B------:R-:W-:Y:S02]  /*261b0*/  MOV R7, 0x7800 ;  /* 0x0000780000077802 */ /* 0x000fe40000000f00 */
[----:B------:R-:W-:Y:S02]  /*261c0*/  ISETP.NE.AND P0, PT, R8, RZ, PT ;  /* 0x000000ff0800720c */ /* 0x000fe40003f05270 */
[----:B------:R2:W-:Y:S11]  /*261d0*/  SYNCS.ARRIVE.TRANS64 RZ, [R10+URZ+0x29890], R7 ;  /* 0x029890070aff79a7 */ /* 0x0005f6000800003f */
[----:B--2---:R-:W-:Y:S05]  /*261e0*/  @!P0 BRA `(.L_x_660) ;  /* 0x0000000000048947 */ /* 0x004fea0003800000 */
[----:B------:R-:W-:Y:S01]  /*261f0*/  BPT.TRAP 0x1 ;  /* 0x000000040000795c */ /* 0x000fe20000300000 */
.L_x_660:
[----:B------:R-:W-:Y:S05]  /*26200*/  BSYNC B2 ;  /* 0x0000000000027941 */ /* 0x000fea0003800000 */
.L_x_659:
[----:B------:R-:W-:Y:S01]  /*26210*/  IMAD.MOV.U32 R13, RZ, RZ, RZ ;  /* 0x000000ffff0d7224 */ /* 0x000fe200078e00ff */
[----:B------:R-:W-:Y:S01]  /*26220*/  UIADD3 UR4, UP0, UR40, 0x570, URZ ;  /* 0x0000057028047890 */ /* 0x000fe2000ff1e03f */
[----:B------:R-:W-:Y:S01]  /*26230*/  IMAD R9, R28, 0x7800, R22 ;  /* 0x000078001c097824 */ /* 0x000fe200078e0216 */
[----:B------:R-:W-:Y:S01]  /*26240*/  PLOP3.LUT P0, PT, PT, PT, PT, 0x80, 0x0 ;  /* 0x000000000000781c */ /* 0x000fe20003f0f070 */
[----:B------:R-:W-:Y:S01]  /*26250*/  IMAD R8, R6, 0xa0, R0 ;  /* 0x000000a006087824 */ /* 0x000fe200078e0200 */
[----:B------:R-:W-:Y:S01]  /*26260*/  R2UR UR10, R13 ;  /* 0x000000000d0a72ca */ /* 0x000fe200000e0000 */
[----:B0-----:R-:W-:Y:S01]  /*26270*/  VIADD R7, R10, 0x29890 ;  /* 0x000298900a077836 */ /* 0x001fe20000000000 */
[----:B------:R-:W-:Y:S01]  /*26280*/  IADD3 R11, R9, 0x1a400, RZ ;  /* 0x0001a400090b7810 */ /* 0x000fe20007ffe0ff */
[----:B------:R-:W-:Y:S01]  /*26290*/  VIADD R8, R8, 0xffffff60 ;  /* 0xffffff6008087836 */ /* 0x000fe20000000000 */
[----:B------:R-:W-:Y:S01]  /*262a0*/  UIADD3.X UR5, URZ, UR41, URZ, UP0, !UPT ;  /* 0x000000293f057290 */ /* 0x000fe200087fe43f */
[----:B------:R-:W-:Y:S01]  /*262b0*/  UMOV UR6, 0x0 ;  /* 0x0000000000067882 */ /* 0x000fe20000000000 */
[----:B------:R-:W-:-:S10]  /*262c0*/  UMOV UR7, 0x12f00000 ;  /* 0x12f0000000077882 */ /* 0x000fd40000000000 */
.L_x_661:
[----:B------:R-:W-:-:S13]  /*262d0*/  @P0 ELECT P3, URZ, PT ;  /* 0x00000000003f082f */ /* 0x000fda0003860000 */
[----:B------:R-:W-:Y:S02]  /*262e0*/  @P3 R2UR UR13, R2 ;  /* 0x00000000020d32ca */ /* 0x000fe400000e0000 */
[----:B------:R-:W-:Y:S02]  /*262f0*/  @P3 R2UR UR12, R18 ;  /* 0x00000000120c32ca */ /* 0x000fe400000e0000 */
[----:B------:R-:W-:Y:S02]  /*26300*/  @P3 R2UR UR11, R8 ;  /* 0x00000000080b32ca */ /* 0x000fe400000e0000 */
[----:B------:R-:W-:Y:S02]  /*26310*/  @P3 R2UR UR9, R7 ;  /* 0x00000000070932ca */ /* 0x000fe400000e0000 */
[----:B------:R-:W-:Y:S02]  /*26320*/  @P3 R2UR UR8, R11 ;  /* 0x000000000b0832ca */ /* 0x000fe400000e0000 */
[----:B------:R-:W-:-:S02]  /*26330*/  @P3 PLOP3.LUT P0, PT, P3, PT, PT, 0x8, 0x0 ;  /* 0x000000000000381c */ /* 0x000fc40001f0e170 */
[----:B------:R-:W-:-:S09]  /*26340*/  PLOP3.LUT P3, PT, PT, PT, PT, 0x8, 0x0 ;  /* 0x000000000000781c */ /* 0x000fd20003f6e170 */
[----:B------:R0:W-:Y:S02]  /*26350*/  UTMALDG.4D [UR8], [UR4], desc[UR6] ;  /* 0x00000608040075b4 */ /* 0x0001e40008019000 */
[----:B0-----:R-:W-:Y:S05]  /*26360*/  @P0 BRA.U.ANY `(.L_x_661) ;  /* 0xfffffffd00d80947 */ /* 0x001fea000393ffff */
[----:B------:R-:W-:Y:S01]  /*26370*/  PLOP3.LUT P0, PT, PT, PT, PT, 0x80, 0x0 ;  /* 0x000000000000781c */ /* 0x000fe20003f0f070 */
[----:B------:R-:W-:Y:S01]  /*26380*/  VIADD R11, R9, 0x1cc00 ;  /* 0x0001cc00090b7836 */ /* 0x000fe20000000000 */
[----:B------:R-:W-:Y:S01]  /*26390*/  UMOV UR6, 0x0 ;  /* 0x0000000000067882 */ /* 0x000fe20000000000 */
[----:B------:R-:W-:Y:S01]  /*263a0*/  UMOV UR7, 0x12f00000 ;  /* 0x12f0000000077882 */ /* 0x000fe20000000000 */
[----:B------:R-:W-:-:S09]  /*263b0*/  UMOV UR10, 0x40 ;  /* 0x00000040000a7882 */ /* 0x000fd20000000000 */
.L_x_662:
        /* <DEDUP_REMOVED lines=15> */
.L_x_663:
        /* <DEDUP_REMOVED lines=10> */
[----:B------:R-:W0:Y:S01]  /*26550*/  SYNCS.PHASECHK.TRANS64.TRYWAIT P0, [R10+URZ+0x298c0], R12 ;  /* 0x0298c00c0a0075a7 */ /* 0x000e22000800017f */
[----:B------:R-:W-:Y:S04]  /*26560*/  BSSY B2, `(.L_x_664) ;  /* 0x0000002000027945 */ /* 0x000fe80003800000 */
[----:B0-----:R-:W-:Y:S05]  /*26570*/  @!P0 BRA `(.L_x_665) ;  /* 0x0000009c00548947 */ /* 0x001fea0003800000 */
.L_x_930:
[----:B------:R-:W-:Y:S05]  /*26580*/  BSYNC B2 ;  /* 0x0000000000027941 */ /* 0x000fea0003800000 */
.L_x_664:
[----:B------:R-:W-:Y:S01]  /*26590*/  BSSY B2, `(.L_x_666) ;  /* 0x000000b000027945 */ /* 0x000fe20003800000 */
[----:B------:R-:W-:Y:S01]  /*265a0*/  IMAD.MOV.U32 R14, RZ, RZ, 0x0 ;  /* 0x00000000ff0e7424 */ /* 0x000fe200078e00ff */
[----:B------:R-:W-:Y:S02]  /*265b0*/  MOV R15, 0x12f00000 ;  /* 0x12f00000000f7802 */ /* 0x000fe40000000f00 */
[----:B------:R-:W-:Y:S05]  /*265c0*/  @P2 BRA `(.L_x_667) ;  /* 0x00000000001c2947 */ /* 0x000fea0003800000 */
[----:B------:R-:W2:Y:S02]  /*265d0*/  S2R R7, SR_TID.X ;  /* 0x0000000000077919 */ /* 0x000ea40000002100 */
[----:B--2---:R-:W-:Y:S01]  /*265e0*/  LOP3.LUT R9, R7, 0x1f, RZ, 0xc0, !PT ;  /* 0x0000001f07097812 */ /* 0x004fe200078ec0ff */
[----:B------:R-:W-:-:S03]  /*265f0*/  IMAD.MOV.U32 R7, RZ, RZ, 0x5000 ;  /* 0x00005000ff077424 */ /* 0x000fc600078e00ff */
[----:B------:R-:W-:Y:S01]  /*26600*/  ISETP.NE.AND P0, PT, R9, RZ, PT ;  /* 0x000000ff0900720c */ /* 0x000fe20003f05270 */
[----:B------:R2:W-:-:S12]  /*26610*/  SYNCS.ARRIVE.TRANS64 RZ, [R10+URZ+0x298b0], R7 ;  /* 0x0298b0070aff79a7 */ /* 0x0005d8000800003f */
[----:B--2---:R-:W-:Y:S05]  /*26620*/  @!P0 BRA `(.L_x_667) ;  /* 0x0000000000048947 */ /* 0x004fea0003800000 */
[----:B------:R-:W-:Y:S01]  /*26630*/  BPT.TRAP 0x1 ;  /* 0x000000040000795c */ /* 0x000fe20000300000 */
.L_x_667:
[----:B------:R-:W-:Y:S05]  /*26640*/  BSYNC B2 ;  /* 0x0000000000027941 */ /* 0x000fea0003800000 */
.L_x_666:
[----:B------:R-:W-:Y:S01]  /*26650*/  R2UR UR10, R13 ;  /* 0x000000000d0a72ca */ /* 0x000fe200000e0000 */
[----:B------:R-:W-:Y:S01]  /*26660*/  IMAD R7, R28, 0x5000, R22 ;  /* 0x000050001c077824 */ /* 0x000fe200078e0216 */
[----:B------:R-:W-:Y:S01]  /*26670*/  R2UR UR6, R14 ;  /* 0x000000000e0672ca */ /* 0x000fe200000e0000 */
[----:B------:R-:W-:Y:S01]  /*26680*/  UIADD3 UR4, UP0, UR40, 0x670, URZ ;  /* 0x0000067028047890 */ /* 0x000fe2000ff1e03f */
[----:B------:R-:W-:Y:S01]  /*26690*/  R2UR UR7, R15 ;  /* 0x000000000f0772ca */ /* 0x000fe200000e0000 */
[----:B01----:R-:W-:Y:S01]  /*266a0*/  VIADD R10, R10, 0x298b0 ;  /* 0x000298b00a0a7836 */ /* 0x003fe20000000000 */
[----:B------:R-:W-:Y:S01]  /*266b0*/  PLOP3.LUT P0, PT, PT, PT, PT, 0x80, 0x0 ;  /* 0x000000000000781c */ /* 0x000fe20003f0f070 */
[----:B------:R-:W-:Y:S01]  /*266c0*/  VIADD R7, R7, 0xa400 ;  /* 0x0000a40007077836 */ /* 0x000fe20000000000 */
[----:B------:R-:W-:-:S12]  /*266d0*/  UIADD3.X UR5, URZ, UR41, URZ, UP0, !UPT ;  /* 0x000000293f057290 */ /* 0x000fd800087fe43f */
.L_x_668:
        /* <DEDUP_REMOVED lines=9> */
[----:B-1----:R-:W-:Y:S05]  /*26770*/  @P0 BRA.U.ANY `(.L_x_668) ;  /* 0xfffffffd00d80947 */ /* 0x002fea000393ffff */
.L_x_656:
[----:B------:R-:W-:Y:S05]  /*26780*/  BSYNC B1 ;  /* 0x0000000000017941 */ /* 0x000fea0003800000 */
.L_x_655:
[----:B------:R-:W-:Y:S01]  /*26790*/  VIADD R11, R6, 0xfffffffe ;  /* 0xfffffffe060b7836 */ /* 0x000fe20000000000 */
[----:B------:R-:W-:Y:S02]  /*267a0*/  IADD3 R28, R28, 0x1, RZ ;  /* 0x000000011c1c7810 */ /* 0x000fe40007ffe0ff */
[----:B------:R-:W-:Y:S02]  /*267b0*/  PLOP3.LUT P0, PT, PT, PT, PT, 0x8, 0x0 ;  /* 0x000000000000781c */ /* 0x000fe40003f0e170 */
[----:B------:R-:W-:Y:S02]  /*267c0*/  ISETP.GE.AND P3, PT, R11, R3, PT ;  /* 0x000000030b00720c */ /* 0x000fe40003f66270 */
[----:B------:R-:W-:-:S04]  /*267d0*/  ISETP.NE.AND P2, PT, R28, 0x2, PT ;  /* 0x000000021c00780c */ /* 0x000fc80003f45270 */
[----:B------:R-:W-:Y:S02]  /*267e0*/  SEL R6, RZ, 0x1, P2 ;  /* 0x00000001ff067807 */ /* 0x000fe40001000000 */
[----:B------:R-:W-:Y:S02]  /*267f0*/  SEL R28, R28, RZ, P2 ;  /* 0x000000ff1c1c7207 */ /* 0x000fe40001000000 */
[----:B------:R-:W-:-:S03]  /*26800*/  LOP3.LUT R35, R35, R6, RZ, 0x3c, !PT ;  /* 0x0000000623237212 */ /* 0x000fc600078e3cff */
[----:B------:R-:W-:Y:S05]  /*26810*/  @!P3 BRA `(.L_x_649) ;  /* 0x0000000400d4b947 */ /* 0x000fea0003800000 */
.L_x_683:
[----:B------:R-:W-:Y:S05]  /*26820*/  YIELD ;  /* 0x0000000000007946 */ /* 0x000fea0003800000 */
        /* <DEDUP_REMOVED lines=10> */
.L_x_931:
[----:B------:R-:W-:Y:S05]  /*268d0*/  BSYNC B2 ;  /* 0x0000000000027941 */ /* 0x000fea0003800000 */
.L_x_671:
[----:B------:R-:W-:Y:S04]  /*268e0*/  BSSY B2, `(.L_x_673) ;  /* 0x0000009000027945 */ /* 0x000fe80003800000 */
[----:B------:R-:W-:Y:S05]  /*268f0*/  @P3 BRA `(.L_x_674) ;  /* 0x00000000001c3947 */ /* 0x000fea0003800000 */
[----:B------:R-:W0:Y:S02]  /*26900*/  S2R R6, SR_TID.X ;  /* 0x0000000000067919 */ /* 0x000e240000002100 */
[----:B0-----:R-:W-:Y:S01]  /*26910*/  LOP3.LUT R7, R6, 0x1f, RZ, 0xc0, !PT ;  /* 0x0000001f06077812 */ /* 0x001fe200078ec0ff */
[----:B------:R-:W-:-:S03]  /*26920*/  IMAD.MOV.U32 R6, RZ, RZ, 0x7800 ;  /* 0x00007800ff067424 */ /* 0x000fc600078e00ff */
[----:B------:R-:W-:Y:S01]  /*26930*/  ISETP.NE.AND P2, PT, R7, RZ, PT ;  /* 0x000000ff0700720c */ /* 0x000fe20003f45270 */
[----:B------:R2:W-:-:S12]  /*26940*/  SYNCS.ARRIVE.TRANS64 RZ, [R10+URZ+0x29890], R6 ;  /* 0x029890060aff79a7 */ /* 0x0005d8000800003f */
[----:B--2---:R-:W-:Y:S05]  /*26950*/  @!P2 BRA `(.L_x_674) ;  /* 0x000000000004a947 */ /* 0x004fea0003800000 */
[----:B------:R-:W-:Y:S01]  /*26960*/  BPT.TRAP 0x1 ;  /* 0x000000040000795c */ /* 0x000fe20000300000 */
.L_x_674:
[----:B------:R-:W-:Y:S05]  /*26970*/  BSYNC B2 ;  /* 0x0000000000027941 */ /* 0x000fea0003800000 */
.L_x_673:
[----:B------:R-:W-:Y:S01]  /*26980*/  MOV R13, RZ ;  /* 0x000000ff000d7202 */ /* 0x000fe20000000f00 */
[----:B------:R-:W-:Y:S01]  /*26990*/  IMAD R8, R28, 0x7800, R22 ;  /* 0x000078001c087824 */ /* 0x000fe200078e0216 */
[----:B------:R-:W-:Y:S01]  /*269a0*/  UIADD3 UR4, UP0, UR40, 0x570, URZ ;  /* 0x0000057028047890 */ /* 0x000fe2000ff1e03f */
[----:B------:R-:W-:Y:S01]  /*269b0*/  PLOP3.LUT P2, PT, PT, PT, PT, 0x80, 0x0 ;  /* 0x000000000000781c */ /* 0x000fe20003f4f070 */
[----:B0-----:R-:W-:Y:S01]  /*269c0*/  IMAD R7, R11, 0xa0, R0 ;  /* 0x000000a00b077824 */ /* 0x001fe200078e0200 */
[----:B------:R-:W-:Y:S01]  /*269d0*/  R2UR UR10, R13 ;  /* 0x000000000d0a72ca */ /* 0x000fe200000e0000 */
[----:B------:R-:W-:Y:S01]  /*269e0*/  VIADD R6, R10, 0x29890 ;  /* 0x000298900a067836 */ /* 0x000fe20000000000 */
[----:B------:R-:W-:Y:S01]  /*269f0*/  UIADD3.X UR5, URZ, UR41, URZ, UP0, !UPT ;  /* 0x000000293f057290 */ /* 0x000fe200087fe43f */
[----:B------:R-:W-:Y:S01]  /*26a00*/  VIADD R12, R8, 0x1a400 ;  /* 0x0001a400080c7836 */ /* 0x000fe20000000000 */
[----:B------:R-:W-:Y:S01]  /*26a10*/  UMOV UR6, 0x0 ;  /* 0x0000000000067882 */ /* 0x000fe20000000000 */
[----:B------:R-:W-:-:S10]  /*26a20*/  UMOV UR7, 0x12f00000 ;  /* 0x12f0000000077882 */ /* 0x000fd40000000000 */
.L_x_675:
        /* <DEDUP_REMOVED lines=15> */
.L_x_676:
        /* <DEDUP_REMOVED lines=11> */
[----:B------:R-:W-:Y:S01]  /*26bd0*/  UMOV UR6, 0x0 ;  /* 0x0000000000067882 */ /* 0x000fe20000000000 */
[----:B------:R-:W-:Y:S01]  /*26be0*/  IADD3 R8, R8, 0x1f400, RZ ;  /* 0x0001f40008087810 */ /* 0x000fe20007ffe0ff */
[----:B------:R-:W-:Y:S01]  /*26bf0*/  UMOV UR7, 0x12f00000 ;  /* 0x12f0000000077882 */ /* 0x000fe20000000000 */
[----:B------:R-:W-:-:S09]  /*26c00*/  UMOV UR10, 0x80 ;  /* 0x00000080000a7882 */ /* 0x000fd20000000000 */
.L_x_677:
        /* <DEDUP_REMOVED lines=13> */
.L_x_932:
[----:B------:R-:W-:Y:S05]  /*26ce0*/  BSYNC B2 ;  /* 0x0000000000027941 */ /* 0x000fea0003800000 */
.L_x_678:
[----:B------:R-:W-:Y:S01]  /*26cf0*/  BSSY B2, `(.L_x_680) ;  /* 0x000000b000027945 */ /* 0x000fe20003800000 */
[----:B------:R-:W-:Y:S02]  /*26d00*/  IMAD.MOV.U32 R8, RZ, RZ, 0x0 ;  /* 0x00000000ff087424 */ /* 0x000fe400078e00ff */
[----:B01----:R-:W-:Y:S01]  /*26d10*/  IMAD.MOV.U32 R9, RZ, RZ, 0x12f00000 ;  /* 0x12f00000ff097424 */ /* 0x003fe200078e00ff */
[----:B------:R-:W-:Y:S06]  /*26d20*/  @P3 BRA `(.L_x_681) ;  /* 0x00000000001c3947 */ /* 0x000fec0003800000 */
[----:B------:R-:W0:Y:S02]  /*26d30*/  S2R R6, SR_TID.X ;  /* 0x0000000000067919 */ /* 0x000e240000002100 */
[----:B0-----:R-:W-:Y:S01]  /*26d40*/  LOP3.LUT R12, R6, 0x1f, RZ, 0xc0, !PT ;  /* 0x0000001f060c7812 */ /* 0x001fe200078ec0ff */
[----:B------:R-:W-:-:S03]  /*26d50*/  IMAD.MOV.U32 R6, RZ, RZ, 0x5000 ;  /* 0x00005000ff067424 */ /* 0x000fc600078e00ff */
[----:B------:R-:W-:Y:S01]  /*26d60*/  ISETP.NE.AND P2, PT, R12, RZ, PT ;  /* 0x000000ff0c00720c */ /* 0x000fe20003f45270 */
[----:B------:R0:W-:-:S12]  /*26d70*/  SYNCS.ARRIVE.TRANS64 RZ, [R10+URZ+0x298b0], R6 ;  /* 0x0298b0060aff79a7 */ /* 0x0001d8000800003f */
[----:B0-----:R-:W-:Y:S05]  /*26d80*/  @!P2 BRA `(.L_x_681) ;  /* 0x000000000004a947 */ /* 0x001fea0003800000 */
[----:B------:R-:W-:Y:S01]  /*26d90*/  BPT.TRAP 0x1 ;  /* 0x000000040000795c */ /* 0x000fe20000300000 */
.L_x_681:
[----:B------:R-:W-:Y:S05]  /*26da0*/  BSYNC B2 ;  /* 0x0000000000027941 */ /* 0x000fea0003800000 */
.L_x_680:
[----:B------:R-:W-:Y:S01]  /*26db0*/  R2UR UR10, R13 ;  /* 0x000000000d0a72ca */ /* 0x000fe200000e0000 */
[----:B------:R-:W-:Y:S01]  /*26dc0*/  IMAD R6, R28, 0x5000, R22 ;  /* 0x000050001c067824 */ /* 0x000fe200078e0216 */
[----:B------:R-:W-:Y:S01]  /*26dd0*/  R2UR UR6, R8 ;  /* 0x00000000080672ca */ /* 0x000fe200000e0000 */
[----:B------:R-:W-:Y:S01]  /*26de0*/  UIADD3 UR4, UP0, UR40, 0x670, URZ ;  /* 0x0000067028047890 */ /* 0x000fe2000ff1e03f */
[----:B------:R-:W-:Y:S01]  /*26df0*/  R2UR UR7, R9 ;  /* 0x00000000090772ca */ /* 0x000fe200000e0000 */
[----:B------:R-:W-:Y:S01]  /*26e00*/  VIADD R6, R6, 0xa400 ;  /* 0x0000a40006067836 */ /* 0x000fe20000000000 */
[----:B------:R-:W-:Y:S01]  /*26e10*/  PLOP3.LUT P2, PT, PT, PT, PT, 0x80, 0x0 ;  /* 0x000000000000781c */ /* 0x000fe20003f4f070 */
[----:B------:R-:W-:Y:S01]  /*26e20*/  UIADD3.X UR5, URZ, UR41, URZ, UP0, !UPT ;  /* 0x000000293f057290 */ /* 0x000fe200087fe43f */
[----:B------:R-:W-:-:S11]  /*26e30*/  IADD3 R10, R10, 0x298b0, RZ ;  /* 0x000298b00a0a7810 */ /* 0x000fd60007ffe0ff */
.L_x_682:
        /* <DEDUP_REMOVED lines=10> */
.L_x_670:
[----:B------:R-:W-:Y:S05]  /*26ee0*/  BSYNC B1 ;  /* 0x0000000000017941 */ /* 0x000fea0003800000 */
.L_x_669:
[C---:B------:R-:W-:Y:S01]  /*26ef0*/  ISETP.GT.AND P3, PT, R11.reuse, R3, PT ;  /* 0x000000030b00720c */ /* 0x040fe20003f64270 */
[----:B------:R-:W-:Y:S02]  /*26f00*/  VIADD R28, R28, 0x1 ;  /* 0x000000011c1c7836 */ /* 0x000fe40000000000 */
[----:B------:R-:W-:-:S03]  /*26f10*/  VIADD R11, R11, 0xffffffff ;  /* 0xffffffff0b0b7836 */ /* 0x000fc60000000000 */
[----:B------:R-:W-:-:S04]  /*26f20*/  ISETP.NE.AND P2, PT, R28, 0x2, PT ;  /* 0x000000021c00780c */ /* 0x000fc80003f45270 */
[----:B------:R-:W-:Y:S02]  /*26f30*/  SEL R6, RZ, 0x1, P2 ;  /* 0x00000001ff067807 */ /* 0x000fe40001000000 */
[----:B------:R-:W-:Y:S02]  /*26f40*/  SEL R28, R28, RZ, P2 ;  /* 0x000000ff1c1c7207 */ /* 0x000fe40001000000 */
[----:B------:R-:W-:Y:S01]  /*26f50*/  LOP3.LUT R35, R35, R6, RZ, 0x3c, !PT ;  /* 0x0000000623237212 */ /* 0x000fe200078e3cff */
[----:B------:R-:W-:Y:S06]  /*26f60*/  @P3 BRA `(.L_x_683) ;  /* 0xfffffff8002c3947 */ /* 0x000fec000383ffff */
.L_x_649:
[----:B------:R-:W-:Y:S05]  /*26f70*/  BSYNC B0 ;  /* 0x0000000000007941 */ /* 0x000fea0003800000 */
.L_x_648:
[----:B------:R-:W-:Y:S05]  /*26f80*/  @!P0 WARPSYNC.ALL ;  /* 0x0000000000008948 */ /* 0x000fea0003800000 */
[----:B------:R-:W-:Y:S01]  /*26f90*/  @!P0 BAR.SYNC.DEFER_BLOCKING 0xc, 0x180 ;  /* 0x0306000000008b1d */ /* 0x000fe20000010000 */
[----:B------:R-:W-:-:S05]  /*26fa0*/  MOV R29, RZ ;  /* 0x000000ff001d7202 */ /* 0x000fca0000000f00 */
[----:B------:R-:W-:Y:S04]  /*26fb0*/  BSSY B0, `(.L_x_684) ;  /* 0x000001e000007945 */ /* 0x000fe80003800000 */
[----:B------:R-:W-:Y:S05]  /*26fc0*/  @!P1 BRA `(.L_x_685) ;  /* 0x0000000000709947 */ /* 0x000fea0003800000 */
[----:B------:R-:W-:-:S13]  /*26fd0*/  ISETP.NE.AND P0, PT, R5, RZ, PT ;  /* 0x000000ff0500720c */ /* 0x000fda0003f05270 */
[----:B------:R-:W1:Y:S02]  /*26fe0*/  @!P0 LDC R5, c[0x0][0x9f0] ;  /* 0x00027c00ff058b82 */ /* 0x000e640000000800 */
[-C--:B-1----:R-:W-:Y:S02]  /*26ff0*/  IABS R0, R5.reuse ;  /* 0x0000000500007213 */ /* 0x082fe40000000000 */
[----:B0-----:R-:W-:Y:S02]  /*27000*/  IABS R7, R5 ;  /* 0x0000000500077213 */ /* 0x001fe40000000000 */
[----:B------:R-:W0:Y:S02]  /*27010*/  I2F.RP R2, R0 ;  /* 0x0000000000027306 */ /* 0x000e240000209400 */
[----:B------:R-:W-:-:S06]  /*27020*/  IADD3 R7, RZ, -R7, RZ ;  /* 0x80000007ff077210 */ /* 0x000fcc0007ffe0ff */
[----:B0-----:R-:W0:Y:S02]  /*27030*/  MUFU.RCP R2, R2 ;  /* 0x0000000200027308 */ /* 0x001e240000001000 */
[----:B0-----:R-:W-:-:S06]  /*27040*/  VIADD R2, R2, 0xffffffe ;  /* 0x0ffffffe02027836 */ /* 0x001fcc0000000000 */
[----:B------:R-:W0:Y:S02]  /*27050*/  F2I.FTZ.U32.TRUNC.NTZ R3, R2 ;  /* 0x0000000200037305 */ /* 0x000e24000021f000 */
[----:B0-----:R-:W-:-:S04]  /*27060*/  IMAD.MOV R2, RZ, RZ, -R3 ;  /* 0x000000ffff027224 */ /* 0x001fc800078e0a03 */
[----:B------:R-:W-:Y:S02]  /*27070*/  IMAD R6, R2, R0, RZ ;  /* 0x0000000002067224 */ /* 0x000fe400078e02ff */
[----:B------:R-:W-:-:S04]  /*27080*/  IMAD.MOV.U32 R2, RZ, RZ, RZ ;  /* 0x000000ffff027224 */ /* 0x000fc800078e00ff */
[----:B------:R-:W-:Y:S01]  /*27090*/  IMAD.HI.U32 R6, R3, R6, R2 ;  /* 0x0000000603067227 */ /* 0x000fe200078e0002 */
[----:B------:R-:W-:-:S04]  /*270a0*/  IADD3 R3, R4, -0x1, R5 ;  /* 0xffffffff04037810 */ /* 0x000fc80007ffe005 */
[----:B------:R-:W-:Y:S02]  /*270b0*/  IABS R2, R3 ;  /* 0x0000000300027213 */ /* 0x000fe40000000000 */
[----:B------:R-:W-:-:S03]  /*270c0*/  LOP3.LUT R3, R3, R5, RZ, 0x3c, !PT ;  /* 0x0000000503037212 */ /* 0x000fc600078e3cff */
[----:B------:R-:W-:Y:S01]  /*270d0*/  IMAD.HI.U32 R6, R6, R2, RZ ;  /* 0x0000000206067227 */ /* 0x000fe200078e00ff */
[----:B------:R-:W-:-:S03]  /*270e0*/  ISETP.GE.AND P2, PT, R3, RZ, PT ;  /* 0x000000ff0300720c */ /* 0x000fc60003f46270 */
[----:B------:R-:W-:-:S05]  /*270f0*/  IMAD R2, R6, R7, R2 ;  /* 0x0000000706027224 */ /* 0x000fca00078e0202 */
[----:B------:R-:W-:-:S13]  /*27100*/  ISETP.GT.U32.AND P1, PT, R0, R2, PT ;  /* 0x000000020000720c */ /* 0x000fda0003f24070 */
[----:B------:R-:W-:Y:S02]  /*27110*/  @!P1 IMAD.IADD R2, R2, 0x1, -R0 ;  /* 0x0000000102029824 */ /* 0x000fe400078e0a00 */
[----:B------:R-:W-:Y:S01]  /*27120*/  @!P1 VIADD R6, R6, 0x1 ;  /* 0x0000000106069836 */ /* 0x000fe20000000000 */
[----:B------:R-:W-:Y:S02]  /*27130*/  ISETP.NE.AND P1, PT, R5, RZ, PT ;  /* 0x000000ff0500720c */ /* 0x000fe40003f25270 */
[----:B------:R-:W-:-:S13]  /*27140*/  ISETP.GE.U32.AND P0, PT, R2, R0, PT ;  /* 0x000000000200720c */ /* 0x000fda0003f06070 */
[----:B------:R-:W-:-:S05]  /*27150*/  @P0 VIADD R6, R6, 0x1 ;  /* 0x0000000106060836 */ /* 0x000fca0000000000 */
[----:B------:R-:W-:Y:S02]  /*27160*/  @!P2 IADD3 R6, -R6, RZ, RZ ;  /* 0x000000ff0606a210 */ /* 0x000fe40007ffe1ff */
[----:B------:R-:W-:-:S05]  /*27170*/  @!P1 LOP3.LUT R6, RZ, R5, RZ, 0x33, !PT ;  /* 0x00000005ff069212 */ /* 0x000fca00078e33ff */
[----:B------:R-:W-:-:S07]  /*27180*/  IMAD.MOV.U32 R29, RZ, RZ, R6 ;  /* 0x000000ffff1d7224 */ /* 0x000fce00078e0006 */
.L_x_685:
[----:B------:R-:W-:Y:S05]  /*27190*/  BSYNC B0 ;  /* 0x0000000000007941 */ /* 0x000fea0003800000 */
.L_x_684:
[----:B------:R-:W-:-:S05]  /*271a0*/  IMAD R0, R20, R29, RZ ;  /* 0x0000001d14007224 */ /* 0x000fca00078e02ff */
[----:B------:R1:W-:Y:S01]  /*271b0*/  STL [R1+0xc], R0 ;  /* 0x00000c0001007387 */ /* 0x0003e20000100800 */
[----:B------:R-:W-:-:S04]  /*271c0*/  VIADDMNMX R29, R0, R29, R4, PT ;  /* 0x0000001d001d7246 */ /* 0x000fc80003800104 */
[----:B------:R-:W-:-:S13]  /*271d0*/  ISETP.GT.AND P0, PT, R29, R0, PT ;  /* 0x000000001d00720c */ /* 0x000fda0003f04270 */
[----:B-1----:R-:W-:Y:S05]  /*271e0*/  @P0 BRA `(.L_x_686) ;  /* 0x0000000000440947 */ /* 0x002fea0003800000 */
[----:B------:R-:W1:Y:S02]  /*271f0*/  S2R R0, SR_TID.X ;  /* 0x0000000000007919 */ /* 0x000e640000002100 */
[----:B-1----:R-:W-:-:S04]  /*27200*/  LOP3.LUT R0, R0, 0x7f, RZ, 0xc0, !PT ;  /* 0x0000007f00007812 */ /* 0x002fc800078ec0ff */
[----:B------:R-:W-:-:S13]  /*27210*/  ISETP.NE.AND P0, PT, R0, RZ, PT ;  /* 0x000000ff0000720c */ /* 0x000fda0003f05270 */
[----:B------:R-:W-:Y:S05]  /*27220*/  @P0 BRA `(.L_x_687) ;  /* 0x0000004400c40947 */ /* 0x000fea0003800000 */
[----:B------:R-:W1:Y:S01]  /*27230*/  S2R R5, SR_LANEID ;  /* 0x0000000000057919 */ /* 0x000e620000000000 */
[----:B------:R-:W-:Y:S01]  /*27240*/  VOTEU.ANY UR4, UPT, PT ;  /* 0x0000000000047886 */ /* 0x000fe200038e0100 */
[----:B------:R-:W2:Y:S01]  /*27250*/  LDC.64 R2, c[0x0][0xc60] ;  /* 0x00031800ff027b82 */ /* 0x000ea20000000a00 */
[----:B------:R-:W1:Y:S02]  /*27260*/  FLO.U32 R0, UR4 ;  /* 0x0000000400007d00 */ /* 0x000e6400080e0000 */
[----:B-1----:R-:W-:-:S06]  /*27270*/  ISETP.EQ.U32.AND P0, PT, R0, R5, PT ;  /* 0x000000050000720c */ /* 0x002fcc0003f02070 */
[----:B------:R-:W2:Y:S07]  /*27280*/  POPC R5, UR4 ;  /* 0x0000000400057d09 */ /* 0x000eae0008000000 */
[----:B--2---:R-:W2:Y:S01]  /*27290*/  @P0 ATOMG.E.ADD.STRONG.GPU PT, R3, desc[UR50][R2.64], R5 ;  /* 0x00000005020309a8 */ /* 0x004ea200081ee1f2 */
[----:B------:R-:W1:Y:S02]  /*272a0*/  S2R R4, SR_LTMASK ;  /* 0x0000000000047919 */ /* 0x000e640000003900 */
[----:B-1----:R-:W-:-:S04]  /*272b0*/  LOP3.LUT R4, R4, UR4, RZ, 0xc0, !PT ;  /* 0x0000000404047c12 */ /* 0x002fc8000f8ec0ff */
[----:B0-----:R-:W0:Y:S01]  /*272c0*/  POPC R7, R4 ;  /* 0x0000000400077309 */ /* 0x001e220000000000 */
[----:B--2---:R-:W0:Y:S02]  /*272d0*/  SHFL.IDX PT, R0, R3, R0, 0x1f ;  /* 0x00001f0003007589 */ /* 0x004e2400000e0000 */
[----:B0-----:R-:W-:Y:S01]  /*272e0*/  IADD3 R16, R0, UR38, R7 ;  /* 0x0000002600107c10 */ /* 0x001fe2000fffe007 */
[----:B------:R-:W-:Y:S06]  /*272f0*/  BRA `(.L_x_687) ;  /* 0x0000004400907947 */ /* 0x000fec0003800000 */
.L_x_686:
        /* <DEDUP_REMOVED lines=8> */
[----:B------:R-:W-:Y:S01]  /*27380*/  IMAD.U32 R4, RZ, RZ, UR6 ;  /* 0x00000006ff047e24 */ /* 0x000fe2000f8e00ff */
[----:B------:R-:W-:Y:S01]  /*27390*/  MOV R5, UR7 ;  /* 0x0000000700057c02 */ /* 0x000fe20008000f00 */
[----:B------:R-:W1:Y:S01]  /*273a0*/  LDC.64 R2, c[0x4][R2] ;  /* 0x0100000002027b82 */ /* 0x000e620000000a00 */
[----:B------:R-:W-:Y:S01]  /*273b0*/  IMAD.U32 R6, RZ, RZ, UR8 ;  /* 0x00000008ff067e24 */ /* 0x000fe2000f8e00ff */
[----:B------:R-:W-:Y:S01]  /*273c0*/  MOV R11, UR5 ;  /* 0x00000005000b7c02 */ /* 0x000fe20008000f00 */
[----:B0-----:R-:W-:Y:S02]  /*273d0*/  IMAD.U32 R7, RZ, RZ, UR9 ;  /* 0x00000009ff077e24 */ /* 0x001fe4000f8e00ff */
[----:B------:R-:W-:-:S02]  /*273e0*/  IMAD.U32 R10, RZ, RZ, UR4 ;  /* 0x00000004ff0a7e24 */ /* 0x000fc4000f8e00ff */
[----:B------:R-:W-:Y:S02]  /*273f0*/  IMAD.MOV.U32 R8, RZ, RZ, 0x70 ;  /* 0x00000070ff087424 */ /* 0x000fe400078e00ff */
[----:B------:R-:W-:Y:S02]  /*27400*/  IMAD.MOV.U32 R12, RZ, RZ, 0x1 ;  /* 0x00000001ff0c7424 */ /* 0x000fe400078e00ff */
[----:B------:R-:W-:-:S07]  /*27410*/  IMAD.MOV.U32 R13, RZ, RZ, RZ ;  /* 0x000000ffff0d7224 */ /* 0x000fce00078e00ff */
[----:B------:R-:W-:-:S07]  /*27420*/  LEPC R20, `(.L_x_689) ;  /* 0x000000001014794e */ /* 0x000fce0000000000 */
[----:B-1----:R-:W-:Y:S05]  /*27430*/  CALL.ABS.NOINC R2 ;  /* 0x0000000002007343 */ /* 0x002fea0003c00000 */
.L_x_689:
[----:B------:R-:W-:Y:S05]  /*27440*/  BSYNC B6 ;  /* 0x0000000000067941 */ /* 0x000fea0003800000 */
.L_x_688:
[----:B------:R-:W2:Y:S01]  /*27450*/  LDL.LU R31, [R1] ;  /* 0x00000000011f7983 */ /* 0x000ea20000300800 */
[----:B------:R-:W-:Y:S01]  /*27460*/  IADD3 R0, R22, 0xa400, RZ ;  /* 0x0000a40016007810 */ /* 0x000fe20007ffe0ff */
[----:B------:R-:W-:Y:S03]  /*27470*/  BSSY B6, `(.L_x_690) ;  /* 0x0000016000067945 */ /* 0x000fe60003800000 */
[----:B------:R-:W-:Y:S02]  /*27480*/  LOP3.LUT P0, RZ, R0, 0x3ff, RZ, 0xc0, !PT ;  /* 0x000003ff00ff7812 */ /* 0x000fe4000780c0ff */
[----:B--2---:R-:W-:-:S11]  /*27490*/  LOP3.LUT R31, R31, 0xfffffffe, RZ, 0xc0, !PT ;  /* 0xfffffffe1f1f7812 */ /* 0x004fd600078ec0ff */
[----:B------:R-:W-:-:S05]  /*274a0*/  @P0 LOP3.LUT R31, R31, 0x1, RZ, 0xfc, !PT ;  /* 0x000000011f1f0812 */ /* 0x000fca00078efcff */
[----:B------:R1:W-:Y:S01]  /*274b0*/  STL [R1], R31 ;  /* 0x0000001f01007387 */ /* 0x0003e20000100800 */
[----:B------:R-:W-:Y:S05]  /*274c0*/  @!P0 BRA `(.L_x_691) ;  /* 0x0000000000408947 */ /* 0x000fea0003800000 */
[----:B------:R-:W-:Y:S01]  /*274d0*/  MOV R2, 0x0 ;  /* 0x0000000000027802 */ /* 0x000fe20000000f00 */
[----:B------:R-:W-:Y:S01]  /*274e0*/  ULDC.64 UR6, c[0x4][0xc8] ;  /* 0x0100320000067ab9 */ /* 0x000fe20000000a00 */
[----:B------:R-:W-:Y:S01]  /*274f0*/  ULDC.64 UR8, c[0x4][0xd0] ;  /* 0x0100340000087ab9 */ /* 0x000fe20000000a00 */
[----:B------:R-:W-:Y:S01]  /*27500*/  ULDC.64 UR4, c[0x4][0x10] ;  /* 0x0100040000047ab9 */ /* 0x000fe20000000a00 */
[----:B------:R-:W-:Y:S01]  /*27510*/  IMAD.U32 R4, RZ, RZ, UR6 ;  /* 0x00000006ff047e24 */ /* 0x000fe2000f8e00ff */
[----:B0-----:R-:W-:Y:S01]  /*27520*/  MOV R7, UR9 ;  /* 0x0000000900077c02 */ /* 0x001fe20008000f00 */
[----:B------:R-:W0:Y:S01]  /*27530*/  LDC.64 R2, c[0x4][R2] ;  /* 0x0100000002027b82 */ /* 0x000e220000000a00 */
[----:B------:R-:W-:Y:S01]  /*27540*/  IMAD.U32 R5, RZ, RZ, UR7 ;  /* 0x00000007ff057e24 */ /* 0x000fe2000f8e00ff */
[----:B------:R-:W-:Y:S01]  /*27550*/  MOV R12, 0x1 ;  /* 0x00000001000c7802 */ /* 0x000fe20000000f00 */
[----:B------:R-:W-:Y:S02]  /*27560*/  IMAD.U32 R6, RZ, RZ, UR8 ;  /* 0x00000008ff067e24 */ /* 0x000fe4000f8e00ff */
[----:B------:R-:W-:-:S02]  /*27570*/  IMAD.U32 R10, RZ, RZ, UR4 ;  /* 0x00000004ff0a7e24 */ /* 0x000fc4000f8e00ff */
[----:B------:R-:W-:Y:S02]  /*27580*/  IMAD.U32 R11, RZ, RZ, UR5 ;  /* 0x00000005ff0b7e24 */ /* 0x000fe4000f8e00ff */
[----:B------:R-:W-:Y:S02]  /*27590*/  IMAD.MOV.U32 R8, RZ, RZ, 0x70 ;  /* 0x00000070ff087424 */ /* 0x000fe400078e00ff */
[----:B------:R-:W-:-:S07]  /*275a0*/  IMAD.MOV.U32 R13, RZ, RZ, RZ ;  /* 0x000000ffff0d7224 */ /* 0x000fce00078e00ff */
[----:B------:R-:W-:-:S07]  /*275b0*/  LEPC R20, `(.L_x_691) ;  /* 0x000000001014794e */ /* 0x000fce0000000000 */
[----:B01----:R-:W-:Y:S05]  /*275c0*/  CALL.ABS.NOINC R2 ;  /* 0x0000000002007343 */ /* 0x003fea0003c00000 */
.L_x_691:
[----:B------:R-:W-:Y:S05]  /*275d0*/  BSYNC B6 ;  /* 0x0000000000067941 */ /* 0x000fea0003800000 */
.L_x_690:
        /* <DEDUP_REMOVED lines=10> */
[----:B------:R-:W2:Y:S01]  /*27680*/  LDC.64 R2, c[0x4][R2] ;  /* 0x0100000002027b82 */ /* 0x000ea20000000a00 */
        /* <DEDUP_REMOVED lines=8> */
[----:B-12---:R-:W-:Y:S05]  /*27710*/  CALL.ABS.NOINC R2 ;  /* 0x0000000002007343 */ /* 0x006fea0003c00000 */
.L_x_693:
[----:B------:R-:W-:Y:S05]  /*27720*/  BSYNC B6 ;  /* 0x0000000000067941 */ /* 0x000fea0003800000 */
.L_x_692:
[----:B------:R-:W-:Y:S01]  /*27730*/  LOP3.LUT P6, RZ, R31, 0x1, RZ, 0xc0, !PT ;  /* 0x000000011fff7812 */ /* 0x000fe200078cc0ff */
[----:B------:R-:W-:-:S12]  /*27740*/  BSSY B6, `(.L_x_694) ;  /* 0x0000012000067945 */ /* 0x000fd80003800000 */
[----:B------:R-:W-:Y:S05]  /*27750*/  @!P6 BRA `(.L_x_695) ;  /* 0x000000000040e947 */ /* 0x000fea0003800000 */
[----:B------:R-:W-:Y:S01]  /*27760*/  MOV R2, 0x0 ;  /* 0x0000000000027802 */ /* 0x000fe20000000f00 */
[----:B------:R-:W-:Y:S01]  /*27770*/  ULDC.64 UR4, c[0x4][0xc8] ;  /* 0x0100320000047ab9 */ /* 0x000fe20000000a00 */
[----:B------:R-:W-:Y:S01]  /*27780*/  ULDC.64 UR6, c[0x4][0xd0] ;  /* 0x0100340000067ab9 */ /* 0x000fe20000000a00 */
[----:B------:R-:W-:Y:S01]  /*27790*/  ULDC.64 UR8, c[0x4][0x20] ;  /* 0x0100080000087ab9 */ /* 0x000fe20000000a00 */
[----:B------:R-:W-:Y:S01]  /*277a0*/  MOV R4, UR4 ;  /* 0x0000000400047c02 */ /* 0x000fe20008000f00 */
[----:B------:R-:W-:Y:S01]  /*277b0*/  IMAD.U32 R5, RZ, RZ, UR5 ;  /* 0x00000005ff057e24 */ /* 0x000fe2000f8e00ff */
[----:B------:R-:W2:Y:S01]  /*277c0*/  LDC.64 R2, c[0x4][R2] ;  /* 0x0100000002027b82 */ /* 0x000ea20000000a00 */
[----:B------:R-:W-:Y:S01]  /*277d0*/  IMAD.U32 R6, RZ, RZ, UR6 ;  /* 0x00000006ff067e24 */ /* 0x000fe2000f8e00ff */
[----:B------:R-:W-:Y:S01]  /*277e0*/  MOV R10, UR8 ;  /* 0x00000008000a7c02 */ /* 0x000fe20008000f00 */
[----:B0-----:R-:W-:Y:S01]  /*277f0*/  IMAD.U32 R7, RZ, RZ, UR7 ;  /* 0x00000007ff077e24 */ /* 0x001fe2000f8e00ff */
[----:B------:R-:W-:Y:S01]  /*27800*/  MOV R13, RZ ;  /* 0x000000ff000d7202 */ /* 0x000fe20000000f00 */
[----:B------:R-:W-:-:S02]  /*27810*/  IMAD.U32 R11, RZ, RZ, UR9 ;  /* 0x00000009ff0b7e24 */ /* 0x000fc4000f8e00ff */
[----:B------:R-:W-:Y:S02]  /*27820*/  IMAD.MOV.U32 R8, RZ, RZ, 0x70 ;  /* 0x00000070ff087424 */ /* 0x000fe400078e00ff */
[----:B------:R-:W-:-:S07]  /*27830*/  IMAD.MOV.U32 R12, RZ, RZ, 0x1 ;  /* 0x00000001ff0c7424 */ /* 0x000fce00078e00ff */
[----:B------:R-:W-:-:S07]  /*27840*/  LEPC R20, `(.L_x_695) ;  /* 0x000000001014794e */ /* 0x000fce0000000000 */
[----:B-12---:R-:W-:Y:S05]  /*27850*/  CALL.ABS.NOINC R2 ;  /* 0x0000000002007343 */ /* 0x006fea0003c00000 */
.L_x_695:
[----:B------:R-:W-:Y:S05]  /*27860*/  BSYNC B6 ;  /* 0x0000000000067941 */ /* 0x000fea0003800000 */
.L_x_694:
[----:B------:R-:W2:Y:S01]  /*27870*/  LDL R32, [R1+0x4] ;  /* 0x0000040001207983 */ /* 0x000ea20000100800 */
[----:B------:R-:W-:Y:S01]  /*27880*/  ULDC.64 UR4, c[0x0][0x9f8] ;  /* 0x00027e0000047ab9 */ /* 0x000fe20000000a00 */
[----:B------:R-:W3:Y:S01]  /*27890*/  LDC R11, c[0x0][0x430] ;  /* 0x00010c00ff0b7b82 */ /* 0x000ee20000000800 */
[----:B------:R-:W-:Y:S01]  /*278a0*/  ISETP.NE.U32.AND P0, PT, RZ, UR4, PT ;  /* 0x00000004ff007c0c */ /* 0x000fe2000bf05070 */
[----:B------:R-:W4:Y:S03]  /*278b0*/  S2R R20, SR_TID.X ;  /* 0x0000000000147919 */ /* 0x000f260000002100 */
[----:B------:R-:W-:-:S13]  /*278c0*/  ISETP.NE.AND.EX P0, PT, RZ, UR5, PT, P0 ;  /* 0x00000005ff007c0c */ /* 0x000fda000bf05300 */
[----:B------:R-:W-:Y:S01]  /*278d0*/  @P0 IADD3 R2, P1, R25, UR4, RZ ;  /* 0x0000000419020c10 */ /* 0x000fe2000ff3e0ff */
[----:B------:R-:W-:Y:S01]  /*278e0*/  IMAD.MOV.U32 R8, RZ, RZ, 0xa0 ;  /* 0x000000a0ff087424 */ /* 0x000fe200078e00ff */
[----:B------:R-:W-:Y:S02]  /*278f0*/  ULDC UR4, c[0x0][0x2f4] ;  /* 0x0000bd0000047ab9 */ /* 0x000fe40000000800 */
[----:B------:R-:W-:Y:S02]  /*27900*/  @P0 IADD3.X R3, R26, UR5, RZ, P1, !PT ;  /* 0x000000051a030c10 */ /* 0x000fe40008ffe4ff */
[----:B---3--:R-:W-:Y:S01]  /*27910*/  ISETP.NE.AND P2, PT, R11, 0x1, PT ;  /* 0x000000010b00780c */ /* 0x008fe20003f45270 */
[----:B------:R-:W-:Y:S01]  /*27920*/  IMAD R8, R29, R8, -0xa0 ;  /* 0xffffff601d087424 */ /* 0x000fe200078e0208 */
[----:B-1----:R-:W-:Y:S01]  /*27930*/  LOP3.LUT R31, R31, 0xffffffbf, RZ, 0xc0, !PT ;  /* 0xffffffbf1f1f7812 */ /* 0x002fe200078ec0ff */
[----:B------:R1:W3:Y:S01]  /*27940*/  @P0 LDG.E R33, desc[UR50][R2.64] ;  /* 0x0000003202210981 */ /* 0x0002e2000c1e1900 */
[----:B------:R-:W-:Y:S01]  /*27950*/  ULDC UR5, c[0x0][0x320] ;  /* 0x0000c80000057ab9 */ /* 0x000fe20000000800 */
[C---:B----4-:R-:W-:Y:S01]  /*27960*/  LOP3.LUT R21, R20.reuse, 0x7f, RZ, 0xc0, !PT ;  /* 0x0000007f14157812 */ /* 0x050fe200078ec0ff */
[----:B------:R-:W-:-:S07]  /*27970*/  IMAD.SHL.U32 R20, R20, 0x20, RZ ;  /* 0x0000002014147824 */ /* 0x000fce00078e00ff */
[----:B-1----:R-:W1:Y:S01]  /*27980*/  @P2 LDC R3, c[0x0][0x434] ;  /* 0x00010d00ff032b82 */ /* 0x002e620000000800 */
[----:B------:R-:W-:-:S04]  /*27990*/  SHF.R.U32.HI R21, RZ, 0x2, R21 ;  /* 0x00000002ff157819 */ /* 0x000fc80000011615 */
[----:B------:R-:W-:-:S03]  /*279a0*/  LOP3.LUT R20, R21, 0x60, R20, 0xf8, !PT ;  /* 0x0000006015147812 */ /* 0x000fc600078ef814 */
[----:B------:R-:W4:Y:S02]  /*279b0*/  @P2 LDC R2, c[0x0][0x438] ;  /* 0x00010e00ff022b82 */ /* 0x000f240000000800 */
[----:B------:R-:W-:-:S05]  /*279c0*/  IMAD.IADD R9, R20, 0x1, R8 ;  /* 0x0000000114097824 */ /* 0x000fca00078e0208 */
[----:B------:R-:W-:Y:S01]  /*279d0*/  ISETP.GE.AND P1, PT, R9, R27, PT ;  /* 0x0000001b0900720c */ /* 0x000fe20003f26270 */
[----:B------:R-:W0:Y:S01]  /*279e0*/  S2R R20, SR_TID.X ;  /* 0x0000000000147919 */ /* 0x000e220000002100 */
[----:B------:R-:W1:Y:S11]  /*279f0*/  S2R R21, SR_TID.X ;  /* 0x0000000000157919 */ /* 0x000e760000002100 */
[----:B------:R-:W3:Y:S01]  /*27a00*/  @!P1 LDC.64 R4, c[0x0][0x418] ;  /* 0x00010600ff049b82 */ /* 0x000ee20000000a00 */
[----:B0-----:R-:W-:-:S04]  /*27a10*/  LOP3.LUT R20, R20, 0x7f, RZ, 0xc0, !PT ;  /* 0x0000007f14147812 */ /* 0x001fc800078ec0ff */
[----:B------:R-:W-:Y:S02]  /*27a20*/  SHF.R.U32.HI R10, RZ, 0x2, R20 ;  /* 0x00000002ff0a7819 */ /* 0x000fe40000011614 */
[----:B-1----:R-:W-:-:S04]  /*27a30*/  SHF.L.U32 R20, R21, 0x5, RZ ;  /* 0x0000000515147819 */ /* 0x002fc800000006ff */
[----:B------:R-:W-:-:S04]  /*27a40*/  LOP3.LUT R20, R10, 0x60, R20, 0xf8, !PT ;  /* 0x000000600a147812 */ /* 0x000fc800078ef814 */
[----:B------:R-:W-:-:S05]  /*27a50*/  LOP3.LUT R20, R20, 0x80, RZ, 0xfc, !PT ;  /* 0x0000008014147812 */ /* 0x000fca00078efcff */
[----:B------:R-:W-:Y:S01]  /*27a60*/  IMAD.IADD R8, R20, 0x1, R8 ;  /* 0x0000000114087824 */ /* 0x000fe200078e0208 */
[----:B--2---:R-:W-:-:S05]  /*27a70*/  IADD3 R9, R9, R32, RZ ;  /* 0x0000002009097210 */ /* 0x004fca0007ffe0ff */
[----:B------:R-:W-:-:S04]  /*27a80*/  @P2 IMAD.HI.U32 R3, R9, R3, RZ ;  /* 0x0000000309032227 */ /* 0x000fc800078e00ff */
[----:B------:R-:W-:Y:S01]  /*27a90*/  IMAD.MOV.U32 R0, RZ, RZ, R9 ;  /* 0x000000ffff007224 */ /* 0x000fe200078e0009 */
[----:B----4-:R-:W-:Y:S02]  /*27aa0*/  @P2 SHF.R.U32.HI R0, RZ, R2, R3 ;  /* 0x00000002ff002219 */ /* 0x010fe40000011603 */
[----:B------:R-:W0:Y:S02]  /*27ab0*/  @!P1 LDC.64 R2, c[0x0][0x428] ;  /* 0x00010a00ff029b82 */ /* 0x000e240000000a00 */
[--C-:B------:R-:W-:Y:S01]  /*27ac0*/  @!P1 SHF.R.S32.HI R7, RZ, 0x1f, R0.reuse ;  /* 0x0000001fff079819 */ /* 0x100fe20000011400 */
[----:B------:R-:W-:Y:S01]  /*27ad0*/  @!P1 IMAD.MOV.U32 R6, RZ, RZ, R0 ;  /* 0x000000ffff069224 */ /* 0x000fe200078e0000 */
[----:B---3--:R-:W-:-:S03]  /*27ae0*/  SHF.R.S32.HI R14, RZ, 0x1f, R33 ;  /* 0x0000001fff0e7819 */ /* 0x008fc60000011421 */
[----:B0-----:R-:W-:-:S04]  /*27af0*/  @!P1 IMAD.WIDE.U32 R6, R33, R2, R6 ;  /* 0x0000000221069225 */ /* 0x001fc800078e0006 */
[----:B------:R-:W-:-:S04]  /*27b00*/  @!P1 IMAD R2, R14, R2, RZ ;  /* 0x000000020e029224 */ /* 0x000fc800078e02ff */
[----:B------:R-:W-:Y:S02]  /*27b10*/  @!P1 IMAD R2, R33, R3, R2 ;  /* 0x0000000321029224 */ /* 0x000fe400078e0202 */
[----:B------:R-:W0:Y:S01]  /*27b20*/  @P2 LDC R3, c[0x0][0x434] ;  /* 0x00010d00ff032b82 */ /* 0x000e220000000800 */
[----:B------:R-:W-:-:S07]  /*27b30*/  @!P1 LEA R12, P0, R6, R4, 0x2 ;  /* 0x00000004060c9211 */ /* 0x000fce00078010ff */
[----:B------:R-:W1:Y:S01]  /*27b40*/  @P2 LDC R4, c[0x0][0x438] ;  /* 0x00010e00ff042b82 */ /* 0x000e620000000800 */
[----:B------:R-:W-:-:S05]  /*27b50*/  @!P1 IMAD.IADD R2, R7, 0x1, R2 ;  /* 0x0000000107029824 */ /* 0x000fca00078e0202 */
[----:B------:R-:W-:Y:S01]  /*27b60*/  @!P1 LEA.HI.X R13, R6, R5, R2, 0x2, P0 ;  /* 0x00000005060d9211 */ /* 0x000fe200000f1402 */
[C---:B------:R-:W-:Y:S01]  /*27b70*/  IMAD.IADD R2, R8.reuse, 0x1, R32 ;  /* 0x0000000108027824 */ /* 0x040fe200078e0220 */
[----:B------:R-:W-:-:S04]  /*27b80*/  ISETP.GE.AND P0, PT, R8, R27, PT ;  /* 0x0000001b0800720c */ /* 0x000fc80003f06270 */
[----:B------:R-:W-:Y:S01]  /*27b90*/  ISETP.GT.U32.OR P0, PT, R20, 0x9f, P0 ;  /* 0x0000009f1400780c */ /* 0x000fe20000704470 */
[----:B0-----:R-:W-:-:S04]  /*27ba0*/  @P2 IMAD.HI.U32 R3, R2, R3, RZ ;  /* 0x0000000302032227 */ /* 0x001fc800078e00ff */
[----:B------:R-:W-:Y:S01]  /*27bb0*/  IMAD.MOV.U32 R6, RZ, RZ, R2 ;  /* 0x000000ffff067224 */ /* 0x000fe200078e0002 */
[----:B-1----:R-:W-:Y:S01]  /*27bc0*/  @P2 SHF.R.U32.HI R6, RZ, R4, R3 ;  /* 0x00000004ff062219 */ /* 0x002fe20000011603 */
[----:B------:R0:W-:Y:S06]  /*27bd0*/  STL [R1+0x8], R14 ;  /* 0x0000080e01007387 */ /* 0x0001ec0000100800 */
[----:B------:R-:W1:Y:S01]  /*27be0*/  @!P0 LDC.64 R4, c[0x0][0x418] ;  /* 0x00010600ff048b82 */ /* 0x000e620000000a00 */
[----:B------:R-:W-:-:S04]  /*27bf0*/  IMAD.MOV R10, RZ, RZ, -R6 ;  /* 0x000000ffff0a7224 */ /* 0x000fc800078e0a06 */
[----:B------:R-:W-:-:S03]  /*27c00*/  IMAD R10, R11, R10, R2 ;  /* 0x0000000a0b0a7224 */ /* 0x000fc600078e0202 */
[----:B------:R-:W2:Y:S01]  /*27c10*/  @!P0 LDC.64 R2, c[0x0][0x428] ;  /* 0x00010a00ff028b82 */ /* 0x000ea20000000a00 */
[--C-:B------:R-:W-:Y:S02]  /*27c20*/  @!P0 SHF.R.S32.HI R7, RZ, 0x1f, R6.reuse ;  /* 0x0000001fff078819 */ /* 0x100fe40000011406 */
[----:B------:R-:W-:Y:S01]  /*27c30*/  IADD3 R0, -R0, RZ, RZ ;  /* 0x000000ff00007210 */ /* 0x000fe20007ffe1ff */
[----:B--2---:R-:W-:-:S04]  /*27c40*/  @!P0 IMAD.WIDE.U32 R6, R33, R2, R6 ;  /* 0x0000000221068225 */ /* 0x004fc800078e0006 */
[----:B------:R-:W-:Y:S02]  /*27c50*/  @!P0 IMAD R2, R14, R2, RZ ;  /* 0x000000020e028224 */ /* 0x000fe400078e02ff */
[----:B0-----:R-:W0:Y:S01]  /*27c60*/  S2R R14, SR_TID.X ;  /* 0x00000000000e7919 */ /* 0x001e220000002100 */
[----:B------:R-:W-:Y:S02]  /*27c70*/  IMAD R9, R11, R0, R9 ;  /* 0x000000000b097224 */ /* 0x000fe400078e0209 */
[----:B------:R-:W-:Y:S01]  /*27c80*/  @!P0 IMAD R0, R33, R3, R2 ;  /* 0x0000000321008224 */ /* 0x000fe200078e0202 */
[----:B-1----:R-:W-:Y:S01]  /*27c90*/  @!P0 LEA R4, P2, R6, R4, 0x2 ;  /* 0x0000000406048211 */ /* 0x002fe200078410ff */
[----:B------:R-:W-:Y:S02]  /*27ca0*/  IMAD.U32 R8, RZ, RZ, UR39 ;  /* 0x00000027ff087e24 */ /* 0x000fe4000f8e00ff */
[----:B------:R-:W-:-:S03]  /*27cb0*/  @!P0 IMAD.IADD R0, R0, 0x1, R7 ;  /* 0x0000000100008824 */ /* 0x000fc600078e0207 */
[----:B------:R-:W-:Y:S02]  /*27cc0*/  ISETP.NE.AND P3, PT, R8, 0x3, PT ;  /* 0x000000030800780c */ /* 0x000fe40003f65270 */
[----:B------:R-:W-:Y:S02]  /*27cd0*/  @!P0 LEA.HI.X R5, R6, R5, R0, 0x2, P2 ;  /* 0x0000000506058211 */ /* 0x000fe400010f1400 */
[----:B------:R-:W-:-:S06]  /*27ce0*/  CS2R R6, SRZ ;  /* 0x0000000000067805 */ /* 0x000fcc000001ff00 */
[----:B------:R1:W5:Y:S01]  /*27cf0*/  @!P1 LDG.E R6, desc[UR50][R12.64] ;  /* 0x000000320c069981 */ /* 0x000362000c1e1900 */
[C---:B0-----:R-:W-:Y:S01]  /*27d00*/  SHF.L.U32 R32, R14.reuse, 0x4, RZ ;  /* 0x000000040e207819 */ /* 0x041fe200000006ff */
[----:B------:R-:W-:Y:S01]  /*27d10*/  IMAD.SHL.U32 R15, R14, 0x10, RZ ;  /* 0x000000100e0f7824 */ /* 0x000fe200078e00ff */
[----:B------:R-:W-:Y:S01]  /*27d20*/  @P3 LOP3.LUT R31, R31, 0x40, RZ, 0xfc, !PT ;  /* 0x000000401f1f3812 */ /* 0x000fe200078efcff */
[----:B------:R1:W5:Y:S01]  /*27d30*/  @!P0 LDG.E R7, desc[UR50][R4.64] ;  /* 0x0000003204078981 */ /* 0x000362000c1e1900 */
[----:B------:R-:W-:-:S04]  /*27d40*/  LOP3.LUT R32, R32, 0x30, RZ, 0xc0, !PT ;  /* 0x0000003020207812 */ /* 0x000fc800078ec0ff */
[C---:B------:R-:W-:Y:S02]  /*27d50*/  ISETP.GE.AND P1, PT, R32.reuse, UR4, PT ;  /* 0x0000000420007c0c */ /* 0x040fe4000bf26270 */
[----:B------:R-:W-:Y:S02]  /*27d60*/  LOP3.LUT R14, R32, 0x40, RZ, 0xfc, !PT ;  /* 0x00000040200e7812 */ /* 0x000fe400078efcff */
[----:B------:R-:W-:Y:S02]  /*27d70*/  LOP3.LUT R15, R15, 0x30, RZ, 0xc0, !PT ;  /* 0x000000300f0f7812 */ /* 0x000fe400078ec0ff */
[----:B------:R-:W-:Y:S02]  /*27d80*/  ISETP.GE.AND P0, PT, R14, UR4, PT ;  /* 0x000000040e007c0c */ /* 0x000fe4000bf06270 */
[----:B------:R-:W-:Y:S02]  /*27d90*/  LOP3.LUT R31, R31, 0xffffffef, RZ, 0xc0, !PT ;  /* 0xffffffef1f1f7812 */ /* 0x000fe400078ec0ff */
[----:B------:R-:W-:-:S03]  /*27da0*/  LOP3.LUT R15, R15, 0x80, RZ, 0xfc, !PT ;  /* 0x000000800f0f7812 */ /* 0x000fc600078efcff */
[----:B------:R-:W-:Y:S02]  /*27db0*/  @P1 LOP3.LUT R31, R31, 0x10, RZ, 0xfc, !PT ;  /* 0x000000101f1f1812 */ /* 0x000fe400078efcff */
[----:B------:R-:W-:Y:S02]  /*27dc0*/  ISETP.GE.AND P2, PT, R15, UR4, PT ;  /* 0x000000040f007c0c */ /* 0x000fe4000bf46270 */
[----:B------:R-:W-:-:S04]  /*27dd0*/  LOP3.LUT R31, R31, 0xfffffff7, RZ, 0xc0, !PT ;  /* 0xfffffff71f1f7812 */ /* 0x000fc800078ec0ff */
[----:B------:R-:W-:-:S04]  /*27de0*/  @P0 LOP3.LUT R31, R31, 0x8, RZ, 0xfc, !PT ;  /* 0x000000081f1f0812 */ /* 0x000fc800078efcff */
[----:B------:R-:W-:Y:S02]  /*27df0*/  LOP3.LUT R31, R31, 0xfffffffb, RZ, 0xc0, !PT ;  /* 0xfffffffb1f1f7812 */ /* 0x000fe400078ec0ff */
[----:B------:R-:W-:Y:S02]  /*27e00*/  ISETP.GE.AND P1, PT, R32, UR5, PT ;  /* 0x0000000520007c0c */ /* 0x000fe4000bf26270 */
[----:B------:R-:W-:Y:S02]  /*27e10*/  @P2 LOP3.LUT R31, R31, 0x4, RZ, 0xfc, !PT ;  /* 0x000000041f1f2812 */ /* 0x000fe400078efcff */
[----:B------:R-:W-:Y:S02]  /*27e20*/  ISETP.GE.AND P0, PT, R14, UR5, PT ;  /* 0x000000050e007c0c */ /* 0x000fe4000bf06270 */
[----:B------:R-:W-:-:S04]  /*27e30*/  LOP3.LUT R31, R31, 0xfffffffe, RZ, 0xc0, !PT ;  /* 0xfffffffe1f1f7812 */ /* 0x000fc800078ec0ff */
[----:B------:R-:W-:-:S04]  /*27e40*/  LOP3.LUT R31, R31, 0xfffffffd, RZ, 0xc0, !PT ;  /* 0xfffffffd1f1f7812 */ /* 0x000fc800078ec0ff */
[----:B------:R-:W-:-:S04]  /*27e50*/  @P1 LOP3.LUT R31, R31, 0x2, RZ, 0xfc, !PT ;  /* 0x000000021f1f1812 */ /* 0x000fc800078efcff */
[----:B------:R-:W-:-:S05]  /*27e60*/  @P0 LOP3.LUT R31, R31, 0x1, RZ, 0xfc, !PT ;  /* 0x000000011f1f0812 */ /* 0x000fca00078efcff */
[----:B------:R1:W-:Y:S01]  /*27e70*/  STL [R1], R31 ;  /* 0x0000001f01007387 */ /* 0x0003e20000100800 */
[----:B------:R-:W-:-:S03]  /*27e80*/  UMOV UR6, 0xffffffff ;  /* 0xffffffff00067882 */ /* 0x000fc60000000000 */
[----:B------:R-:W-:Y:S05]  /*27e90*/  BRA.DIV UR6, `(.L_x_696) ;  /* 0x0000008606487947 */ /* 0x000fea000b800000 */
.L_x_935:
[----:B------:R-:W-:Y:S01]  /*27ea0*/  ISETP.GT.U32.AND P0, PT, R20, 0x9f, PT ;  /* 0x0000009f1400780c */ /* 0x000fe20003f04070 */
[----:B------:R-:W-:Y:S02]  /*27eb0*/  IMAD.MOV.U32 R0, RZ, RZ, R31 ;  /* 0x000000ffff007224 */ /* 0x000fe400078e001f */
[----:B-1----:R-:W-:-:S03]  /*27ec0*/  VIADD R5, R29, 0xffffffff ;  /* 0xffffffff1d057836 */ /* 0x002fc60000000000 */
[----:B------:R-:W-:-:S07]  /*27ed0*/  LOP3.LUT R0, R0, 0xffffffdf, RZ, 0xc0, !PT ;  /* 0xffffffdf00007812 */ /* 0x000fce00078ec0ff */
[----:B------:R-:W-:-:S05]  /*27ee0*/  @P0 LOP3.LUT R0, R0, 0x20, RZ, 0xfc, !PT ;  /* 0x0000002000000812 */ /* 0x000fca00078efcff */
[----:B------:R0:W-:Y:S01]  /*27ef0*/  STL [R1], R0 ;  /* 0x0000000001007387 */ /* 0x0001e20000100800 */
[----:B------:R-:W-:Y:S05]  /*27f00*/  @!P3 BRA `(.L_x_697) ;  /* 0x000000000004b947 */ /* 0x000fea0003800000 */
[----:B------:R-:W-:Y:S01]  /*27f10*/  BPT.TRAP 0x1 ;  /* 0x000000040000795c */ /* 0x000fe20000300000 */
.L_x_697:
[----:B0-----:R-:W-:Y:S01]  /*27f20*/  LEA R0, R23, R22, 0x3 ;  /* 0x0000001617007211 */ /* 0x001fe200078e18ff */
[----:B------:R-:W-:Y:S01]  /*27f30*/  BSSY B0, `(.L_x_698) ;  /* 0x0000006000007945 */ /* 0x000fe20003800000 */
[----:B------:R-:W-:Y:S02]  /*27f40*/  SHF.L.U32 R2, R34, 0x1f, RZ ;  /* 0x0000001f22027819 */ /* 0x000fe400000006ff */
[----:B------:R-:W-:Y:S02]  /*27f50*/  SHF.R.S32.HI R31, RZ, 0x1f, R9 ;  /* 0x0000001fff1f7819 */ /* 0x000fe40000011409 */
[----:B------:R-:W0:Y:S01]  /*27f60*/  SYNCS.PHASECHK.TRANS64.TRYWAIT P0, [R0+URZ+0x29880], R2 ;  /* 0x02988002000075a7 */ /* 0x000e22000800017f */
[----:B------:R1:W-:Y:S02]  /*27f70*/  STL [R1+0x2c], R2 ;  /* 0x00002c0201007387 */ /* 0x0003e40000100800 */
[----:B01----:R-:W-:Y:S05]  /*27f80*/  @!P0 BRA `(.L_x_699) ;  /* 0x00000084003c8947 */ /* 0x003fea0003800000 */
.L_x_936:
[----:B------:R-:W-:Y:S05]  /*27f90*/  BSYNC B0 ;  /* 0x0000000000007941 */ /* 0x000fea0003800000 */
.L_x_698:
[----:B------:R-:W2:Y:S01]  /*27fa0*/  LDL R20, [R1] ;  /* 0x0000000001147983 */ /* 0x000ea20000100800 */
[----:B------:R-:W-:Y:S01]  /*27fb0*/  ULDC.64 UR4, c[0x0][0x328] ;  /* 0x0000ca0000047ab9 */ /* 0x000fe20000000a00 */
[----:B-----5:R-:W-:Y:S01]  /*27fc0*/  SHF.R.S32.HI R32, RZ, 0x1f, R6 ;  /* 0x0000001fff207819 */ /* 0x020fe20000011406 */
[----:B------:R-:W-:Y:S01]  /*27fd0*/  IMAD R4, R31, UR4, RZ ;  /* 0x000000041f047c24 */ /* 0x000fe2000f8e02ff */
[----:B------:R-:W1:Y:S01]  /*27fe0*/  S2R R14, SR_TID.X ;  /* 0x00000000000e7919 */ /* 0x000e620000002100 */
[C---:B0-----:R-:W-:Y:S01]  /*27ff0*/  IMAD.WIDE.U32 R2, R9.reuse, UR4, RZ ;  /* 0x0000000409027c25 */ /* 0x041fe2000f8e00ff */
[----:B------:R-:W-:Y:S01]  /*28000*/  ULDC.64 UR6, c[0x0][0x338] ;  /* 0x0000ce0000067ab9 */ /* 0x000fe20000000a00 */
[----:B------:R-:W-:Y:S02]  /*28010*/  SHF.R.S32.HI R8, RZ, 0x1f, R7 ;  /* 0x0000001fff087819 */ /* 0x000fe40000011407 */
[----:B------:R-:W-:Y:S02]  /*28020*/  IMAD R4, R9, UR5, R4 ;  /* 0x0000000509047c24 */ /* 0x000fe4000f8e0204 */
[----:B------:R-:W-:Y:S01]  /*28030*/  IMAD R11, R5, -0xa0, R27 ;  /* 0xffffff60050b7824 */ /* 0x000fe200078e021b */
[----:B------:R-:W-:Y:S01]  /*28040*/  SHF.R.S32.HI R27, RZ, 0x1f, R10 ;  /* 0x0000001fff1b7819 */ /* 0x000fe2000001140a */
[----:B------:R-:W-:Y:S01]  /*28050*/  IMAD.IADD R3, R3, 0x1, R4 ;  /* 0x0000000103037824 */ /* 0x000fe200078e0204 */
[----:B------:R0:W-:Y:S01]  /*28060*/  STL [R1+0x28], R8 ;  /* 0x0000280801007387 */ /* 0x0001e20000100800 */
[----:B------:R-:W-:-:S02]  /*28070*/  IMAD R4, R32, UR6, RZ ;  /* 0x0000000620047c24 */ /* 0x000fc4000f8e02ff */
[----:B------:R-:W-:-:S04]  /*28080*/  IMAD.WIDE.U32 R2, R6, UR6, R2 ;  /* 0x0000000606027c25 */ /* 0x000fc8000f8e0002 */
[----:B------:R-:W-:Y:S02]  /*28090*/  IMAD R4, R6, UR7, R4 ;  /* 0x0000000706047c24 */ /* 0x000fe4000f8e0204 */
[----:B------:R-:W-:Y:S02]  /*280a0*/  IMAD.MOV.U32 R12, RZ, RZ, R2 ;  /* 0x000000ffff0c7224 */ /* 0x000fe400078e0002 */
[----:B------:R-:W-:Y:S02]  /*280b0*/  IMAD R2, R27, UR4, RZ ;  /* 0x000000041b027c24 */ /* 0x000fe4000f8e02ff */
[----:B------:R-:W-:Y:S02]  /*280c0*/  IMAD.IADD R13, R3, 0x1, R4 ;  /* 0x00000001030d7824 */ /* 0x000fe400078e0204 */
[C---:B------:R-:W-:Y:S02]  /*280d0*/  IMAD R4, R10.reuse, UR5, R2 ;  /* 0x000000050a047c24 */ /* 0x040fe4000f8e0202 */
[----:B------:R-:W-:Y:S01]  /*280e0*/  IMAD.WIDE.U32 R2, R10, UR4, RZ ;  /* 0x000000040a027c25 */ /* 0x000fe2000f8e00ff */
[----:B------:R-:W-:-:S03]  /*280f0*/  ULDC.64 UR4, c[0x0][0x330] ;  /* 0x0000cc0000047ab9 */ /* 0x000fc60000000a00 */
[----:B------:R-:W-:Y:S01]  /*28100*/  IMAD.WIDE.U32 R12, R18, UR4, R12 ;  /* 0x00000004120c7c25 */ /* 0x000fe2000f8e000c */
[----:B------:R-:W-:Y:S02]  /*28110*/  IADD3 R3, R3, R4, RZ ;  /* 0x0000000403037210 */ /* 0x000fe40007ffe0ff */
[----:B-1----:R-:W-:Y:S01]  /*28120*/  LOP3.LUT R14, R14, 0x7f, RZ, 0xc0, !PT ;  /* 0x0000007f0e0e7812 */ /* 0x002fe200078ec0ff */
[----:B------:R-:W-:Y:S02]  /*28130*/  IMAD R4, R8, UR6, RZ ;  /* 0x0000000608047c24 */ /* 0x000fe4000f8e02ff */
[C---:B------:R-:W-:Y:S01]  /*28140*/  IMAD.WIDE.U32 R2, R7.reuse, UR6, R2 ;  /* 0x0000000607027c25 */ /* 0x040fe2000f8e0002 */
[--C-:B------:R-:W-:Y:S02]  /*28150*/  SHF.R.U32.HI R15, RZ, 0x2, R14.reuse ;  /* 0x00000002ff0f7819 */ /* 0x100fe4000001160e */
[----:B------:R-:W-:Y:S01]  /*28160*/  SHF.R.U32.HI R14, RZ, 0x5, R14 ;  /* 0x00000005ff0e7819 */ /* 0x000fe2000001160e */
[----:B------:R-:W-:Y:S01]  /*28170*/  IMAD R4, R7, UR7, R4 ;  /* 0x0000000707047c24 */ /* 0x000fe2000f8e0204 */
[----:B------:R-:W-:Y:S01]  /*28180*/  ULDC.64 UR6, c[0x0][0x318] ;  /* 0x0000c60000067ab9 */ /* 0x000fe20000000a00 */
[----:B0-----:R-:W-:-:S02]  /*28190*/  IMAD R8, R18, UR5, RZ ;  /* 0x0000000512087c24 */ /* 0x001fc4000f8e02ff */
[----:B------:R-:W-:Y:S02]  /*281a0*/  IMAD.IADD R5, R3, 0x1, R4 ;  /* 0x0000000103057824 */ /* 0x000fe400078e0204 */
[----:B------:R-:W-:Y:S01]  /*281b0*/  IMAD.MOV.U32 R4, RZ, RZ, R2 ;  /* 0x000000ffff047224 */ /* 0x000fe200078e0002 */
[----:B------:R-:W-:Y:S01]  /*281c0*/  IADD3 R2, P0, R12, UR6, RZ ;  /* 0x000000060c027c10 */ /* 0x000fe2000ff1e0ff */
[----:B------:R-:W-:Y:S02]  /*281d0*/  IMAD.SHL.U32 R14, R14, 0x400, RZ ;  /* 0x000004000e0e7824 */ /* 0x000fe400078e00ff */
[----:B------:R-:W-:Y:S01]  /*281e0*/  IMAD.WIDE.U32 R4, R18, UR4, R4 ;  /* 0x0000000412047c25 */ /* 0x000fe2000f8e0004 */
[----:B------:R-:W-:Y:S01]  /*281f0*/  IADD3.X R3, R13, UR7, R8, P0, !PT ;  /* 0x000000070d037c10 */ /* 0x000fe200087fe408 */
[----:B------:R-:W-:Y:S01]  /*28200*/  UMOV UR4, 0xffffffff ;  /* 0xffffffff00047882 */ /* 0x000fe20000000000 */
[----:B------:R-:W-:-:S04]  /*28210*/  IADD3 R26, P0, R4, UR6, RZ ;  /* 0x00000006041a7c10 */ /* 0x000fc8000ff1e0ff */
[----:B------:R-:W-:Y:S01]  /*28220*/  IADD3.X R25, R8, UR7, R5, P0, !PT ;  /* 0x0000000708197c10 */ /* 0x000fe200087fe405 */
[----:B------:R-:W-:Y:S01]  /*28230*/  IMAD R5, R23, 0x5000, R14 ;  /* 0x0000500017057824 */ /* 0x000fe200078e020e */
[----:B------:R-:W-:-:S04]  /*28240*/  IADD3 R8, -R15, R11, RZ ;  /* 0x0000000b0f087210 */ /* 0x000fc80007ffe1ff */
[----:B------:R-:W-:Y:S02]  /*28250*/  ISETP.GE.AND P5, PT, R8, 0x1, PT ;  /* 0x000000010800780c */ /* 0x000fe40003fa6270 */
[----:B--2---:R-:W-:Y:S01]  /*28260*/  LOP3.LUT P1, RZ, R20, 0x1, RZ, 0xc0, !PT ;  /* 0x0000000114ff7812 */ /* 0x004fe2000782c0ff */
[----:B------:R-:W-:-:S12]  /*28270*/  BRA.DIV UR4, `(.L_x_700) ;  /* 0x0000008204987947 */ /* 0x000fd8000b800000 */
[----:B------:R-:W2:Y:S01]  /*28280*/  LDL.LU R11, [R1] ;  /* 0x00000000010b7983 */ /* 0x000ea20000300800 */
[----:B------:R-:W0:Y:S03]  /*28290*/  S2R R12, SR_TID.X ;  /* 0x00000000000c7919 */ /* 0x000e260000002100 */
[----:B------:R-:W-:Y:S01]  /*282a0*/  SHFL.IDX PT, R4, R3, RZ, 0x1c1f ;  /* 0x001c1fff03047589 */ /* 0x000fe200000e0000 */
[----:B0-----:R-:W-:-:S03]  /*282b0*/  IMAD.SHL.U32 R14, R12, 0x10, RZ ;  /* 0x000000100c0e7824 */ /* 0x001fc600078e00ff */
[----:B------:R-:W0:Y:S02]  /*282c0*/  SHFL.IDX PT, R12, R2, RZ, 0x1c1f ;  /* 0x001c1fff020c7589 */ /* 0x000e2400000e0000 */
[----:B------:R-:W-:-:S04]  /*282d0*/  LOP3.LUT R14, R14, 0x30, RZ, 0xc0, !PT ;  /* 0x000000300e0e7812 */ /* 0x000fc800078ec0ff */
[----:B0-----:R-:W-:-:S05]  /*282e0*/  IADD3 R12, P0, R14, R12, RZ ;  /* 0x0000000c0e0c7210 */ /* 0x001fca0007f1e0ff */
[----:B------:R-:W-:Y:S01]  /*282f0*/  IMAD.X R13, RZ, RZ, R4, P0 ;  /* 0x000000ffff0d7224 */ /* 0x000fe200000e0604 */
[----:B------:R-:W-:-:S05]  /*28300*/  IADD3 R4, R22, R5, R36 ;  /* 0x0000000516047210 */ /* 0x000fca0007ffe024 */
[----:B------:R-:W-:Y:S01]  /*28310*/  IMAD.IADD R5, R37, 0x1, R4 ;  /* 0x0000000125057824 */ /* 0x000fe200078e0204 */
[----:B------:R-:W-:Y:S01]  /*28320*/  SHFL.IDX PT, R21, R3, 0x1, 0x1c1f ;  /* 0x003c1f0003157f89 */ /* 0x000fe200000e0000 */
[C---:B------:R-:W-:Y:S02]  /*28330*/  ISETP.GE.AND P4, PT, R8.reuse, 0x21, PT ;  /* 0x000000210800780c */ /* 0x040fe40003f86270 */
[C---:B------:R-:W-:Y:S02]  /*28340*/  ISETP.GE.AND P3, PT, R8.reuse, 0x41, PT ;  /* 0x000000410800780c */ /* 0x040fe40003f66270 */
[----:B------:R-:W-:Y:S02]  /*28350*/  ISETP.GE.AND P2, PT, R8, 0x61, PT ;  /* 0x000000610800780c */ /* 0x000fe40003f46270 */
[----:B--2---:R-:W-:-:S04]  /*28360*/  LOP3.LUT P6, RZ, R11, 0x2, RZ, 0xc0, !PT ;  /* 0x000000020bff7812 */ /* 0x004fc800078cc0ff */
[----:B------:R-:W-:-:S13]  /*28370*/  ISETP.LT.OR P0, PT, R8, 0x1, P6 ;  /* 0x000000010800780c */ /* 0x000fda0003701670 */
[----:B------:R-:W-:Y:S01]  /*28380*/  LDGSTS.E.BYPASS.LTC128B.128 [R4+0xa400], desc[UR50][R12.64], !P0 ;  /* 0x0a4000000c047fae */ /* 0x000fe2000c101d72 */
[----:B------:R-:W-:-:S13]  /*28390*/  ISETP.LT.OR P0, PT, R8, 0x1, P1 ;  /* 0x000000010800780c */ /* 0x000fda0000f01670 */
[----:B------:R0:W-:Y:S04]  /*283a0*/  LDGSTS.E.BYPASS.LTC128B.128 [R5+0xa400], desc[UR50][R12.64+0x40], !P0 ;  /* 0x0a4000400c057fae */ /* 0x0001e8000c101d72 */
[----:B0-----:R-:W0:Y:S02]  /*283b0*/  SHFL.IDX PT, R12, R2, 0x1, 0x1c1f ;  /* 0x003c1f00020c7f89 */ /* 0x001e2400000e0000 */
[----:B0-----:R-:W-:-:S04]  /*283c0*/  IADD3 R12, P0, R14, R12, RZ ;  /* 0x0000000c0e0c7210 */ /* 0x001fc80007f1e0ff */
[----:B------:R-:W-:Y:S02]  /*283d0*/  IADD3.X R13, RZ, R21, RZ, P0, !PT ;  /* 0x00000015ff0d7210 */ /* 0x000fe400007fe4ff */
[----:B------:R-:W-:-:S13]  /*283e0*/  ISETP.LT.OR P0, PT, R8, 0x21, P6 ;  /* 0x000000210800780c */ /* 0x000fda0003701670 */
[----:B------:R-:W-:Y:S01]  /*283f0*/  LDGSTS.E.BYPASS.LTC128B.128 [R4+0xb400], desc[UR50][R12.64], !P0 ;  /* 0x0b4000000c047fae */ /* 0x000fe2000c101d72 */
[----:B------:R-:W-:-:S03]  /*28400*/  ISETP.LT.OR P0, PT, R8, 0x21, P1 ;  /* 0x000000210800780c */ /* 0x000fc60000f01670 */
[----:B------:R-:W-:Y:S10]  /*28410*/  SHFL.IDX PT, R21, R3, 0x2, 0x1c1f ;  /* 0x005c1f0003157f89 */ /* 0x000ff400000e0000 */
[----:B------:R0:W-:Y:S04]  /*28420*/  LDGSTS.E.BYPASS.LTC128B.128 [R5+0xb400], desc[UR50][R12.64+0x40], !P0 ;  /* 0x0b4000400c057fae */ /* 0x0001e8000c101d72 */
[----:B0-----:R-:W0:Y:S04]  /*28430*/  SHFL.IDX PT, R12, R2, 0x2, 0x1c1f ;  /* 0x005c1f00020c7f89 */ /* 0x001e2800000e0000 */
[----:B------:R-:W1:Y:S04]  /*28440*/  SHFL.IDX PT, R2, R2, 0x3, 0x1c1f ;  /* 0x007c1f0002027f89 */ /* 0x000e6800000e0000 */
[----:B------:R-:W2:Y:S01]  /*28450*/  SHFL.IDX PT, R3, R3, 0x3, 0x1c1f ;  /* 0x007c1f0003037f89 */ /* 0x000ea200000e0000 */
[----:B0-----:R-:W-:-:S05]  /*28460*/  IADD3 R12, P0, R14, R12, RZ ;  /* 0x0000000c0e0c7210 */ /* 0x001fca0007f1e0ff */
[----:B------:R-:W-:Y:S01]  /*28470*/  IMAD.X R13, RZ, RZ, R21, P0 ;  /* 0x000000ffff0d7224 */ /* 0x000fe200000e0615 */
[----:B------:R-:W-:-:S13]  /*28480*/  ISETP.LT.OR P0, PT, R8, 0x41, P6 ;  /* 0x000000410800780c */ /* 0x000fda0003701670 */
[----:B------:R-:W-:Y:S01]  /*28490*/  LDGSTS.E.BYPASS.LTC128B.128 [R4+0xc400], desc[UR50][R12.64], !P0 ;  /* 0x0c4000000c047fae */ /* 0x000fe2000c101d72 */
[----:B------:R-:W-:-:S13]  /*284a0*/  ISETP.LT.OR P0, PT, R8, 0x41, P1 ;  /* 0x000000410800780c */ /* 0x000fda0000f01670 */
[----:B------:R-:W-:Y:S01]  /*284b0*/  LDGSTS.E.BYPASS.LTC128B.128 [R5+0xc400], desc[UR50][R12.64+0x40], !P0 ;  /* 0x0c4000400c057fae */ /* 0x000fe2000c101d72 */
[----:B-1----:R-:W-:-:S05]  /*284c0*/  IADD3 R2, P0, R14, R2, RZ ;  /* 0x000000020e027210 */ /* 0x002fca0007f1e0ff */
[----:B--2---:R-:W-:Y:S01]  /*284d0*/  IMAD.X R3, RZ, RZ, R3, P0 ;  /* 0x000000ffff037224 */ /* 0x004fe200000e0603 */
[----:B------:R-:W-:-:S13]  /*284e0*/  ISETP.LT.OR P0, PT, R8, 0x61, P6 ;  /* 0x000000610800780c */ /* 0x000fda0003701670 */
[----:B------:R-:W-:Y:S01]  /*284f0*/  LDGSTS.E.BYPASS.LTC128B.128 [R4+0xd400], desc[UR50][R2.64], !P0 ;  /* 0x0d40000002047fae */ /* 0x000fe2000c101d72 */
[----:B------:R-:W-:Y:S02]  /*28500*/  ISETP.LT.OR P0, PT, R8, 0x61, P1 ;  /* 0x000000610800780c */ /* 0x000fe40000f01670 */
[----:B------:R-:W-:-:S11]  /*28510*/  LOP3.LUT R11, R11, 0xffffff7f, RZ, 0xc0, !PT ;  /* 0xffffff7f0b0b7812 */ /* 0x000fd600078ec0ff */
[----:B------:R0:W-:Y:S01]  /*28520*/  LDGSTS.E.BYPASS.LTC128B.128 [R5+0xd400], desc[UR50][R2.64+0x40], !P0 ;  /* 0x0d40004002057fae */ /* 0x0001e2000c101d72 */
[----:B------:R-:W-:-:S13]  /*28530*/  ISETP.GE.AND P0, PT, R8, 0x81, PT ;  /* 0x000000810800780c */ /* 0x000fda0003f06270 */
[----:B------:R-:W-:Y:S01]  /*28540*/  @P0 LOP3.LUT R11, R11, 0x80, RZ, 0xfc, !PT ;  /* 0x000000800b0b0812 */ /* 0x000fe200078efcff */
[----:B0-----:R0:W1:Y:S04]  /*28550*/  SHFL.IDX PT, R3, R25, RZ, 0x1c1f ;  /* 0x001c1fff19037589 */ /* 0x00106800000e0000 */
[----:B------:R0:W2:Y:S04]  /*28560*/  SHFL.IDX PT, R2, R26, RZ, 0x1c1f ;  /* 0x001c1fff1a027589 */ /* 0x0000a800000e0000 */
[----:B------:R0:W-:Y:S02]  /*28570*/  STL [R1], R11 ;  /* 0x0000000b01007387 */ /* 0x0001e40000100800 */
.L_x_948:
[----:B------:R-:W4:Y:S01]  /*28580*/  LDL R12, [R1] ;  /* 0x00000000010c7983 */ /* 0x000f220000100800 */
[----:B0-----:R-:W0:Y:S02]  /*28590*/  S2R R11, SR_TID.X ;  /* 0x00000000000b7919 */ /* 0x001e240000002100 */
[----:B0-----:R-:W-:-:S05]  /*285a0*/  IMAD.SHL.U32 R11, R11, 0x10, RZ ;  /* 0x000000100b0b7824 */ /* 0x001fca00078e00ff */
[----:B------:R-:W-:-:S04]  /*285b0*/  LOP3.LUT R11, R11, 0x30, RZ, 0xc0, !PT ;  /* 0x000000300b0b7812 */ /* 0x000fc800078ec0ff */
[----:B--2---:R-:W-:-:S04]  /*285c0*/  IADD3 R2, P0, R11, R2, RZ ;  /* 0x000000020b027210 */ /* 0x004fc80007f1e0ff */
[----:B-1----:R-:W-:Y:S02]  /*285d0*/  IADD3.X R3, RZ, R3, RZ, P0, !PT ;  /* 0x00000003ff037210 */ /* 0x002fe400007fe4ff */
[----:B----4-:R-:W-:-:S04]  /*285e0*/  LOP3.LUT P6, RZ, R12, 0x2, RZ, 0xc0, !PT ;  /* 0x000000020cff7812 */ /* 0x010fc800078cc0ff */
        /* <DEDUP_REMOVED lines=9> */
.L_x_701:
        /* <DEDUP_REMOVED lines=11> */
.L_x_702:
[----:B------:R0:W-:Y:S01]  /*28730*/  SYNCS.ARRIVE.TRANS64.A1T0 RZ, [R0+URZ+0x29870], RZ ;  /* 0x029870ff00ff79a7 */ /* 0x0001e2000810003f */
[----:B------:R-:W-:Y:S05]  /*28740*/  @!P6 BRA `(.L_x_703) ;  /* 0x000000000004e947 */ /* 0x000fea0003800000 */
[----:B------:R-:W-:Y:S01]  /*28750*/  BPT.TRAP 0x1 ;  /* 0x000000040000795c */ /* 0x000fe20000300000 */
.L_x_703:
[----:B------:R-:W2:Y:S01]  /*28760*/  LDL R2, [R1+0x2c] ;  /* 0x00002c0001027983 */ /* 0x000ea20000100800 */
[----:B------:R-:W-:Y:S01]  /*28770*/  BSSY B0, `(.L_x_704) ;  /* 0x0000003000007945 */ /* 0x000fe20003800000 */
[----:B--2---:R-:W1:Y:S03]  /*28780*/  SYNCS.PHASECHK.TRANS64.TRYWAIT P0, [R0+URZ+0x29840], R2 ;  /* 0x02984002000075a7 */ /* 0x004e66000800017f */
[----:B-1----:R-:W-:Y:S05]  /*28790*/  @!P0 BRA `(.L_x_705) ;  /* 0x0000008400388947 */ /* 0x002fea0003800000 */
.L_x_949:
[----:B------:R-:W-:Y:S05]  /*287a0*/  BSYNC B0 ;  /* 0x0000000000007941 */ /* 0x000fea0003800000 */
.L_x_704:
[----:B------:R-:W2:Y:S01]  /*287b0*/  LDL.LU R8, [R1+0x28] ;  /* 0x0000280001087983 */ /* 0x000ea20000300800 */
[----:B------:R-:W-:Y:S01]  /*287c0*/  ULDC.64 UR4, c[0x0][0x300] ;  /* 0x0000c00000047ab9 */ /* 0x000fe20000000a00 */
[----:B------:R-:W-:Y:S02]  /*287d0*/  ULDC.64 UR6, c[0x0][0x310] ;  /* 0x0000c40000067ab9 */ /* 0x000fe40000000a00 */
[----:B------:R-:W4:Y:S04]  /*287e0*/  LDL R11, [R1+0x14] ;  /* 0x00001400010b7983 */ /* 0x000f280000100800 */
[----:B------:R0:W5:Y:S01]  /*287f0*/  LDL R20, [R1] ;  /* 0x0000000001147983 */ /* 0x0001620000100800 */
[----:B------:R-:W-:Y:S02]  /*28800*/  IMAD R4, R31, UR4, RZ ;  /* 0x000000041f047c24 */ /* 0x000fe4000f8e02ff */
[----:B-1----:R-:W-:-:S04]  /*28810*/  IMAD.WIDE.U32 R2, R9, UR4, RZ ;  /* 0x0000000409027c25 */ /* 0x002fc8000f8e00ff */
[----:B------:R-:W-:Y:S02]  /*28820*/  IMAD R4, R9, UR5, R4 ;  /* 0x0000000509047c24 */ /* 0x000fe4000f8e0204 */
[----:B------:R-:W-:Y:S02]  /*28830*/  IMAD R32, R32, UR6, RZ ;  /* 0x0000000620207c24 */ /* 0x000fe4000f8e02ff */
[----:B------:R-:W-:Y:S02]  /*28840*/  IMAD.IADD R3, R3, 0x1, R4 ;  /* 0x0000000103037824 */ /* 0x000fe400078e0204 */
[C---:B------:R-:W-:Y:S02]  /*28850*/  IMAD R32, R6.reuse, UR7, R32 ;  /* 0x0000000706207c24 */ /* 0x040fe4000f8e0220 */
[----:B------:R-:W-:-:S04]  /*28860*/  IMAD.WIDE.U32 R2, R6, UR6, R2 ;  /* 0x0000000606027c25 */ /* 0x000fc8000f8e0002 */
[----:B------:R-:W-:Y:S01]  /*28870*/  IMAD R6, R27, UR4, RZ ;  /* 0x000000041b067c24 */ /* 0x000fe2000f8e02ff */
[----:B------:R-:W-:Y:S01]  /*28880*/  MOV R4, R2 ;  /* 0x0000000200047202 */ /* 0x000fe20000000f00 */
[----:B------:R-:W-:Y:S02]  /*28890*/  IMAD.IADD R5, R3, 0x1, R32 ;  /* 0x0000000103057824 */ /* 0x000fe400078e0220 */
[C---:B------:R-:W-:Y:S02]  /*288a0*/  IMAD R6, R10.reuse, UR5, R6 ;  /* 0x000000050a067c24 */ /* 0x040fe4000f8e0206 */
[----:B------:R-:W-:Y:S01]  /*288b0*/  IMAD.WIDE.U32 R2, R10, UR4, RZ ;  /* 0x000000040a027c25 */ /* 0x000fe2000f8e00ff */
[----:B------:R-:W-:-:S03]  /*288c0*/  ULDC.64 UR4, c[0x0][0x308] ;  /* 0x0000c20000047ab9 */ /* 0x000fc60000000a00 */
[----:B------:R-:W-:Y:S02]  /*288d0*/  IMAD.IADD R3, R3, 0x1, R6 ;  /* 0x0000000103037824 */ /* 0x000fe400078e0206 */
[----:B------:R-:W-:-:S04]  /*288e0*/  IMAD.WIDE.U32 R2, R7, UR6, R2 ;  /* 0x0000000607027c25 */ /* 0x000fc8000f8e0002 */
[----:B--2---:R-:W-:-:S04]  /*288f0*/  IMAD R8, R8, UR6, RZ ;  /* 0x0000000608087c24 */ /* 0x004fc8000f8e02ff */
        /* <DEDUP_REMOVED lines=12> */
[----:B0-----:R-:W-:Y:S07]  /*289c0*/  BRA.DIV UR4, `(.L_x_706) ;  /* 0x0000008204c47947 */ /* 0x001fee000b800000 */
[----:B------:R-:W0:Y:S01]  /*289d0*/  S2R R3, SR_TID.X ;  /* 0x0000000000037919 */ /* 0x000e220000002100 */
[----:B-----5:R-:W-:Y:S01]  /*289e0*/  LOP3.LUT P6, RZ, R20, 0x8, RZ, 0xc0, !PT ;  /* 0x0000000814ff7812 */ /* 0x020fe200078cc0ff */
[--C-:B------:R-:W-:Y:S01]  /*289f0*/  @P5 IMAD.IADD R9, R22, 0x1, R4.reuse ;  /* 0x0000000116095824 */ /* 0x100fe200078e0204 */
[----:B------:R-:W-:Y:S01]  /*28a00*/  LOP3.LUT P1, RZ, R20, 0x4, RZ, 0xc0, !PT ;  /* 0x0000000414ff7812 */ /* 0x000fe2000782c0ff */
[----:B------:R-:W-:Y:S01]  /*28a10*/  SHFL.IDX PT, R2, R6, RZ, 0x1c1f ;  /* 0x001c1fff06027589 */ /* 0x000fe200000e0000 */
[----:B---3--:R-:W-:-:S03]  /*28a20*/  @P4 IMAD.IADD R21, R22, 0x1, R4 ;  /* 0x0000000116154824 */ /* 0x008fc600078e0204 */
[----:B------:R-:W-:Y:S01]  /*28a30*/  SHFL.IDX PT, R7, R7, RZ, 0x1c1f ;  /* 0x001c1fff07077589 */ /* 0x000fe200000e0000 */
[----:B0-----:R-:W-:-:S03]  /*28a40*/  IMAD.SHL.U32 R10, R3, 0x10, RZ ;  /* 0x00000010030a7824 */ /* 0x001fc600078e00ff */
[----:B------:R-:W0:Y:S02]  /*28a50*/  SHFL.IDX PT, R3, R5, RZ, 0x1c1f ;  /* 0x001c1fff05037589 */ /* 0x000e2400000e0000 */
[----:B------:R-:W-:-:S04]  /*28a60*/  LOP3.LUT R10, R10, 0x30, RZ, 0xc0, !PT ;  /* 0x000000300a0a7812 */ /* 0x000fc800078ec0ff */
[----:B0-----:R-:W-:-:S04]  /*28a70*/  @P5 IADD3 R3, P0, R10, R3, RZ ;  /* 0x000000030a035210 */ /* 0x001fc80007f1e0ff */
[----:B------:R-:W-:Y:S02]  /*28a80*/  @P5 IADD3.X R2, RZ, R2, RZ, P0, !PT ;  /* 0x00000002ff025210 */ /* 0x000fe400007fe4ff */
[----:B------:R-:W-:Y:S02]  /*28a90*/  LOP3.LUT P0, RZ, R20, 0x10, RZ, 0xc0, !PT ;  /* 0x0000001014ff7812 */ /* 0x000fe4000780c0ff */
[----:B------:R-:W-:-:S04]  /*28aa0*/  @P5 LOP3.LUT R3, R3, R2, RZ, 0x3c, !PT ;  /* 0x0000000203035212 */ /* 0x000fc800078e3cff */
[----:B------:R-:W-:-:S04]  /*28ab0*/  @P5 LOP3.LUT R2, R3, R2, RZ, 0x3c, !PT ;  /* 0x0000000203025212 */ /* 0x000fc800078e3cff */
[----:B------:R-:W-:-:S05]  /*28ac0*/  @P5 LOP3.LUT R3, R3, R2, RZ, 0x3c, !PT ;  /* 0x0000000203035212 */ /* 0x000fca00078e3cff */
[----:B------:R-:W-:Y:S04]  /*28ad0*/  @P5 LDGSTS.E.BYPASS.LTC128B.128 [R9+0x1a400], desc[UR50][R2.64], !P0 ;  /* 0x1a40000002095fae */ /* 0x000fe8000c101d72 */
[----:B------:R-:W-:Y:S04]  /*28ae0*/  @P5 LDGSTS.E.BYPASS.LTC128B.128 [R9+0x1cc00], desc[UR50][R2.64+0x40], !P6 ;  /* 0x1cc0004002095fae */ /* 0x000fe8000f101d72 */
[----:B------:R0:W-:Y:S01]  /*28af0*/  @P5 LDGSTS.E.BYPASS.LTC128B.128 [R9+0x1f400], desc[UR50][R2.64+0x80], !P1 ;  /* 0x1f40008002095fae */ /* 0x0001e2000c901d72 */
[----:B------:R-:W-:-:S03]  /*28b00*/  LOP3.LUT P5, RZ, R20, 0x10, RZ, 0xc0, !PT ;  /* 0x0000001014ff7812 */ /* 0x000fc600078ac0ff */
[----:B0-----:R-:W0:Y:S01]  /*28b10*/  SHFL.IDX PT, R3, R5, 0x1, 0x1c1f ;  /* 0x003c1f0005037f89 */ /* 0x001e2200000e0000 */
[----:B------:R-:W-:-:S03]  /*28b20*/  @P3 IMAD.IADD R9, R22, 0x1, R4 ;  /* 0x0000000116093824 */ /* 0x000fc600078e0204 */
[----:B------:R-:W1:Y:S01]  /*28b30*/  SHFL.IDX PT, R2, R6, 0x1, 0x1c1f ;  /* 0x003c1f0006027f89 */ /* 0x000e6200000e0000 */
[----:B0-----:R-:W-:-:S05]  /*28b40*/  @P4 IADD3 R3, P0, R10, R3, RZ ;  /* 0x000000030a034210 */ /* 0x001fca0007f1e0ff */
[----:B-1----:R-:W-:-:S05]  /*28b50*/  @P4 IMAD.X R2, RZ, RZ, R2, P0 ;  /* 0x000000ffff024224 */ /* 0x002fca00000e0602 */
[----:B------:R-:W-:-:S04]  /*28b60*/  @P4 LOP3.LUT R3, R3, R2, RZ, 0x3c, !PT ;  /* 0x0000000203034212 */ /* 0x000fc800078e3cff */
[----:B------:R-:W-:-:S04]  /*28b70*/  @P4 LOP3.LUT R2, R3, R2, RZ, 0x3c, !PT ;  /* 0x0000000203024212 */ /* 0x000fc800078e3cff */
[----:B------:R-:W-:-:S05]  /*28b80*/  @P4 LOP3.LUT R3, R3, R2, RZ, 0x3c, !PT ;  /* 0x0000000203034212 */ /* 0x000fca00078e3cff */
[----:B------:R-:W-:Y:S04]  /*28b90*/  @P4 LDGSTS.E.BYPASS.LTC128B.128 [R21+0x1ac00], desc[UR50][R2.64], !P5 ;  /* 0x1ac0000002154fae */ /* 0x000fe8000e901d72 */
[----:B------:R-:W-:Y:S04]  /*28ba0*/  @P4 LDGSTS.E.BYPASS.LTC128B.128 [R21+0x1d400], desc[UR50][R2.64+0x40], !P6 ;  /* 0x1d40004002154fae */ /* 0x000fe8000f101d72 */
[----:B------:R0:W-:Y:S04]  /*28bb0*/  @P4 LDGSTS.E.BYPASS.LTC128B.128 [R21+0x1fc00], desc[UR50][R2.64+0x80], !P1 ;  /* 0x1fc0008002154fae */ /* 0x0001e8000c901d72 */
[----:B0-----:R-:W0:Y:S01]  /*28bc0*/  SHFL.IDX PT, R3, R5, 0x2, 0x1c1f ;  /* 0x005c1f0005037f89 */ /* 0x001e2200000e0000 */
[----:B------:R-:W-:-:S03]  /*28bd0*/  @P2 IMAD.IADD R21, R22, 0x1, R4 ;  /* 0x0000000116152824 */ /* 0x000fc600078e0204 */
[----:B------:R-:W1:Y:S04]  /*28be0*/  SHFL.IDX PT, R2, R6, 0x2, 0x1c1f ;  /* 0x005c1f0006027f89 */ /* 0x000e6800000e0000 */
[----:B------:R-:W-:Y:S01]  /*28bf0*/  SHFL.IDX PT, R6, R6, 0x3, 0x1c1f ;  /* 0x007c1f0006067f89 */ /* 0x000fe200000e0000 */
[----:B0-----:R-:W-:-:S04]  /*28c00*/  @P3 IADD3 R3, P0, R10, R3, RZ ;  /* 0x000000030a033210 */ /* 0x001fc80007f1e0ff */
[----:B-1----:R-:W-:-:S04]  /*28c10*/  @P3 IADD3.X R2, RZ, R2, RZ, P0, !PT ;  /* 0x00000002ff023210 */ /* 0x002fc800007fe4ff */
[----:B------:R-:W-:-:S04]  /*28c20*/  @P3 LOP3.LUT R3, R3, R2, RZ, 0x3c, !PT ;  /* 0x0000000203033212 */ /* 0x000fc800078e3cff */
[----:B------:R-:W-:-:S04]  /*28c30*/  @P3 LOP3.LUT R2, R3, R2, RZ, 0x3c, !PT ;  /* 0x0000000203023212 */ /* 0x000fc800078e3cff */
[----:B------:R-:W-:-:S05]  /*28c40*/  @P3 LOP3.LUT R3, R3, R2, RZ, 0x3c, !PT ;  /* 0x0000000203033212 */ /* 0x000fca00078e3cff */
[----:B------:R-:W-:Y:S04]  /*28c50*/  @P3 LDGSTS.E.BYPASS.LTC128B.128 [R9+0x1b400], desc[UR50][R2.64], !P5 ;  /* 0x1b40000002093fae */ /* 0x000fe8000e901d72 */
[----:B------:R-:W-:Y:S04]  /*28c60*/  @P3 LDGSTS.E.BYPASS.LTC128B.128 [R9+0x1dc00], desc[UR50][R2.64+0x40], !P6 ;  /* 0x1dc0004002093fae */ /* 0x000fe8000f101d72 */
[----:B------:R0:W-:Y:S04]  /*28c70*/  @P3 LDGSTS.E.BYPASS.LTC128B.128 [R9+0x20400], desc[UR50][R2.64+0x80], !P1 ;  /* 0x2040008002093fae */ /* 0x0001e8000c901d72 */
[----:B0-----:R-:W0:Y:S02]  /*28c80*/  SHFL.IDX PT, R2, R5, 0x3, 0x1c1f ;  /* 0x007c1f0005027f89 */ /* 0x001e2400000e0000 */
[----:B0-----:R-:W-:-:S05]  /*28c90*/  @P2 IADD3 R2, P0, R10, R2, RZ ;  /* 0x000000020a022210 */ /* 0x001fca0007f1e0ff */
[----:B------:R-:W-:-:S05]  /*28ca0*/  @P2 IMAD.X R3, RZ, RZ, R6, P0 ;  /* 0x000000ffff032224 */ /* 0x000fca00000e0606 */
[----:B------:R-:W-:Y:S04]  /*28cb0*/  @P2 LDGSTS.E.BYPASS.LTC128B.128 [R21+0x1bc00], desc[UR50][R2.64], !P5 ;  /* 0x1bc0000002152fae */ /* 0x000fe8000e901d72 */
[----:B------:R-:W-:Y:S04]  /*28cc0*/  @P2 LDGSTS.E.BYPASS.LTC128B.128 [R21+0x1e400], desc[UR50][R2.64+0x40], !P6 ;  /* 0x1e40004002152fae */ /* 0x000fe8000f101d72 */
[----:B------:R0:W-:Y:S04]  /*28cd0*/  @P2 LDGSTS.E.BYPASS.LTC128B.128 [R21+0x20c00], desc[UR50][R2.64+0x80], !P1 ;  /* 0x20c0008002152fae */ /* 0x0001e8000c901d72 */
[----:B0-----:R0:W1:Y:S02]  /*28ce0*/  SHFL.IDX PT, R2, R8, RZ, 0x1c1f ;  /* 0x001c1fff08027589 */ /* 0x00106400000e0000 */
.L_x_961:
[----:B------:R-:W-:Y:S01]  /*28cf0*/  LOP3.LUT P0, RZ, R20, 0x80, RZ, 0xc0, !PT ;  /* 0x0000008014ff7812 */ /* 0x000fe2000780c0ff */
[----:B------:R-:W-:-:S12]  /*28d00*/  BSSY B0, `(.L_x_707) ;  /* 0x0000011000007945 */ /* 0x000fd80003800000 */
[----:B------:R-:W-:Y:S05]  /*28d10*/  @!P0 BRA `(.L_x_708) ;  /* 0x00000000003c8947 */ /* 0x000fea0003800000 */
[----:B------:R-:W2:Y:S01]  /*28d20*/  S2R R3, SR_TID.X ;  /* 0x0000000000037919 */ /* 0x000ea20000002100 */
[----:B------:R-:W-:Y:S01]  /*28d30*/  LOP3.LUT P3, RZ, R20, 0x10, RZ, 0xc0, !PT ;  /* 0x0000001014ff7812 */ /* 0x000fe2000786c0ff */
[----:B------:R-:W-:Y:S01]  /*28d40*/  IMAD.IADD R4, R22, 0x1, R4 ;  /* 0x0000000116047824 */ /* 0x000fe200078e0204 */
[C---:B------:R-:W-:Y:S02]  /*28d50*/  LOP3.LUT P2, RZ, R20.reuse, 0x8, RZ, 0xc0, !PT ;  /* 0x0000000814ff7812 */ /* 0x040fe4000784c0ff */
[----:B------:R-:W-:Y:S02]  /*28d60*/  LOP3.LUT P1, RZ, R20, 0x4, RZ, 0xc0, !PT ;  /* 0x0000000414ff7812 */ /* 0x000fe4000782c0ff */
[----:B--2---:R-:W-:-:S04]  /*28d70*/  SHF.L.U32 R3, R3, 0x4, RZ ;  /* 0x0000000403037819 */ /* 0x004fc800000006ff */
[----:B------:R-:W-:-:S04]  /*28d80*/  LOP3.LUT R3, R3, 0x30, RZ, 0xc0, !PT ;  /* 0x0000003003037812 */ /* 0x000fc800078ec0ff */
[----:B-1----:R-:W-:-:S05]  /*28d90*/  IADD3 R2, P0, R3, R2, RZ ;  /* 0x0000000203027210 */ /* 0x002fca0007f1e0ff */
[----:B------:R-:W-:-:S05]  /*28da0*/  IMAD.X R3, RZ, RZ, R7, P0 ;  /* 0x000000ffff037224 */ /* 0x000fca00000e0607 */
[----:B------:R-:W-:Y:S01]  /*28db0*/  @!PT LDS RZ, [RZ] ;  /* 0x00000000fffff984 */ /* 0x000fe20000000800 */
[----:B------:R-:W-:Y:S01]  /*28dc0*/  @!PT LDS RZ, [RZ] ;  /* 0x00000000fffff984 */ /* 0x000fe20000000800 */
[----:B------:R-:W-:Y:S01]  /*28dd0*/  @!PT LDS RZ, [RZ] ;  /* 0x00000000fffff984 */ /* 0x000fe20000000800 */
[----:B------:R2:W-:Y:S04]  /*28de0*/  LDGSTS.E.BYPASS.LTC128B.128 [R4+0x1c400], desc[UR50][R2.64], !P3 ;  /* 0x1c40000002047fae */ /* 0x0005e8000d901d72 */
[----:B------:R2:W-:Y:S04]  /*28df0*/  LDGSTS.E.BYPASS.LTC128B.128 [R4+0x1ec00], desc[UR50][R2.64+0x40], !P2 ;  /* 0x1ec0004002047fae */ /* 0x0005e8000d101d72 */
[----:B------:R2:W-:Y:S02]  /*28e00*/  LDGSTS.E.BYPASS.LTC128B.128 [R4+0x21400], desc[UR50][R2.64+0x80], !P1 ;  /* 0x2140008002047fae */ /* 0x0005e4000c901d72 */
.L_x_708:
[----:B------:R-:W-:Y:S05]  /*28e10*/  BSYNC B0 ;  /* 0x0000000000007941 */ /* 0x000fea0003800000 */
.L_x_707:
[----:B------:R-:W-:Y:S01]  /*28e20*/  NOP ;  /* 0x0000000000007918 */ /* 0x000fe20000000000 */
[----:B------:R-:W-:-:S13]  /*28e30*/  PLOP3.LUT P0, PT, PT, PT, PT, 0x80, 0x0 ;  /* 0x000000000000781c */ /* 0x000fda0003f0f070 */
.L_x_709:
[----:B------:R-:W-:Y:S02]  /*28e40*/  PLOP3.LUT P1, PT, P1, P0, PT, 0xa2, 0x0 ;  /* 0x000000000000781c */ /* 0x000fe40000f21472 */
[----:B------:R-:W-:-:S08]  /*28e50*/  @P0 R2UR P1, UR4, R0 ;  /* 0x00000000000402ca */ /* 0x000fd00000020000 */
[----:B------:R-:W-:-:S05]  /*28e60*/  @P0 PLOP3.LUT P0, PT, P1, PT, PT, 0x80, 0x0 ;  /* 0x000000000000081c */ /* 0x000fca0000f0f070 */
[----:B------:R-:W-:Y:S01]  /*28e70*/  @!P1 SYNCS.ARRIVE.TRANS64.RED.A0T1 RZ, [UR4+0x29830], RZ ;  /* 0x029830ffffff99a7 */ /* 0x000fe20008200404 */
[----:B------:R-:W-:Y:S07]  /*28e80*/  @!P1 ARRIVES.LDGSTSBAR.64.TRANSCNT [UR4+0x29830] ;  /* 0x02983000ff0099b0 */ /* 0x000fee0008000a84 */
[----:B------:R-:W-:Y:S05]  /*28e90*/  @P0 BRA.U.ANY `(.L_x_709) ;  /* 0xfffffffd00e80947 */ /* 0x000fea000393ffff */
[----:B------:R-:W-:Y:S01]  /*28ea0*/  NOP ;  /* 0x0000000000007918 */ /* 0x000fe20000000000 */
[----:B-12---:R-:W-:-:S05]  /*28eb0*/  IMAD.U32 R2, RZ, RZ, UR39 ;  /* 0x00000027ff027e24 */ /* 0x006fca000f8e00ff */
[----:B------:R-:W-:-:S13]  /*28ec0*/  ISETP.NE.AND P2, PT, R2, 0x3, PT ;  /* 0x000000030200780c */ /* 0x000fda0003f45270 */
[----:B------:R-:W-:Y:S05]  /*28ed0*/  @!P2 BRA `(.L_x_710) ;  /* 0x000000000004a947 */ /* 0x000fea0003800000 */
[----:B------:R-:W-:Y:S01]  /*28ee0*/  BPT.TRAP 0x1 ;  /* 0x000000040000795c */ /* 0x000fe20000300000 */
.L_x_710:
[----:B------:R1:W5:Y:S01]  /*28ef0*/  LDL.LU R2, [R1+0x30] ;  /* 0x0000300001027983 */ /* 0x0003620000300800 */
[----:B------:R1:W-:Y:S02]  /*28f00*/  SYNCS.ARRIVE.TRANS64.A1T0 RZ, [R0+URZ+0x29830], RZ ;  /* 0x029830ff00ff79a7 */ /* 0x0003e4000810003f */
[----:B------:R-:W-:Y:S05]  /*28f10*/  WARPSYNC.ALL ;  /* 0x0000000000007948 */ /* 0x000fea0003800000 */
[----:B------:R-:W-:Y:S01]  /*28f20*/  ULDC.64 UR4, c[0x0][0xa00] ;  /* 0x0002800000047ab9 */ /* 0x000fe20000000a00 */
[----:B------:R-:W-:Y:S01]  /*28f30*/  SHF.R.S32.HI R27, RZ, 0x1f, R30 ;  /* 0x0000001fff1b7819 */ /* 0x000fe2000001141e */
[----:B------:R-:W-:Y:S01]  /*28f40*/  BSSY B6, `(.L_x_711) ;  /* 0x000001e000067945 */ /* 0x000fe20003800000 */
[----:B------:R-:W-:Y:S01]  /*28f50*/  BAR.SYNC.DEFER_BLOCKING 0x8, 0x180 ;  /* 0x0206000000007b1d */ /* 0x000fe20000010000 */
[----:B------:R-:W-:Y:S02]  /*28f60*/  ISETP.NE.U32.AND P0, PT, RZ, UR4, PT ;  /* 0x00000004ff007c0c */ /* 0x000fe4000bf05070 */
[----:B-1----:R-:W-:-:S02]  /*28f70*/  IADD3 R0, R22, 0x14400, RZ ;  /* 0x0001440016007810 */ /* 0x002fc40007ffe0ff */
[----:B------:R-:W-:Y:S01]  /*28f80*/  ISETP.NE.AND.EX P0, PT, RZ, UR5, PT, P0 ;  /* 0x00000005ff007c0c */ /* 0x000fe2000bf05300 */
[----:B------:R-:W-:Y:S02]  /*28f90*/  ULDC.64 UR4, c[0x0][0x298] ;  /* 0x0000a60000047ab9 */ /* 0x000fe40000000a00 */
[----:B------:R-:W-:Y:S01]  /*28fa0*/  IMAD R27, R27, UR4, RZ ;  /* 0x000000041b1b7c24 */ /* 0x000fe2000f8e02ff */
[----:B------:R-:W-:Y:S01]  /*28fb0*/  SEL R26, R24, RZ, !P0 ;  /* 0x000000ff181a7207 */ /* 0x000fe20004000000 */
[----:B------:R-:W-:-:S04]  /*28fc0*/  IMAD.WIDE.U32 R24, R30, UR4, RZ ;  /* 0x000000041e187c25 */ /* 0x000fc8000f8e00ff */
[----:B------:R-:W-:-:S04]  /*28fd0*/  IMAD R27, R30, UR5, R27 ;  /* 0x000000051e1b7c24 */ /* 0x000fc8000f8e021b */
[----:B------:R-:W-:Y:S01]  /*28fe0*/  IMAD.IADD R27, R25, 0x1, R27 ;  /* 0x00000001191b7824 */ /* 0x000fe200078e021b */
[----:B-----5:R-:W-:Y:S02]  /*28ff0*/  SEL R31, R2, RZ, !P0 ;  /* 0x000000ff021f7207 */ /* 0x020fe40004000000 */
        /* <DEDUP_REMOVED lines=10> */
[----:B0-----:R-:W-:Y:S01]  /*290a0*/  MOV R8, 0x70 ;  /* 0x0000007000087802 */ /* 0x001fe20000000f00 */
[----:B------:R-:W-:Y:S02]  /*290b0*/  IMAD.U32 R7, RZ, RZ, UR7 ;  /* 0x00000007ff077e24 */ /* 0x000fe4000f8e00ff */
[----:B------:R-:W-:-:S02]  /*290c0*/  IMAD.U32 R10, RZ, RZ, UR8 ;  /* 0x00000008ff0a7e24 */ /* 0x000fc4000f8e00ff */
[----:B------:R-:W-:Y:S02]  /*290d0*/  IMAD.U32 R11, RZ, RZ, UR9 ;  /* 0x00000009ff0b7e24 */ /* 0x000fe4000f8e00ff */
[----:B------:R-:W-:Y:S02]  /*290e0*/  IMAD.MOV.U32 R12, RZ, RZ, 0x1 ;  /* 0x00000001ff0c7424 */ /* 0x000fe400078e00ff */
[----:B------:R-:W-:-:S07]  /*290f0*/  IMAD.MOV.U32 R13, RZ, RZ, RZ ;  /* 0x000000ffff0d7224 */ /* 0x000fce00078e00ff */
[----:B------:R-:W-:-:S07]  /*29100*/  LEPC R20, `(.L_x_712) ;  /* 0x000000001014794e */ /* 0x000fce0000000000 */
[----:B-1----:R-:W-:Y:S05]  /*29110*/  CALL.ABS.NOINC R2 ;  /* 0x0000000002007343 */ /* 0x002fea0003c00000 */
.L_x_712:
[----:B------:R-:W-:Y:S05]  /*29120*/  BSYNC B6 ;  /* 0x0000000000067941 */ /* 0x000fea0003800000 */
.L_x_711:
[----:B------:R-:W-:Y:S01]  /*29130*/  IMAD.SHL.U32 R5, R17, 0x80, RZ ;  /* 0x0000008011057824 */ /* 0x000fe200078e00ff */
[----:B------:R1:W5:Y:S01]  /*29140*/  LDL R9, [R1+0x24] ;  /* 0x0000240001097983 */ /* 0x0003620000100800 */
[----:B0-----:R-:W0:Y:S01]  /*29150*/  LDC R8, c[0x0][0x448] ;  /* 0x00011200ff087b82 */ /* 0x001e220000000800 */
[----:B------:R-:W-:Y:S01]  /*29160*/  MOV R3, R27 ;  /* 0x0000001b00037202 */ /* 0x000fe20000000f00 */
[----:B------:R-:W-:Y:S01]  /*29170*/  IMAD.MOV.U32 R2, RZ, RZ, R24 ;  /* 0x000000ffff027224 */ /* 0x000fe200078e0018 */
[----:B------:R1:W5:Y:S01]  /*29180*/  LDL R17, [R1+0x34] ;  /* 0x0000340001117983 */ /* 0x0003620000100800 */
[----:B------:R-:W-:Y:S02]  /*29190*/  ULDC.64 UR4, c[0x0][0x2d8] ;  /* 0x0000b60000047ab9 */ /* 0x000fe40000000a00 */
[C---:B------:R-:W-:Y:S01]  /*291a0*/  IMAD.WIDE.U32 R2, R18.reuse, UR4, R2 ;  /* 0x0000000412027c25 */ /* 0x040fe2000f8e0002 */
[----:B------:R-:W2:Y:S03]  /*291b0*/  S2R R20, SR_TID.X ;  /* 0x0000000000147919 */ /* 0x000ea60000002100 */
[----:B------:R-:W-:Y:S01]  /*291c0*/  IMAD R3, R18, UR5, R3 ;  /* 0x0000000512037c24 */ /* 0x000fe2000f8e0203 */
[----:B------:R-:W-:-:S02]  /*291d0*/  ULDC.64 UR4, c[0x0][0x2e0] ;  /* 0x0000b80000047ab9 */ /* 0x000fc40000000a00 */
[----:B------:R-:W-:Y:S02]  /*291e0*/  IMAD R0, R31, UR4, RZ ;  /* 0x000000041f007c24 */ /* 0x000fe4000f8e02ff */
[----:B------:R-:W-:-:S04]  /*291f0*/  IMAD.WIDE.U32 R2, R26, UR4, R2 ;  /* 0x000000041a027c25 */ /* 0x000fc8000f8e0002 */
[----:B------:R-:W-:Y:S01]  /*29200*/  IMAD R0, R26, UR5, R0 ;  /* 0x000000051a007c24 */ /* 0x000fe2000f8e0200 */
[----:B------:R-:W3:Y:S01]  /*29210*/  S2R R30, SR_TID.X ;  /* 0x00000000001e7919 */ /* 0x000ee20000002100 */
[----:B------:R-:W-:Y:S02]  /*29220*/  ULDC.64 UR4, c[0x0][0x2d0] ;  /* 0x0000b40000047ab9 */ /* 0x000fe40000000a00 */
[----:B------:R-:W-:Y:S01]  /*29230*/  IMAD.IADD R3, R3, 0x1, R0 ;  /* 0x0000000103037824 */ /* 0x000fe200078e0200 */
[----:B0-----:R-:W-:-:S13]  /*29240*/  ISETP.NE.AND P0, PT, R8, 0x1, PT ;  /* 0x000000010800780c */ /* 0x001fda0003f05270 */
[----:B------:R-:W0:Y:S01]  /*29250*/  @P0 LDC R4, c[0x0][0x44c] ;  /* 0x00011300ff040b82 */ /* 0x000e220000000800 */
[C---:B--2---:R-:W-:Y:S01]  /*29260*/  LOP3.LUT R21, R20.reuse, 0x7f, RZ, 0xc0, !PT ;  /* 0x0000007f14157812 */ /* 0x044fe200078ec0ff */
[----:B------:R-:W-:-:S03]  /*29270*/  IMAD.SHL.U32 R20, R20, 0x20, RZ ;  /* 0x0000002014147824 */ /* 0x000fc600078e00ff */
[----:B------:R-:W-:-:S03]  /*29280*/  SHF.R.U32.HI R21, RZ, 0x2, R21 ;  /* 0x00000002ff157819 */ /* 0x000fc60000011615 */
[----:B------:R-:W2:Y:S01]  /*29290*/  @P0 LDC R0, c[0x0][0x450] ;  /* 0x00011400ff000b82 */ /* 0x000ea20000000800 */
[----:B------:R-:W-:-:S04]  /*292a0*/  LOP3.LUT R20, R21, 0x60, R20, 0xf8, !PT ;  /* 0x0000006015147812 */ /* 0x000fc800078ef814 */
[----:B------:R-:W-:-:S05]  /*292b0*/  LOP3.LUT R6, R20, R5, RZ, 0xfc, !PT ;  /* 0x0000000514067212 */ /* 0x000fca00078efcff */
[----:B0-----:R-:W-:Y:S01]  /*292c0*/  @P0 IMAD.HI.U32 R7, R6, R4, RZ ;  /* 0x0000000406070227 */ /* 0x001fe200078e00ff */
[----:B------:R-:W-:-:S04]  /*292d0*/  MOV R4, R6 ;  /* 0x0000000600047202 */ /* 0x000fc80000000f00 */
[----:B--2---:R-:W-:-:S05]  /*292e0*/  @P0 SHF.R.U32.HI R4, RZ, R0, R7 ;  /* 0x00000000ff040219 */ /* 0x004fca0000011607 */
[----:B------:R-:W-:-:S04]  /*292f0*/  IMAD.MOV R0, RZ, RZ, -R4 ;  /* 0x000000ffff007224 */ /* 0x000fc800078e0a04 */
[----:B------:R-:W-:Y:S01]  /*29300*/  IMAD R0, R8, R0, R6 ;  /* 0x0000000008007224 */ /* 0x000fe200078e0206 */
[----:B------:R-:W-:Y:S01]  /*29310*/  SHF.R.S32.HI R6, RZ, 0x1f, R4 ;  /* 0x0000001fff067819 */ /* 0x000fe20000011404 */
[----:B------:R-:W-:-:S04]  /*29320*/  IMAD.WIDE.U32 R2, R4, UR4, R2 ;  /* 0x0000000404027c25 */ /* 0x000fc8000f8e0002 */
[----:B------:R-:W-:-:S04]  /*29330*/  IMAD R6, R6, UR4, RZ ;  /* 0x0000000406067c24 */ /* 0x000fc8000f8e02ff */
[----:B------:R-:W-:Y:S01]  /*29340*/  IMAD R6, R4, UR5, R6 ;  /* 0x0000000504067c24 */ /* 0x000fe2000f8e0206 */
[----:B------:R-:W-:Y:S01]  /*29350*/  SHF.R.S32.HI R4, RZ, 0x1f, R0 ;  /* 0x0000001fff047819 */ /* 0x000fe20000011400 */
[----:B------:R-:W-:Y:S02]  /*29360*/  ULDC.64 UR4, c[0x0][0x2c8] ;  /* 0x0000b20000047ab9 */ /* 0x000fe40000000a00 */
[----:B------:R-:W-:Y:S01]  /*29370*/  IMAD.IADD R3, R3, 0x1, R6 ;  /* 0x0000000103037824 */ /* 0x000fe200078e0206 */
[----:B---3--:R-:W-:Y:S01]  /*29380*/  SHF.L.U32 R21, R30, 0x4, RZ ;  /* 0x000000041e157819 */ /* 0x008fe200000006ff */
[----:B------:R-:W-:Y:S02]  /*29390*/  IMAD R4, R4, UR4, RZ ;  /* 0x0000000404047c24 */ /* 0x000fe4000f8e02ff */
[----:B------:R-:W-:Y:S01]  /*293a0*/  IMAD.WIDE.U32 R2, R0, UR4, R2 ;  /* 0x0000000400027c25 */ /* 0x000fe2000f8e0002 */
[----:B------:R-:W-:-:S03]  /*293b0*/  LOP3.LUT R21, R21, 0x30, RZ, 0xc0, !PT ;  /* 0x0000003015157812 */ /* 0x000fc600078ec0ff */
[----:B------:R-:W-:Y:S01]  /*293c0*/  IMAD R4, R0, UR5, R4 ;  /* 0x0000000500047c24 */ /* 0x000fe2000f8e0204 */
[----:B------:R-:W-:Y:S01]  /*293d0*/  ULDC.64 UR4, c[0x0][0x280] ;  /* 0x0000a00000047ab9 */ /* 0x000fe20000000a00 */
[----:B------:R-:W-:Y:S01]  /*293e0*/  IMAD.SHL.U32 R20, R30, 0x10, RZ ;  /* 0x000000101e147824 */ /* 0x000fe200078e00ff */
[----:B------:R-:W-:Y:S01]  /*293f0*/  IADD3 R0, P0, R2, UR4, RZ ;  /* 0x0000000402007c10 */ /* 0x000fe2000ff1e0ff */
[----:B------:R-:W-:Y:S01]  /*29400*/  ULDC UR4, c[0x0][0x2b8] ;  /* 0x0000ae0000047ab9 */ /* 0x000fe20000000800 */
[C---:B------:R-:W-:Y:S02]  /*29410*/  LOP3.LUT R32, R21.reuse, 0x40, RZ, 0xfc, !PT ;  /* 0x0000004015207812 */ /* 0x040fe400078efcff */
[----:B------:R-:W-:Y:S02]  /*29420*/  LOP3.LUT R20, R20, 0x30, RZ, 0xc0, !PT ;  /* 0x0000003014147812 */ /* 0x000fe400078ec0ff */
[----:B------:R-:W-:Y:S02]  /*29430*/  LOP3.LUT R21, R21, 0x80, RZ, 0xfc, !PT ;  /* 0x0000008015157812 */ /* 0x000fe400078efcff */
[----:B------:R-:W-:Y:S01]  /*29440*/  IADD3.X R4, R3, UR5, R4, P0, !PT ;  /* 0x0000000503047c10 */ /* 0x000fe200087fe404 */
[----:B------:R-:W-:Y:S01]  /*29450*/  UMOV UR5, 0xffffffff ;  /* 0xffffffff00057882 */ /* 0x000fe20000000000 */
[----:B------:R-:W-:-:S02]  /*29460*/  LOP3.LUT R30, R30, 0x7f, RZ, 0xc0, !PT ;  /* 0x0000007f1e1e7812 */ /* 0x000fc400078ec0ff */
[----:B------:R-:W-:Y:S02]  /*29470*/  ISETP.GE.AND P3, PT, R20, UR4, PT ;  /* 0x0000000414007c0c */ /* 0x000fe4000bf66270 */
[----:B------:R-:W-:Y:S02]  /*29480*/  ISETP.GE.AND P2, PT, R32, UR4, PT ;  /* 0x0000000420007c0c */ /* 0x000fe4000bf46270 */
[----:B------:R-:W-:Y:S02]  /*29490*/  ISETP.GE.AND P1, PT, R21, UR4, PT ;  /* 0x0000000415007c0c */ /* 0x000fe4000bf26270 */
[----:B------:R-:W-:Y:S01]  /*294a0*/  SHF.R.U32.HI R10, RZ, 0x2, R30 ;  /* 0x00000002ff0a7819 */ /* 0x000fe2000001161e */
[----:B-1----:R-:W-:Y:S10]  /*294b0*/  BRA.DIV UR5, `(.L_x_713) ;  /* 0x0000007e05f47947 */ /* 0x002ff4000b800000 */
[----:B------:R-:W0:Y:S01]  /*294c0*/  SHFL.IDX PT, R3, R0, RZ, 0x1c1f ;  /* 0x001c1fff00037589 */ /* 0x000e2200000e0000 */
[----:B-----5:R-:W-:Y:S02]  /*294d0*/  IMAD R6, R17, R8, RZ ;  /* 0x0000000811067224 */ /* 0x020fe400078e02ff */
[----:B------:R-:W-:Y:S01]  /*294e0*/  IMAD.IADD R5, R10, 0x1, R5 ;  /* 0x000000010a057824 */ /* 0x000fe200078e0205 */
[----:B------:R-:W1:Y:S04]  /*294f0*/  SHFL.IDX PT, R2, R4, RZ, 0x1c1f ;  /* 0x001c1fff04027589 */ /* 0x000e6800000e0000 */
[----:B------:R-:W-:-:S13]  /*29500*/  ISETP.GE.AND P0, PT, R5, R6, PT ;  /* 0x000000060500720c */ /* 0x000fda0003f06270 */
[----:B0-----:R-:W-:-:S05]  /*29510*/  @!P0 IADD3 R3, P4, R20, R3, RZ ;  /* 0x0000000314038210 */ /* 0x001fca0007f9e0ff */
[----:B-1----:R-:W-:-:S05]  /*29520*/  @!P0 IMAD.X R2, RZ, RZ, R2, P4 ;  /* 0x000000ffff028224 */ /* 0x002fca00020e0602 */
[----:B------:R-:W-:-:S04]  /*29530*/  @!P0 LOP3.LUT R3, R3, R2, RZ, 0x3c, !PT ;  /* 0x0000000203038212 */ /* 0x000fc800078e3cff */
[----:B------:R-:W-:-:S04]  /*29540*/  @!P0 LOP3.LUT R2, R3, R2, RZ, 0x3c, !PT ;  /* 0x0000000203028212 */ /* 0x000fc800078e3cff */
[----:B------:R-:W-:-:S05]  /*29550*/  @!P0 LOP3.LUT R3, R3, R2, RZ, 0x3c, !PT ;  /* 0x0000000203038212 */ /* 0x000fca00078e3cff */
[----:B------:R-:W-:Y:S01]  /*29560*/  @!PT LDS RZ, [RZ] ;  /* 0x00000000fffff984 */ /* 0x000fe20000000800 */
[----:B------:R-:W-:Y:S04]  /*29570*/  @!P0 LDGSTS.E.BYPASS.LTC128B.128 [R9+0x14400], desc[UR50][R2.64], !P3 ;  /* 0x1440000002098fae */ /* 0x000fe8000d901d72 */
[----:B------:R-:W-:Y:S04]  /*29580*/  @!P0 LDGSTS.E.BYPASS.LTC128B.128 [R9+0x16400], desc[UR50][R2.64+0x40], !P2 ;  /* 0x1640004002098fae */ /* 0x000fe8000d101d72 */
[----:B------:R0:W-:Y:S02]  /*29590*/  @!P0 LDGSTS.E.BYPASS.LTC128B.128 [R9+0x18400], desc[UR50][R2.64+0x80], !P1 ;  /* 0x1840008002098fae */ /* 0x0001e4000c901d72 */
[----:B0-----:R-:W-:-:S02]  /*295a0*/  VIADD R2, R5, 0x20 ;  /* 0x0000002005027836 */ /* 0x001fc40000000000 */
[----:B------:R-:W0:Y:S03]  /*295b0*/  SHFL.IDX PT, R3, R0, 0x1, 0x1c1f ;  /* 0x003c1f0000037f89 */ /* 0x000e2600000e0000 */
[----:B------:R-:W-:Y:S02]  /*295c0*/  ISETP.GE.AND P0, PT, R2, R6, PT ;  /* 0x000000060200720c */ /* 0x000fe40003f06270 */
[----:B------:R-:W1:Y:S11]  /*295d0*/  SHFL.IDX PT, R2, R4, 0x1, 0x1c1f ;  /* 0x003c1f0004027f89 */ /* 0x000e7600000e0000 */
[----:B0-----:R-:W-:-:S04]  /*295e0*/  @!P0 IADD3 R3, P4, R20, R3, RZ ;  /* 0x0000000314038210 */ /* 0x001fc80007f9e0ff */
[----:B-1----:R-:W-:-:S04]  /*295f0*/  @!P0 IADD3.X R2, RZ, R2, RZ, P4, !PT ;  /* 0x00000002ff028210 */ /* 0x002fc800027fe4ff */
[----:B------:R-:W-:-:S04]  /*29600*/  @!P0 LOP3.LUT R3, R3, R2, RZ, 0x3c, !PT ;  /* 0x0000000203038212 */ /* 0x000fc800078e3cff */
[----:B------:R-:W-:-:S04]  /*29610*/  @!P0 LOP3.LUT R2, R3, R2, RZ, 0x3c, !PT ;  /* 0x0000000203028212 */ /* 0x000fc800078e3cff */
[----:B------:R-:W-:-:S05]  /*29620*/  @!P0 LOP3.LUT R3, R3, R2, RZ, 0x3c, !PT ;  /* 0x0000000203038212 */ /* 0x000fca00078e3cff */
[----:B------:R-:W-:Y:S04]  /*29630*/  @!P0 LDGSTS.E.BYPASS.LTC128B.128 [R9+0x14c00], desc[UR50][R2.64], !P3 ;  /* 0x14c0000002098fae */ /* 0x000fe8000d901d72 */
[----:B------:R-:W-:Y:S04]  /*29640*/  @!P0 LDGSTS.E.BYPASS.LTC128B.128 [R9+0x16c00], desc[UR50][R2.64+0x40], !P2 ;  /* 0x16c0004002098fae */ /* 0x000fe8000d101d72 */
[----:B------:R0:W-:Y:S02]  /*29650*/  @!P0 LDGSTS.E.BYPASS.LTC128B.128 [R9+0x18c00], desc[UR50][R2.64+0x80], !P1 ;  /* 0x18c0008002098fae */ /* 0x0001e4000c901d72 */
[----:B0-----:R-:W-:-:S02]  /*29660*/  VIADD R2, R5, 0x40 ;  /* 0x0000004005027836 */ /* 0x001fc40000000000 */
[----:B------:R-:W0:Y:S03]  /*29670*/  SHFL.IDX PT, R3, R0, 0x2, 0x1c1f ;  /* 0x005c1f0000037f89 */ /* 0x000e2600000e0000 */
[----:B------:R-:W-:Y:S01]  /*29680*/  ISETP.GE.AND P0, PT, R2, R6, PT ;  /* 0x000000060200720c */ /* 0x000fe20003f06270 */
[----:B------:R-:W-:Y:S04]  /*29690*/  SHFL.IDX PT, R0, R0, 0x3, 0x1c1f ;  /* 0x007c1f0000007f89 */ /* 0x000fe800000e0000 */
[----:B------:R-:W1:Y:S04]  /*296a0*/  SHFL.IDX PT, R2, R4, 0x2, 0x1c1f ;  /* 0x005c1f0004027f89 */ /* 0x000e6800000e0000 */
[----:B------:R-:W2:Y:S04]  /*296b0*/  SHFL.IDX PT, R4, R4, 0x3, 0x1c1f ;  /* 0x007c1f0004047f89 */ /* 0x000ea800000e0000 */
[----:B0-----:R-:W-:-:S05]  /*296c0*/  @!P0 IADD3 R3, P4, R20, R3, RZ ;  /* 0x0000000314038210 */ /* 0x001fca0007f9e0ff */
[----:B-1----:R-:W-:-:S05]  /*296d0*/  @!P0 IMAD.X R2, RZ, RZ, R2, P4 ;  /* 0x000000ffff028224 */ /* 0x002fca00020e0602 */
[----:B------:R-:W-:-:S04]  /*296e0*/  @!P0 LOP3.LUT R3, R3, R2, RZ, 0x3c, !PT ;  /* 0x0000000203038212 */ /* 0x000fc800078e3cff */
[----:B------:R-:W-:-:S04]  /*296f0*/  @!P0 LOP3.LUT R2, R3, R2, RZ, 0x3c, !PT ;  /* 0x0000000203028212 */ /* 0x000fc800078e3cff */
[----:B------:R-:W-:-:S05]  /*29700*/  @!P0 LOP3.LUT R3, R3, R2, RZ, 0x3c, !PT ;  /* 0x0000000203038212 */ /* 0x000fca00078e3cff */
[----:B------:R0:W-:Y:S04]  /*29710*/  @!P0 LDGSTS.E.BYPASS.LTC128B.128 [R9+0x15400], desc[UR50][R2.64], !P3 ;  /* 0x1540000002098fae */ /* 0x0001e8000d901d72 */
[----:B------:R0:W-:Y:S04]  /*29720*/  @!P0 LDGSTS.E.BYPASS.LTC128B.128 [R9+0x17400], desc[UR50][R2.64+0x40], !P2 ;  /* 0x1740004002098fae */ /* 0x0001e8000d101d72 */
[----:B--2---:R0:W-:Y:S02]  /*29730*/  @!P0 LDGSTS.E.BYPASS.LTC128B.128 [R9+0x19400], desc[UR50][R2.64+0x80], !P1 ;  /* 0x1940008002098fae */ /* 0x0041e4000c901d72 */
.L_x_970:
[----:B------:R-:W-:Y:S01]  /*29740*/  VIADD R5, R5, 0x60 ;  /* 0x0000006005057836 */ /* 0x000fe20000000000 */
[----:B------:R-:W-:Y:S04]  /*29750*/  BSSY B0, `(.L_x_714) ;  /* 0x000000b000007945 */ /* 0x000fe80003800000 */
[----:B------:R-:W-:-:S13]  /*29760*/  ISETP.GE.AND P0, PT, R5, R6, PT ;  /* 0x000000060500720c */ /* 0x000fda0003f06270 */
[----:B------:R-:W-:Y:S05]  /*29770*/  @P0 BRA `(.L_x_715) ;  /* 0x0000000000200947 */ /* 0x000fea0003800000 */
[----:B01----:R-:W-:-:S04]  /*29780*/  IADD3 R2, P0, R20, R0, RZ ;  /* 0x0000000014027210 */ /* 0x003fc80007f1e0ff */
[----:B------:R-:W-:-:S05]  /*29790*/  IADD3.X R3, RZ, R4, RZ, P0, !PT ;  /* 0x00000004ff037210 */ /* 0x000fca00007fe4ff */
[----:B------:R-:W-:Y:S01]  /*297a0*/  @!PT LDS RZ, [RZ] ;  /* 0x00000000fffff984 */ /* 0x000fe20000000800 */
[----:B------:R-:W-:Y:S01]  /*297b0*/  @!PT LDS RZ, [RZ] ;  /* 0x00000000fffff984 */ /* 0x000fe20000000800 */
[----:B------:R-:W-:Y:S01]  /*297c0*/  @!PT LDS RZ, [RZ] ;  /* 0x00000000fffff984 */ /* 0x000fe20000000800 */
[----:B------:R2:W-:Y:S04]  /*297d0*/  LDGSTS.E.BYPASS.LTC128B.128 [R9+0x15c00], desc[UR50][R2.64], !P3 ;  /* 0x15c0000002097fae */ /* 0x0005e8000d901d72 */
[----:B------:R2:W-:Y:S04]  /*297e0*/  LDGSTS.E.BYPASS.LTC128B.128 [R9+0x17c00], desc[UR50][R2.64+0x40], !P2 ;  /* 0x17c0004002097fae */ /* 0x0005e8000d101d72 */
[----:B------:R2:W-:Y:S02]  /*297f0*/  LDGSTS.E.BYPASS.LTC128B.128 [R9+0x19c00], desc[UR50][R2.64+0x80], !P1 ;  /* 0x19c0008002097fae */ /* 0x0005e4000c901d72 */
.L_x_715:
[----:B------:R-:W-:Y:S05]  /*29800*/  BSYNC B0 ;  /* 0x0000000000007941 */ /* 0x000fea0003800000 */
.L_x_714:
[----:B------:R-:W-:Y:S01]  /*29810*/  NOP ;  /* 0x0000000000007918 */ /* 0x000fe20000000000 */
[----:B------:R-:W-:-:S13]  /*29820*/  PLOP3.LUT P0, PT, PT, PT, PT, 0x80, 0x0 ;  /* 0x000000000000781c */ /* 0x000fda0003f0f070 */
.L_x_716:
[----:B------:R-:W-:Y:S02]  /*29830*/  PLOP3.LUT P1, PT, P1, P0, PT, 0xa2, 0x0 ;  /* 0x000000000000781c */ /* 0x000fe40000f21472 */
[----:B------:R-:W-:-:S08]  /*29840*/  @P0 R2UR P1, UR4, R22 ;  /* 0x00000000160402ca */ /* 0x000fd00000020000 */
[----:B------:R-:W-:-:S05]  /*29850*/  @P0 PLOP3.LUT P0, PT, P1, PT, PT, 0x80, 0x0 ;  /* 0x000000000000081c */ /* 0x000fca0000f0f070 */
[----:B------:R-:W-:Y:S01]  /*29860*/  @!P1 SYNCS.ARRIVE.TRANS64.RED.A0T1 RZ, [UR4+0x29800], RZ ;  /* 0x029800ffffff99a7 */ /* 0x000fe20008200404 */
[----:B------:R-:W-:Y:S07]  /*29870*/  @!P1 ARRIVES.LDGSTSBAR.64.TRANSCNT [UR4+0x29800] ;  /* 0x02980000ff0099b0 */ /* 0x000fee0008000a84 */
[----:B------:R-:W-:Y:S05]  /*29880*/  @P0 BRA.U.ANY `(.L_x_716) ;  /* 0xfffffffd00e80947 */ /* 0x000fea000393ffff */
[----:B012---:R-:W2:Y:S01]  /*29890*/  LDL.LU R2, [R1+0x38] ;  /* 0x0000380001027983 */ /* 0x007ea20000300800 */
[----:B------:R-:W-:Y:S02]  /*298a0*/  VIADD R32, R29, 0xfffffffe ;  /* 0xfffffffe1d207836 */ /* 0x000fe40000000000 */
        /* <DEDUP_REMOVED lines=9> */
[----:B------:R-:W1:Y:S03]  /*29940*/  SYNCS.PHASECHK.TRANS64.TRYWAIT P0, [R22+URZ+0x29820], R3 ;  /* 0x02982003160075a7 */ /* 0x000e66000800017f */
[----:B01----:R-:W-:Y:S05]  /*29950*/  @!P0 BRA `(.L_x_718) ;  /* 0x0000008000288947 */ /* 0x003fea0003800000 */
.L_x_971:
[----:B------:R-:W-:Y:S05]  /*29960*/  BSYNC B0 ;  /* 0x0000000000007941 */ /* 0x000fea0003800000 */
.L_x_717:
[----:B------:R-:W2:Y:S02]  /*29970*/  LDL R0, [R1+0xc] ;  /* 0x00000c0001007983 */ /* 0x000ea40000100800 */
[----:B--2---:R-:W-:-:S13]  /*29980*/  ISETP.GE.AND P0, PT, R32, R0, PT ;  /* 0x000000002000720c */ /* 0x004fda0003f06270 */
[----:B------:R-:W-:Y:S05]  /*29990*/  @!P0 BRA `(.L_x_719) ;  /* 0x0000001400e48947 */ /* 0x000fea0003800000 */
[----:B------:R-:W-:Y:S01]  /*299a0*/  MOV R17, R23 ;  /* 0x0000001700117202 */ /* 0x000fe20000000f00 */
[----:B------:R-:W-:-:S07]  /*299b0*/  IMAD.MOV.U32 R21, RZ, RZ, R34 ;  /* 0x000000ffff157224 */ /* 0x000fce00078e0022 */
.L_x_739:
[----:B------:R-:W2:Y:S01]  /*299c0*/  LDL R0, [R1+0x4] ;  /* 0x0000040001007983 */ /* 0x000ea20000100800 */
[----:B-1----:R-:W1:Y:S03]  /*299d0*/  LDC R4, c[0x0][0x430] ;  /* 0x00010c00ff047b82 */ /* 0x002e660000000800 */
[----:B------:R-:W3:Y:S01]  /*299e0*/  LDL R10, [R1+0x8] ;  /* 0x00000800010a7983 */ /* 0x000ee20000100800 */
[----:B------:R-:W0:Y:S03]  /*299f0*/  S2R R2, SR_TID.X ;  /* 0x0000000000027919 */ /* 0x000e260000002100 */
[----:B------:R-:W4:Y:S01]  /*29a00*/  LDL R9, [R1+0xc] ;  /* 0x00000c0001097983 */ /* 0x000f220000100800 */
[----:B-1----:R-:W-:Y:S01]  /*29a10*/  ISETP.NE.AND P0, PT, R4, 0x1, PT ;  /* 0x000000010400780c */ /* 0x002fe20003f05270 */
[----:B------:R-:W1:-:S12]  /*29a20*/  S2R R7, SR_TID.X ;  /* 0x0000000000077919 */ /* 0x000e580000002100 */
[----:B------:R-:W2:Y:S01]  /*29a30*/  @P0 LDC R6, c[0x0][0x434] ;  /* 0x00010d00ff060b82 */ /* 0x000ea20000000800 */
[C---:B0-----:R-:W-:Y:S01]  /*29a40*/  LOP3.LUT R3, R2.reuse, 0x7f, RZ, 0xc0, !PT ;  /* 0x0000007f02037812 */ /* 0x041fe200078ec0ff */
[----:B------:R-:W-:-:S03]  /*29a50*/  IMAD.SHL.U32 R5, R2, 0x20, RZ ;  /* 0x0000002002057824 */ /* 0x000fc600078e00ff */
[----:B------:R-:W-:-:S04]  /*29a60*/  SHF.R.U32.HI R3, RZ, 0x2, R3 ;  /* 0x00000002ff037819 */ /* 0x000fc80000011603 */
[----:B------:R-:W-:Y:S02]  /*29a70*/  LOP3.LUT R5, R3, 0x60, R5, 0xf8, !PT ;  /* 0x0000006003057812 */ /* 0x000fe400078ef805 */
[----:B------:R-:W0:Y:S01]  /*29a80*/  @P0 LDC R3, c[0x0][0x438] ;  /* 0x00010e00ff030b82 */ /* 0x000e220000000800 */
[----:B------:R-:W-:-:S04]  /*29a90*/  LOP3.LUT R2, R2, 0x7f, RZ, 0xc0, !PT ;  /* 0x0000007f02027812 */ /* 0x000fc800078ec0ff */
[----:B------:R-:W-:Y:S01]  /*29aa0*/  SHF.R.U32.HI R8, RZ, 0x2, R2 ;  /* 0x00000002ff087819 */ /* 0x000fe20000011602 */
[----:B-1----:R-:W-:-:S05]  /*29ab0*/  IMAD.SHL.U32 R7, R7, 0x20, RZ ;  /* 0x0000002007077824 */ /* 0x002fca00078e00ff */
[----:B------:R-:W-:-:S04]  /*29ac0*/  LOP3.LUT R7, R8, 0x60, R7, 0xf8, !PT ;  /* 0x0000006008077812 */ /* 0x000fc800078ef807 */
[----:B------:R-:W-:Y:S01]  /*29ad0*/  LOP3.LUT R7, R7, 0x80, RZ, 0xfc, !PT ;  /* 0x0000008007077812 */ /* 0x000fe200078efcff */
[----:B------:R-:W-:Y:S05]  /*29ae0*/  YIELD ;  /* 0x0000000000007946 */ /* 0x000fea0003800000 */
[----:B------:R-:W-:Y:S01]  /*29af0*/  ULDC.64 UR4, c[0x0][0x428] ;  /* 0x00010a0000047ab9 */ /* 0x000fe20000000a00 */
[----:B------:R-:W-:Y:S01]  /*29b00*/  ULDC.64 UR6, c[0x0][0x418] ;  /* 0x0001060000067ab9 */ /* 0x000fe20000000a00 */
[----:B------:R-:W-:Y:S01]  /*29b10*/  ISETP.GT.U32.AND P1, PT, R7, 0x9f, PT ;  /* 0x0000009f0700780c */ /* 0x000fe20003f24070 */
[----:B--2---:R-:W-:-:S04]  /*29b20*/  IMAD R0, R32, 0xa0, R0 ;  /* 0x000000a020007824 */ /* 0x004fc800078e0200 */
[----:B------:R-:W-:-:S04]  /*29b30*/  IMAD.IADD R5, R5, 0x1, R0 ;  /* 0x0000000105057824 */ /* 0x000fc800078e0200 */
[----:B------:R-:W-:Y:S01]  /*29b40*/  @P0 IMAD.HI.U32 R6, R5, R6, RZ ;  /* 0x0000000605060227 */ /* 0x000fe200078e00ff */
[----:B------:R-:W-:-:S04]  /*29b50*/  MOV R2, R5 ;  /* 0x0000000500027202 */ /* 0x000fc80000000f00 */
[----:B0-----:R-:W-:Y:S02]  /*29b60*/  @P0 SHF.R.U32.HI R2, RZ, R3, R6 ;  /* 0x00000003ff020219 */ /* 0x001fe40000011606 */
[----:B------:R-:W0:Y:S08]  /*29b70*/  @P0 LDC R6, c[0x0][0x434] ;  /* 0x00010d00ff060b82 */ /* 0x000e300000000800 */
[----:B------:R-:W1:Y:S01]  /*29b80*/  @P0 LDC R3, c[0x0][0x438] ;  /* 0x00010e00ff030b82 */ /* 0x000e620000000800 */
[----:B------:R-:W-:-:S04]  /*29b90*/  IMAD.IADD R0, R7, 0x1, R0 ;  /* 0x0000000107007824 */ /* 0x000fc800078e0200 */
[----:B------:R-:W-:Y:S02]  /*29ba0*/  IMAD.MOV.U32 R8, RZ, RZ, R0 ;  /* 0x000000ffff087224 */ /* 0x000fe400078e0000 */
[----:B0-----:R-:W-:-:S05]  /*29bb0*/  @P0 IMAD.HI.U32 R6, R0, R6, RZ ;  /* 0x0000000600060227 */ /* 0x001fca00078e00ff */
[----:B-1----:R-:W-:Y:S02]  /*29bc0*/  @P0 SHF.R.U32.HI R8, RZ, R3, R6 ;  /* 0x00000003ff080219 */ /* 0x002fe40000011606 */
[----:B------:R-:W-:-:S03]  /*29bd0*/  IADD3 R6, -R2, RZ, RZ ;  /* 0x000000ff02067210 */ /* 0x000fc60007ffe1ff */
[----:B------:R-:W-:Y:S02]  /*29be0*/  IMAD.MOV R3, RZ, RZ, -R8 ;  /* 0x000000ffff037224 */ /* 0x000fe400078e0a08 */
[C---:B------:R-:W-:Y:S02]  /*29bf0*/  IMAD R5, R4.reuse, R6, R5 ;  /* 0x0000000604057224 */ /* 0x040fe400078e0205 */
[----:B------:R-:W-:Y:S01]  /*29c00*/  IMAD R4, R4, R3, R0 ;  /* 0x0000000304047224 */ /* 0x000fe200078e0200 */
[----:B------:R-:W-:Y:S01]  /*29c10*/  SHF.R.S32.HI R3, RZ, 0x1f, R2 ;  /* 0x0000001fff037819 */ /* 0x000fe20000011402 */
[----:B---3--:R-:W-:-:S04]  /*29c20*/  IMAD R0, R10, UR4, RZ ;  /* 0x000000040a007c24 */ /* 0x008fc8000f8e02ff */
[C---:B------:R-:W-:Y:S02]  /*29c30*/  IMAD R0, R33.reuse, UR5, R0 ;  /* 0x0000000521007c24 */ /* 0x040fe4000f8e0200 */
[----:B------:R-:W-:-:S04]  /*29c40*/  IMAD.WIDE.U32 R2, R33, UR4, R2 ;  /* 0x0000000421027c25 */ /* 0x000fc8000f8e0002 */
[----:B------:R-:W-:Y:S01]  /*29c50*/  IMAD.IADD R3, R0, 0x1, R3 ;  /* 0x0000000100037824 */ /* 0x000fe200078e0203 */
[----:B------:R-:W-:-:S04]  /*29c60*/  LEA R6, P0, R2, UR6, 0x2 ;  /* 0x0000000602067c11 */ /* 0x000fc8000f8010ff */
[----:B------:R-:W-:-:S05]  /*29c70*/  LEA.HI.X R7, R2, UR7, R3, 0x2, P0 ;  /* 0x0000000702077c11 */ /* 0x000fca00080f1403 */
[----:B------:R-:W2:Y:S01]  /*29c80*/  LDG.E R6, desc[UR50][R6.64] ;  /* 0x0000003206067981 */ /* 0x000ea2000c1e1900 */
[--C-:B------:R-:W-:Y:S01]  /*29c90*/  @!P1 SHF.R.S32.HI R3, RZ, 0x1f, R8.reuse ;  /* 0x0000001fff039819 */ /* 0x100fe20000011408 */
[----:B------:R-:W-:-:S04]  /*29ca0*/  @!P1 IMAD.MOV.U32 R2, RZ, RZ, R8 ;  /* 0x000000ffff029224 */ /* 0x000fc800078e0008 */
[----:B------:R-:W-:-:S05]  /*29cb0*/  @!P1 IMAD.WIDE.U32 R2, R33, UR4, R2 ;  /* 0x0000000421029c25 */ /* 0x000fca000f8e0002 */
[----:B------:R-:W-:Y:S02]  /*29cc0*/  @!P1 IADD3 R0, R0, R3, RZ ;  /* 0x0000000300009210 */ /* 0x000fe40007ffe0ff */
[C---:B------:R-:W-:Y:S01]  /*29cd0*/  @!P1 LEA R10, P0, R2.reuse, UR6, 0x2 ;  /* 0x00000006020a9c11 */ /* 0x040fe2000f8010ff */
[----:B------:R-:W-:Y:S02]  /*29ce0*/  IMAD.MOV.U32 R8, RZ, RZ, RZ ;  /* 0x000000ffff087224 */ /* 0x000fe400078e00ff */
[----:B------:R-:W-:Y:S01]  /*29cf0*/  IMAD.U32 R12, RZ, RZ, UR39 ;  /* 0x00000027ff0c7e24 */ /* 0x000fe2000f8e00ff */
[----:B------:R-:W-:Y:S01]  /*29d00*/  @!P1 LEA.HI.X R11, R2, UR7, R0, 0x2, P0 ;  /* 0x00000007020b9c11 */ /* 0x000fe200080f1400 */
[----:B------:R-:W-:-:S04]  /*29d10*/  VIADD R23, R17, 0x1 ;  /* 0x0000000111177836 */ /* 0x000fc80000000000 */
[----:B------:R0:W5:Y:S01]  /*29d20*/  @!P1 LDG.E R8, desc[UR50][R10.64] ;  /* 0x000000320a089981 */ /* 0x000162000c1e1900 */
[----:B------:R-:W-:Y:S02]  /*29d30*/  ISETP.NE.AND P1, PT, R12, 0x3, PT ;  /* 0x000000030c00780c */ /* 0x000fe40003f25270 */
[C---:B------:R-:W-:Y:S02]  /*29d40*/  ISETP.NE.AND P0, PT, R23.reuse, 0x2, PT ;  /* 0x000000021700780c */ /* 0x040fe40003f05270 */
[----:B------:R-:W-:Y:S02]  /*29d50*/  MOV R0, R32 ;  /* 0x0000002000007202 */ /* 0x000fe40000000f00 */
[----:B------:R-:W-:Y:S01]  /*29d60*/  SEL R34, RZ, 0x1, P0 ;  /* 0x00000001ff227807 */ /* 0x000fe20000000000 */
[----:B------:R-:W-:Y:S01]  /*29d70*/  VIADD R32, R32, 0xffffffff ;  /* 0xffffffff20207836 */ /* 0x000fe20000000000 */
[----:B------:R-:W-:Y:S02]  /*29d80*/  SEL R23, R23, RZ, P0 ;  /* 0x000000ff17177207 */ /* 0x000fe40000000000 */
[----:B------:R-:W-:-:S02]  /*29d90*/  LOP3.LUT R34, R21, R34, RZ, 0x3c, !PT ;  /* 0x0000002215227212 */ /* 0x000fc400078e3cff */
[----:B----4-:R-:W-:Y:S02]  /*29da0*/  ISETP.GT.AND P2, PT, R0, R9, PT ;  /* 0x000000090000720c */ /* 0x010fe40003f44270 */
[----:B--2---:R-:W-:Y:S01]  /*29db0*/  SHF.R.S32.HI R30, RZ, 0x1f, R6 ;  /* 0x0000001fff1e7819 */ /* 0x004fe20000011406 */
[----:B0-----:R-:W-:Y:S10]  /*29dc0*/  @!P1 BRA `(.L_x_720) ;  /* 0x0000000000049947 */ /* 0x001ff40003800000 */
[----:B------:R-:W-:Y:S01]  /*29dd0*/  BPT.TRAP 0x1 ;  /* 0x000000040000795c */ /* 0x000fe20000300000 */
.L_x_720:
[----:B------:R-:W-:Y:S01]  /*29de0*/  IMAD R0, R23, 0x8, R22 ;  /* 0x0000000817007824 */ /* 0x000fe200078e0216 */
[----:B------:R-:W-:Y:S01]  /*29df0*/  SHF.L.U32 R31, R34, 0x1f, RZ ;  /* 0x0000001f221f7819 */ /* 0x000fe200000006ff */
[----:B------:R-:W-:Y:S01]  /*29e00*/  BSSY B0, `(.L_x_721) ;  /* 0x0000004000007945 */ /* 0x000fe20003800000 */
[----:B------:R-:W-:Y:S02]  /*29e10*/  SHF.R.S32.HI R26, RZ, 0x1f, R5 ;  /* 0x0000001fff1a7819 */ /* 0x000fe40000011405 */
[----:B------:R-:W0:Y:S02]  /*29e20*/  SYNCS.PHASECHK.TRANS64.TRYWAIT P0, [R0+URZ+0x29880], R31 ;  /* 0x0298801f000075a7 */ /* 0x000e24000800017f */
[----:B0-----:R-:W-:Y:S05]  /*29e30*/  @!P0 BRA `(.L_x_722) ;  /* 0x0000007c00048947 */ /* 0x001fea0003800000 */
.L_x_972:
[----:B------:R-:W-:Y:S05]  /*29e40*/  BSYNC B0 ;  /* 0x0000000000007941 */ /* 0x000fea0003800000 */
.L_x_721:
[----:B------:R-:W2:Y:S01]  /*29e50*/  LDL R2, [R1] ;  /* 0x0000000001027983 */ /* 0x000ea20000100800 */
[----:B------:R-:W-:Y:S01]  /*29e60*/  ULDC.64 UR4, c[0x0][0x328] ;  /* 0x0000ca0000047ab9 */ /* 0x000fe20000000a00 */
[----:B------:R-:W-:Y:S01]  /*29e70*/  ULDC.64 UR6, c[0x0][0x338] ;  /* 0x0000ce0000067ab9 */ /* 0x000fe20000000a00 */
[----:B------:R-:W-:Y:S01]  /*29e80*/  IMAD R7, R26, UR4, RZ ;  /* 0x000000041a077c24 */ /* 0x000fe2000f8e02ff */
[----:B------:R-:W1:Y:S01]  /*29e90*/  S2R R9, SR_TID.X ;  /* 0x0000000000097919 */ /* 0x000e620000002100 */
[----:B------:R-:W-:Y:S01]  /*29ea0*/  IMAD R10, R30, UR6, RZ ;  /* 0x000000061e0a7c24 */ /* 0x000fe2000f8e02ff */
[----:B------:R-:W-:Y:S01]  /*29eb0*/  SHF.R.S32.HI R27, RZ, 0x1f, R4 ;  /* 0x0000001fff1b7819 */ /* 0x000fe20000011404 */
[----:B------:R-:W-:Y:S01]  /*29ec0*/  IMAD R7, R5, UR5, R7 ;  /* 0x0000000505077c24 */ /* 0x000fe2000f8e0207 */
[----:B-----5:R-:W-:Y:S01]  /*29ed0*/  SHF.R.S32.HI R29, RZ, 0x1f, R8 ;  /* 0x0000001fff1d7819 */ /* 0x020fe20000011408 */
[----:B------:R-:W-:Y:S01]  /*29ee0*/  IMAD R10, R6, UR7, R10 ;  /* 0x00000007060a7c24 */ /* 0x000fe2000f8e020a */
[----:B-1----:R-:W-:-:S04]  /*29ef0*/  LOP3.LUT R9, R9, 0x7f, RZ, 0xc0, !PT ;  /* 0x0000007f09097812 */ /* 0x002fc800078ec0ff */
[----:B------:R-:W-:-:S04]  /*29f00*/  SHF.R.U32.HI R9, RZ, 0x5, R9 ;  /* 0x00000005ff097819 */ /* 0x000fc80000011609 */
[----:B------:R-:W-:-:S05]  /*29f10*/  SHF.L.U32 R9, R9, 0xa, RZ ;  /* 0x0000000a09097819 */ /* 0x000fca00000006ff */
[----:B------:R-:W-:Y:S01]  /*29f20*/  IMAD R9, R23, 0x5000, R9 ;  /* 0x0000500017097824 */ /* 0x000fe200078e0209 */
[C---:B--2---:R-:W-:Y:S02]  /*29f30*/  LOP3.LUT P3, RZ, R2.reuse, 0x2, RZ, 0xc0, !PT ;  /* 0x0000000202ff7812 */ /* 0x044fe4000786c0ff */
[----:B------:R-:W-:Y:S01]  /*29f40*/  LOP3.LUT P1, RZ, R2, 0x1, RZ, 0xc0, !PT ;  /* 0x0000000102ff7812 */ /* 0x000fe2000782c0ff */
[----:B------:R-:W-:-:S04]  /*29f50*/  IMAD.WIDE.U32 R2, R5, UR4, RZ ;  /* 0x0000000405027c25 */ /* 0x000fc8000f8e00ff */
[----:B------:R-:W-:Y:S02]  /*29f60*/  IMAD.IADD R3, R3, 0x1, R7 ;  /* 0x0000000103037824 */ /* 0x000fe400078e0207 */
[----:B------:R-:W-:Y:S02]  /*29f70*/  IMAD R7, R27, UR4, RZ ;  /* 0x000000041b077c24 */ /* 0x000fe4000f8e02ff */
[----:B------:R-:W-:-:S04]  /*29f80*/  IMAD.WIDE.U32 R2, R6, UR6, R2 ;  /* 0x0000000606027c25 */ /* 0x000fc8000f8e0002 */
[C---:B------:R-:W-:Y:S01]  /*29f90*/  IMAD R7, R4.reuse, UR5, R7 ;  /* 0x0000000504077c24 */ /* 0x040fe2000f8e0207 */
[----:B------:R-:W-:Y:S01]  /*29fa0*/  IADD3 R11, R3, R10, RZ ;  /* 0x0000000a030b7210 */ /* 0x000fe20007ffe0ff */
        /* <DEDUP_REMOVED lines=17> */
[----:B------:R-:W-:Y:S08]  /*2a0c0*/  BRA.DIV UR4, `(.L_x_723) ;  /* 0x0000007a04747947 */ /* 0x000ff0000b800000 */
[----:B------:R-:W1:Y:S01]  /*2a0d0*/  S2R R3, SR_TID.X ;  /* 0x0000000000037919 */ /* 0x000e620000002100 */
[----:B------:R-:W-:Y:S01]  /*2a0e0*/  IADD3 R9, R22, R9, R36 ;  /* 0x0000000916097210 */ /* 0x000fe20007ffe024 */
[----:B------:R-:W2:Y:S04]  /*2a0f0*/  SHFL.IDX PT, R2, R7, RZ, 0x1c1f ;  /* 0x001c1fff07027589 */ /* 0x000ea800000e0000 */
[----:B------:R-:W-:Y:S01]  /*2a100*/  IMAD.IADD R10, R37, 0x1, R9 ;  /* 0x00000001250a7824 */ /* 0x000fe200078e0209 */
[----:B------:R-:W-:Y:S01]  /*2a110*/  SHFL.IDX PT, R24, R24, RZ, 0x1c1f ;  /* 0x001c1fff18187589 */ /* 0x000fe200000e0000 */
[----:B-1----:R-:W-:-:S03]  /*2a120*/  IMAD.SHL.U32 R11, R3, 0x10, RZ ;  /* 0x00000010030b7824 */ /* 0x002fc600078e00ff */
[----:B------:R-:W1:Y:S02]  /*2a130*/  SHFL.IDX PT, R3, R20, RZ, 0x1c1f ;  /* 0x001c1fff14037589 */ /* 0x000e6400000e0000 */
[----:B------:R-:W-:-:S04]  /*2a140*/  LOP3.LUT R11, R11, 0x30, RZ, 0xc0, !PT ;  /* 0x000000300b0b7812 */ /* 0x000fc800078ec0ff */
[----:B--2---:R-:W-:-:S05]  /*2a150*/  IADD3 R2, P0, R11, R2, RZ ;  /* 0x000000020b027210 */ /* 0x004fca0007f1e0ff */
[----:B-1----:R-:W-:-:S05]  /*2a160*/  IMAD.X R3, RZ, RZ, R3, P0 ;  /* 0x000000ffff037224 */ /* 0x002fca00000e0603 */
[----:B------:R-:W-:Y:S04]  /*2a170*/  LDGSTS.E.BYPASS.LTC128B.128 [R9+0xa400], desc[UR50][R2.64], !P3 ;  /* 0x0a40000002097fae */ /* 0x000fe8000d901d72 */
[----:B------:R1:W-:Y:S04]  /*2a180*/  LDGSTS.E.BYPASS.LTC128B.128 [R10+0xa400], desc[UR50][R2.64+0x40], !P1 ;  /* 0x0a400040020a7fae */ /* 0x0003e8000c901d72 */
        /* <DEDUP_REMOVED lines=19> */
.L_x_984:
[----:B------:R-:W3:Y:S02]  /*2a2c0*/  S2R R3, SR_TID.X ;  /* 0x0000000000037919 */ /* 0x000ee40000002100 */
[----:B---3--:R-:W-:-:S05]  /*2a2d0*/  IMAD.SHL.U32 R3, R3, 0x10, RZ ;  /* 0x0000001003037824 */ /* 0x008fca00078e00ff */
[----:B------:R-:W-:-:S04]  /*2a2e0*/  LOP3.LUT R3, R3, 0x30, RZ, 0xc0, !PT ;  /* 0x0000003003037812 */ /* 0x000fc800078ec0ff */
[----:B--2---:R-:W-:-:S04]  /*2a2f0*/  IADD3 R2, P0, R3, R2, RZ ;  /* 0x0000000203027210 */ /* 0x004fc80007f1e0ff */
[----:B------:R-:W-:Y:S02]  /*2a300*/  IADD3.X R3, RZ, R24, RZ, P0, !PT ;  /* 0x00000018ff037210 */ /* 0x000fe400007fe4ff */
[----:B------:R-:W-:-:S03]  /*2a310*/  PLOP3.LUT P0, PT, PT, PT, PT, 0x80, 0x0 ;  /* 0x000000000000781c */ /* 0x000fc60003f0f070 */
[----:B------:R-:W-:Y:S01]  /*2a320*/  @!PT LDS RZ, [RZ] ;  /* 0x00000000fffff984 */ /* 0x000fe20000000800 */
[----:B------:R-:W-:Y:S01]  /*2a330*/  @!PT LDS RZ, [RZ] ;  /* 0x00000000fffff984 */ /* 0x000fe20000000800 */
[----:B------:R-:W-:Y:S01]  /*2a340*/  @!PT LDS RZ, [RZ] ;  /* 0x00000000fffff984 */ /* 0x000fe20000000800 */
[----:B------:R2:W-:Y:S04]  /*2a350*/  LDGSTS.E.BYPASS.LTC128B.128 [R9+0xe400], desc[UR50][R2.64], !P3 ;  /* 0x0e40000002097fae */ /* 0x0005e8000d901d72 */
[----:B------:R2:W-:Y:S01]  /*2a360*/  LDGSTS.E.BYPASS.LTC128B.128 [R10+0xe400], desc[UR50][R2.64+0x40], !P1 ;  /* 0x0e400040020a7fae */ /* 0x0005e2000c901d72 */
[----:B------:R-:W-:-:S05]  /*2a370*/  NOP ;  /* 0x0000000000007918 */ /* 0x000fca0000000000 */
.L_x_724:
        /* <DEDUP_REMOVED lines=11> */
.L_x_725:
[----:B------:R2:W-:Y:S01]  /*2a430*/  SYNCS.ARRIVE.TRANS64.A1T0 RZ, [R0+URZ+0x29870], RZ ;  /* 0x029870ff00ff79a7 */ /* 0x0005e2000810003f */
[----:B------:R-:W-:Y:S05]  /*2a440*/  @!P3 BRA `(.L_x_726) ;  /* 0x000000000004b947 */ /* 0x000fea0003800000 */
[----:B------:R-:W-:Y:S01]  /*2a450*/  BPT.TRAP 0x1 ;  /* 0x000000040000795c */ /* 0x000fe20000300000 */
.L_x_726:
[----:B------:R-:W3:Y:S01]  /*2a460*/  SYNCS.PHASECHK.TRANS64.TRYWAIT P0, [R0+URZ+0x29840], R31 ;  /* 0x0298401f000075a7 */ /* 0x000ee2000800017f */
[----:B------:R-:W-:Y:S04]  /*2a470*/  BSSY B0, `(.L_x_727) ;  /* 0x0000002000007945 */ /* 0x000fe80003800000 */
[----:B---3--:R-:W-:Y:S05]  /*2a480*/  @!P0 BRA `(.L_x_728) ;  /* 0x0000007c00308947 */ /* 0x008fea0003800000 */
.L_x_985:
[----:B------:R-:W-:Y:S05]  /*2a490*/  BSYNC B0 ;  /* 0x0000000000007941 */ /* 0x000fea0003800000 */
.L_x_727:
[----:B------:R-:W4:Y:S01]  /*2a4a0*/  LDL R2, [R1] ;  /* 0x0000000001027983 */ /* 0x000f220000100800 */
[----:B------:R-:W-:Y:S01]  /*2a4b0*/  ULDC.64 UR4, c[0x0][0x300] ;  /* 0x0000c00000047ab9 */ /* 0x000fe20000000a00 */
[----:B------:R-:W-:Y:S02]  /*2a4c0*/  ULDC.64 UR6, c[0x0][0x310] ;  /* 0x0000c40000067ab9 */ /* 0x000fe40000000a00 */
[----:B------:R-:W5:Y:S01]  /*2a4d0*/  LDL R10, [R1+0x14] ;  /* 0x00001400010a7983 */ /* 0x000f620000100800 */
[----:B------:R-:W-:-:S04]  /*2a4e0*/  IMAD R7, R26, UR4, RZ ;  /* 0x000000041a077c24 */ /* 0x000fc8000f8e02ff */
[C---:B------:R-:W-:Y:S02]  /*2a4f0*/  IMAD R7, R5.reuse, UR5, R7 ;  /* 0x0000000505077c24 */ /* 0x040fe4000f8e0207 */
[----:B------:R-:W-:Y:S01]  /*2a500*/  IMAD R30, R30, UR6, RZ ;  /* 0x000000061e1e7c24 */ /* 0x000fe2000f8e02ff */
[----:B------:R-:W0:Y:S01]  /*2a510*/  S2R R9, SR_TID.X ;  /* 0x0000000000097919 */ /* 0x000e220000002100 */
[C---:B----4-:R-:W-:Y:S02]  /*2a520*/  LOP3.LUT P4, RZ, R2.reuse, 0x10, RZ, 0xc0, !PT ;  /* 0x0000001002ff7812 */ /* 0x050fe4000788c0ff */
[C---:B------:R-:W-:Y:S02]  /*2a530*/  LOP3.LUT P3, RZ, R2.reuse, 0x8, RZ, 0xc0, !PT ;  /* 0x0000000802ff7812 */ /* 0x040fe4000786c0ff */
[----:B------:R-:W-:Y:S01]  /*2a540*/  LOP3.LUT P1, RZ, R2, 0x4, RZ, 0xc0, !PT ;  /* 0x0000000402ff7812 */ /* 0x000fe2000782c0ff */
[----:B------:R-:W-:-:S04]  /*2a550*/  IMAD.WIDE.U32 R2, R5, UR4, RZ ;  /* 0x0000000405027c25 */ /* 0x000fc8000f8e00ff */
[----:B------:R-:W-:Y:S02]  /*2a560*/  IMAD.IADD R3, R3, 0x1, R7 ;  /* 0x0000000103037824 */ /* 0x000fe400078e0207 */
[----:B------:R-:W-:-:S04]  /*2a570*/  IMAD.WIDE.U32 R2, R6, UR6, R2 ;  /* 0x0000000606027c25 */ /* 0x000fc8000f8e0002 */
[----:B------:R-:W-:Y:S02]  /*2a580*/  IMAD R6, R6, UR7, R30 ;  /* 0x0000000706067c24 */ /* 0x000fe4000f8e021e */
[----:B------:R-:W-:Y:S02]  /*2a590*/  IMAD R5, R27, UR4, RZ ;  /* 0x000000041b057c24 */ /* 0x000fe4000f8e02ff */
[----:B------:R-:W-:Y:S01]  /*2a5a0*/  IMAD.IADD R7, R3, 0x1, R6 ;  /* 0x0000000103077824 */ /* 0x000fe200078e0206 */
[----:B------:R-:W-:Y:S01]  /*2a5b0*/  MOV R6, R2 ;  /* 0x0000000200067202 */ /* 0x000fe20000000f00 */
[C---:B------:R-:W-:Y:S02]  /*2a5c0*/  IMAD R5, R4.reuse, UR5, R5 ;  /* 0x0000000504057c24 */ /* 0x040fe4000f8e0205 */
        /* <DEDUP_REMOVED lines=11> */
[----:B------:R-:W-:-:S03]  /*2a680*/  IMAD.WIDE.U32 R2, R18, UR4, R2 ;  /* 0x0000000412027c25 */ /* 0x000fc6000f8e0002 */
[----:B------:R-:W-:Y:S01]  /*2a690*/  IADD3.X R6, R8, UR7, R7, P0, !PT ;  /* 0x0000000708067c10 */ /* 0x000fe200087fe407 */
[----:B-----5:R-:W-:Y:S01]  /*2a6a0*/  IMAD R7, R23, 0x7800, R10 ;  /* 0x0000780017077824 */ /* 0x020fe200078e020a */
[----:B------:R-:W-:Y:S01]  /*2a6b0*/  IADD3 R5, P0, R2, UR6, RZ ;  /* 0x0000000602057c10 */ /* 0x000fe2000ff1e0ff */
[----:B0-----:R-:W-:Y:S01]  /*2a6c0*/  IMAD.SHL.U32 R10, R9, 0x10, RZ ;  /* 0x00000010090a7824 */ /* 0x001fe200078e00ff */
[----:B------:R-:W-:Y:S02]  /*2a6d0*/  UMOV UR4, 0xffffffff ;  /* 0xffffffff00047882 */ /* 0x000fe40000000000 */
[----:B------:R-:W-:Y:S02]  /*2a6e0*/  IADD3.X R8, R8, UR7, R3, P0, !PT ;  /* 0x0000000708087c10 */ /* 0x000fe400087fe403 */
[----:B------:R-:W-:Y:S01]  /*2a6f0*/  LOP3.LUT R10, R10, 0x30, RZ, 0xc0, !PT ;  /* 0x000000300a0a7812 */ /* 0x000fe200078ec0ff */
[----:B------:R-:W-:Y:S06]  /*2a700*/  BRA.DIV UR4, `(.L_x_729) ;  /* 0x0000007a04a47947 */ /* 0x000fec000b800000 */
[----:B------:R-:W0:Y:S01]  /*2a710*/  SHFL.IDX PT, R2, R4, RZ, 0x1c1f ;  /* 0x001c1fff04027589 */ /* 0x000e2200000e0000 */
[----:B------:R-:W-:-:S03]  /*2a720*/  IMAD.IADD R7, R22, 0x1, R7 ;  /* 0x0000000116077824 */ /* 0x000fc600078e0207 */
[----:B------:R-:W4:Y:S04]  /*2a730*/  SHFL.IDX PT, R3, R6, RZ, 0x1c1f ;  /* 0x001c1fff06037589 */ /* 0x000f2800000e0000 */
[----:B------:R-:W-:Y:S04]  /*2a740*/  SHFL.IDX PT, R9, R6, 0x2, 0x1c1f ;  /* 0x005c1f0006097f89 */ /* 0x000fe800000e0000 */
[----:B------:R-:W-:Y:S01]  /*2a750*/  SHFL.IDX PT, R8, R8, RZ, 0x1c1f ;  /* 0x001c1fff08087589 */ /* 0x000fe200000e0000 */
[----:B0-----:R-:W-:-:S04]  /*2a760*/  IADD3 R2, P0, R10, R2, RZ ;  /* 0x000000020a027210 */ /* 0x001fc80007f1e0ff */
[----:B----4-:R-:W-:-:S05]  /*2a770*/  IADD3.X R3, RZ, R3, RZ, P0, !PT ;  /* 0x00000003ff037210 */ /* 0x010fca00007fe4ff */
[----:B------:R-:W-:Y:S04]  /*2a780*/  LDGSTS.E.BYPASS.LTC128B.128 [R7+0x1a400], desc[UR50][R2.64], !P4 ;  /* 0x1a40000002077fae */ /* 0x000fe8000e101d72 */
[----:B------:R-:W-:Y:S04]  /*2a790*/  LDGSTS.E.BYPASS.LTC128B.128 [R7+0x1cc00], desc[UR50][R2.64+0x40], !P3 ;  /* 0x1cc0004002077fae */ /* 0x000fe8000d901d72 */
[----:B------:R0:W-:Y:S04]  /*2a7a0*/  LDGSTS.E.BYPASS.LTC128B.128 [R7+0x1f400], desc[UR50][R2.64+0x80], !P1 ;  /* 0x1f40008002077fae */ /* 0x0001e8000c901d72 */
[----:B0-----:R-:W0:Y:S04]  /*2a7b0*/  SHFL.IDX PT, R2, R4, 0x1, 0x1c1f ;  /* 0x003c1f0004027f89 */ /* 0x001e2800000e0000 */
[----:B------:R-:W4:Y:S01]  /*2a7c0*/  SHFL.IDX PT, R3, R6, 0x1, 0x1c1f ;  /* 0x003c1f0006037f89 */ /* 0x000f2200000e0000 */
[----:B0-----:R-:W-:-:S05]  /*2a7d0*/  IADD3 R2, P0, R10, R2, RZ ;  /* 0x000000020a027210 */ /* 0x001fca0007f1e0ff */
[----:B----4-:R-:W-:-:S05]  /*2a7e0*/  IMAD.X R3, RZ, RZ, R3, P0 ;  /* 0x000000ffff037224 */ /* 0x010fca00000e0603 */
[----:B------:R-:W-:Y:S04]  /*2a7f0*/  LDGSTS.E.BYPASS.LTC128B.128 [R7+0x1ac00], desc[UR50][R2.64], !P4 ;  /* 0x1ac0000002077fae */ /* 0x000fe8000e101d72 */
[----:B------:R-:W-:Y:S04]  /*2a800*/  LDGSTS.E.BYPASS.LTC128B.128 [R7+0x1d400], desc[UR50][R2.64+0x40], !P3 ;  /* 0x1d40004002077fae */ /* 0x000fe8000d901d72 */
[----:B------:R0:W-:Y:S04]  /*2a810*/  LDGSTS.E.BYPASS.LTC128B.128 [R7+0x1fc00], desc[UR50][R2.64+0x80], !P1 ;  /* 0x1fc0008002077fae */ /* 0x0001e8000c901d72 */
[----:B0-----:R-:W0:Y:S02]  /*2a820*/  SHFL.IDX PT, R2, R4, 0x2, 0x1c1f ;  /* 0x005c1f0004027f89 */ /* 0x001e2400000e0000 */
[----:B0-----:R-:W-:-:S05]  /*2a830*/  IADD3 R2, P0, R10, R2, RZ ;  /* 0x000000020a027210 */ /* 0x001fca0007f1e0ff */
[----:B------:R-:W-:Y:S02]  /*2a840*/  IMAD.X R3, RZ, RZ, R9, P0 ;  /* 0x000000ffff037224 */ /* 0x000fe400000e0609 */
[----:B------:R-:W-:Y:S04]  /*2a850*/  SHFL.IDX PT, R9, R6, 0x3, 0x1c1f ;  /* 0x007c1f0006097f89 */ /* 0x000fe800000e0000 */
[----:B------:R-:W-:Y:S04]  /*2a860*/  LDGSTS.E.BYPASS.LTC128B.128 [R7+0x1b400], desc[UR50][R2.64], !P4 ;  /* 0x1b40000002077fae */ /* 0x000fe8000e101d72 */
[----:B------:R-:W-:Y:S04]  /*2a870*/  LDGSTS.E.BYPASS.LTC128B.128 [R7+0x1dc00], desc[UR50][R2.64+0x40], !P3 ;  /* 0x1dc0004002077fae */ /* 0x000fe8000d901d72 */
[----:B------:R0:W-:Y:S04]  /*2a880*/  LDGSTS.E.BYPASS.LTC128B.128 [R7+0x20400], desc[UR50][R2.64+0x80], !P1 ;  /* 0x2040008002077fae */ /* 0x0001e8000c901d72 */
[----:B0-----:R-:W0:Y:S02]  /*2a890*/  SHFL.IDX PT, R2, R4, 0x3, 0x1c1f ;  /* 0x007c1f0004027f89 */ /* 0x001e2400000e0000 */
[----:B0-----:R-:W-:-:S04]  /*2a8a0*/  IADD3 R2, P0, R10, R2, RZ ;  /* 0x000000020a027210 */ /* 0x001fc80007f1e0ff */
[----:B------:R-:W-:-:S05]  /*2a8b0*/  IADD3.X R3, RZ, R9, RZ, P0, !PT ;  /* 0x00000009ff037210 */ /* 0x000fca00007fe4ff */
[----:B------:R-:W-:Y:S04]  /*2a8c0*/  LDGSTS.E.BYPASS.LTC128B.128 [R7+0x1bc00], desc[UR50][R2.64], !P4 ;  /* 0x1bc0000002077fae */ /* 0x000fe8000e101d72 */
[----:B------:R-:W-:Y:S04]  /*2a8d0*/  LDGSTS.E.BYPASS.LTC128B.128 [R7+0x1e400], desc[UR50][R2.64+0x40], !P3 ;  /* 0x1e40004002077fae */ /* 0x000fe8000d901d72 */
[----:B------:R0:W-:Y:S04]  /*2a8e0*/  LDGSTS.E.BYPASS.LTC128B.128 [R7+0x20c00], desc[UR50][R2.64+0x80], !P1 ;  /* 0x20c0008002077fae */ /* 0x0001e8000c901d72 */
[----:B0-----:R0:W4:Y:S02]  /*2a8f0*/  SHFL.IDX PT, R2, R5, RZ, 0x1c1f ;  /* 0x001c1fff05027589 */ /* 0x00112400000e0000 */
.L_x_997:
[----:B----4-:R-:W-:-:S05]  /*2a900*/  IADD3 R2, P0, R10, R2, RZ ;  /* 0x000000020a027210 */ /* 0x010fca0007f1e0ff */
        /* <DEDUP_REMOVED lines=9> */
.L_x_730:
        /* <DEDUP_REMOVED lines=11> */
.L_x_731:
[----:B------:R2:W-:Y:S02]  /*2aa50*/  SYNCS.ARRIVE.TRANS64.A1T0 RZ, [R0+URZ+0x29830], RZ ;  /* 0x029830ff00ff79a7 */ /* 0x0005e4000810003f */
[----:B--23--:R-:W-:-:S05]  /*2aa60*/  IMAD.U32 R0, RZ, RZ, UR37 ;  /* 0x00000025ff007e24 */ /* 0x00cfca000f8e00ff */
[----:B------:R-:W-:-:S13]  /*2aa70*/  ISETP.NE.AND P1, PT, R0, 0x3, PT ;  /* 0x000000030000780c */ /* 0x000fda0003f25270 */
[----:B------:R-:W-:Y:S05]  /*2aa80*/  @!P1 BRA `(.L_x_732) ;  /* 0x0000000000049947 */ /* 0x000fea0003800000 */
[----:B------:R-:W-:Y:S01]  /*2aa90*/  BPT.TRAP 0x1 ;  /* 0x000000040000795c */ /* 0x000fe20000300000 */
.L_x_732:
[----:B------:R-:W-:Y:S01]  /*2aaa0*/  LOP3.LUT R0, R21, 0x1, RZ, 0x3c, !PT ;  /* 0x0000000115007812 */ /* 0x000fe200078e3cff */
[----:B------:R-:W-:Y:S01]  /*2aab0*/  BSSY B0, `(.L_x_733) ;  /* 0x0000005000007945 */ /* 0x000fe20003800000 */
[----:B------:R-:W-:Y:S02]  /*2aac0*/  LEA R3, R17, R22, 0x3 ;  /* 0x0000001611037211 */ /* 0x000fe400078e18ff */
[----:B------:R-:W-:-:S04]  /*2aad0*/  SHF.L.U32 R0, R0, 0x1f, RZ ;  /* 0x0000001f00007819 */ /* 0x000fc800000006ff */
[----:B------:R-:W2:Y:S02]  /*2aae0*/  SYNCS.PHASECHK.TRANS64.TRYWAIT P0, [R3+URZ+0x29870], R0 ;  /* 0x02987000030075a7 */ /* 0x000ea4000800017f */
[----:B--2---:R-:W-:Y:S05]  /*2aaf0*/  @!P0 BRA `(.L_x_734) ;  /* 0x0000007c00288947 */ /* 0x004fea0003800000 */
.L_x_998:
[----:B------:R-:W-:Y:S05]  /*2ab00*/  BSYNC B0 ;  /* 0x0000000000007941 */ /* 0x000fea0003800000 */
.L_x_733:
[----:B------:R-:W-:-:S05]  /*2ab10*/  IMAD.U32 R2, RZ, RZ, UR39 ;  /* 0x00000027ff027e24 */ /* 0x000fca000f8e00ff */
[----:B------:R-:W-:-:S13]  /*2ab20*/  ISETP.NE.AND P0, PT, R2, 0x3, PT ;  /* 0x000000030200780c */ /* 0x000fda0003f05270 */
[----:B------:R-:W-:Y:S05]  /*2ab30*/  @!P0 BRA `(.L_x_735) ;  /* 0x0000000000048947 */ /* 0x000fea0003800000 */
[----:B------:R-:W-:Y:S01]  /*2ab40*/  BPT.TRAP 0x1 ;  /* 0x000000040000795c */ /* 0x000fe20000300000 */
.L_x_735:
[----:B--2---:R-:W-:Y:S01]  /*2ab50*/  SHF.L.U32 R0, R21, 0x1f, RZ ;  /* 0x0000001f15007819 */ /* 0x004fe200000006ff */
[----:B------:R-:W-:-:S03]  /*2ab60*/  IMAD R12, R17, 0x5000, RZ ;  /* 0x00005000110c7824 */ /* 0x000fc600078e02ff */
[----:B------:R-:W2:Y:S02]  /*2ab70*/  SYNCS.PHASECHK.TRANS64.TRYWAIT P0, [R3+URZ+0x29860], R0 ;  /* 0x02986000030075a7 */ /* 0x000ea4000800017f */
[----:B--2---:R-:W-:Y:S05]  /*2ab80*/  @!P0 BRA `(.L_x_736) ;  /* 0x0000007c00188947 */ /* 0x004fea0003800000 */
.L_x_999:
[----:B------:R-:W0:Y:S04]  /*2ab90*/  LDL R4, [R1+0x1c] ;  /* 0x00001c0001047983 */ /* 0x000e280000100800 */
[----:B------:R-:W3:Y:S04]  /*2aba0*/  LDL R2, [R1+0x20] ;  /* 0x0000200001027983 */ /* 0x000ee80000100800 */
[----:B------:R-:W4:Y:S01]  /*2abb0*/  LDL R13, [R1+0x18] ;  /* 0x00001800010d7983 */ /* 0x000f220000100800 */
[----:B------:R-:W-:Y:S05]  /*2abc0*/  WARPSYNC.ALL ;  /* 0x0000000000007948 */ /* 0x000fea0003800000 */
[----:B------:R-:W-:-:S05]  /*2abd0*/  IMAD.U32 R20, RZ, RZ, UR39 ;  /* 0x00000027ff147e24 */ /* 0x000fca000f8e00ff */
[----:B------:R-:W-:Y:S02]  /*2abe0*/  ISETP.NE.AND P0, PT, R20, 0x3, PT ;  /* 0x000000031400780c */ /* 0x000fe40003f05270 */
[----:B0-----:R-:W-:-:S05]  /*2abf0*/  LOP3.LUT R5, R12, R4, RZ, 0xfc, !PT ;  /* 0x000000040c057212 */ /* 0x001fca00078efcff */
[----:B--2---:R-:W-:Y:S01]  /*2ac00*/  IMAD.IADD R0, R22, 0x1, R5 ;  /* 0x0000000116007824 */ /* 0x004fe200078e0205 */
[----:B----4-:R-:W-:-:S03]  /*2ac10*/  LOP3.LUT R17, R12, R13, RZ, 0xfc, !PT ;  /* 0x0000000d0c117212 */ /* 0x010fc600078efcff */
[----:B---3--:R-:W-:Y:S01]  /*2ac20*/  IMAD.IADD R2, R2, 0x1, R0 ;  /* 0x0000000102027824 */ /* 0x008fe200078e0200 */
[----:B------:R-:W0:Y:S01]  /*2ac30*/  LDSM.16.MT88.4 R4, [R0+0xa400] ;  /* 0x00a400000004783b */ /* 0x000e220000004200 */
[----:B------:R-:W-:Y:S02]  /*2ac40*/  IADD3 R17, R22, R17, RZ ;  /* 0x0000001116117210 */ /* 0x000fe40007ffe0ff */
[C-C-:B0-----:R-:W-:Y:S02]  /*2ac50*/  PRMT R8, R4.reuse, 0x6420, R5.reuse ;  /* 0x0000642004087816 */ /* 0x141fe40000000005 */
[----:B------:R-:W-:Y:S02]  /*2ac60*/  PRMT R9, R4, 0x7531, R5 ;  /* 0x0000753104097816 */ /* 0x000fe40000000005 */
[C-C-:B------:R-:W-:Y:S02]  /*2ac70*/  PRMT R10, R6.reuse, 0x6420, R7.reuse ;  /* 0x00006420060a7816 */ /* 0x140fe40000000007 */
[----:B------:R-:W-:-:S02]  /*2ac80*/  PRMT R11, R6, 0x7531, R7 ;  /* 0x00007531060b7816 */ /* 0x000fc40000000007 */
[----:B------:R-:W0:Y:S04]  /*2ac90*/  LDSM.16.MT88.4 R4, [R2+0xa400] ;  /* 0x00a400000204783b */ /* 0x000e280000004200 */
[----:B------:R-:W-:Y:S01]  /*2aca0*/  STSM.16.M88.4 [R17+0x400], R8 ;  /* 0x0004000811007844 */ /* 0x000fe20000000200 */
[C-C-:B0-----:R-:W-:Y:S02]  /*2acb0*/  PRMT R12, R4.reuse, 0x6420, R5.reuse ;  /* 0x00006420040c7816 */ /* 0x141fe40000000005 */
        /* <DEDUP_REMOVED lines=12> */
[----:B-1----:R-:W-:Y:S02]  /*2ad80*/  PRMT R25, R8, 0x7531, R9 ;  /* 0x0000753108197816 */ /* 0x002fe40000000009 */
        /* <DEDUP_REMOVED lines=47> */
.L_x_737:
[----:B-1----:R1:W-:Y:S01]  /*2b080*/  SYNCS.ARRIVE.TRANS64.A1T0 RZ, [R3+URZ+0x29850], RZ ;  /* 0x029850ff03ff79a7 */ /* 0x0023e2000810003f */
[----:B------:R-:W-:Y:S06]  /*2b090*/  BAR.SYNC.DEFER_BLOCKING 0x2, 0x80 ;  /* 0x0082000000007b1d */ /* 0x000fec0000010000 */
[----:B------:R-:W-:Y:S05]  /*2b0a0*/  @!P1 BRA `(.L_x_738) ;  /* 0x0000000000049947 */ /* 0x000fea0003800000 */
[----:B------:R-:W-:Y:S01]  /*2b0b0*/  BPT.TRAP 0x1 ;  /* 0x000000040000795c */ /* 0x000fe20000300000 */
.L_x_738:
[----:B------:R-:W2:Y:S01]  /*2b0c0*/  LDL R0, [R1+0x10] ;  /* 0x0000100001007983 */ /* 0x000ea20000100800 */
[----:B-1----:R-:W-:Y:S01]  /*2b0d0*/  VIADD R3, R3, 0x29880 ;  /* 0x0002988003037836 */ /* 0x002fe20000000000 */
[----:B------:R-:W-:Y:S01]  /*2b0e0*/  MOV R21, R34 ;  /* 0x0000002200157202 */ /* 0x000fe20000000f00 */
[----:B0-----:R-:W-:-:S03]  /*2b0f0*/  IMAD.MOV.U32 R17, RZ, RZ, R23 ;  /* 0x000000ffff117224 */ /* 0x001fc600078e0017 */
[----:B--2---:R-:W-:-:S04]  /*2b100*/  PRMT R3, R0, 0x654, R3 ;  /* 0x0000065400037816 */ /* 0x004fc80000000003 */
[----:B------:R1:W-:Y:S01]  /*2b110*/  SYNCS.ARRIVE.TRANS64.RED.A1T0 RZ, [R3+URZ], RZ ;  /* 0x000000ff03ff79a7 */ /* 0x0003e2000810043f */
[----:B------:R-:W-:Y:S05]  /*2b120*/  @P2 BRA `(.L_x_739) ;  /* 0xffffffe800242947 */ /* 0x000fea000383ffff */
.L_x_719:
[----:B------:R-:W2:Y:S01]  /*2b130*/  S2R R0, SR_TID.X ;  /* 0x0000000000007919 */ /* 0x000ea20000002100 */
        /* <DEDUP_REMOVED lines=8> */
[----:B01----:R-:W0:Y:S01]  /*2b1c0*/  LDC.64 R2, c[0x0][0xc60] ;  /* 0x00031800ff027b82 */ /* 0x003e220000000a00 */
        /* <DEDUP_REMOVED lines=8> */
[----:B0-----:R-:W-:-:S07]  /*2b250*/  IADD3 R16, R0, UR38, R7 ;  /* 0x0000002600107c10 */ /* 0x001fce000fffe007 */
.L_x_741:
[----:B------:R-:W-:Y:S05]  /*2b260*/  BSYNC B0 ;  /* 0x0000000000007941 */ /* 0x000fea0003800000 */
.L_x_740:
[----:B------:R-:W-:Y:S05]  /*2b270*/  @!P0 BRA `(.L_x_742) ;  /* 0x0000000000048947 */ /* 0x000fea0003800000 */
[----:B------:R-:W-:Y:S01]  /*2b280*/  BPT.TRAP 0x1 ;  /* 0x000000040000795c */ /* 0x000fe20000300000 */
.L_x_742:
[----:B------:R-:W-:Y:S01]  /*2b290*/  LOP3.LUT R0, R34, 0x1, RZ, 0x3c, !PT ;  /* 0x0000000122007812 */ /* 0x000fe200078e3cff */
[----:B------:R-:W-:Y:S01]  /*2b2a0*/  IMAD R17, R23, 0x8, R22 ;  /* 0x0000000817117824 */ /* 0x000fe200078e0216 */
[----:B------:R-:W-:Y:S02]  /*2b2b0*/  BSSY B0, `(.L_x_743) ;  /* 0x0000004000007945 */ /* 0x000fe40003800000 */
[----:B------:R-:W-:-:S04]  /*2b2c0*/  SHF.L.U32 R0, R0, 0x1f, RZ ;  /* 0x0000001f00007819 */ /* 0x000fc800000006ff */
[----:B------:R-:W2:Y:S02]  /*2b2d0*/  SYNCS.PHASECHK.TRANS64.TRYWAIT P1, [R17+URZ+0x29870], R0 ;  /* 0x02987000110075a7 */ /* 0x000ea4000802017f */
[----:B--2---:R-:W-:Y:S05]  /*2b2e0*/  @!P1 BRA `(.L_x_744) ;  /* 0x0000007400549947 */ /* 0x004fea0003800000 */
.L_x_1000:
[----:B------:R-:W-:Y:S05]  /*2b2f0*/  BSYNC B0 ;  /* 0x0000000000007941 */ /* 0x000fea0003800000 */
.L_x_743:
[----:B------:R-:W-:-:S05]  /*2b300*/  IMAD.U32 R2, RZ, RZ, UR39 ;  /* 0x00000027ff027e24 */ /* 0x000fca000f8e00ff */
[----:B------:R-:W-:-:S13]  /*2b310*/  ISETP.NE.AND P1, PT, R2, 0x3, PT ;  /* 0x000000030200780c */ /* 0x000fda0003f25270 */
[----:B------:R-:W-:Y:S05]  /*2b320*/  @!P1 BRA `(.L_x_745) ;  /* 0x0000000000049947 */ /* 0x000fea0003800000 */
[----:B------:R-:W-:Y:S01]  /*2b330*/  BPT.TRAP 0x1 ;  /* 0x000000040000795c */ /* 0x000fe20000300000 */
.L_x_745:
[----:B--2---:R-:W-:-:S04]  /*2b340*/  SHF.L.U32 R0, R34, 0x1f, RZ ;  /* 0x0000001f22007819 */ /* 0x004fc800000006ff */
[----:B------:R-:W2:Y:S02]  /*2b350*/  SYNCS.PHASECHK.TRANS64.TRYWAIT P1, [R17+URZ+0x29860], R0 ;  /* 0x02986000110075a7 */ /* 0x000ea4000802017f */
[----:B--2---:R-:W-:Y:S05]  /*2b360*/  @!P1 BRA `(.L_x_746) ;  /* 0x0000007400489947 */ /* 0x004fea0003800000 */
.L_x_1001:
[----:B------:R-:W0:Y:S04]  /*2b370*/  LDL R2, [R1+0x1c] ;  /* 0x00001c0001027983 */ /* 0x000e280000100800 */
[----:B------:R-:W3:Y:S04]  /*2b380*/  LDL R13, [R1+0x20] ;  /* 0x00002000010d7983 */ /* 0x000ee80000100800 */
[----:B------:R-:W4:Y:S01]  /*2b390*/  LDL R12, [R1+0x18] ;  /* 0x00001800010c7983 */ /* 0x000f220000100800 */
[----:B--2---:R-:W-:Y:S01]  /*2b3a0*/  IMAD R0, R23, 0x5000, RZ ;  /* 0x0000500017007824 */ /* 0x004fe200078e02ff */
[----:B------:R-:W-:Y:S05]  /*2b3b0*/  WARPSYNC.ALL ;  /* 0x0000000000007948 */ /* 0x000fea0003800000 */
[----:B------:R-:W-:-:S05]  /*2b3c0*/  IMAD.U32 R18, RZ, RZ, UR39 ;  /* 0x00000027ff127e24 */ /* 0x000fca000f8e00ff */
[----:B------:R-:W-:Y:S02]  /*2b3d0*/  ISETP.NE.AND P1, PT, R18, 0x3, PT ;  /* 0x000000031200780c */ /* 0x000fe40003f25270 */
[----:B01----:R-:W-:-:S04]  /*2b3e0*/  LOP3.LUT R3, R0, R2, RZ, 0xfc, !PT ;  /* 0x0000000200037212 */ /* 0x003fc800078efcff */
[----:B------:R-:W-:Y:S02]  /*2b3f0*/  IADD3 R2, R22, R3, RZ ;  /* 0x0000000316027210 */ /* 0x000fe40007ffe0ff */
[----:B----4-:R-:W-:-:S03]  /*2b400*/  LOP3.LUT R0, R0, R12, RZ, 0xfc, !PT ;  /* 0x0000000c00007212 */ /* 0x010fc600078efcff */
[----:B------:R-:W0:Y:S01]  /*2b410*/  LDSM.16.MT88.4 R4, [R2+0xa400] ;  /* 0x00a400000204783b */ /* 0x000e220000004200 */
[----:B---3--:R-:W-:Y:S02]  /*2b420*/  IMAD.IADD R3, R13, 0x1, R2 ;  /* 0x000000010d037824 */ /* 0x008fe400078e0202 */
[----:B------:R-:W-:Y:S01]  /*2b430*/  IMAD.IADD R0, R22, 0x1, R0 ;  /* 0x0000000116007824 */ /* 0x000fe200078e0200 */
[C-C-:B0-----:R-:W-:Y:S02]  /*2b440*/  PRMT R8, R4.reuse, 0x6420, R5.reuse ;  /* 0x0000642004087816 */ /* 0x141fe40000000005 */
[----:B------:R-:W-:Y:S02]  /*2b450*/  PRMT R9, R4, 0x7531, R5 ;  /* 0x0000753104097816 */ /* 0x000fe40000000005 */
[C-C-:B------:R-:W-:Y:S02]  /*2b460*/  PRMT R10, R6.reuse, 0x6420, R7.reuse ;  /* 0x00006420060a7816 */ /* 0x140fe40000000007 */
[----:B------:R-:W-:-:S02]  /*2b470*/  PRMT R11, R6, 0x7531, R7 ;  /* 0x00007531060b7816 */ /* 0x000fc40000000007 */
[----:B------:R-:W0:Y:S04]  /*2b480*/  LDSM.16.MT88.4 R4, [R3+0xa400] ;  /* 0x00a400000304783b */ /* 0x000e280000004200 */
[----:B------:R0:W-:Y:S02]  /*2b490*/  STSM.16.M88.4 [R0+0x400], R8 ;  /* 0x0004000800007844 */ /* 0x0001e40000000200 */
        /* <DEDUP_REMOVED lines=47> */
[----:B------:R1:W-:Y:S01]  /*2b790*/  STSM.16.M88.4 [R0+0x4400], R12 ;  /* 0x0044000c00007844 */ /* 0x0003e20000000200 */
[C-C-:B0-----:R-:W-:Y:S02]  /*2b7a0*/  PRMT R8, R4.reuse, 0x6420, R5.reuse ;  /* 0x0000642004087816 */ /* 0x141fe40000000005 */
[----:B------:R-:W-:Y:S02]  /*2b7b0*/  PRMT R9, R4, 0x7531, R5 ;  /* 0x0000753104097816 */ /* 0x000fe40000000005 */
[----:B------:R-:W-:-:S02]  /*2b7c0*/  PRMT R10, R6, 0x6420, R7 ;  /* 0x00006420060a7816 */ /* 0x000fc40000000007 */
[----:B------:R-:W-:-:S05]  /*2b7d0*/  PRMT R11, R6, 0x7531, R7 ;  /* 0x00007531060b7816 */ /* 0x000fca0000000007 */
[----:B------:R1:W-:Y:S01]  /*2b7e0*/  STSM.16.M88.4 [R0+0x4c00], R8 ;  /* 0x004c000800007844 */ /* 0x0003e20000000200 */
[----:B------:R-:W-:Y:S01]  /*2b7f0*/  @!PT LDS RZ, [RZ] ;  /* 0x00000000fffff984 */ /* 0x000fe20000000800 */
[----:B------:R-:W-:Y:S01]  /*2b800*/  @!PT LDS RZ, [RZ] ;  /* 0x00000000fffff984 */ /* 0x000fe20000000800 */
[----:B------:R-:W-:Y:S01]  /*2b810*/  @!PT LDS RZ, [RZ] ;  /* 0x00000000fffff984 */ /* 0x000fe20000000800 */
[----:B------:R-:W-:Y:S01]  /*2b820*/  @!PT LDS RZ, [RZ] ;  /* 0x00000000fffff984 */ /* 0x000fe20000000800 */
[----:B------:R0:W-:Y:S06]  /*2b830*/  MEMBAR.ALL.CTA ;  /* 0x0000000000007992 */ /* 0x0001ec0000008000 */
[----:B0-----:R-:W0:Y:S01]  /*2b840*/  FENCE.VIEW.ASYNC.S ;  /* 0x00000000000073c6 */ /* 0x001e220000000000 */
[----:B------:R-:W-:Y:S05]  /*2b850*/  @!P1 BRA `(.L_x_747) ;  /* 0x0000000000049947 */ /* 0x000fea0003800000 */
[----:B------:R-:W-:Y:S01]  /*2b860*/  BPT.TRAP 0x1 ;  /* 0x000000040000795c */ /* 0x000fe20000300000 */
.L_x_747:
[----:B0-----:R0:W-:Y:S01]  /*2b870*/  SYNCS.ARRIVE.TRANS64.A1T0 RZ, [R17+URZ+0x29850], RZ ;  /* 0x029850ff11ff79a7 */ /* 0x0011e2000810003f */
[----:B------:R-:W-:Y:S06]  /*2b880*/  BAR.SYNC.DEFER_BLOCKING 0x2, 0x80 ;  /* 0x0082000000007b1d */ /* 0x000fec0000010000 */
[----:B------:R-:W-:Y:S05]  /*2b890*/  @!P0 BRA `(.L_x_748) ;  /* 0x0000000000048947 */ /* 0x000fea0003800000 */
[----:B------:R-:W-:Y:S01]  /*2b8a0*/  BPT.TRAP 0x1 ;  /* 0x000000040000795c */ /* 0x000fe20000300000 */
.L_x_748:
[----:B-1----:R-:W2:Y:S01]  /*2b8b0*/  LDL R0, [R1+0x10] ;  /* 0x0000100001007983 */ /* 0x002ea20000100800 */
[----:B0-----:R-:W-:Y:S01]  /*2b8c0*/  IADD3 R17, R17, 0x29880, RZ ;  /* 0x0002988011117810 */ /* 0x001fe20007ffe0ff */
[----:B------:R-:W-:-:S05]  /*2b8d0*/  VIADD R23, R23, 0x1 ;  /* 0x0000000117177836 */ /* 0x000fca0000000000 */
[----:B------:R-:W-:-:S04]  /*2b8e0*/  ISETP.NE.AND P0, PT, R23, 0x2, PT ;  /* 0x000000021700780c */ /* 0x000fc80003f05270 */
[----:B------:R-:W-:Y:S02]  /*2b8f0*/  SEL R3, RZ, 0x1, P0 ;  /* 0x00000001ff037807 */ /* 0x000fe40000000000 */
[----:B------:R-:W-:Y:S02]  /*2b900*/  SEL R23, R23, RZ, P0 ;  /* 0x000000ff17177207 */ /* 0x000fe40000000000 */
[----:B------:R-:W-:Y:S02]  /*2b910*/  LOP3.LUT R34, R34, R3, RZ, 0x3c, !PT ;  /* 0x0000000322227212 */ /* 0x000fe400078e3cff */
[----:B--2---:R-:W-:-:S04]  /*2b920*/  PRMT R17, R0, 0x654, R17 ;  /* 0x0000065400117816 */ /* 0x004fc80000000011 */
[----:B------:R0:W-:Y:S03]  /*2b930*/  SYNCS.ARRIVE.TRANS64.RED.A1T0 RZ, [R17+URZ], RZ ;  /* 0x000000ff11ff79a7 */ /* 0x0001e6000810043f */
.L_x_687:
[----:B------:R-:W2:Y:S02]  /*2b940*/  LDL R0, [R1] ;  /* 0x0000000001007983 */ /* 0x000ea40000100800 */
[----:B--2---:R-:W-:-:S13]  /*2b950*/  LOP3.LUT P0, RZ, R0, 0x100, RZ, 0xc0, !PT ;  /* 0x0000010000ff7812 */ /* 0x004fda000780c0ff */
[----:B------:R-:W-:Y:S05]  /*2b960*/  @!P0 BRA `(.L_x_749) ;  /* 0x0000000000288947 */ /* 0x000fea0003800000 */
[----:B------:R-:W-:Y:S05]  /*2b970*/  WARPSYNC.ALL ;  /* 0x0000000000007948 */ /* 0x000fea0003800000 */
[----:B------:R-:W1:Y:S08]  /*2b980*/  S2UR UR4, SR_CgaCtaId ;  /* 0x00000000000479c3 */ /* 0x000e700000008800 */
[----:B------:R-:W-:Y:S01]  /*2b990*/  BAR.SYNC.DEFER_BLOCKING 0x5, 0x180 ;  /* 0x0146000000007b1d */ /* 0x000fe20000010000 */
[----:B0-----:R-:W-:Y:S01]  /*2b9a0*/  MOV R22, 0x400 ;  /* 0x0000040000167802 */ /* 0x001fe20000000f00 */
[----:B-1----:R-:W-:-:S05]  /*2b9b0*/  IMAD.U32 R0, RZ, RZ, UR4 ;  /* 0x00000004ff007e24 */ /* 0x002fca000f8e00ff */
[----:B------:R-:W-:Y:S01]  /*2b9c0*/  LEA R22, R0, R22, 0x18 ;  /* 0x0000001600167211 */ /* 0x000fe200078ec0ff */
[----:B------:R3:W-:Y:S04]  /*2b9d0*/  STL [R1+0x10], R0 ;  /* 0x0000100001007387 */ /* 0x0007e80000100800 */
[----:B------:R3:W4:Y:S01]  /*2b9e0*/  LDS.128 R16, [R22+0x298d0] ;  /* 0x0298d00016107984 */ /* 0x0007220000000c00 */
[----:B------:R-:W-:Y:S06]  /*2b9f0*/  BAR.ARV 0x4, 0x180 ;  /* 0x0106000000007b1d */ /* 0x000fec0000002000 */
[----:B------:R-:W-:Y:S05]  /*2ba00*/  BRA `(.L_x_750) ;  /* 0x0000000800d87947 */ /* 0x000fea0003800000 */
.L_x_749:
[----:B------:R-:W1:Y:S01]  /*2ba10*/  S2R R0, SR_TID.X ;  /* 0x0000000000007919 */ /* 0x000e620000002100 */
[----:B------:R-:W-:Y:S01]  /*2ba20*/  UMOV UR4, 0xffffffff ;  /* 0xffffffff00047882 */ /* 0x000fe20000000000 */
[----:B-1----:R-:W-:-:S04]  /*2ba30*/  LOP3.LUT R9, R0, 0x1f, RZ, 0xc0, !PT ;  /* 0x0000001f00097812 */ /* 0x002fc800078ec0ff */
[----:B------:R-:W-:Y:S01]  /*2ba40*/  ISETP.NE.AND P0, PT, R9, 0x1f, PT ;  /* 0x0000001f0900780c */ /* 0x000fe20003f05270 */
[----:B------:R-:W-:-:S12]  /*2ba50*/  BRA.DIV UR4, `(.L_x_751) ;  /* 0x0000006e04a07947 */ /* 0x000fd8000b800000 */
[----:B0-----:R-:W-:Y:S01]  /*2ba60*/  IMAD.IADD R7, R19, 0x1, R9 ;  /* 0x0000000113077824 */ /* 0x001fe200078e0209 */
[----:B------:R-:W-:-:S04]  /*2ba70*/  ULDC UR4, c[0x0][0xc3c] ;  /* 0x00030f0000047ab9 */ /* 0x000fc80000000800 */
[----:B------:R-:W-:-:S13]  /*2ba80*/  ISETP.GE.OR P1, PT, R7, UR4, !P0 ;  /* 0x0000000407007c0c */ /* 0x000fda000c726670 */
[----:B------:R-:W0:Y:S08]  /*2ba90*/  @!P1 LDC.64 R2, c[0x0][0xc80] ;  /* 0x00032000ff029b82 */ /* 0x000e300000000a00 */
[----:B------:R-:W1:Y:S01]  /*2baa0*/  @!P1 LDC.64 R4, c[0x0][0xc78] ;  /* 0x00031e00ff049b82 */ /* 0x000e620000000a00 */
[----:B0-----:R-:W-:-:S05]  /*2bab0*/  @!P1 IMAD.WIDE R2, R7, 0x4, R2 ;  /* 0x0000000407029825 */ /* 0x001fca00078e0202 */
[----:B------:R1:W2:Y:S02]  /*2bac0*/  @!P1 LDG.E R8, desc[UR50][R2.64] ;  /* 0x0000003202089981 */ /* 0x0002a4000c1e1900 */
[----:B-1----:R-:W-:-:S05]  /*2bad0*/  @!P1 IMAD.WIDE R2, R7, 0x4, R4 ;  /* 0x0000000407029825 */ /* 0x002fca00078e0204 */
[----:B------:R-:W3:Y:S01]  /*2bae0*/  @!P1 LDG.E R5, desc[UR50][R2.64] ;  /* 0x0000003202059981 */ /* 0x000ee2000c1e1900 */
[----:B------:R-:W-:Y:S01]  /*2baf0*/  MOV R7, RZ ;  /* 0x000000ff00077202 */ /* 0x000fe20000000f00 */
[----:B------:R-:W-:Y:S01]  /*2bb00*/  IMAD.MOV.U32 R4, RZ, RZ, RZ ;  /* 0x000000ffff047224 */ /* 0x000fe200078e00ff */
[C---:B------:R-:W-:Y:S01]  /*2bb10*/  ISETP.GE.U32.AND P2, PT, R9.reuse, 0x2, PT ;  /* 0x000000020900780c */ /* 0x040fe20003f46070 */
[----:B------:R-:W-:Y:S01]  /*2bb20*/  SHFL.IDX PT, R0, R16, RZ, 0x1f ;  /* 0x00001fff10007589 */ /* 0x000fe200000e0000 */
[C---:B------:R-:W-:Y:S02]  /*2bb30*/  ISETP.GE.U32.AND P3, PT, R9.reuse, 0x4, PT ;  /* 0x000000040900780c */ /* 0x040fe40003f66070 */
[C---:B------:R-:W-:Y:S01]  /*2bb40*/  ISETP.GE.U32.AND P4, PT, R9.reuse, 0x8, PT ;  /* 0x000000080900780c */ /* 0x040fe20003f86070 */
[----:B------:R0:W-:Y:S01]  /*2bb50*/  SHFL.IDX PT, R6, R16, 0x1, 0x1f ;  /* 0x00201f0010067f89 */ /* 0x0001e200000e0000 */
[----:B------:R-:W-:Y:S01]  /*2bb60*/  ISETP.GE.U32.AND P5, PT, R9, 0x10, PT ;  /* 0x000000100900780c */ /* 0x000fe20003fa6070 */
[----:B0-----:R-:W-:-:S02]  /*2bb70*/  IMAD.MOV.U32 R16, RZ, RZ, RZ ;  /* 0x000000ffff107224 */ /* 0x001fc400078e00ff */
[----:B--2---:R-:W-:Y:S02]  /*2bb80*/  @!P1 IMAD.MOV.U32 R7, RZ, RZ, R8 ;  /* 0x000000ffff079224 */ /* 0x004fe400078e0008 */
[----:B---3--:R-:W-:Y:S01]  /*2bb90*/  @!P1 IMAD.MOV.U32 R4, RZ, RZ, R5 ;  /* 0x000000ffff049224 */ /* 0x008fe200078e0005 */
[----:B------:R-:W-:-:S03]  /*2bba0*/  ISETP.NE.AND P1, PT, R9, RZ, PT ;  /* 0x000000ff0900720c */ /* 0x000fc60003f25270 */
[----:B------:R-:W-:-:S05]  /*2bbb0*/  IMAD R13, R4, R7, RZ ;  /* 0x00000007040d7224 */ /* 0x000fca00078e02ff */
        /* <DEDUP_REMOVED lines=15> */
[----:B------:R0:W1:Y:S02]  /*2bcb0*/  SHFL.IDX PT, R14, R3, 0x1f, 0x1f ;  /* 0x03e01f00030e7f89 */ /* 0x00006400000e0000 */
.L_x_1011:
[----:B------:R-:W-:Y:S02]  /*2bcc0*/  ULDC UR4, c[0x0][0xc38] ;  /* 0x00030e0000047ab9 */ /* 0x000fe40000000800 */
[----:B------:R-:W-:-:S04]  /*2bcd0*/  IMAD.U32 R2, RZ, RZ, UR4 ;  /* 0x00000004ff027e24 */ /* 0x000fc8000f8e00ff */
[----:B-1----:R-:W-:-:S04]  /*2bce0*/  IMAD R5, R14, R2, RZ ;  /* 0x000000020e057224 */ /* 0x002fc800078e02ff */
[----:B------:R-:W-:-:S05]  /*2bcf0*/  IMAD.IADD R6, R6, 0x1, R5 ;  /* 0x0000000106067824 */ /* 0x000fca00078e0205 */
[----:B------:R-:W-:-:S13]  /*2bd00*/  ISETP.GT.AND P6, PT, R6, R0, PT ;  /* 0x000000000600720c */ /* 0x000fda0003fc4270 */
[----:B------:R-:W-:Y:S05]  /*2bd10*/  @P6 BRA `(.L_x_752) ;  /* 0x0000000000a46947 */ /* 0x000fea0003800000 */
.L_x_755:
[----:B------:R-:W1:Y:S01]  /*2bd20*/  LDC R2, c[0x0][0xc3c] ;  /* 0x00030f00ff027b82 */ /* 0x000e620000000800 */
[----:B------:R-:W-:-:S04]  /*2bd30*/  IADD3 R19, R19, 0x1f, RZ ;  /* 0x0000001f13137810 */ /* 0x000fc80007ffe0ff */
[----:B-1----:R-:W-:-:S13]  /*2bd40*/  ISETP.GE.AND P6, PT, R19, R2, PT ;  /* 0x000000021300720c */ /* 0x002fda0003fc6270 */
[----:B------:R-:W-:Y:S05]  /*2bd50*/  @P6 BRA `(.L_x_753) ;  /* 0x0000000400b86947 */ /* 0x000fea0003800000 */
[----:B0-----:R-:W0:Y:S01]  /*2bd60*/  S2R R3, SR_TID.X ;  /* 0x0000000000037919 */ /* 0x001e220000002100 */
[----:B------:R-:W-:Y:S01]  /*2bd70*/  IMAD.MOV.U32 R7, RZ, RZ, RZ ;  /* 0x000000ffff077224 */ /* 0x000fe200078e00ff */
[----:B0-----:R-:W-:-:S05]  /*2bd80*/  LOP3.LUT R3, R3, 0x1f, RZ, 0xc0, !PT ;  /* 0x0000001f03037812 */ /* 0x001fca00078ec0ff */
[----:B------:R-:W-:-:S05]  /*2bd90*/  IMAD.IADD R9, R19, 0x1, R3 ;  /* 0x0000000113097824 */ /* 0x000fca00078e0203 */
[----:B------:R-:W-:-:S13]  /*2bda0*/  ISETP.GE.OR P6, PT, R9, R2, !P0 ;  /* 0x000000020900720c */ /* 0x000fda00047c6670 */
[----:B------:R-:W0:Y:S08]  /*2bdb0*/  @!P6 LDC.64 R2, c[0x0][0xc80] ;  /* 0x00032000ff02eb82 */ /* 0x000e300000000a00 */
[----:B------:R-:W1:Y:S01]  /*2bdc0*/  @!P6 LDC.64 R4, c[0x0][0xc78] ;  /* 0x00031e00ff04eb82 */ /* 0x000e620000000a00 */
[----:B0-----:R-:W-:-:S05]  /*2bdd0*/  @!P6 IMAD.WIDE R2, R9, 0x4, R2 ;  /* 0x000000040902e825 */ /* 0x001fca00078e0202 */
[----:B------:R1:W2:Y:S02]  /*2bde0*/  @!P6 LDG.E R7, desc[UR50][R2.64] ;  /* 0x000000320207e981 */ /* 0x0002a4000c1e1900 */
[----:B-1----:R-:W-:-:S04]  /*2bdf0*/  @!P6 IMAD.WIDE R2, R9, 0x4, R4 ;  /* 0x000000040902e825 */ /* 0x002fc800078e0204 */
[----:B------:R-:W-:-:S06]  /*2be00*/  IMAD.MOV.U32 R4, RZ, RZ, RZ ;  /* 0x000000ffff047224 */ /* 0x000fcc00078e00ff */
[----:B------:R-:W2:Y:S01]  /*2be10*/  @!P6 LDG.E R4, desc[UR50][R2.64] ;  /* 0x000000320204e981 */ /* 0x000ea2000c1e1900 */
[----:B------:R-:W-:Y:S01]  /*2be20*/  UMOV UR4, 0xffffffff ;  /* 0xffffffff00047882 */ /* 0x000fe20000000000 */
[----:B--2---:R-:W-:Y:S02]  /*2be30*/  IMAD R13, R4, R7, RZ ;  /* 0x00000007040d7224 */ /* 0x004fe400078e02ff */
[----:B------:R-:W-:Y:S05]  /*2be40*/  BRA.DIV UR4, `(.L_x_754) ;  /* 0x0000006e04e07947 */ /* 0x000fea000b800000 */
        /* <DEDUP_REMOVED lines=16> */
.L_x_1019:
[----:B------:R-:W-:Y:S02]  /*2bf50*/  ULDC UR4, c[0x0][0xc38] ;  /* 0x00030e0000047ab9 */ /* 0x000fe40000000800 */
[----:B------:R-:W-:-:S04]  /*2bf60*/  IMAD.U32 R2, RZ, RZ, UR4 ;  /* 0x00000004ff027e24 */ /* 0x000fc8000f8e00ff */
[----:B-1----:R-:W-:-:S04]  /*2bf70*/  IMAD R5, R14, R2, RZ ;  /* 0x000000020e057224 */ /* 0x002fc800078e02ff */
[----:B------:R-:W-:-:S05]  /*2bf80*/  IMAD.IADD R6, R5, 0x1, R6 ;  /* 0x0000000105067824 */ /* 0x000fca00078e0206 */
[----:B------:R-:W-:-:S13]  /*2bf90*/  ISETP.GT.AND P6, PT, R6, R0, PT ;  /* 0x000000000600720c */ /* 0x000fda0003fc4270 */
[----:B------:R-:W-:Y:S05]  /*2bfa0*/  @!P6 BRA `(.L_x_755) ;  /* 0xfffffffc005ce947 */ /* 0x000fea000383ffff */
.L_x_752:
[----:B------:R-:W-:Y:S01]  /*2bfb0*/  IMAD.IADD R6, R6, 0x1, -R5 ;  /* 0x0000000106067824 */ /* 0x000fe200078e0a05 */
[----:B------:R-:W-:-:S03]  /*2bfc0*/  UMOV UR4, 0xffffffff ;  /* 0xffffffff00047882 */ /* 0x000fc60000000000 */
[----:B------:R-:W-:-:S05]  /*2bfd0*/  IMAD R5, R3, R2, R6 ;  /* 0x0000000203057224 */ /* 0x000fca00078e0206 */
[----:B------:R-:W-:Y:S01]  /*2bfe0*/  ISETP.GT.AND P6, PT, R5, R0, PT ;  /* 0x000000000500720c */ /* 0x000fe20003fc4270 */
[----:B------:R-:W-:-:S12]  /*2bff0*/  BRA.DIV UR4, `(.L_x_756) ;  /* 0x00000072042c7947 */ /* 0x000fd8000b800000 */
[----:B------:R-:W-:-:S04]  /*2c000*/  VOTE.ANY R8, PT, !P6 ;  /* 0x0000000000087806 */ /* 0x000fc800070e0100 */
[----:B------:R-:W1:Y:S02]  /*2c010*/  POPC R5, R8 ;  /* 0x0000000800057309 */ /* 0x000e640000000000 */
[----:B-1----:R1:W2:Y:S04]  /*2c020*/  SHFL.IDX PT, R7, R7, R5, 0x1f ;  /* 0x00001f0507077589 */ /* 0x0022a800000e0000 */
[----:B------:R1:W3:Y:S02]  /*2c030*/  SHFL.IDX PT, R4, R4, R5, 0x1f ;  /* 0x00001f0504047589 */ /* 0x0002e400000e0000 */
.L_x_1024:
[----:B------:R-:W-:-:S13]  /*2c040*/  ISETP.NE.AND P0, PT, R8, RZ, PT ;  /* 0x000000ff0800720c */ /* 0x000fda0003f05270 */
[----:B------:R-:W-:Y:S05]  /*2c050*/  @!P0 BRA `(.L_x_757) ;  /* 0x0000000000108947 */ /* 0x000fea0003800000 */
[----:B------:R-:W-:Y:S01]  /*2c060*/  UMOV UR4, 0xffffffff ;  /* 0xffffffff00047882 */ /* 0x000fe20000000000 */
[----:B------:R-:W-:Y:S02]  /*2c070*/  IADD3 R12, R5, -0x1, RZ ;  /* 0xffffffff050c7810 */ /* 0x000fe40007ffe0ff */
[----:B------:R-:W-:Y:S05]  /*2c080*/  BRA.DIV UR4, `(.L_x_758) ;  /* 0x0000007204647947 */ /* 0x000fea000b800000 */
[----:B------:R4:W0:Y:S02]  /*2c090*/  SHFL.IDX PT, R16, R3, R12, 0x1f ;  /* 0x00001f0c03107589 */ /* 0x00082400000e0000 */
.L_x_757:
[-C--:B--2---:R-:W-:Y:S01]  /*2c0a0*/  IABS R8, R7.reuse ;  /* 0x0000000700087213 */ /* 0x084fe20000000000 */
[----:B0-----:R-:W-:Y:S01]  /*2c0b0*/  IMAD R16, R16, R2, R6 ;  /* 0x0000000210107224 */ /* 0x001fe200078e0206 */
[----:B------:R-:W-:Y:S01]  /*2c0c0*/  IABS R6, R7 ;  /* 0x0000000700067213 */ /* 0x000fe20000000000 */
[----:B------:R-:W-:Y:S01]  /*2c0d0*/  IMAD.MOV.U32 R2, RZ, RZ, RZ ;  /* 0x000000ffff027224 */ /* 0x000fe200078e00ff */
[----:B------:R-:W0:Y:S01]  /*2c0e0*/  I2F.RP R9, R8 ;  /* 0x0000000800097306 */ /* 0x000e220000209400 */
[----:B------:R-:W-:Y:S02]  /*2c0f0*/  IADD3 R19, R5, R19, RZ ;  /* 0x0000001305137210 */ /* 0x000fe40007ffe0ff */
[----:B------:R-:W-:Y:S01]  /*2c100*/  IADD3 R0, R0, -R16, RZ ;  /* 0x8000001000007210 */ /* 0x000fe20007ffe0ff */
[----:B------:R-:W-:-:S04]  /*2c110*/  IMAD.MOV R6, RZ, RZ, -R6 ;  /* 0x000000ffff067224 */ /* 0x000fc800078e0a06 */
[----:B0-----:R-:W4:Y:S02]  /*2c120*/  MUFU.RCP R9, R9 ;  /* 0x0000000900097308 */ /* 0x001f240000001000 */
[----:B----4-:R-:W-:-:S06]  /*2c130*/  VIADD R3, R9, 0xffffffe ;  /* 0x0ffffffe09037836 */ /* 0x010fcc0000000000 */
[----:B------:R-:W0:Y:S02]  /*2c140*/  F2I.FTZ.U32.TRUNC.NTZ R3, R3 ;  /* 0x0000000300037305 */ /* 0x000e24000021f000 */
[----:B0-----:R-:W-:-:S04]  /*2c150*/  IMAD.MOV R11, RZ, RZ, -R3 ;  /* 0x000000ffff0b7224 */ /* 0x001fc800078e0a03 */
[----:B------:R-:W-:-:S04]  /*2c160*/  IMAD R11, R11, R8, RZ ;  /* 0x000000080b0b7224 */ /* 0x000fc800078e02ff */
[----:B------:R-:W-:Y:S01]  /*2c170*/  IMAD.HI.U32 R2, R3, R11, R2 ;  /* 0x0000000b03027227 */ /* 0x000fe200078e0002 */
[----:B------:R-:W-:-:S05]  /*2c180*/  IABS R3, R0 ;  /* 0x0000000000037213 */ /* 0x000fca0000000000 */
[----:B------:R-:W-:-:S04]  /*2c190*/  IMAD.HI.U32 R9, R2, R3, RZ ;  /* 0x0000000302097227 */ /* 0x000fc800078e00ff */
[----:B------:R-:W-:Y:S01]  /*2c1a0*/  IMAD R3, R9, R6, R3 ;  /* 0x0000000609037224 */ /* 0x000fe200078e0203 */
[----:B---3--:R-:W-:Y:S01]  /*2c1b0*/  IABS R6, R4 ;  /* 0x0000000400067213 */ /* 0x008fe20000000000 */
[----:B------:R-:W-:-:S03]  /*2c1c0*/  IMAD.MOV.U32 R2, RZ, RZ, RZ ;  /* 0x000000ffff027224 */ /* 0x000fc600078e00ff */
[----:B------:R-:W-:-:S13]  /*2c1d0*/  ISETP.GT.U32.AND P1, PT, R8, R3, PT ;  /* 0x000000030800720c */ /* 0x000fda0003f24070 */
[----:B------:R-:W-:Y:S02]  /*2c1e0*/  @!P1 IMAD.IADD R3, R3, 0x1, -R8 ;  /* 0x0000000103039824 */ /* 0x000fe400078e0a08 */
[----:B------:R-:W-:Y:S01]  /*2c1f0*/  @!P1 VIADD R9, R9, 0x1 ;  /* 0x0000000109099836 */ /* 0x000fe20000000000 */
[----:B------:R-:W-:Y:S02]  /*2c200*/  ISETP.NE.AND P1, PT, R7, RZ, PT ;  /* 0x000000ff0700720c */ /* 0x000fe40003f25270 */
[----:B------:R-:W-:Y:S02]  /*2c210*/  ISETP.GE.U32.AND P0, PT, R3, R8, PT ;  /* 0x000000080300720c */ /* 0x000fe40003f06070 */
[----:B------:R-:W0:Y:S11]  /*2c220*/  I2F.RP R8, R6 ;  /* 0x0000000600087306 */ /* 0x000e360000209400 */
[----:B------:R-:W-:Y:S01]  /*2c230*/  @P0 VIADD R9, R9, 0x1 ;  /* 0x0000000109090836 */ /* 0x000fe20000000000 */
[----:B0-----:R-:W0:Y:S02]  /*2c240*/  MUFU.RCP R8, R8 ;  /* 0x0000000800087308 */ /* 0x001e240000001000 */
[----:B0-----:R-:W-:Y:S01]  /*2c250*/  VIADD R10, R8, 0xffffffe ;  /* 0x0ffffffe080a7836 */ /* 0x001fe20000000000 */
[----:B------:R-:W-:-:S05]  /*2c260*/  IABS R8, R4 ;  /* 0x0000000400087213 */ /* 0x000fca0000000000 */
[----:B------:R-:W0:Y:S01]  /*2c270*/  F2I.FTZ.U32.TRUNC.NTZ R3, R10 ;  /* 0x0000000a00037305 */ /* 0x000e22000021f000 */
[----:B------:R-:W-:Y:S01]  /*2c280*/  IMAD.MOV R8, RZ, RZ, -R8 ;  /* 0x000000ffff087224 */ /* 0x000fe200078e0a08 */
[----:B0-----:R-:W-:-:S05]  /*2c290*/  IADD3 R11, RZ, -R3, RZ ;  /* 0x80000003ff0b7210 */ /* 0x001fca0007ffe0ff */
[----:B------:R-:W-:-:S04]  /*2c2a0*/  IMAD R11, R11, R6, RZ ;  /* 0x000000060b0b7224 */ /* 0x000fc800078e02ff */
[----:B------:R-:W-:Y:S01]  /*2c2b0*/  IMAD.HI.U32 R2, R3, R11, R2 ;  /* 0x0000000b03027227 */ /* 0x000fe200078e0002 */
[----:B------:R-:W-:-:S04]  /*2c2c0*/  LOP3.LUT R3, R0, R7, RZ, 0x3c, !PT ;  /* 0x0000000700037212 */ /* 0x000fc800078e3cff */
[----:B------:R-:W-:-:S13]  /*2c2d0*/  ISETP.GE.AND P2, PT, R3, RZ, PT ;  /* 0x000000ff0300720c */ /* 0x000fda0003f46270 */
[----:B------:R-:W-:Y:S02]  /*2c2e0*/  @!P2 IADD3 R9, -R9, RZ, RZ ;  /* 0x000000ff0909a210 */ /* 0x000fe40007ffe1ff */
[----:B------:R-:W-:-:S04]  /*2c2f0*/  @!P1 LOP3.LUT R9, RZ, R7, RZ, 0x33, !PT ;  /* 0x00000007ff099212 */ /* 0x000fc800078e33ff */
[-C--:B------:R-:W-:Y:S01]  /*2c300*/  IABS R3, R9.reuse ;  /* 0x0000000900037213 */ /* 0x080fe20000000000 */
[----:B------:R-:W-:-:S04]  /*2c310*/  IMAD R7, R7, R9, RZ ;  /* 0x0000000907077224 */ /* 0x000fc800078e02ff */
[----:B------:R-:W-:-:S04]  /*2c320*/  IMAD.HI.U32 R2, R2, R3, RZ ;  /* 0x0000000302027227 */ /* 0x000fc800078e00ff */
[----:B------:R-:W-:Y:S02]  /*2c330*/  IMAD R3, R2, R8, R3 ;  /* 0x0000000802037224 */ /* 0x000fe400078e0203 */
[----:B------:R-:W-:-:S03]  /*2c340*/  IMAD.IADD R17, R0, 0x1, -R7 ;  /* 0x0000000100117824 */ /* 0x000fc600078e0a07 */
[----:B------:R-:W-:-:S13]  /*2c350*/  ISETP.GT.U32.AND P1, PT, R6, R3, PT ;  /* 0x000000030600720c */ /* 0x000fda0003f24070 */
[----:B------:R-:W-:Y:S02]  /*2c360*/  @!P1 IMAD.IADD R3, R3, 0x1, -R6 ;  /* 0x0000000103039824 */ /* 0x000fe400078e0a06 */
[----:B------:R-:W-:Y:S01]  /*2c370*/  @!P1 VIADD R2, R2, 0x1 ;  /* 0x0000000102029836 */ /* 0x000fe20000000000 */
[----:B------:R-:W-:Y:S02]  /*2c380*/  ISETP.NE.AND P1, PT, R4, RZ, PT ;  /* 0x000000ff0400720c */ /* 0x000fe40003f25270 */
[----:B------:R-:W-:Y:S02]  /*2c390*/  ISETP.GE.U32.AND P0, PT, R3, R6, PT ;  /* 0x000000060300720c */ /* 0x000fe40003f06070 */
[----:B------:R-:W-:-:S04]  /*2c3a0*/  LOP3.LUT R3, R9, R4, RZ, 0x3c, !PT ;  /* 0x0000000409037212 */ /* 0x000fc800078e3cff */
[----:B------:R-:W-:-:S07]  /*2c3b0*/  ISETP.GE.AND P2, PT, R3, RZ, PT ;  /* 0x000000ff0300720c */ /* 0x000fce0003f46270 */
[----:B------:R-:W-:-:S06]  /*2c3c0*/  @P0 IADD3 R2, R2, 0x1, RZ ;  /* 0x0000000102020810 */ /* 0x000fcc0007ffe0ff */
[----:B------:R-:W-:Y:S01]  /*2c3d0*/  @!P2 IMAD.MOV R2, RZ, RZ, -R2 ;  /* 0x000000ffff02a224 */ /* 0x000fe200078e0a02 */
[----:B------:R-:W-:-:S05]  /*2c3e0*/  @!P1 LOP3.LUT R2, RZ, R4, RZ, 0x33, !PT ;  /* 0x00000004ff029212 */ /* 0x000fca00078e33ff */
[--C-:B------:R-:W-:Y:S02]  /*2c3f0*/  IMAD.MOV R3, RZ, RZ, -R2.reuse ;  /* 0x000000ffff037224 */ /* 0x100fe400078e0a02 */
[C---:B------:R-:W-:Y:S02]  /*2c400*/  IMAD R2, R4.reuse, 0x1000000, R2 ;  /* 0x0100000004027824 */ /* 0x040fe400078e0202 */
[----:B------:R-:W-:-:S04]  /*2c410*/  IMAD R9, R4, R3, R9 ;  /* 0x0000000304097224 */ /* 0x000fc800078e0209 */
[----:B------:R-:W-:Y:S01]  /*2c420*/  IMAD R18, R9, 0x10000, R2 ;  /* 0x0001000009127824 */ /* 0x000fe200078e0202 */
[----:B------:R-:W-:Y:S06]  /*2c430*/  BRA `(.L_x_759) ;  /* 0x00000000001c7947 */ /* 0x000fec0003800000 */
.L_x_753:
[----:B------:R-:W-:Y:S01]  /*2c440*/  UMOV UR4, URZ ;  /* 0x0000003f00047c82 */ /* 0x000fe20008000000 */
[----:B------:R-:W-:Y:S01]  /*2c450*/  UMOV UR5, URZ ;  /* 0x0000003f00057c82 */ /* 0x000fe20008000000 */
[----:B------:R-:W-:Y:S01]  /*2c460*/  ULDC UR6, c[0x0][0xc3c] ;  /* 0x00030f0000067ab9 */ /* 0x000fe20000000800 */
[----:B------:R-:W-:Y:S01]  /*2c470*/  IMAD.MOV.U32 R16, RZ, RZ, R0 ;  /* 0x000000ffff107224 */ /* 0x000fe200078e0000 */
[----:B------:R-:W-:Y:S01]  /*2c480*/  MOV R17, UR4 ;  /* 0x0000000400117c02 */ /* 0x000fe20008000f00 */
[----:B------:R-:W-:Y:S02]  /*2c490*/  IMAD.U32 R18, RZ, RZ, UR5 ;  /* 0x00000005ff127e24 */ /* 0x000fe4000f8e00ff */
[----:B------:R-:W-:-:S07]  /*2c4a0*/  IMAD.U32 R19, RZ, RZ, UR6 ;  /* 0x00000006ff137e24 */ /* 0x000fce000f8e00ff */
.L_x_759:
[----:B------:R2:W3:Y:S01]  /*2c4b0*/  LDL R2, [R1+0x10] ;  /* 0x0000100001027983 */ /* 0x0004e20000100800 */
[----:B------:R-:W4:Y:S01]  /*2c4c0*/  S2R R0, SR_TID.X ;  /* 0x0000000000007919 */ /* 0x000f220000002100 */
[----:B------:R-:W-:Y:S05]  /*2c4d0*/  WARPSYNC.ALL ;  /* 0x0000000000007948 */ /* 0x000fea0003800000 */
[----:B----4-:R-:W-:Y:S01]  /*2c4e0*/  LOP3.LUT R0, R0, 0x1f, RZ, 0xc0, !PT ;  /* 0x0000001f00007812 */ /* 0x010fe200078ec0ff */
[----:B------:R-:W-:Y:S03]  /*2c4f0*/  BAR.SYNC.DEFER_BLOCKING 0x4, 0x180 ;  /* 0x0106000000007b1d */ /* 0x000fe60000010000 */
[----:B------:R-:W-:-:S13]  /*2c500*/  ISETP.NE.AND P0, PT, R0, RZ, PT ;  /* 0x000000ff0000720c */ /* 0x000fda0003f05270 */
[----:B------:R-:W-:Y:S01]  /*2c510*/  @!P0 MOV R0, 0x400 ;  /* 0x0000040000008802 */ /* 0x000fe20000000f00 */
[----:B---3--:R-:W3:Y:S03]  /*2c520*/  @!P0 S2R R2, SR_CgaCtaId ;  /* 0x0000000000028919 */ /* 0x008ee60000008800 */
[----:B---3--:R-:W-:Y:S01]  /*2c530*/  @!P0 LEA R22, R2, R0, 0x18 ;  /* 0x0000000002168211 */ /* 0x008fe200078ec0ff */
[----:B------:R2:W-:Y:S04]  /*2c540*/  @!P0 STL [R1+0x10], R2 ;  /* 0x0000100201008387 */ /* 0x0005e80000100800 */
[----:B------:R2:W-:Y:S01]  /*2c550*/  @!P0 STS.128 [R22+0x298d0], R16 ;  /* 0x0298d01016008388 */ /* 0x0005e20000000c00 */
[----:B------:R-:W-:Y:S06]  /*2c560*/  BAR.ARV 0x5, 0x180 ;  /* 0x0146000000007b1d */ /* 0x000fec0000002000 */
.L_x_750:
[----:B------:R-:W-:Y:S02]  /*2c570*/  ULDC UR4, c[0x0][0xc3c] ;  /* 0x00030f0000047ab9 */ /* 0x000fe40000000800 */
[----:B----4-:R-:W-:-:S13]  /*2c580*/  ISETP.GE.AND P0, PT, R19, UR4, PT ;  /* 0x0000000413007c0c */ /* 0x010fda000bf06270 */
[----:B------:R-:W-:Y:S05]  /*2c590*/  @!P0 BRA `(.L_x_760) ;  /* 0xffffff9000348947 */ /* 0x000fea000383ffff */
[----:B------:R-:W-:Y:S05]  /*2c5a0*/  BSYNC B7 ;  /* 0x0000000000077941 */ /* 0x000fea0003800000 */
.L_x_642:
[----:B--23--:R-:W2:Y:S01]  /*2c5b0*/  LDL.LU R0, [R1+0x38] ;  /* 0x0000380001007983 */ /* 0x00cea20000300800 */
[----:B------:R-:W-:Y:S01]  /*2c5c0*/  BSSY B0, `(.L_x_761) ;  /* 0x000000b000007945 */ /* 0x000fe20003800000 */
[----:B-1----:R-:W1:Y:S01]  /*2c5d0*/  S2R R5, SR_CgaCtaId ;  /* 0x0000000000057919 */ /* 0x002e620000008800 */
[----:B--2---:R-:W-:-:S05]  /*2c5e0*/  VIADD R0, R0, 0x1 ;  /* 0x0000000100007836 */ /* 0x004fca0000000000 */
[----:B0-----:R-:W-:-:S04]  /*2c5f0*/  LEA.HI R2, R0, R0, RZ, 0x1 ;  /* 0x0000000000027211 */ /* 0x001fc800078f08ff */
[----:B------:R-:W-:Y:S02]  /*2c600*/  LOP3.LUT R3, R2, 0xfffffffe, RZ, 0xc0, !PT ;  /* 0xfffffffe02037812 */ /* 0x000fe400078ec0ff */
[----:B------:R-:W-:Y:S02]  /*2c610*/  MOV R2, 0x400 ;  /* 0x0000040000027802 */ /* 0x000fe40000000f00 */
[----:B------:R-:W-:Y:S02]  /*2c620*/  IADD3 R0, R0, -R3, RZ ;  /* 0x8000000300007210 */ /* 0x000fe40007ffe0ff */
[----:B-1----:R-:W-:Y:S02]  /*2c630*/  LEA R4, R5, R2, 0x18 ;  /* 0x0000000205047211 */ /* 0x002fe400078ec0ff */
[----:B------:R-:W-:-:S04]  /*2c640*/  SHF.L.U32 R0, R0, 0x1f, RZ ;  /* 0x0000001f00007819 */ /* 0x000fc800000006ff */
[----:B------:R-:W0:Y:S02]  /*2c650*/  SYNCS.PHASECHK.TRANS64.TRYWAIT P0, [R4+URZ+0x29820], R0 ;  /* 0x02982000040075a7 */ /* 0x000e24000800017f */
[----:B0-----:R-:W-:Y:S05]  /*2c660*/  @!P0 BRA `(.L_x_762) ;  /* 0x0000006c00148947 */ /* 0x001fea0003800000 */
.L_x_1027:
[----:B------:R-:W-:Y:S05]  /*2c670*/  BSYNC B0 ;  /* 0x0000000000007941 */ /* 0x000fea0003800000 */
.L_x_761:
[----:B------:R-:W-:-:S03]  /*2c680*/  UMOV UR4, 0xffffffff ;  /* 0xffffffff00047882 */ /* 0x000fc60000000000 */
[----:B------:R-:W-:Y:S05]  /*2c690*/  BRA.DIV UR4, `(.L_x_763) ;  /* 0x0000006e041c7947 */ /* 0x000fea000b800000 */
[----:B0-----:R-:W0:Y:S02]  /*2c6a0*/  S2R R0, SR_TID.X ;  /* 0x0000000000007919 */ /* 0x001e240000002100 */
[----:B0-----:R-:W-:-:S04]  /*2c6b0*/  SHF.R.U32.HI R0, RZ, 0x5, R0 ;  /* 0x00000005ff007819 */ /* 0x001fc80000011600 */
[----:B------:R-:W-:-:S05]  /*2c6c0*/  LOP3.LUT R0, R0, 0x3, RZ, 0xc0, !PT ;  /* 0x0000000300007812 */ /* 0x000fca00078ec0ff */
[----:B------:R0:W1:Y:S02]  /*2c6d0*/  SHFL.IDX PT, R14, R0, RZ, 0x1f ;  /* 0x00001fff000e7589 */ /* 0x00006400000e0000 */
.L_x_1030:
[----:B-1----:R-:W-:-:S13]  /*2c6e0*/  ISETP.NE.AND P0, PT, R14, RZ, PT ;  /* 0x000000ff0e00720c */ /* 0x002fda0003f05270 */
[----:B------:R-:W-:Y:S05]  /*2c6f0*/  @P0 BRA `(.L_x_423) ;  /* 0x0000000000a80947 */ /* 0x000fea0003800000 */
[----:B------:R-:W-:-:S03]  /*2c700*/  UMOV UR4, 0xffffffff ;  /* 0xffffffff00047882 */ /* 0x000fc60000000000 */
[----:B------:R-:W-:Y:S05]  /*2c710*/  BRA.DIV UR4, `(.L_x_764) ;  /* 0x0000006e04307947 */ /* 0x000fea000b800000 */
[----:B------:R-:W-:-:S13]  /*2c720*/  ELECT P6, URZ, PT ;  /* 0x00000000003f782f */ /* 0x000fda00038c0000 */
.L_x_1033:
[----:B------:R-:W-:Y:S05]  /*2c730*/  @!P6 BRA `(.L_x_423) ;  /* 0x000000000098e947 */ /* 0x000fea0003800000 */
[----:B------:R-:W-:-:S06]  /*2c740*/  ULOP3.LUT UR4, UR36, 0x2, URZ, 0xfc, !UPT ;  /* 0x0000000224047892 */ /* 0x000fcc000f8efc3f */
[----:B0-----:R-:W-:-:S05]  /*2c750*/  IMAD.U32 R0, RZ, RZ, UR4 ;  /* 0x00000004ff007e24 */ /* 0x001fca000f8e00ff */
[----:B------:R-:W-:-:S13]  /*2c760*/  ISETP.NE.AND P0, PT, R0, 0x3, PT ;  /* 0x000000030000780c */ /* 0x000fda0003f05270 */
[----:B------:R-:W-:Y:S05]  /*2c770*/  @!P0 BRA `(.L_x_765) ;  /* 0x0000000000048947 */ /* 0x000fea0003800000 */
[----:B------:R-:W-:Y:S01]  /*2c780*/  BPT.TRAP 0x1 ;  /* 0x000000040000795c */ /* 0x000fe20000300000 */
.L_x_765:
[C---:B------:R-:W-:Y:S01]  /*2c790*/  IMAD R5, R23.reuse, 0x8, R4 ;  /* 0x0000000817057824 */ /* 0x040fe200078e0204 */
[----:B------:R-:W-:Y:S01]  /*2c7a0*/  SHF.L.U32 R0, R34, 0x1f, RZ ;  /* 0x0000001f22007819 */ /* 0x000fe200000006ff */
[----:B------:R-:W-:-:S03]  /*2c7b0*/  VIADD R23, R23, 0x1 ;  /* 0x0000000117177836 */ /* 0x000fc60000000000 */
[----:B------:R-:W0:Y:S02]  /*2c7c0*/  SYNCS.PHASECHK.TRANS64.TRYWAIT P1, [R5+URZ+0x29840], R0 ;  /* 0x02984000050075a7 */ /* 0x000e24000802017f */
[----:B------:R-:W-:-:S04]  /*2c7d0*/  ISETP.NE.AND P2, PT, R23, 0x2, PT ;  /* 0x000000021700780c */ /* 0x000fc80003f45270 */
[----:B------:R-:W-:Y:S01]  /*2c7e0*/  SEL R3, RZ, 0x1, P2 ;  /* 0x00000001ff037807 */ /* 0x000fe20001000000 */
[----:B0-----:R-:W-:Y:S08]  /*2c7f0*/  @!P1 BRA `(.L_x_766) ;  /* 0x0000006c00189947 */ /* 0x001ff00003800000 */
.L_x_1034:
[----:B------:R-:W-:Y:S02]  /*2c800*/  SEL R23, R23, RZ, P2 ;  /* 0x000000ff17177207 */ /* 0x000fe40001000000 */
[----:B------:R-:W-:Y:S01]  /*2c810*/  LOP3.LUT R2, R34, R3, RZ, 0x3c, !PT ;  /* 0x0000000322027212 */ /* 0x000fe200078e3cff */
[----:B------:R-:W-:Y:S06]  /*2c820*/  @!P0 BRA `(.L_x_767) ;  /* 0x0000000000048947 */ /* 0x000fec0003800000 */
[----:B------:R-:W-:Y:S01]  /*2c830*/  BPT.TRAP 0x1 ;  /* 0x000000040000795c */ /* 0x000fe20000300000 */
.L_x_767:
[----:B------:R-:W-:Y:S02]  /*2c840*/  LEA R23, R23, R4, 0x3 ;  /* 0x0000000417177211 */ /* 0x000fe400078e18ff */
[----:B------:R-:W-:-:S04]  /*2c850*/  SHF.L.U32 R2, R2, 0x1f, RZ ;  /* 0x0000001f02027819 */ /* 0x000fc800000006ff */
[----:B------:R-:W1:Y:S02]  /*2c860*/  SYNCS.PHASECHK.TRANS64.TRYWAIT P1, [R23+URZ+0x29840], R2 ;  /* 0x02984002170075a7 */ /* 0x000e64000802017f */
[----:B-1----:R-:W-:Y:S05]  /*2c870*/  @!P1 BRA `(.L_x_768) ;  /* 0x0000006c000c9947 */ /* 0x002fea0003800000 */
.L_x_1035:
[----:B------:R-:W-:Y:S05]  /*2c880*/  @!P0 BRA `(.L_x_769) ;  /* 0x0000000000048947 */ /* 0x000fea0003800000 */
[----:B------:R-:W-:Y:S01]  /*2c890*/  BPT.TRAP 0x1 ;  /* 0x000000040000795c */ /* 0x000fe20000300000 */
.L_x_769:
[----:B------:R-:W2:Y:S02]  /*2c8a0*/  SYNCS.PHASECHK.TRANS64.TRYWAIT P1, [R5+URZ+0x29860], R0 ;  /* 0x02986000050075a7 */ /* 0x000ea4000802017f */
[----:B--2---:R-:W-:Y:S05]  /*2c8b0*/  @!P1 BRA `(.L_x_770) ;  /* 0x0000006c00109947 */ /* 0x004fea0003800000 */
.L_x_1036:
[----:B------:R-:W-:Y:S05]  /*2c8c0*/  @!P0 BRA `(.L_x_771) ;  /* 0x0000000000048947 */ /* 0x000fea0003800000 */
[----:B------:R-:W-:Y:S01]  /*2c8d0*/  BPT.TRAP 0x1 ;  /* 0x000000040000795c */ /* 0x000fe20000300000 */
.L_x_771:
[----:B------:R-:W3:Y:S02]  /*2c8e0*/  SYNCS.PHASECHK.TRANS64.TRYWAIT P1, [R23+URZ+0x29860], R2 ;  /* 0x02986002170075a7 */ /* 0x000ee4000802017f */
[----:B---3--:R-:W-:Y:S05]  /*2c8f0*/  @!P1 BRA `(.L_x_772) ;  /* 0x0000006c00149947 */ /* 0x008fea0003800000 */
.L_x_1037:
[----:B------:R-:W-:Y:S05]  /*2c900*/  @!P0 BRA `(.L_x_773) ;  /* 0x0000000000048947 */ /* 0x000fea0003800000 */
[----:B------:R-:W-:Y:S01]  /*2c910*/  BPT.TRAP 0x1 ;  /* 0x000000040000795c */ /* 0x000fe20000300000 */
.L_x_773:
[----:B------:R-:W4:Y:S02]  /*2c920*/  SYNCS.PHASECHK.TRANS64.TRYWAIT P1, [R5+URZ+0x29880], R0 ;  /* 0x02988000050075a7 */ /* 0x000f24000802017f */
[----:B----4-:R-:W-:Y:S05]  /*2c930*/  @!P1 BRA `(.L_x_774) ;  /* 0x0000006c00189947 */ /* 0x010fea0003800000 */
.L_x_1038:
[----:B------:R-:W-:Y:S05]  /*2c940*/  @!P0 BRA `(.L_x_775) ;  /* 0x0000000000048947 */ /* 0x000fea0003800000 */
[----:B------:R-:W-:Y:S01]  /*2c950*/  BPT.TRAP 0x1 ;  /* 0x000000040000795c */ /* 0x000fe20000300000 */
.L_x_775:
[----:B------:R0:W0:Y:S02]  /*2c960*/  SYNCS.PHASECHK.TRANS64.TRYWAIT P0, [R23+URZ+0x29880], R2 ;  /* 0x02988002170075a7 */ /* 0x000024000800017f */
[----:B0-----:R-:W-:Y:S05]  /*2c970*/  @!P0 NANOSLEEP.SYNCS 0x989680 ;  /* 0x009896800000895d */ /* 0x001fea0003900000 */
[----:B------:R-:W0:Y:S02]  /*2c980*/  @!P0 SYNCS.PHASECHK.TRANS64 P0, [R23+URZ+0x29880], R2 ;  /* 0x02988002170085a7 */ /* 0x000e24000800007f */
[----:B0-----:R-:W-:Y:S05]  /*2c990*/  @!P0 BRA `(.L_x_775) ;  /* 0xfffffffc00f08947 */ /* 0x001fea000383ffff */
.L_x_423:
[----:B------:R-:W-:Y:S05]  /*2c9a0*/  BSYNC B8 ;  /* 0x0000000000087941 */ /* 0x000fea0003800000 */
.L_x_420:
[----:B------:R-:W-:Y:S05]  /*2c9b0*/  EXIT ;  /* 0x000000000000794d */ /* 0x000fea0003800000 */
.L_x_443:
[----:B-1----:R1:W2:Y:S02]  /*2c9c0*/  SYNCS.PHASECHK.TRANS64.TRYWAIT P5, [R91+URZ+0x29890], R92 ;  /* 0x0298905c5b0075a7 */ /* 0x0022a400080a017f */
[----:B--2---:R-:W-:Y:S05]  /*2c9d0*/  @!P5 NANOSLEEP.SYNCS 0x989680 ;  /* 0x009896800000d95d */ /* 0x004fea0003900000 */
[----:B------:R-:W2:Y:S02]  /*2c9e0*/  @!P5 SYNCS.PHASECHK.TRANS64 P5, [R91+URZ+0x29890], R92 ;  /* 0x0298905c5b00d5a7 */ /* 0x000ea400080a007f */
[----:B--2---:R-:W-:Y:S05]  /*2c9f0*/  @!P5 BRA `(.L_x_443) ;  /* 0xfffffffc00f0d947 */ /* 0x004fea000383ffff */
[----:B------:R-:W-:Y:S05]  /*2ca00*/  BRA `(.L_x_776) ;  /* 0xfffffd6c00c07947 */ /* 0x000fea000383ffff */
.L_x_444:
[----:B------:R-:W-:Y:S01]  /*2ca10*/  BSSY B1, `(.L_x_777) ;  /* 0x0000008000017945 */ /* 0x000fe20003800000 */
[----:B0-----:R-:W-:Y:S01]  /*2ca20*/  IMAD.MOV.U32 R13, RZ, RZ, R120 ;  /* 0x000000ffff0d7224 */ /* 0x001fe200078e0078 */
[----:B------:R-:W-:Y:S01]  /*2ca30*/  MOV R15, 0xffffffff ;  /* 0xffffffff000f7802 */ /* 0x000fe20000000f00 */
[----:B------:R-:W-:Y:S02]  /*2ca40*/  IMAD.MOV.U32 R12, RZ, RZ, RZ ;  /* 0x000000ffff0c7224 */ /* 0x000fe400078e00ff */
[----:B------:R-:W-:-:S07]  /*2ca50*/  IMAD.MOV.U32 R11, RZ, RZ, 0x1e1f ;  /* 0x00001e1fff0b7424 */ /* 0x000fce00078e00ff */
[----:B-1----:R-:W-:Y:S05]  /*2ca60*/  WARPSYNC.COLLECTIVE R15, `(.L_x_778) ;  /* 0x000000000f087348 */ /* 0x002fea0003c00000 */
[----:B------:R0:W2:Y:S02]  /*2ca70*/  SHFL.IDX P6, R14, R13, R12, R11 ;  /* 0x0000000c0d0e7389 */ /* 0x0000a400000c000b */
[----:B012---:R-:W-:Y:S01]  /*2ca80*/  ENDCOLLECTIVE ;  /* 0x000000000000791b */ /* 0x007fe20003800000 */
.L_x_778:
[----:B------:R-:W-:Y:S05]  /*2ca90*/  BSYNC B1 ;  /* 0x0000000000017941 */ /* 0x000fea0003800000 */
.L_x_777:
[----:B------:R-:W-:Y:S01]  /*2caa0*/  IMAD.MOV.U32 R13, RZ, RZ, R121 ;  /* 0x000000ffff0d7224 */ /* 0x000fe200078e0079 */
[----:B------:R-:W-:Y:S01]  /*2cab0*/  MOV R11, 0x1e1f ;  /* 0x00001e1f000b7802 */ /* 0x000fe20000000f00 */
[----:B------:R-:W-:Y:S02]  /*2cac0*/  IMAD.MOV.U32 R12, RZ, RZ, RZ ;  /* 0x000000ffff0c7224 */ /* 0x000fe400078e00ff */
[----:B------:R-:W-:Y:S02]  /*2cad0*/  IMAD.MOV.U32 R15, RZ, RZ, -0x1 ;  /* 0xffffffffff0f7424 */ /* 0x000fe400078e00ff */
[----:B------:R-:W-:-:S07]  /*2cae0*/  IMAD.MOV.U32 R151, RZ, RZ, R14 ;  /* 0x000000ffff977224 */ /* 0x000fce00078e000e */
[----:B------:R-:W-:Y:S05]  /*2caf0*/  WARPSYNC.COLLECTIVE R15, `(.L_x_779) ;  /* 0x000000000f087348 */ /* 0x000fea0003c00000 */
[----:B------:R0:W1:Y:S02]  /*2cb00*/  SHFL.IDX P6, R14, R13, R12, R11 ;  /* 0x0000000c0d0e7389 */ /* 0x00006400000c000b */
[----:B01----:R-:W-:Y:S01]  /*2cb10*/  ENDCOLLECTIVE ;  /* 0x000000000000791b */ /* 0x003fe20003800000 */
.L_x_779:
[----:B------:R-:W-:Y:S01]  /*2cb20*/  IMAD.MOV.U32 R11, RZ, RZ, R14 ;  /* 0x000000ffff0b7224 */ /* 0x000fe200078e000e */
[----:B------:R-:W-:Y:S06]  /*2cb30*/  BRA `(.L_x_780) ;  /* 0xfffffd6c00887947 */ /* 0x000fec000383ffff */
.L_x_469:
[----:B------:R-:W-:Y:S01]  /*2cb40*/  BSSY B1, `(.L_x_781) ;  /* 0x0000008000017945 */ /* 0x000fe20003800000 */
[----:B0-----:R-:W-:Y:S01]  /*2cb50*/  IMAD.MOV.U32 R13, RZ, RZ, R120 ;  /* 0x000000ffff0d7224 */ /* 0x001fe200078e0078 */
[----:B------:R-:W-:Y:S01]  /*2cb60*/  MOV R12, 0x1 ;  /* 0x00000001000c7802 */ /* 0x000fe20000000f00 */
[----:B----4-:R-:W-:Y:S02]  /*2cb70*/  IMAD.MOV.U32 R11, RZ, RZ, 0x1e1f ;  /* 0x00001e1fff0b7424 */ /* 0x010fe400078e00ff */
[----:B------:R-:W-:-:S07]  /*2cb80*/  IMAD.MOV.U32 R15, RZ, RZ, -0x1 ;  /* 0xffffffffff0f7424 */ /* 0x000fce00078e00ff */
[----:B-123--:R-:W-:Y:S05]  /*2cb90*/  WARPSYNC.COLLECTIVE R15, `(.L_x_782) ;  /* 0x000000000f087348 */ /* 0x00efea0003c00000 */
[----:B------:R0:W4:Y:S02]  /*2cba0*/  SHFL.IDX P6, R14, R13, R12, R11 ;  /* 0x0000000c0d0e7389 */ /* 0x00012400000c000b */
[----:B01234-:R-:W-:Y:S01]  /*2cbb0*/  ENDCOLLECTIVE ;  /* 0x000000000000791b */ /* 0x01ffe20003800000 */
.L_x_782:
[----:B------:R-:W-:Y:S05]  /*2cbc0*/  BSYNC B1 ;  /* 0x0000000000017941 */ /* 0x000fea0003800000 */
.L_x_781:
[----:B------:R-:W-:Y:S01]  /*2cbd0*/  MOV R13, R121 ;  /* 0x00000079000d7202 */ /* 0x000fe20000000f00 */
[----:B------:R-:W-:Y:S02]  /*2cbe0*/  IMAD.MOV.U32 R12, RZ, RZ, 0x1 ;  /* 0x00000001ff0c7424 */ /* 0x000fe400078e00ff */
[----:B------:R-:W-:Y:S02]  /*2cbf0*/  IMAD.MOV.U32 R11, RZ, RZ, 0x1e1f ;  /* 0x00001e1fff0b7424 */ /* 0x000fe400078e00ff */
[----:B------:R-:W-:Y:S02]  /*2cc00*/  IMAD.MOV.U32 R15, RZ, RZ, -0x1 ;  /* 0xffffffffff0f7424 */ /* 0x000fe400078e00ff */
[----:B------:R-:W-:-:S07]  /*2cc10*/  IMAD.MOV.U32 R65, RZ, RZ, R14 ;  /* 0x000000ffff417224 */ /* 0x000fce00078e000e */
[----:B------:R-:W-:Y:S05]  /*2cc20*/  WARPSYNC.COLLECTIVE R15, `(.L_x_783) ;  /* 0x000000000f087348 */ /* 0x000fea0003c00000 */
[----:B------:R0:W1:Y:S02]  /*2cc30*/  SHFL.IDX P6, R14, R13, R12, R11 ;  /* 0x0000000c0d0e7389 */ /* 0x00006400000c000b */
[----:B01----:R-:W-:Y:S01]  /*2cc40*/  ENDCOLLECTIVE ;  /* 0x000000000000791b */ /* 0x003fe20003800000 */
.L_x_783:
[----:B------:R-:W-:Y:S01]  /*2cc50*/  MOV R121, R14 ;  /* 0x0000000e00797202 */ /* 0x000fe20000000f00 */
[----:B------:R-:W-:Y:S06]  /*2cc60*/  BRA `(.L_x_784) ;  /* 0xfffffd98004c7947 */ /* 0x000fec000383ffff */
.L_x_499:
[----:B--2---:R2:W3:Y:S02]  /*2cc70*/  SYNCS.PHASECHK.TRANS64.TRYWAIT P5, [R91+URZ+0x29890], R92 ;  /* 0x0298905c5b0075a7 */ /* 0x0044e400080a017f */
[----:B---3--:R-:W-:Y:S05]  /*2cc80*/  @!P5 NANOSLEEP.SYNCS 0x989680 ;  /* 0x009896800000d95d */ /* 0x008fea0003900000 */
[----:B------:R-:W3:Y:S02]  /*2cc90*/  @!P5 SYNCS.PHASECHK.TRANS64 P5, [R91+URZ+0x29890], R92 ;  /* 0x0298905c5b00d5a7 */ /* 0x000ee400080a007f */
[----:B---3--:R-:W-:Y:S05]  /*2cca0*/  @!P5 BRA `(.L_x_499) ;  /* 0xfffffffc00f0d947 */ /* 0x008fea000383ffff */
[----:B------:R-:W-:Y:S05]  /*2ccb0*/  BRA `(.L_x_785) ;  /* 0xfffffdcc000c7947 */ /* 0x000fea000383ffff */
.L_x_500:
[----:B------:R-:W-:Y:S01]  /*2ccc0*/  BSSY B1, `(.L_x_786) ;  /* 0x0000008000017945 */ /* 0x000fe20003800000 */
[----:B0-----:R-:W-:Y:S01]  /*2ccd0*/  IMAD.MOV.U32 R13, RZ, RZ, R120 ;  /* 0x000000ffff0d7224 */ /* 0x001fe200078e0078 */
[----:B------:R-:W-:Y:S01]  /*2cce0*/  MOV R15, 0xffffffff ;  /* 0xffffffff000f7802 */ /* 0x000fe20000000f00 */
[----:B------:R-:W-:Y:S02]  /*2ccf0*/  IMAD.MOV.U32 R12, RZ, RZ, RZ ;  /* 0x000000ffff0c7224 */ /* 0x000fe400078e00ff */
[----:B------:R-:W-:-:S07]  /*2cd00*/  IMAD.MOV.U32 R11, RZ, RZ, 0x1e1f ;  /* 0x00001e1fff0b7424 */ /* 0x000fce00078e00ff */
[----:B--2---:R-:W-:Y:S05]  /*2cd10*/  WARPSYNC.COLLECTIVE R15, `(.L_x_787) ;  /* 0x000000000f087348 */ /* 0x004fea0003c00000 */
[----:B------:R0:W1:Y:S02]  /*2cd20*/  SHFL.IDX P6, R14, R13, R12, R11 ;  /* 0x0000000c0d0e7389 */ /* 0x00006400000c000b */
[----:B012---:R-:W-:Y:S01]  /*2cd30*/  ENDCOLLECTIVE ;  /* 0x000000000000791b */ /* 0x007fe20003800000 */
.L_x_787:
[----:B------:R-:W-:Y:S05]  /*2cd40*/  BSYNC B1 ;  /* 0x0000000000017941 */ /* 0x000fea0003800000 */
.L_x_786:
        /* <DEDUP_REMOVED lines=8> */
.L_x_788:
[----:B------:R-:W-:Y:S01]  /*2cdd0*/  IMAD.MOV.U32 R11, RZ, RZ, R14 ;  /* 0x000000ffff0b7224 */ /* 0x000fe200078e000e */
[----:B------:R-:W-:Y:S06]  /*2cde0*/  BRA `(.L_x_789) ;  /* 0xfffffdc800d87947 */ /* 0x000fec000383ffff */
.L_x_513:
        /* <DEDUP_REMOVED lines=8> */
.L_x_791:
[----:B------:R-:W-:Y:S05]  /*2ce70*/  BSYNC B1 ;  /* 0x0000000000017941 */ /* 0x000fea0003800000 */
.L_x_790:
        /* <DEDUP_REMOVED lines=8> */
.L_x_792:
[----:B------:R-:W-:Y:S01]  /*2cf00*/  MOV R44, R14 ;  /* 0x0000000e002c7202 */ /* 0x000fe20000000f00 */
[----:B------:R-:W-:Y:S06]  /*2cf10*/  BRA `(.L_x_793) ;  /* 0xfffffdf8000c7947 */ /* 0x000fec000383ffff */
.L_x_526:
[----:B-1----:R1:W2:Y:S02]  /*2cf20*/  SYNCS.PHASECHK.TRANS64.TRYWAIT P2, [R91+URZ+0x29890], R92 ;  /* 0x0298905c5b0075a7 */ /* 0x0022a4000804017f */
[----:B--2---:R-:W-:Y:S05]  /*2cf30*/  @!P2 NANOSLEEP.SYNCS 0x989680 ;  /* 0x009896800000a95d */ /* 0x004fea0003900000 */
[----:B------:R-:W2:Y:S02]  /*2cf40*/  @!P2 SYNCS.PHASECHK.TRANS64 P2, [R91+URZ+0x29890], R92 ;  /* 0x0298905c5b00a5a7 */ /* 0x000ea4000804007f */
[----:B--2---:R-:W-:Y:S05]  /*2cf50*/  @!P2 BRA `(.L_x_526) ;  /* 0xfffffffc00f0a947 */ /* 0x004fea000383ffff */
[----:B------:R-:W-:Y:S05]  /*2cf60*/  BRA `(.L_x_794) ;  /* 0xfffffe2400a87947 */ /* 0x000fea000383ffff */
.L_x_527:
[----:B------:R-:W-:Y:S01]  /*2cf70*/  BSSY B1, `(.L_x_795) ;  /* 0x0000008000017945 */ /* 0x000fe20003800000 */
[----:B------:R-:W-:Y:S01]  /*2cf80*/  IMAD.MOV.U32 R13, RZ, RZ, R46 ;  /* 0x000000ffff0d7224 */ /* 0x000fe200078e002e */
[----:B------:R-:W-:Y:S01]  /*2cf90*/  MOV R15, 0xffffffff ;  /* 0xffffffff000f7802 */ /* 0x000fe20000000f00 */
[----:B------:R-:W-:Y:S02]  /*2cfa0*/  IMAD.MOV.U32 R12, RZ, RZ, RZ ;  /* 0x000000ffff0c7224 */ /* 0x000fe400078e00ff */
[----:B------:R-:W-:-:S07]  /*2cfb0*/  IMAD.MOV.U32 R11, RZ, RZ, 0x1e1f ;  /* 0x00001e1fff0b7424 */ /* 0x000fce00078e00ff */
[----:B-1----:R-:W-:Y:S05]  /*2cfc0*/  WARPSYNC.COLLECTIVE R15, `(.L_x_796) ;  /* 0x000000000f087348 */ /* 0x002fea0003c00000 */
[----:B------:R0:W2:Y:S02]  /*2cfd0*/  SHFL.IDX P6, R14, R13, R12, R11 ;  /* 0x0000000c0d0e7389 */ /* 0x0000a400000c000b */
[----:B012---:R-:W-:Y:S01]  /*2cfe0*/  ENDCOLLECTIVE ;  /* 0x000000000000791b */ /* 0x007fe20003800000 */
.L_x_796:
[----:B------:R-:W-:Y:S05]  /*2cff0*/  BSYNC B1 ;  /* 0x0000000000017941 */ /* 0x000fea0003800000 */
.L_x_795:
        /* <DEDUP_REMOVED lines=8> */
.L_x_797:
[----:B------:R-:W-:Y:S01]  /*2d080*/  IMAD.MOV.U32 R47, RZ, RZ, R14 ;  /* 0x000000ffff2f7224 */ /* 0x000fe200078e000e */
[----:B------:R-:W-:Y:S06]  /*2d090*/  BRA `(.L_x_798) ;  /* 0xfffffe2400c47947 */ /* 0x000fec000383ffff */
.L_x_530:
[----:B------:R-:W-:Y:S01]  /*2d0a0*/  BSSY B1, `(.L_x_799) ;  /* 0x0000008000017945 */ /* 0x000fe20003800000 */
[----:B----4-:R-:W-:Y:S01]  /*2d0b0*/  IMAD.MOV.U32 R13, RZ, RZ, R46 ;  /* 0x000000ffff0d7224 */ /* 0x010fe200078e002e */
[----:B------:R-:W-:Y:S01]  /*2d0c0*/  MOV R12, 0x1 ;  /* 0x00000001000c7802 */ /* 0x000fe20000000f00 */
[----:B------:R-:W-:Y:S02]  /*2d0d0*/  IMAD.MOV.U32 R11, RZ, RZ, 0x1e1f ;  /* 0x00001e1fff0b7424 */ /* 0x000fe400078e00ff */
[----:B------:R-:W-:-:S07]  /*2d0e0*/  IMAD.MOV.U32 R15, RZ, RZ, -0x1 ;  /* 0xffffffffff0f7424 */ /* 0x000fce00078e00ff */
[----:B0123--:R-:W-:Y:S05]  /*2d0f0*/  WARPSYNC.COLLECTIVE R15, `(.L_x_800) ;  /* 0x000000000f087348 */ /* 0x00ffea0003c00000 */
[----:B------:R4:W0:Y:S02]  /*2d100*/  SHFL.IDX P6, R14, R13, R12, R11 ;  /* 0x0000000c0d0e7389 */ /* 0x00082400000c000b */
[----:B01234-:R-:W-:Y:S01]  /*2d110*/  ENDCOLLECTIVE ;  /* 0x000000000000791b */ /* 0x01ffe20003800000 */
.L_x_800:
[----:B------:R-:W-:Y:S05]  /*2d120*/  BSYNC B1 ;  /* 0x0000000000017941 */ /* 0x000fea0003800000 */
.L_x_799:
        /* <DEDUP_REMOVED lines=8> */
.L_x_801:
[----:B------:R-:W-:Y:S01]  /*2d1b0*/  MOV R47, R14 ;  /* 0x0000000e002f7202 */ /* 0x000fe20000000f00 */
[----:B------:R-:W-:Y:S06]  /*2d1c0*/  BRA `(.L_x_802) ;  /* 0xfffffe2800187947 */ /* 0x000fec000383ffff */
.L_x_534:
[----:B------:R0:W0:Y:S02]  /*2d1d0*/  SYNCS.PHASECHK.TRANS64.TRYWAIT P1, [R91+URZ+0x298b0], R92 ;  /* 0x0298b05c5b0075a7 */ /* 0x000024000802017f */
[----:B0-----:R-:W-:Y:S05]  /*2d1e0*/  @!P1 NANOSLEEP.SYNCS 0x989680 ;  /* 0x009896800000995d */ /* 0x001fea0003900000 */
[----:B------:R-:W0:Y:S02]  /*2d1f0*/  @!P1 SYNCS.PHASECHK.TRANS64 P1, [R91+URZ+0x298b0], R92 ;  /* 0x0298b05c5b0095a7 */ /* 0x000e24000802007f */
[----:B0-----:R-:W-:Y:S05]  /*2d200*/  @!P1 BRA `(.L_x_534) ;  /* 0xfffffffc00f09947 */ /* 0x001fea000383ffff */
[----:B------:R-:W-:Y:S05]  /*2d210*/  BRA `(.L_x_803) ;  /* 0xfffffe2800e47947 */ /* 0x000fea000383ffff */
.L_x_544:
[----:B------:R-:W0:Y:S01]  /*2d220*/  S2R R2, SR_TID.X ;  /* 0x0000000000027919 */ /* 0x000e220000002100 */
[----:B------:R-:W-:Y:S01]  /*2d230*/  BSSY B0, `(.L_x_804) ;  /* 0x000000c000007945 */ /* 0x000fe20003800000 */
[----:B------:R-:W-:Y:S01]  /*2d240*/  IMAD.MOV.U32 R12, RZ, RZ, RZ ;  /* 0x000000ffff0c7224 */ /* 0x000fe200078e00ff */
[----:B------:R-:W-:Y:S01]  /*2d250*/  MOV R11, 0x1f ;  /* 0x0000001f000b7802 */ /* 0x000fe20000000f00 */
[----:B------:R-:W-:Y:S02]  /*2d260*/  IMAD.MOV.U32 R15, RZ, RZ, -0x1 ;  /* 0xffffffffff0f7424 */ /* 0x000fe400078e00ff */
[----:B0-----:R-:W-:-:S05]  /*2d270*/  VIADD R3, R2, 0xffffff80 ;  /* 0xffffff8002037836 */ /* 0x001fca0000000000 */
[----:B------:R-:W-:-:S04]  /*2d280*/  SHF.R.S32.HI R2, RZ, 0x1f, R3 ;  /* 0x0000001fff027819 */ /* 0x000fc80000011403 */
[----:B------:R-:W-:-:S04]  /*2d290*/  LEA.HI R2, R2, R3, RZ, 0x7 ;  /* 0x0000000302027211 */ /* 0x000fc800078f38ff */
[----:B------:R-:W-:-:S05]  /*2d2a0*/  SHF.R.S32.HI R2, RZ, 0x7, R2 ;  /* 0x00000007ff027819 */ /* 0x000fca0000011402 */
[----:B------:R-:W-:-:S07]  /*2d2b0*/  IMAD.MOV.U32 R13, RZ, RZ, R2 ;  /* 0x000000ffff0d7224 */ /* 0x000fce00078e0002 */
[----:B---3-5:R-:W-:Y:S05]  /*2d2c0*/  WARPSYNC.COLLECTIVE R15, `(.L_x_805) ;  /* 0x000000000f087348 */ /* 0x028fea0003c00000 */
[----:B------:R0:W1:Y:S02]  /*2d2d0*/  SHFL.IDX P6, R14, R13, R12, R11 ;  /* 0x0000000c0d0e7389 */ /* 0x00006400000c000b */
[----:B01-3-5:R-:W-:Y:S01]  /*2d2e0*/  ENDCOLLECTIVE ;  /* 0x000000000000791b */ /* 0x02bfe20003800000 */
.L_x_805:
[----:B------:R-:W-:Y:S05]  /*2d2f0*/  BSYNC B0 ;  /* 0x0000000000007941 */ /* 0x000fea0003800000 */
.L_x_804:
[----:B------:R-:W-:Y:S01]  /*2d300*/  IMAD.MOV.U32 R212, RZ, RZ, R14 ;  /* 0x000000ffffd47224 */ /* 0x000fe200078e000e */
[----:B------:R-:W-:Y:S06]  /*2d310*/  BRA `(.L_x_806) ;  /* 0xfffffe3400bc7947 */ /* 0x000fec000383ffff */
.L_x_554:
[----:B------:R-:W-:Y:S01]  /*2d320*/  BSSY B1, `(.L_x_807) ;  /* 0x0000008000017945 */ /* 0x000fe20003800000 */
[----:B------:R-:W-:Y:S01]  /*2d330*/  IMAD.MOV.U32 R13, RZ, RZ, R26 ;  /* 0x000000ffff0d7224 */ /* 0x000fe200078e001a */
[----:B------:R-:W-:Y:S01]  /*2d340*/  MOV R12, RZ ;  /* 0x000000ff000c7202 */ /* 0x000fe20000000f00 */
[----:B------:R-:W-:Y:S02]  /*2d350*/  IMAD.MOV.U32 R11, RZ, RZ, 0x1e1f ;  /* 0x00001e1fff0b7424 */ /* 0x000fe400078e00ff */
[----:B------:R-:W-:-:S07]  /*2d360*/  IMAD.MOV.U32 R15, RZ, RZ, -0x1 ;  /* 0xffffffffff0f7424 */ /* 0x000fce00078e00ff */
[----:B---3--:R-:W-:Y:S05]  /*2d370*/  WARPSYNC.COLLECTIVE R15, `(.L_x_808) ;  /* 0x000000000f087348 */ /* 0x008fea0003c00000 */
[----:B------:R0:W1:Y:S02]  /*2d380*/  SHFL.IDX P6, R14, R13, R12, R11 ;  /* 0x0000000c0d0e7389 */ /* 0x00006400000c000b */
[----:B01-3--:R-:W-:Y:S01]  /*2d390*/  ENDCOLLECTIVE ;  /* 0x000000000000791b */ /* 0x00bfe20003800000 */
.L_x_808:
[----:B------:R-:W-:Y:S05]  /*2d3a0*/  BSYNC B1 ;  /* 0x0000000000017941 */ /* 0x000fea0003800000 */
.L_x_807:
[----:B------:R-:W-:Y:S01]  /*2d3b0*/  MOV R13, R24 ;  /* 0x00000018000d7202 */ /* 0x000fe20000000f00 */
[----:B------:R-:W-:Y:S02]  /*2d3c0*/  IMAD.MOV.U32 R12, RZ, RZ, RZ ;  /* 0x000000ffff0c7224 */ /* 0x000fe400078e00ff */
[----:B------:R-:W-:Y:S02]  /*2d3d0*/  IMAD.MOV.U32 R11, RZ, RZ, 0x1e1f ;  /* 0x00001e1fff0b7424 */ /* 0x000fe400078e00ff */
[----:B------:R-:W-:Y:S02]  /*2d3e0*/  IMAD.MOV.U32 R15, RZ, RZ, -0x1 ;  /* 0xffffffffff0f7424 */ /* 0x000fe400078e00ff */
[----:B------:R-:W-:-:S07]  /*2d3f0*/  IMAD.MOV.U32 R0, RZ, RZ, R14 ;  /* 0x000000ffff007224 */ /* 0x000fce00078e000e */
[----:B------:R-:W-:Y:S05]  /*2d400*/  WARPSYNC.COLLECTIVE R15, `(.L_x_809) ;  /* 0x000000000f087348 */ /* 0x000fea0003c00000 */
[----:B------:R0:W1:Y:S02]  /*2d410*/  SHFL.IDX P6, R14, R13, R12, R11 ;  /* 0x0000000c0d0e7389 */ /* 0x00006400000c000b */
[----:B01----:R-:W-:Y:S01]  /*2d420*/  ENDCOLLECTIVE ;  /* 0x000000000000791b */ /* 0x003fe20003800000 */
.L_x_809:
[----:B------:R-:W-:Y:S01]  /*2d430*/  IMAD.MOV.U32 R13, RZ, RZ, R37 ;  /* 0x000000ffff0d7224 */ /* 0x000fe200078e0025 */
[----:B------:R-:W-:-:S07]  /*2d440*/  MOV R3, R14 ;  /* 0x0000000e00037202 */ /* 0x000fce0000000f00 */
[----:B------:R-:W-:Y:S05]  /*2d450*/  WARPSYNC.COLLECTIVE R15, `(.L_x_810) ;  /* 0x000000000f087348 */ /* 0x000fea0003c00000 */
[----:B------:R0:W1:Y:S02]  /*2d460*/  SHFL.IDX P6, R14, R13, R12, R11 ;  /* 0x0000000c0d0e7389 */ /* 0x00006400000c000b */
[----:B01----:R-:W-:Y:S01]  /*2d470*/  ENDCOLLECTIVE ;  /* 0x000000000000791b */ /* 0x003fe20003800000 */
.L_x_810:
[----:B------:R-:W-:Y:S02]  /*2d480*/  IMAD.MOV.U32 R13, RZ, RZ, R138 ;  /* 0x000000ffff0d7224 */ /* 0x000fe400078e008a */
[----:B------:R-:W-:-:S07]  /*2d490*/  IMAD.MOV.U32 R4, RZ, RZ, R14 ;  /* 0x000000ffff047224 */ /* 0x000fce00078e000e */
[----:B------:R-:W-:Y:S05]  /*2d4a0*/  WARPSYNC.COLLECTIVE R15, `(.L_x_811) ;  /* 0x000000000f087348 */ /* 0x000fea0003c00000 */
[----:B------:R0:W1:Y:S02]  /*2d4b0*/  SHFL.IDX P6, R14, R13, R12, R11 ;  /* 0x0000000c0d0e7389 */ /* 0x00006400000c000b */
[----:B01----:R-:W-:Y:S01]  /*2d4c0*/  ENDCOLLECTIVE ;  /* 0x000000000000791b */ /* 0x003fe20003800000 */
.L_x_811:
[----:B------:R-:W-:Y:S05]  /*2d4d0*/  BRA `(.L_x_812) ;  /* 0xfffffe3c002c7947 */ /* 0x000fea000383ffff */
.L_x_558:
[----:B-1----:R1:W4:Y:S02]  /*2d4e0*/  SYNCS.PHASECHK.TRANS64.TRYWAIT P0, [R18+URZ+0x29800], R3 ;  /* 0x02980003120075a7 */ /* 0x002324000800017f */
[----:B----4-:R-:W-:Y:S05]  /*2d4f0*/  @!P0 NANOSLEEP.SYNCS 0x989680 ;  /* 0x009896800000895d */ /* 0x010fea0003900000 */
[----:B------:R-:W4:Y:S02]  /*2d500*/  @!P0 SYNCS.PHASECHK.TRANS64 P0, [R18+URZ+0x29800], R3 ;  /* 0x02980003120085a7 */ /* 0x000f24000800007f */
[----:B----4-:R-:W-:Y:S05]  /*2d510*/  @!P0 BRA `(.L_x_558) ;  /* 0xfffffffc00f08947 */ /* 0x010fea000383ffff */
[----:B------:R-:W-:Y:S05]  /*2d520*/  BRA `(.L_x_813) ;  /* 0xfffffe4000807947 */ /* 0x000fea000383ffff */
.L_x_570:
[----:B------:R-:W-:Y:S01]  /*2d530*/  BSSY B1, `(.L_x_814) ;  /* 0x0000008000017945 */ /* 0x000fe20003800000 */
[----:B------:R-:W-:Y:S01]  /*2d540*/  MOV R13, R26 ;  /* 0x0000001a000d7202 */ /* 0x000fe20000000f00 */
[----:B------:R-:W-:Y:S02]  /*2d550*/  IMAD.MOV.U32 R12, RZ, RZ, RZ ;  /* 0x000000ffff0c7224 */ /* 0x000fe400078e00ff */
[----:B------:R-:W-:Y:S02]  /*2d560*/  IMAD.MOV.U32 R11, RZ, RZ, 0x1e1f ;  /* 0x00001e1fff0b7424 */ /* 0x000fe400078e00ff */
[----:B------:R-:W-:-:S07]  /*2d570*/  IMAD.MOV.U32 R15, RZ, RZ, -0x1 ;  /* 0xffffffffff0f7424 */ /* 0x000fce00078e00ff */
[----:B---3--:R-:W-:Y:S05]  /*2d580*/  WARPSYNC.COLLECTIVE R15, `(.L_x_815) ;  /* 0x000000000f087348 */ /* 0x008fea0003c00000 */
[----:B------:R0:W1:Y:S02]  /*2d590*/  SHFL.IDX P6, R14, R13, R12, R11 ;  /* 0x0000000c0d0e7389 */ /* 0x00006400000c000b */
[----:B01-3--:R-:W-:Y:S01]  /*2d5a0*/  ENDCOLLECTIVE ;  /* 0x000000000000791b */ /* 0x00bfe20003800000 */
.L_x_815:
[----:B------:R-:W-:Y:S05]  /*2d5b0*/  BSYNC B1 ;  /* 0x0000000000017941 */ /* 0x000fea0003800000 */
.L_x_814:
[----:B------:R-:W-:Y:S01]  /*2d5c0*/  IMAD.MOV.U32 R13, RZ, RZ, R24 ;  /* 0x000000ffff0d7224 */ /* 0x000fe200078e0018 */
[----:B------:R-:W-:Y:S01]  /*2d5d0*/  MOV R15, 0xffffffff ;  /* 0xffffffff000f7802 */ /* 0x000fe20000000f00 */
[----:B------:R-:W-:Y:S01]  /*2d5e0*/  IMAD.MOV.U32 R12, RZ, RZ, RZ ;  /* 0x000000ffff0c7224 */ /* 0x000fe200078e00ff */
[----:B------:R-:W-:Y:S01]  /*2d5f0*/  MOV R3, R14 ;  /* 0x0000000e00037202 */ /* 0x000fe20000000f00 */
[----:B------:R-:W-:-:S07]  /*2d600*/  IMAD.MOV.U32 R11, RZ, RZ, 0x1e1f ;  /* 0x00001e1fff0b7424 */ /* 0x000fce00078e00ff */
[----:B------:R-:W-:Y:S05]  /*2d610*/  WARPSYNC.COLLECTIVE R15, `(.L_x_816) ;  /* 0x000000000f087348 */ /* 0x000fea0003c00000 */
[----:B------:R0:W1:Y:S02]  /*2d620*/  SHFL.IDX P6, R14, R13, R12, R11 ;  /* 0x0000000c0d0e7389 */ /* 0x00006400000c000b */
[----:B01----:R-:W-:Y:S01]  /*2d630*/  ENDCOLLECTIVE ;  /* 0x000000000000791b */ /* 0x003fe20003800000 */
.L_x_816:
[----:B------:R-:W-:Y:S02]  /*2d640*/  IMAD.MOV.U32 R13, RZ, RZ, R37 ;  /* 0x000000ffff0d7224 */ /* 0x000fe400078e0025 */
[----:B------:R-:W-:-:S07]  /*2d650*/  IMAD.MOV.U32 R21, RZ, RZ, R14 ;  /* 0x000000ffff157224 */ /* 0x000fce00078e000e */
[----:B------:R-:W-:Y:S05]  /*2d660*/  WARPSYNC.COLLECTIVE R15, `(.L_x_817) ;  /* 0x000000000f087348 */ /* 0x000fea0003c00000 */
[----:B------:R0:W1:Y:S02]  /*2d670*/  SHFL.IDX P6, R14, R13, R12, R11 ;  /* 0x0000000c0d0e7389 */ /* 0x00006400000c000b */
[----:B01----:R-:W-:Y:S01]  /*2d680*/  ENDCOLLECTIVE ;  /* 0x000000000000791b */ /* 0x003fe20003800000 */
.L_x_817:
[----:B------:R-:W-:Y:S01]  /*2d690*/  MOV R13, R138 ;  /* 0x0000008a000d7202 */ /* 0x000fe20000000f00 */
[----:B------:R-:W-:-:S07]  /*2d6a0*/  IMAD.MOV.U32 R37, RZ, RZ, R14 ;  /* 0x000000ffff257224 */ /* 0x000fce00078e000e */
[----:B------:R-:W-:Y:S05]  /*2d6b0*/  WARPSYNC.COLLECTIVE R15, `(.L_x_818) ;  /* 0x000000000f087348 */ /* 0x000fea0003c00000 */
[----:B------:R0:W1:Y:S02]  /*2d6c0*/  SHFL.IDX P6, R14, R13, R12, R11 ;  /* 0x0000000c0d0e7389 */ /* 0x00006400000c000b */
[----:B01----:R-:W-:Y:S01]  /*2d6d0*/  ENDCOLLECTIVE ;  /* 0x000000000000791b */ /* 0x003fe20003800000 */
.L_x_818:
[----:B------:R-:W-:Y:S01]  /*2d6e0*/  IMAD.MOV.U32 R39, RZ, RZ, R14 ;  /* 0x000000ffff277224 */ /* 0x000fe200078e000e */
[----:B------:R-:W-:Y:S06]  /*2d6f0*/  BRA `(.L_x_819) ;  /* 0xfffffe6c00dc7947 */ /* 0x000fec000383ffff */
.L_x_574:
[----:B----4-:R4:W0:Y:S02]  /*2d700*/  SYNCS.PHASECHK.TRANS64.TRYWAIT P0, [R18+URZ+0x29800], R3 ;  /* 0x02980003120075a7 */ /* 0x010824000800017f */
[----:B0-----:R-:W-:Y:S05]  /*2d710*/  @!P0 NANOSLEEP.SYNCS 0x989680 ;  /* 0x009896800000895d */ /* 0x001fea0003900000 */
[----:B------:R-:W0:Y:S02]  /*2d720*/  @!P0 SYNCS.PHASECHK.TRANS64 P0, [R18+URZ+0x29800], R3 ;  /* 0x02980003120085a7 */ /* 0x000e24000800007f */
[----:B0-----:R-:W-:Y:S05]  /*2d730*/  @!P0 BRA `(.L_x_574) ;  /* 0xfffffffc00f08947 */ /* 0x001fea000383ffff */
[----:B------:R-:W-:Y:S05]  /*2d740*/  BRA `(.L_x_820) ;  /* 0xfffffe7000dc7947 */ /* 0x000fea000383ffff */
.L_x_582:
[----:B-1----:R1:W4:Y:S02]  /*2d750*/  SYNCS.PHASECHK.TRANS64.TRYWAIT P1, [R0+URZ+0x29830], R3 ;  /* 0x02983003000075a7 */ /* 0x002324000802017f */
[----:B----4-:R-:W-:Y:S05]  /*2d760*/  @!P1 NANOSLEEP.SYNCS 0x989680 ;  /* 0x009896800000995d */ /* 0x010fea0003900000 */
[----:B------:R-:W4:Y:S02]  /*2d770*/  @!P1 SYNCS.PHASECHK.TRANS64 P1, [R0+URZ+0x29830], R3 ;  /* 0x02983003000095a7 */ /* 0x000f24000802007f */
[----:B----4-:R-:W-:Y:S05]  /*2d780*/  @!P1 BRA `(.L_x_582) ;  /* 0xfffffffc00f09947 */ /* 0x010fea000383ffff */
[----:B------:R-:W-:Y:S05]  /*2d790*/  BRA `(.L_x_581) ;  /* 0xfffffea400247947 */ /* 0x000fea000383ffff */
.L_x_589:
[----:B-1----:R1:W2:Y:S02]  /*2d7a0*/  SYNCS.PHASECHK.TRANS64.TRYWAIT P2, [R11+URZ+0x29830], R10 ;  /* 0x0298300a0b0075a7 */ /* 0x0022a4000804017f */
[----:B--2---:R-:W-:Y:S05]  /*2d7b0*/  @!P2 NANOSLEEP.SYNCS 0x989680 ;  /* 0x009896800000a95d */ /* 0x004fea0003900000 */
[----:B------:R-:W2:Y:S02]  /*2d7c0*/  @!P2 SYNCS.PHASECHK.TRANS64 P2, [R11+URZ+0x29830], R10 ;  /* 0x0298300a0b00a5a7 */ /* 0x000ea4000804007f */
[----:B--2---:R-:W-:Y:S05]  /*2d7d0*/  @!P2 BRA `(.L_x_589) ;  /* 0xfffffffc00f0a947 */ /* 0x004fea000383ffff */
[----:B------:R-:W-:Y:S05]  /*2d7e0*/  BRA `(.L_x_588) ;  /* 0xfffffee400987947 */ /* 0x000fea000383ffff */
.L_x_593:
[----:B-1----:R1:W2:Y:S02]  /*2d7f0*/  SYNCS.PHASECHK.TRANS64.TRYWAIT P1, [R10+URZ+0x29850], R7 ;  /* 0x029850070a0075a7 */ /* 0x0022a4000802017f */
[----:B--2---:R-:W-:Y:S05]  /*2d800*/  @!P1 NANOSLEEP.SYNCS 0x989680 ;  /* 0x009896800000995d */ /* 0x004fea0003900000 */
[----:B------:R-:W2:Y:S02]  /*2d810*/  @!P1 SYNCS.PHASECHK.TRANS64 P1, [R10+URZ+0x29850], R7 ;  /* 0x029850070a0095a7 */ /* 0x000ea4000802007f */
[----:B--2---:R-:W-:Y:S05]  /*2d820*/  @!P1 BRA `(.L_x_593) ;  /* 0xfffffffc00f09947 */ /* 0x004fea000383ffff */
[----:B------:R-:W-:Y:S05]  /*2d830*/  BRA `(.L_x_590) ;  /* 0xfffffef400d47947 */ /* 0x000fea000383ffff */
.L_x_600:
[----:B-1----:R1:W2:Y:S02]  /*2d840*/  SYNCS.PHASECHK.TRANS64.TRYWAIT P1, [R11+URZ+0x29850], R2 ;  /* 0x029850020b0075a7 */ /* 0x0022a4000802017f */
[----:B--2---:R-:W-:Y:S05]  /*2d850*/  @!P1 NANOSLEEP.SYNCS 0x989680 ;  /* 0x009896800000995d */ /* 0x004fea0003900000 */
[----:B------:R-:W2:Y:S02]  /*2d860*/  @!P1 SYNCS.PHASECHK.TRANS64 P1, [R11+URZ+0x29850], R2 ;  /* 0x029850020b0095a7 */ /* 0x000ea4000802007f */
[----:B--2---:R-:W-:Y:S05]  /*2d870*/  @!P1 BRA `(.L_x_600) ;  /* 0xfffffffc00f09947 */ /* 0x004fea000383ffff */
[----:B------:R-:W-:Y:S05]  /*2d880*/  BRA `(.L_x_599) ;  /* 0xffffff20006c7947 */ /* 0x000fea000383ffff */
.L_x_604:
[----:B------:R-:W-:Y:S01]  /*2d890*/  SEL R42, R12, R77, P0 ;  /* 0x0000004d0c2a7207 */ /* 0x000fe20000000000 */
[----:B------:R-:W-:Y:S01]  /*2d8a0*/  IMAD.MOV.U32 R11, RZ, RZ, 0x1c1f ;  /* 0x00001c1fff0b7424 */ /* 0x000fe200078e00ff */
[----:B------:R-:W-:Y:S01]  /*2d8b0*/  SEL R87, R77, R12, P0 ;  /* 0x0000000c4d577207 */ /* 0x000fe20000000000 */
[----:B-----5:R-:W-:Y:S01]  /*2d8c0*/  IMAD.MOV.U32 R12, RZ, RZ, R5 ;  /* 0x000000ffff0c7224 */ /* 0x020fe200078e0005 */
[----:B------:R-:W-:Y:S02]  /*2d8d0*/  MOV R15, 0xffffffff ;  /* 0xffffffff000f7802 */ /* 0x000fe40000000f00 */
[----:B------:R-:W-:Y:S02]  /*2d8e0*/  SEL R46, R48, R91, P0 ;  /* 0x0000005b302e7207 */ /* 0x000fe40000000000 */
[----:B------:R-:W-:-:S07]  /*2d8f0*/  SEL R91, R91, R48, P0 ;  /* 0x000000305b5b7207 */ /* 0x000fce0000000000 */
[----:B-12---:R-:W-:Y:S05]  /*2d900*/  WARPSYNC.COLLECTIVE R15, `(.L_x_821) ;  /* 0x000000000f087348 */ /* 0x006fea0003c00000 */
[----:B------:R0:W3:Y:S02]  /*2d910*/  SHFL.IDX P6, R14, R13, R12, R11 ;  /* 0x0000000c0d0e7389 */ /* 0x0000e400000c000b */
[----:B0123--:R-:W-:Y:S01]  /*2d920*/  ENDCOLLECTIVE ;  /* 0x000000000000791b */ /* 0x00ffe20003800000 */
.L_x_821:
[----:B------:R-:W-:Y:S02]  /*2d930*/  SEL R48, R73, R6, P0 ;  /* 0x0000000649307207 */ /* 0x000fe40000000000 */
[----:B------:R-:W-:Y:S02]  /*2d940*/  SEL R73, R6, R73, P0 ;  /* 0x0000004906497207 */ /* 0x000fe40000000000 */
[----:B------:R-:W-:Y:S02]  /*2d950*/  LOP3.LUT R6, R5, 0x2, RZ, 0x3c, !PT ;  /* 0x0000000205067812 */ /* 0x000fe400078e3cff */
[----:B------:R-:W-:Y:S02]  /*2d960*/  SEL R34, R36, R119, P0 ;  /* 0x0000007724227207 */ /* 0x000fe40000000000 */
[----:B------:R-:W-:Y:S02]  /*2d970*/  SEL R20, R115, R112, P0 ;  /* 0x0000007073147207 */ /* 0x000fe40000000000 */
[----:B------:R-:W-:-:S02]  /*2d980*/  SEL R119, R119, R36, P0 ;  /* 0x0000002477777207 */ /* 0x000fc40000000000 */
[----:B------:R-:W-:Y:S01]  /*2d990*/  SEL R115, R112, R115, P0 ;  /* 0x0000007370737207 */ /* 0x000fe20000000000 */
[----:B------:R-:W-:Y:S01]  /*2d9a0*/  IMAD.MOV.U32 R13, RZ, RZ, R96 ;  /* 0x000000ffff0d7224 */ /* 0x000fe200078e0060 */
[----:B------:R-:W-:Y:S02]  /*2d9b0*/  SEL R36, R117, R0, P0 ;  /* 0x0000000075247207 */ /* 0x000fe40000000000 */
[----:B------:R-:W-:Y:S02]  /*2d9c0*/  SEL R117, R0, R117, P0 ;  /* 0x0000007500757207 */ /* 0x000fe40000000000 */
[----:B------:R-:W-:Y:S02]  /*2d9d0*/  SEL R0, R85, R40, P0 ;  /* 0x0000002855007207 */ /* 0x000fe40000000000 */
[----:B------:R-:W-:Y:S02]  /*2d9e0*/  SEL R65, R40, R85, P0 ;  /* 0x0000005528417207 */ /* 0x000fe40000000000 */
[----:B------:R-:W-:Y:S01]  /*2d9f0*/  SEL R70, R44, R121, P0 ;  /* 0x000000792c467207 */ /* 0x000fe20000000000 */
[----:B------:R-:W-:Y:S01]  /*2da00*/  IMAD.MOV.U32 R95, RZ, RZ, R14 ;  /* 0x000000ffff5f7224 */ /* 0x000fe200078e000e */
[----:B------:R-:W-:-:S07]  /*2da10*/  SEL R32, R113, R92, P0 ;  /* 0x0000005c71207207 */ /* 0x000fce0000000000 */
[----:B------:R-:W-:Y:S05]  /*2da20*/  WARPSYNC.COLLECTIVE R15, `(.L_x_822) ;  /* 0x000000000f087348 */ /* 0x000fea0003c00000 */
[----:B------:R0:W1:Y:S02]  /*2da30*/  SHFL.IDX P6, R14, R13, R12, R11 ;  /* 0x0000000c0d0e7389 */ /* 0x00006400000c000b */
[----:B01----:R-:W-:Y:S01]  /*2da40*/  ENDCOLLECTIVE ;  /* 0x000000000000791b */ /* 0x003fe20003800000 */
.L_x_822:
[----:B------:R-:W-:Y:S02]  /*2da50*/  SEL R121, R121, R44, P0 ;  /* 0x0000002c79797207 */ /* 0x000fe40000000000 */
[----:B------:R-:W-:Y:S02]  /*2da60*/  SEL R26, R24, R43, P0 ;  /* 0x0000002b181a7207 */ /* 0x000fe40000000000 */
[----:B------:R-:W-:Y:S02]  /*2da70*/  SEL R31, R43, R24, P0 ;  /* 0x000000182b1f7207 */ /* 0x000fe40000000000 */
[----:B------:R-:W-:Y:S02]  /*2da80*/  SEL R24, R80, R37, P0 ;  /* 0x0000002550187207 */ /* 0x000fe40000000000 */
[----:B------:R-:W-:Y:S02]  /*2da90*/  SEL R33, R37, R80, P0 ;  /* 0x0000005025217207 */ /* 0x000fe40000000000 */
[----:B------:R-:W-:-:S02]  /*2daa0*/  SEL R113, R92, R113, P0 ;  /* 0x000000715c717207 */ /* 0x000fc40000000000 */
[----:B------:R-:W-:Y:S01]  /*2dab0*/  SEL R68, R60, R111, P0 ;  /* 0x0000006f3c447207 */ /* 0x000fe20000000000 */
[----:B------:R-:W-:Y:S01]  /*2dac0*/  IMAD.MOV.U32 R12, RZ, RZ, R6 ;  /* 0x000000ffff0c7224 */ /* 0x000fe200078e0006 */
[----:B------:R-:W-:Y:S02]  /*2dad0*/  MOV R13, R99 ;  /* 0x00000063000d7202 */ /* 0x000fe40000000f00 */
        /* <DEDUP_REMOVED lines=9> */
.L_x_823:
        /* <DEDUP_REMOVED lines=18> */
.L_x_824:
        /* <DEDUP_REMOVED lines=8> */
[----:B------:R-:W-:Y:S01]  /*2dd10*/  SEL R94, R25, R72, P0 ;  /* 0x00000048195e7207 */ /* 0x000fe20000000000 */
[----:B------:R-:W-:Y:S01]  /*2dd20*/  IMAD.MOV.U32 R12, RZ, RZ, R5 ;  /* 0x000000ffff0c7224 */ /* 0x000fe200078e0005 */
[----:B------:R-:W-:Y:S02]  /*2dd30*/  SEL R25, R72, R25, P0 ;  /* 0x0000001948197207 */ /* 0x000fe40000000000 */
[----:B------:R-:W-:Y:S02]  /*2dd40*/  SEL R8, R76, R53, P0 ;  /* 0x000000354c087207 */ /* 0x000fe40000000000 */
[----:B------:R-:W-:Y:S02]  /*2dd50*/  SEL R10, R4, R35, P0 ;  /* 0x00000023040a7207 */ /* 0x000fe40000000000 */
[----:B------:R-:W-:-:S02]  /*2dd60*/  SEL R35, R35, R4, P0 ;  /* 0x0000000423237207 */ /* 0x000fc40000000000 */
[----:B------:R-:W-:-:S07]  /*2dd70*/  MOV R67, R14 ;  /* 0x0000000e00437202 */ /* 0x000fce0000000f00 */
[----:B------:R-:W-:Y:S05]  /*2dd80*/  WARPSYNC.COLLECTIVE R15, `(.L_x_825) ;  /* 0x000000000f087348 */ /* 0x000fea0003c00000 */
[----:B------:R0:W1:Y:S02]  /*2dd90*/  SHFL.IDX P6, R14, R13, R12, R11 ;  /* 0x0000000c0d0e7389 */ /* 0x00006400000c000b */
[----:B01----:R-:W-:Y:S01]  /*2dda0*/  ENDCOLLECTIVE ;  /* 0x000000000000791b */ /* 0x003fe20003800000 */
.L_x_825:
[----:B------:R-:W-:Y:S02]  /*2ddb0*/  SEL R4, R86, R9, P0 ;  /* 0x0000000956047207 */ /* 0x000fe40000000000 */
[----:B------:R-:W-:Y:S02]  /*2ddc0*/  SEL R9, R9, R86, P0 ;  /* 0x0000005609097207 */ /* 0x000fe40000000000 */
[----:B------:R-:W-:Y:S02]  /*2ddd0*/  SEL R53, R53, R76, P0 ;  /* 0x0000004c35357207 */ /* 0x000fe40000000000 */
[----:B------:R-:W-:Y:S02]  /*2dde0*/  SEL R92, R78, R55, P0 ;  /* 0x000000374e5c7207 */ /* 0x000fe40000000000 */
[----:B------:R-:W-:Y:S02]  /*2ddf0*/  SEL R55, R55, R78, P0 ;  /* 0x0000004e37377207 */ /* 0x000fe40000000000 */
[----:B------:R-:W-:-:S02]  /*2de00*/  SEL R62, R7, R74, P0 ;  /* 0x0000004a073e7207 */ /* 0x000fc40000000000 */
[----:B------:R-:W-:Y:S02]  /*2de10*/  SEL R7, R74, R7, P0 ;  /* 0x000000074a077207 */ /* 0x000fe40000000000 */
[----:B------:R-:W-:Y:S02]  /*2de20*/  MOV R13, R20 ;  /* 0x00000014000d7202 */ /* 0x000fe40000000f00 */
[----:B------:R-:W-:Y:S02]  /*2de30*/  SEL R98, R95, R2, P0 ;  /* 0x000000025f627207 */ /* 0x000fe40000000000 */
[----:B------:R-:W-:Y:S02]  /*2de40*/  SEL R95, R2, R95, P0 ;  /* 0x0000005f025f7207 */ /* 0x000fe40000000000 */
[----:B------:R-:W-:Y:S02]  /*2de50*/  SEL R99, R96, R67, P0 ;  /* 0x0000004360637207 */ /* 0x000fe40000000000 */
[----:B------:R-:W-:Y:S01]  /*2de60*/  SEL R96, R67, R96, P0 ;  /* 0x0000006043607207 */ /* 0x000fe20000000000 */
[----:B------:R-:W-:-:S07]  /*2de70*/  IMAD.MOV.U32 R75, RZ, RZ, R14 ;  /* 0x000000ffff4b7224 */ /* 0x000fce00078e000e */
[----:B------:R-:W-:Y:S05]  /*2de80*/  WARPSYNC.COLLECTIVE R15, `(.L_x_826) ;  /* 0x000000000f087348 */ /* 0x000fea0003c00000 */
[----:B------:R0:W1:Y:S02]  /*2de90*/  SHFL.IDX P6, R14, R13, R12, R11 ;  /* 0x0000000c0d0e7389 */ /* 0x00006400000c000b */
[----:B01----:R-:W-:Y:S01]  /*2dea0*/  ENDCOLLECTIVE ;  /* 0x000000000000791b */ /* 0x003fe20003800000 */
.L_x_826:
[----:B------:R-:W-:Y:S02]  /*2deb0*/  IMAD.MOV.U32 R13, RZ, RZ, R119 ;  /* 0x000000ffff0d7224 */ /* 0x000fe400078e0077 */
[----:B------:R-:W-:Y:S02]  /*2dec0*/  IMAD.MOV.U32 R12, RZ, RZ, R6 ;  /* 0x000000ffff0c7224 */ /* 0x000fe400078e0006 */
[----:B------:R-:W-:-:S07]  /*2ded0*/  IMAD.MOV.U32 R77, RZ, RZ, R14 ;  /* 0x000000ffff4d7224 */ /* 0x000fce00078e000e */
[----:B------:R-:W-:Y:S05]  /*2dee0*/  WARPSYNC.COLLECTIVE R15, `(.L_x_827) ;  /* 0x000000000f087348 */ /* 0x000fea0003c00000 */
[----:B------:R0:W1:Y:S02]  /*2def0*/  SHFL.IDX P6, R14, R13, R12, R11 ;  /* 0x0000000c0d0e7389 */ /* 0x00006400000c000b */
[----:B01----:R-:W-:Y:S01]  /*2df00*/  ENDCOLLECTIVE ;  /* 0x000000000000791b */ /* 0x003fe20003800000 */
.L_x_827:
[----:B------:R-:W-:Y:S01]  /*2df10*/  IMAD.MOV.U32 R13, RZ, RZ, R115 ;  /* 0x000000ffff0d7224 */ /* 0x000fe200078e0073 */
[----:B------:R-:W-:-:S07]  /*2df20*/  MOV R20, R14 ;  /* 0x0000000e00147202 */ /* 0x000fce0000000f00 */
[----:B------:R-:W-:Y:S05]  /*2df30*/  WARPSYNC.COLLECTIVE R15, `(.L_x_828) ;  /* 0x000000000f087348 */ /* 0x000fea0003c00000 */
[----:B------:R0:W1:Y:S02]  /*2df40*/  SHFL.IDX P6, R14, R13, R12, R11 ;  /* 0x0000000c0d0e7389 */ /* 0x00006400000c000b */
[----:B01----:R-:W-:Y:S01]  /*2df50*/  ENDCOLLECTIVE ;  /* 0x000000000000791b */ /* 0x003fe20003800000 */
.L_x_828:
[----:B------:R-:W-:Y:S02]  /*2df60*/  SEL R74, R75, R20, P0 ;  /* 0x000000144b4a7207 */ /* 0x000fe40000000000 */
[----:B------:R-:W-:Y:S01]  /*2df70*/  SEL R75, R20, R75, P0 ;  /* 0x0000004b144b7207 */ /* 0x000fe20000000000 */
[----:B------:R-:W-:Y:S01]  /*2df80*/  IMAD.MOV.U32 R13, RZ, RZ, R0 ;  /* 0x000000ffff0d7224 */ /* 0x000fe200078e0000 */
[----:B------:R-:W-:Y:S01]  /*2df90*/  MOV R12, R5 ;  /* 0x00000005000c7202 */ /* 0x000fe20000000f00 */
[----:B------:R-:W-:-:S07]  /*2dfa0*/  IMAD.MOV.U32 R34, RZ, RZ, R14 ;  /* 0x000000ffff227224 */ /* 0x000fce00078e000e */
[----:B------:R-:W-:Y:S05]  /*2dfb0*/  WARPSYNC.COLLECTIVE R15, `(.L_x_829) ;  /* 0x000000000f087348 */ /* 0x000fea0003c00000 */
[----:B------:R0:W1:Y:S02]  /*2dfc0*/  SHFL.IDX P6, R14, R13, R12, R11 ;  /* 0x0000000c0d0e7389 */ /* 0x00006400000c000b */
[----:B01----:R-:W-:Y:S01]  /*2dfd0*/  ENDCOLLECTIVE ;  /* 0x000000000000791b */ /* 0x003fe20003800000 */
.L_x_829:
[----:B------:R-:W-:Y:S02]  /*2dfe0*/  SEL R76, R77, R34, P0 ;  /* 0x000000224d4c7207 */ /* 0x000fe40000000000 */
[----:B------:R-:W-:Y:S01]  /*2dff0*/  SEL R77, R34, R77, P0 ;  /* 0x0000004d224d7207 */ /* 0x000fe20000000000 */
[----:B------:R-:W-:Y:S02]  /*2e000*/  IMAD.MOV.U32 R13, RZ, RZ, R36 ;  /* 0x000000ffff0d7224 */ /* 0x000fe400078e0024 */
[----:B------:R-:W-:-:S07]  /*2e010*/  IMAD.MOV.U32 R0, RZ, RZ, R14 ;  /* 0x000000ffff007224 */ /* 0x000fce00078e000e */
[----:B------:R-:W-:Y:S05]  /*2e020*/  WARPSYNC.COLLECTIVE R15, `(.L_x_830) ;  /* 0x000000000f087348 */ /* 0x000fea0003c00000 */
[----:B------:R0:W1:Y:S02]  /*2e030*/  SHFL.IDX P6, R14, R13, R12, R11 ;  /* 0x0000000c0d0e7389 */ /* 0x00006400000c000b */
[----:B01----:R-:W-:Y:S01]  /*2e040*/  ENDCOLLECTIVE ;  /* 0x000000000000791b */ /* 0x003fe20003800000 */
.L_x_830:
[----:B------:R-:W-:Y:S01]  /*2e050*/  MOV R13, R65 ;  /* 0x00000041000d7202 */ /* 0x000fe20000000f00 */
[----:B------:R-:W-:Y:S02]  /*2e060*/  IMAD.MOV.U32 R12, RZ, RZ, R6 ;  /* 0x000000ffff0c7224 */ /* 0x000fe400078e0006 */
[----:B------:R-:W-:-:S07]  /*2e070*/  IMAD.MOV.U32 R3, RZ, RZ, R14 ;  /* 0x000000ffff037224 */ /* 0x000fce00078e000e */
[----:B------:R-:W-:Y:S05]  /*2e080*/  WARPSYNC.COLLECTIVE R15, `(.L_x_831) ;  /* 0x000000000f087348 */ /* 0x000fea0003c00000 */
[----:B------:R0:W1:Y:S02]  /*2e090*/  SHFL.IDX P6, R14, R13, R12, R11 ;  /* 0x0000000c0d0e7389 */ /* 0x00006400000c000b */
[----:B01----:R-:W-:Y:S01]  /*2e0a0*/  ENDCOLLECTIVE ;  /* 0x000000000000791b */ /* 0x003fe20003800000 */
.L_x_831:
[----:B------:R-:W-:Y:S02]  /*2e0b0*/  IMAD.MOV.U32 R13, RZ, RZ, R117 ;  /* 0x000000ffff0d7224 */ /* 0x000fe400078e0075 */
[----:B------:R-:W-:-:S07]  /*2e0c0*/  IMAD.MOV.U32 R65, RZ, RZ, R14 ;  /* 0x000000ffff417224 */ /* 0x000fce00078e000e */
[----:B------:R-:W-:Y:S05]  /*2e0d0*/  WARPSYNC.COLLECTIVE R15, `(.L_x_832) ;  /* 0x000000000f087348 */ /* 0x000fea0003c00000 */
[----:B------:R0:W1:Y:S02]  /*2e0e0*/  SHFL.IDX P6, R14, R13, R12, R11 ;  /* 0x0000000c0d0e7389 */ /* 0x00006400000c000b */
[----:B01----:R-:W-:Y:S01]  /*2e0f0*/  ENDCOLLECTIVE ;  /* 0x000000000000791b */ /* 0x003fe20003800000 */
.L_x_832:
[----:B------:R-:W-:Y:S02]  /*2e100*/  SEL R78, R0, R65, P0 ;  /* 0x00000041004e7207 */ /* 0x000fe40000000000 */
[----:B------:R-:W-:Y:S01]  /*2e110*/  SEL R0, R65, R0, P0 ;  /* 0x0000000041007207 */ /* 0x000fe20000000000 */
[----:B------:R-:W-:Y:S02]  /*2e120*/  IMAD.MOV.U32 R13, RZ, RZ, R70 ;  /* 0x000000ffff0d7224 */ /* 0x000fe400078e0046 */
[----:B------:R-:W-:Y:S01]  /*2e130*/  IMAD.MOV.U32 R12, RZ, RZ, R5 ;  /* 0x000000ffff0c7224 */ /* 0x000fe200078e0005 */
[----:B------:R-:W-:-:S07]  /*2e140*/  MOV R36, R14 ;  /* 0x0000000e00247202 */ /* 0x000fce0000000f00 */
[----:B------:R-:W-:Y:S05]  /*2e150*/  WARPSYNC.COLLECTIVE R15, `(.L_x_833) ;  /* 0x000000000f087348 */ /* 0x000fea0003c00000 */
[----:B------:R0:W1:Y:S02]  /*2e160*/  SHFL.IDX P6, R14, R13, R12, R11 ;  /* 0x0000000c0d0e7389 */ /* 0x00006400000c000b */
[----:B01----:R-:W-:Y:S01]  /*2e170*/  ENDCOLLECTIVE ;  /* 0x000000000000791b */ /* 0x003fe20003800000 */
.L_x_833:
[----:B------:R-:W-:Y:S02]  /*2e180*/  SEL R2, R3, R36, P0 ;  /* 0x0000002403027207 */ /* 0x000fe40000000000 */
[----:B------:R-:W-:Y:S02]  /*2e190*/  SEL R3, R36, R3, P0 ;  /* 0x0000000324037207 */ /* 0x000fe40000000000 */
[----:B------:R-:W-:Y:S01]  /*2e1a0*/  MOV R13, R32 ;  /* 0x00000020000d7202 */ /* 0x000fe20000000f00 */
[----:B------:R-:W-:-:S07]  /*2e1b0*/  IMAD.MOV.U32 R21, RZ, RZ, R14 ;  /* 0x000000ffff157224 */ /* 0x000fce00078e000e */
[----:B------:R-:W-:Y:S05]  /*2e1c0*/  WARPSYNC.COLLECTIVE R15, `(.L_x_834) ;  /* 0x000000000f087348 */ /* 0x000fea0003c00000 */
[----:B------:R0:W1:Y:S02]  /*2e1d0*/  SHFL.IDX P6, R14, R13, R12, R11 ;  /* 0x0000000c0d0e7389 */ /* 0x00006400000c000b */
[----:B01----:R-:W-:Y:S01]  /*2e1e0*/  ENDCOLLECTIVE ;  /* 0x000000000000791b */ /* 0x003fe20003800000 */
.L_x_834:
[----:B------:R-:W-:Y:S02]  /*2e1f0*/  IMAD.MOV.U32 R13, RZ, RZ, R121 ;  /* 0x000000ffff0d7224 */ /* 0x000fe400078e0079 */
[----:B------:R-:W-:Y:S02]  /*2e200*/  IMAD.MOV.U32 R12, RZ, RZ, R6 ;  /* 0x000000ffff0c7224 */ /* 0x000fe400078e0006 */
[----:B------:R-:W-:-:S07]  /*2e210*/  IMAD.MOV.U32 R37, RZ, RZ, R14 ;  /* 0x000000ffff257224 */ /* 0x000fce00078e000e */
[----:B------:R-:W-:Y:S05]  /*2e220*/  WARPSYNC.COLLECTIVE R15, `(.L_x_835) ;  /* 0x000000000f087348 */ /* 0x000fea0003c00000 */
[----:B------:R0:W1:Y:S02]  /*2e230*/  SHFL.IDX P6, R14, R13, R12, R11 ;  /* 0x0000000c0d0e7389 */ /* 0x00006400000c000b */
[----:B01----:R-:W-:Y:S01]  /*2e240*/  ENDCOLLECTIVE ;  /* 0x000000000000791b */ /* 0x003fe20003800000 */
.L_x_835:
[----:B------:R-:W-:Y:S01]  /*2e250*/  IMAD.MOV.U32 R13, RZ, RZ, R113 ;  /* 0x000000ffff0d7224 */ /* 0x000fe200078e0071 */
[----:B------:R-:W-:-:S07]  /*2e260*/  MOV R32, R14 ;  /* 0x0000000e00207202 */ /* 0x000fce0000000f00 */
[----:B------:R-:W-:Y:S05]  /*2e270*/  WARPSYNC.COLLECTIVE R15, `(.L_x_836) ;  /* 0x000000000f087348 */ /* 0x000fea0003c00000 */
[----:B------:R0:W1:Y:S02]  /*2e280*/  SHFL.IDX P6, R14, R13, R12, R11 ;  /* 0x0000000c0d0e7389 */ /* 0x00006400000c000b */
[----:B01----:R-:W-:Y:S01]  /*2e290*/  ENDCOLLECTIVE ;  /* 0x000000000000791b */ /* 0x003fe20003800000 */
.L_x_836:
        /* <DEDUP_REMOVED lines=8> */
.L_x_837:
[----:B------:R-:W-:Y:S02]  /*2e320*/  SEL R36, R37, R80, P0 ;  /* 0x0000005025247207 */ /* 0x000fe40000000000 */
[----:B------:R-:W-:Y:S01]  /*2e330*/  SEL R37, R80, R37, P0 ;  /* 0x0000002550257207 */ /* 0x000fe20000000000 */
[----:B------:R-:W-:Y:S02]  /*2e340*/  IMAD.MOV.U32 R13, RZ, RZ, R66 ;  /* 0x000000ffff0d7224 */ /* 0x000fe400078e0042 */
[----:B------:R-:W-:-:S07]  /*2e350*/  IMAD.MOV.U32 R39, RZ, RZ, R14 ;  /* 0x000000ffff277224 */ /* 0x000fce00078e000e */
[----:B------:R-:W-:Y:S05]  /*2e360*/  WARPSYNC.COLLECTIVE R15, `(.L_x_838) ;  /* 0x000000000f087348 */ /* 0x000fea0003c00000 */
[----:B------:R0:W1:Y:S02]  /*2e370*/  SHFL.IDX P6, R14, R13, R12, R11 ;  /* 0x0000000c0d0e7389 */ /* 0x00006400000c000b */
[----:B01----:R-:W-:Y:S01]  /*2e380*/  ENDCOLLECTIVE ;  /* 0x000000000000791b */ /* 0x003fe20003800000 */
.L_x_838:
[----:B------:R-:W-:Y:S01]  /*2e390*/  MOV R13, R111 ;  /* 0x0000006f000d7202 */ /* 0x000fe20000000f00 */
[----:B------:R-:W-:Y:S02]  /*2e3a0*/  IMAD.MOV.U32 R12, RZ, RZ, R6 ;  /* 0x000000ffff0c7224 */ /* 0x000fe400078e0006 */
[----:B------:R-:W-:-:S07]  /*2e3b0*/  IMAD.MOV.U32 R41, RZ, RZ, R14 ;  /* 0x000000ffff297224 */ /* 0x000fce00078e000e */
[----:B------:R-:W-:Y:S05]  /*2e3c0*/  WARPSYNC.COLLECTIVE R15, `(.L_x_839) ;  /* 0x000000000f087348 */ /* 0x000fea0003c00000 */
[----:B------:R0:W1:Y:S02]  /*2e3d0*/  SHFL.IDX P6, R14, R13, R12, R11 ;  /* 0x0000000c0d0e7389 */ /* 0x00006400000c000b */
[----:B01----:R-:W-:Y:S01]  /*2e3e0*/  ENDCOLLECTIVE ;  /* 0x000000000000791b */ /* 0x003fe20003800000 */
.L_x_839:
[----:B------:R-:W-:Y:S02]  /*2e3f0*/  IMAD.MOV.U32 R13, RZ, RZ, R109 ;  /* 0x000000ffff0d7224 */ /* 0x000fe400078e006d */
[----:B------:R-:W-:-:S07]  /*2e400*/  IMAD.MOV.U32 R82, RZ, RZ, R14 ;  /* 0x000000ffff527224 */ /* 0x000fce00078e000e */
[----:B------:R-:W-:Y:S05]  /*2e410*/  WARPSYNC.COLLECTIVE R15, `(.L_x_840) ;  /* 0x000000000f087348 */ /* 0x000fea0003c00000 */
[----:B------:R0:W1:Y:S02]  /*2e420*/  SHFL.IDX P6, R14, R13, R12, R11 ;  /* 0x0000000c0d0e7389 */ /* 0x00006400000c000b */
[----:B01----:R-:W-:Y:S01]  /*2e430*/  ENDCOLLECTIVE ;  /* 0x000000000000791b */ /* 0x003fe20003800000 */
.L_x_840:
[----:B------:R-:W-:Y:S02]  /*2e440*/  IMAD.MOV.U32 R13, RZ, RZ, R60 ;  /* 0x000000ffff0d7224 */ /* 0x000fe400078e003c */
[----:B------:R-:W-:Y:S01]  /*2e450*/  IMAD.MOV.U32 R12, RZ, RZ, R5 ;  /* 0x000000ffff0c7224 */ /* 0x000fe200078e0005 */
[----:B------:R-:W-:-:S07]  /*2e460*/  MOV R84, R14 ;  /* 0x0000000e00547202 */ /* 0x000fce0000000f00 */
[----:B------:R-:W-:Y:S05]  /*2e470*/  WARPSYNC.COLLECTIVE R15, `(.L_x_841) ;  /* 0x000000000f087348 */ /* 0x000fea0003c00000 */
[----:B------:R0:W1:Y:S02]  /*2e480*/  SHFL.IDX P6, R14, R13, R12, R11 ;  /* 0x0000000c0d0e7389 */ /* 0x00006400000c000b */
[----:B01----:R-:W-:Y:S01]  /*2e490*/  ENDCOLLECTIVE ;  /* 0x000000000000791b */ /* 0x003fe20003800000 */
.L_x_841:
[----:B------:R-:W-:Y:S01]  /*2e4a0*/  MOV R13, R44 ;  /* 0x0000002c000d7202 */ /* 0x000fe20000000f00 */
[----:B------:R-:W-:-:S07]  /*2e4b0*/  IMAD.MOV.U32 R43, RZ, RZ, R14 ;  /* 0x000000ffff2b7224 */ /* 0x000fce00078e000e */
[----:B------:R-:W-:Y:S05]  /*2e4c0*/  WARPSYNC.COLLECTIVE R15, `(.L_x_842) ;  /* 0x000000000f087348 */ /* 0x000fea0003c00000 */
[----:B------:R0:W1:Y:S02]  /*2e4d0*/  SHFL.IDX P6, R14, R13, R12, R11 ;  /* 0x0000000c0d0e7389 */ /* 0x00006400000c000b */
[----:B01----:R-:W-:Y:S01]  /*2e4e0*/  ENDCOLLECTIVE ;  /* 0x000000000000791b */ /* 0x003fe20003800000 */
.L_x_842:
[----:B------:R-:W-:Y:S02]  /*2e4f0*/  IMAD.MOV.U32 R13, RZ, RZ, R97 ;  /* 0x000000ffff0d7224 */ /* 0x000fe400078e0061 */
[----:B------:R-:W-:Y:S02]  /*2e500*/  IMAD.MOV.U32 R12, RZ, RZ, R6 ;  /* 0x000000ffff0c7224 */ /* 0x000fe400078e0006 */
[----:B------:R-:W-:-:S07]  /*2e510*/  IMAD.MOV.U32 R45, RZ, RZ, R14 ;  /* 0x000000ffff2d7224 */ /* 0x000fce00078e000e */
[----:B------:R-:W-:Y:S05]  /*2e520*/  WARPSYNC.COLLECTIVE R15, `(.L_x_843) ;  /* 0x000000000f087348 */ /* 0x000fea0003c00000 */
[----:B------:R0:W1:Y:S02]  /*2e530*/  SHFL.IDX P6, R14, R13, R12, R11 ;  /* 0x0000000c0d0e7389 */ /* 0x00006400000c000b */
[----:B01----:R-:W-:Y:S01]  /*2e540*/  ENDCOLLECTIVE ;  /* 0x000000000000791b */ /* 0x003fe20003800000 */
.L_x_843:
[----:B------:R-:W-:Y:S01]  /*2e550*/  IMAD.MOV.U32 R13, RZ, RZ, R93 ;  /* 0x000000ffff0d7224 */ /* 0x000fe200078e005d */
[----:B------:R-:W-:-:S07]  /*2e560*/  MOV R60, R14 ;  /* 0x0000000e003c7202 */ /* 0x000fce0000000f00 */
[----:B------:R-:W-:Y:S05]  /*2e570*/  WARPSYNC.COLLECTIVE R15, `(.L_x_844) ;  /* 0x000000000f087348 */ /* 0x000fea0003c00000 */
[----:B------:R0:W1:Y:S02]  /*2e580*/  SHFL.IDX P6, R14, R13, R12, R11 ;  /* 0x0000000c0d0e7389 */ /* 0x00006400000c000b */
[----:B01----:R-:W-:Y:S01]  /*2e590*/  ENDCOLLECTIVE ;  /* 0x000000000000791b */ /* 0x003fe20003800000 */
.L_x_844:
[----:B------:R-:W-:Y:S01]  /*2e5a0*/  IMAD.MOV.U32 R13, RZ, RZ, R46 ;  /* 0x000000ffff0d7224 */ /* 0x000fe200078e002e */
[----:B------:R-:W-:Y:S01]  /*2e5b0*/  MOV R12, R5 ;  /* 0x00000005000c7202 */ /* 0x000fe20000000f00 */
[----:B------:R-:W-:-:S07]  /*2e5c0*/  IMAD.MOV.U32 R108, RZ, RZ, R14 ;  /* 0x000000ffff6c7224 */ /* 0x000fce00078e000e */
[----:B------:R-:W-:Y:S05]  /*2e5d0*/  WARPSYNC.COLLECTIVE R15, `(.L_x_845) ;  /* 0x000000000f087348 */ /* 0x000fea0003c00000 */
[----:B------:R0:W1:Y:S02]  /*2e5e0*/  SHFL.IDX P6, R14, R13, R12, R11 ;  /* 0x0000000c0d0e7389 */ /* 0x00006400000c000b */
[----:B01----:R-:W-:Y:S01]  /*2e5f0*/  ENDCOLLECTIVE ;  /* 0x000000000000791b */ /* 0x003fe20003800000 */
.L_x_845:
[----:B------:R-:W-:Y:S02]  /*2e600*/  SEL R44, R45, R108, P0 ;  /* 0x0000006c2d2c7207 */ /* 0x000fe40000000000 */
[----:B------:R-:W-:Y:S01]  /*2e610*/  SEL R45, R108, R45, P0 ;  /* 0x0000002d6c2d7207 */ /* 0x000fe20000000000 */
[----:B------:R-:W-:Y:S01]  /*2e620*/  IMAD.MOV.U32 R13, RZ, RZ, R42 ;  /* 0x000000ffff0d7224 */ /* 0x000fe200078e002a */
[----:B------:R-:W-:Y:S02]  /*2e630*/  SEL R42, R43, R60, P0 ;  /* 0x0000003c2b2a7207 */ /* 0x000fe40000000000 */
[----:B------:R-:W-:Y:S01]  /*2e640*/  SEL R43, R60, R43, P0 ;  /* 0x0000002b3c2b7207 */ /* 0x000fe20000000000 */
[----:B------:R-:W-:-:S07]  /*2e650*/  IMAD.MOV.U32 R47, RZ, RZ, R14 ;  /* 0x000000ffff2f7224 */ /* 0x000fce00078e000e */
[----:B------:R-:W-:Y:S05]  /*2e660*/  WARPSYNC.COLLECTIVE R15, `(.L_x_846) ;  /* 0x000000000f087348 */ /* 0x000fea0003c00000 */
[----:B------:R0:W1:Y:S02]  /*2e670*/  SHFL.IDX P6, R14, R13, R12, R11 ;  /* 0x0000000c0d0e7389 */ /* 0x00006400000c000b */
[----:B01----:R-:W-:Y:S01]  /*2e680*/  ENDCOLLECTIVE ;  /* 0x000000000000791b */ /* 0x003fe20003800000 */
.L_x_846:
[----:B------:R-:W-:Y:S01]  /*2e690*/  MOV R13, R91 ;  /* 0x0000005b000d7202 */ /* 0x000fe20000000f00 */
[----:B------:R-:W-:Y:S02]  /*2e6a0*/  IMAD.MOV.U32 R12, RZ, RZ, R6 ;  /* 0x000000ffff0c7224 */ /* 0x000fe400078e0006 */
[----:B------:R-:W-:-:S07]  /*2e6b0*/  IMAD.MOV.U32 R79, RZ, RZ, R14 ;  /* 0x000000ffff4f7224 */ /* 0x000fce00078e000e */
[----:B------:R-:W-:Y:S05]  /*2e6c0*/  WARPSYNC.COLLECTIVE R15, `(.L_x_847) ;  /* 0x000000000f087348 */ /* 0x000fea0003c00000 */
[----:B------:R0:W1:Y:S02]  /*2e6d0*/  SHFL.IDX P6, R14, R13, R12, R11 ;  /* 0x0000000c0d0e7389 */ /* 0x00006400000c000b */
[----:B01----:R-:W-:Y:S01]  /*2e6e0*/  ENDCOLLECTIVE ;  /* 0x000000000000791b */ /* 0x003fe20003800000 */
.L_x_847:
[----:B------:R-:W-:Y:S02]  /*2e6f0*/  IMAD.MOV.U32 R13, RZ, RZ, R87 ;  /* 0x000000ffff0d7224 */ /* 0x000fe400078e0057 */
[----:B------:R-:W-:-:S07]  /*2e700*/  IMAD.MOV.U32 R110, RZ, RZ, R14 ;  /* 0x000000ffff6e7224 */ /* 0x000fce00078e000e */
[----:B------:R-:W-:Y:S05]  /*2e710*/  WARPSYNC.COLLECTIVE R15, `(.L_x_848) ;  /* 0x000000000f087348 */ /* 0x000fea0003c00000 */
[----:B------:R0:W1:Y:S02]  /*2e720*/  SHFL.IDX P6, R14, R13, R12, R11 ;  /* 0x0000000c0d0e7389 */ /* 0x00006400000c000b */
[----:B01----:R-:W-:Y:S01]  /*2e730*/  ENDCOLLECTIVE ;  /* 0x000000000000791b */ /* 0x003fe20003800000 */
.L_x_848:
        /* <DEDUP_REMOVED lines=8> */
.L_x_849:
[----:B------:R-:W-:Y:S02]  /*2e7c0*/  SEL R48, R79, R112, P0 ;  /* 0x000000704f307207 */ /* 0x000fe40000000000 */
[----:B------:R-:W-:Y:S02]  /*2e7d0*/  SEL R79, R112, R79, P0 ;  /* 0x0000004f704f7207 */ /* 0x000fe40000000000 */
[----:B------:R-:W-:Y:S02]  /*2e7e0*/  MOV R13, R40 ;  /* 0x00000028000d7202 */ /* 0x000fe40000000f00 */
[----:B------:R-:W-:Y:S02]  /*2e7f0*/  SEL R40, R41, R84, P0 ;  /* 0x0000005429287207 */ /* 0x000fe40000000000 */
[----:B------:R-:W-:Y:S01]  /*2e800*/  SEL R41, R84, R41, P0 ;  /* 0x0000002954297207 */ /* 0x000fe20000000000 */
[----:B------:R-:W-:-:S07]  /*2e810*/  IMAD.MOV.U32 R81, RZ, RZ, R14 ;  /* 0x000000ffff517224 */ /* 0x000fce00078e000e */
[----:B------:R-:W-:Y:S05]  /*2e820*/  WARPSYNC.COLLECTIVE R15, `(.L_x_850) ;  /* 0x000000000f087348 */ /* 0x000fea0003c00000 */
[----:B------:R0:W1:Y:S02]  /*2e830*/  SHFL.IDX P6, R14, R13, R12, R11 ;  /* 0x0000000c0d0e7389 */ /* 0x00006400000c000b */
[----:B01----:R-:W-:Y:S01]  /*2e840*/  ENDCOLLECTIVE ;  /* 0x000000000000791b */ /* 0x003fe20003800000 */
.L_x_850:
[----:B------:R-:W-:Y:S02]  /*2e850*/  IMAD.MOV.U32 R13, RZ, RZ, R73 ;  /* 0x000000ffff0d7224 */ /* 0x000fe400078e0049 */
[----:B------:R-:W-:Y:S02]  /*2e860*/  IMAD.MOV.U32 R12, RZ, RZ, R6 ;  /* 0x000000ffff0c7224 */ /* 0x000fe400078e0006 */
[----:B------:R-:W-:-:S07]  /*2e870*/  IMAD.MOV.U32 R83, RZ, RZ, R14 ;  /* 0x000000ffff537224 */ /* 0x000fce00078e000e */
[----:B------:R-:W-:Y:S05]  /*2e880*/  WARPSYNC.COLLECTIVE R15, `(.L_x_851) ;  /* 0x000000000f087348 */ /* 0x000fea0003c00000 */
[----:B------:R0:W1:Y:S02]  /*2e890*/  SHFL.IDX P6, R14, R13, R12, R11 ;  /* 0x0000000c0d0e7389 */ /* 0x00006400000c000b */
[----:B01----:R-:W-:Y:S01]  /*2e8a0*/  ENDCOLLECTIVE ;  /* 0x000000000000791b */ /* 0x003fe20003800000 */
.L_x_851:
[----:B------:R-:W-:Y:S01]  /*2e8b0*/  IMAD.MOV.U32 R13, RZ, RZ, R71 ;  /* 0x000000ffff0d7224 */ /* 0x000fe200078e0047 */
[----:B------:R-:W-:-:S07]  /*2e8c0*/  MOV R114, R14 ;  /* 0x0000000e00727202 */ /* 0x000fce0000000f00 */
[----:B------:R-:W-:Y:S05]  /*2e8d0*/  WARPSYNC.COLLECTIVE R15, `(.L_x_852) ;  /* 0x000000000f087348 */ /* 0x000fea0003c00000 */
[----:B------:R0:W1:Y:S02]  /*2e8e0*/  SHFL.IDX P6, R14, R13, R12, R11 ;  /* 0x0000000c0d0e7389 */ /* 0x00006400000c000b */
[----:B01----:R-:W-:Y:S01]  /*2e8f0*/  ENDCOLLECTIVE ;  /* 0x000000000000791b */ /* 0x003fe20003800000 */
.L_x_852:
[----:B------:R-:W-:Y:S02]  /*2e900*/  SEL R80, R81, R114, P0 ;  /* 0x0000007251507207 */ /* 0x000fe40000000000 */
[----:B------:R-:W-:Y:S01]  /*2e910*/  SEL R81, R114, R81, P0 ;  /* 0x0000005172517207 */ /* 0x000fe20000000000 */
[----:B------:R-:W-:Y:S01]  /*2e920*/  IMAD.MOV.U32 R13, RZ, RZ, R38 ;  /* 0x000000ffff0d7224 */ /* 0x000fe200078e0026 */
[----:B------:R-:W-:Y:S02]  /*2e930*/  MOV R12, R5 ;  /* 0x00000005000c7202 */ /* 0x000fe40000000f00 */
[----:B------:R-:W-:Y:S02]  /*2e940*/  SEL R38, R39, R82, P0 ;  /* 0x0000005227267207 */ /* 0x000fe40000000000 */
[----:B------:R-:W-:Y:S01]  /*2e950*/  SEL R39, R82, R39, P0 ;  /* 0x0000002752277207 */ /* 0x000fe20000000000 */
[----:B------:R-:W-:-:S07]  /*2e960*/  IMAD.MOV.U32 R116, RZ, RZ, R14 ;  /* 0x000000ffff747224 */ /* 0x000fce00078e000e */
[----:B------:R-:W-:Y:S05]  /*2e970*/  WARPSYNC.COLLECTIVE R15, `(.L_x_853) ;  /* 0x000000000f087348 */ /* 0x000fea0003c00000 */
[----:B------:R0:W1:Y:S02]  /*2e980*/  SHFL.IDX P6, R14, R13, R12, R11 ;  /* 0x0000000c0d0e7389 */ /* 0x00006400000c000b */
[----:B01----:R-:W-:Y:S01]  /*2e990*/  ENDCOLLECTIVE ;  /* 0x000000000000791b */ /* 0x003fe20003800000 */
.L_x_853:
[----:B------:R-:W-:Y:S02]  /*2e9a0*/  SEL R82, R83, R116, P0 ;  /* 0x0000007453527207 */ /* 0x000fe40000000000 */
[----:B------:R-:W-:Y:S01]  /*2e9b0*/  SEL R83, R116, R83, P0 ;  /* 0x0000005374537207 */ /* 0x000fe20000000000 */
[----:B------:R-:W-:Y:S02]  /*2e9c0*/  IMAD.MOV.U32 R13, RZ, RZ, R50 ;  /* 0x000000ffff0d7224 */ /* 0x000fe400078e0032 */
[----:B------:R-:W-:-:S07]  /*2e9d0*/  IMAD.MOV.U32 R85, RZ, RZ, R14 ;  /* 0x000000ffff557224 */ /* 0x000fce00078e000e */
[----:B------:R-:W-:Y:S05]  /*2e9e0*/  WARPSYNC.COLLECTIVE R15, `(.L_x_854) ;  /* 0x000000000f087348 */ /* 0x000fea0003c00000 */
[----:B------:R0:W1:Y:S02]  /*2e9f0*/  SHFL.IDX P6, R14, R13, R12, R11 ;  /* 0x0000000c0d0e7389 */ /* 0x00006400000c000b */
[----:B01----:R-:W-:Y:S01]  /*2ea00*/  ENDCOLLECTIVE ;  /* 0x000000000000791b */ /* 0x003fe20003800000 */
.L_x_854:
[----:B------:R-:W-:Y:S01]  /*2ea10*/  MOV R13, R69 ;  /* 0x00000045000d7202 */ /* 0x000fe20000000f00 */
[----:B------:R-:W-:Y:S02]  /*2ea20*/  IMAD.MOV.U32 R12, RZ, RZ, R6 ;  /* 0x000000ffff0c7224 */ /* 0x000fe400078e0006 */
[----:B------:R-:W-:-:S07]  /*2ea30*/  IMAD.MOV.U32 R50, RZ, RZ, R14 ;  /* 0x000000ffff327224 */ /* 0x000fce00078e000e */
[----:B------:R-:W-:Y:S05]  /*2ea40*/  WARPSYNC.COLLECTIVE R15, `(.L_x_855) ;  /* 0x000000000f087348 */ /* 0x000fea0003c00000 */
[----:B------:R0:W1:Y:S02]  /*2ea50*/  SHFL.IDX P6, R14, R13, R12, R11 ;  /* 0x0000000c0d0e7389 */ /* 0x00006400000c000b */
[----:B01----:R-:W-:Y:S01]  /*2ea60*/  ENDCOLLECTIVE ;  /* 0x000000000000791b */ /* 0x003fe20003800000 */
.L_x_855:
[----:B------:R-:W-:Y:S02]  /*2ea70*/  IMAD.MOV.U32 R13, RZ, RZ, R63 ;  /* 0x000000ffff0d7224 */ /* 0x000fe400078e003f */
[----:B------:R-:W-:-:S07]  /*2ea80*/  IMAD.MOV.U32 R118, RZ, RZ, R14 ;  /* 0x000000ffff767224 */ /* 0x000fce00078e000e */
[----:B------:R-:W-:Y:S05]  /*2ea90*/  WARPSYNC.COLLECTIVE R15, `(.L_x_856) ;  /* 0x000000000f087348 */ /* 0x000fea0003c00000 */
[----:B------:R0:W1:Y:S02]  /*2eaa0*/  SHFL.IDX P6, R14, R13, R12, R11 ;  /* 0x0000000c0d0e7389 */ /* 0x00006400000c000b */
[----:B01----:R-:W-:Y:S01]  /*2eab0*/  ENDCOLLECTIVE ;  /* 0x000000000000791b */ /* 0x003fe20003800000 */
.L_x_856:
        /* <DEDUP_REMOVED lines=8> */
.L_x_857:
[----:B------:R-:W-:Y:S01]  /*2eb40*/  MOV R13, R54 ;  /* 0x00000036000d7202 */ /* 0x000fe20000000f00 */
[----:B------:R-:W-:-:S07]  /*2eb50*/  IMAD.MOV.U32 R52, RZ, RZ, R14 ;  /* 0x000000ffff347224 */ /* 0x000fce00078e000e */
[----:B------:R-:W-:Y:S05]  /*2eb60*/  WARPSYNC.COLLECTIVE R15, `(.L_x_858) ;  /* 0x000000000f087348 */ /* 0x000fea0003c00000 */
[----:B------:R0:W1:Y:S02]  /*2eb70*/  SHFL.IDX P6, R14, R13, R12, R11 ;  /* 0x0000000c0d0e7389 */ /* 0x00006400000c000b */
[----:B01----:R-:W-:Y:S01]  /*2eb80*/  ENDCOLLECTIVE ;  /* 0x000000000000791b */ /* 0x003fe20003800000 */
.L_x_858:
[----:B------:R-:W-:Y:S02]  /*2eb90*/  IMAD.MOV.U32 R13, RZ, RZ, R61 ;  /* 0x000000ffff0d7224 */ /* 0x000fe400078e003d */
[----:B------:R-:W-:Y:S02]  /*2eba0*/  IMAD.MOV.U32 R12, RZ, RZ, R6 ;  /* 0x000000ffff0c7224 */ /* 0x000fe400078e0006 */
[----:B------:R-:W-:-:S07]  /*2ebb0*/  IMAD.MOV.U32 R54, RZ, RZ, R14 ;  /* 0x000000ffff367224 */ /* 0x000fce00078e000e */
[----:B------:R-:W-:Y:S05]  /*2ebc0*/  WARPSYNC.COLLECTIVE R15, `(.L_x_859) ;  /* 0x000000000f087348 */ /* 0x000fea0003c00000 */
[----:B------:R0:W1:Y:S02]  /*2ebd0*/  SHFL.IDX P6, R14, R13, R12, R11 ;  /* 0x0000000c0d0e7389 */ /* 0x00006400000c000b */
[----:B01----:R-:W-:Y:S01]  /*2ebe0*/  ENDCOLLECTIVE ;  /* 0x000000000000791b */ /* 0x003fe20003800000 */
.L_x_859:
[----:B------:R-:W-:Y:S01]  /*2ebf0*/  IMAD.MOV.U32 R13, RZ, RZ, R57 ;  /* 0x000000ffff0d7224 */ /* 0x000fe200078e0039 */
[----:B------:R-:W-:-:S07]  /*2ec00*/  MOV R61, R14 ;  /* 0x0000000e003d7202 */ /* 0x000fce0000000f00 */
[----:B------:R-:W-:Y:S05]  /*2ec10*/  WARPSYNC.COLLECTIVE R15, `(.L_x_860) ;  /* 0x000000000f087348 */ /* 0x000fea0003c00000 */
[----:B------:R0:W1:Y:S02]  /*2ec20*/  SHFL.IDX P6, R14, R13, R12, R11 ;  /* 0x0000000c0d0e7389 */ /* 0x00006400000c000b */
[----:B01----:R-:W-:Y:S01]  /*2ec30*/  ENDCOLLECTIVE ;  /* 0x000000000000791b */ /* 0x003fe20003800000 */
.L_x_860:
[----:B------:R-:W-:Y:S01]  /*2ec40*/  IMAD.MOV.U32 R13, RZ, RZ, R56 ;  /* 0x000000ffff0d7224 */ /* 0x000fe200078e0038 */
[----:B------:R-:W-:Y:S01]  /*2ec50*/  MOV R12, R5 ;  /* 0x00000005000c7202 */ /* 0x000fe20000000f00 */
[----:B------:R-:W-:-:S07]  /*2ec60*/  IMAD.MOV.U32 R57, RZ, RZ, R14 ;  /* 0x000000ffff397224 */ /* 0x000fce00078e000e */
[----:B------:R-:W-:Y:S05]  /*2ec70*/  WARPSYNC.COLLECTIVE R15, `(.L_x_861) ;  /* 0x000000000f087348 */ /* 0x000fea0003c00000 */
[----:B------:R0:W1:Y:S02]  /*2ec80*/  SHFL.IDX P6, R14, R13, R12, R11 ;  /* 0x0000000c0d0e7389 */ /* 0x00006400000c000b */
[----:B01----:R-:W-:Y:S01]  /*2ec90*/  ENDCOLLECTIVE ;  /* 0x000000000000791b */ /* 0x003fe20003800000 */
.L_x_861:
[----:B------:R-:W-:Y:S02]  /*2eca0*/  IMAD.MOV.U32 R13, RZ, RZ, R64 ;  /* 0x000000ffff0d7224 */ /* 0x000fe400078e0040 */
[----:B------:R-:W-:-:S07]  /*2ecb0*/  IMAD.MOV.U32 R56, RZ, RZ, R14 ;  /* 0x000000ffff387224 */ /* 0x000fce00078e000e */
[----:B------:R-:W-:Y:S05]  /*2ecc0*/  WARPSYNC.COLLECTIVE R15, `(.L_x_862) ;  /* 0x000000000f087348 */ /* 0x000fea0003c00000 */
[----:B------:R0:W1:Y:S02]  /*2ecd0*/  SHFL.IDX P6, R14, R13, R12, R11 ;  /* 0x0000000c0d0e7389 */ /* 0x00006400000c000b */
[----:B01----:R-:W-:Y:S01]  /*2ece0*/  ENDCOLLECTIVE ;  /* 0x000000000000791b */ /* 0x003fe20003800000 */
.L_x_862:
[----:B------:R-:W-:Y:S01]  /*2ecf0*/  MOV R13, R49 ;  /* 0x00000031000d7202 */ /* 0x000fe20000000f00 */
[----:B------:R-:W-:Y:S01]  /*2ed00*/  IMAD.MOV.U32 R12, RZ, RZ, R6 ;  /* 0x000000ffff0c7224 */ /* 0x000fe200078e0006 */
[----:B------:R-:W-:Y:S02]  /*2ed10*/  SEL R49, R50, R63, P0 ;  /* 0x0000003f32317207 */ /* 0x000fe40000000000 */
[----:B------:R-:W-:Y:S01]  /*2ed20*/  SEL R50, R63, R50, P0 ;  /* 0x000000323f327207 */ /* 0x000fe20000000000 */
[----:B------:R-:W-:-:S07]  /*2ed30*/  IMAD.MOV.U32 R64, RZ, RZ, R14 ;  /* 0x000000ffff407224 */ /* 0x000fce00078e000e */
[----:B------:R-:W-:Y:S05]  /*2ed40*/  WARPSYNC.COLLECTIVE R15, `(.L_x_863) ;  /* 0x000000000f087348 */ /* 0x000fea0003c00000 */
[----:B------:R0:W1:Y:S02]  /*2ed50*/  SHFL.IDX P6, R14, R13, R12, R11 ;  /* 0x0000000c0d0e7389 */ /* 0x00006400000c000b */
[----:B01----:R-:W-:Y:S01]  /*2ed60*/  ENDCOLLECTIVE ;  /* 0x000000000000791b */ /* 0x003fe20003800000 */
.L_x_863:
[----:B------:R-:W-:Y:S01]  /*2ed70*/  IMAD.MOV.U32 R13, RZ, RZ, R51 ;  /* 0x000000ffff0d7224 */ /* 0x000fe200078e0033 */
[----:B------:R-:W-:Y:S02]  /*2ed80*/  SEL R51, R52, R61, P0 ;  /* 0x0000003d34337207 */ /* 0x000fe40000000000 */
[----:B------:R-:W-:Y:S01]  /*2ed90*/  SEL R52, R61, R52, P0 ;  /* 0x000000343d347207 */ /* 0x000fe20000000000 */
[----:B------:R-:W-:-:S07]  /*2eda0*/  IMAD.MOV.U32 R109, RZ, RZ, R14 ;  /* 0x000000ffff6d7224 */ /* 0x000fce00078e000e */
[----:B------:R-:W-:Y:S05]  /*2edb0*/  WARPSYNC.COLLECTIVE R15, `(.L_x_864) ;  /* 0x000000000f087348 */ /* 0x000fea0003c00000 */
[----:B------:R0:W1:Y:S02]  /*2edc0*/  SHFL.IDX P6, R14, R13, R12, R11 ;  /* 0x0000000c0d0e7389 */ /* 0x00006400000c000b */
[----:B01----:R-:W-:Y:S01]  /*2edd0*/  ENDCOLLECTIVE ;  /* 0x000000000000791b */ /* 0x003fe20003800000 */
.L_x_864:
[----:B------:R-:W-:Y:S02]  /*2ede0*/  IMAD.MOV.U32 R13, RZ, RZ, R28 ;  /* 0x000000ffff0d7224 */ /* 0x000fe400078e001c */
[----:B------:R-:W-:Y:S01]  /*2edf0*/  IMAD.MOV.U32 R12, RZ, RZ, R5 ;  /* 0x000000ffff0c7224 */ /* 0x000fe200078e0005 */
[----:B------:R-:W-:-:S07]  /*2ee00*/  MOV R97, R14 ;  /* 0x0000000e00617202 */ /* 0x000fce0000000f00 */
[----:B------:R-:W-:Y:S05]  /*2ee10*/  WARPSYNC.COLLECTIVE R15, `(.L_x_865) ;  /* 0x000000000f087348 */ /* 0x000fea0003c00000 */
[----:B------:R0:W1:Y:S02]  /*2ee20*/  SHFL.IDX P6, R14, R13, R12, R11 ;  /* 0x0000000c0d0e7389 */ /* 0x00006400000c000b */
[----:B01----:R-:W-:Y:S01]  /*2ee30*/  ENDCOLLECTIVE ;  /* 0x000000000000791b */ /* 0x003fe20003800000 */
.L_x_865:
[----:B------:R-:W-:Y:S01]  /*2ee40*/  MOV R13, R30 ;  /* 0x0000001e000d7202 */ /* 0x000fe20000000f00 */
[----:B------:R-:W-:-:S07]  /*2ee50*/  IMAD.MOV.U32 R66, RZ, RZ, R14 ;  /* 0x000000ffff427224 */ /* 0x000fce00078e000e */
[----:B------:R-:W-:Y:S05]  /*2ee60*/  WARPSYNC.COLLECTIVE R15, `(.L_x_866) ;  /* 0x000000000f087348 */ /* 0x000fea0003c00000 */
[----:B------:R0:W1:Y:S02]  /*2ee70*/  SHFL.IDX P6, R14, R13, R12, R11 ;  /* 0x0000000c0d0e7389 */ /* 0x00006400000c000b */
[----:B01----:R-:W-:Y:S01]  /*2ee80*/  ENDCOLLECTIVE ;  /* 0x000000000000791b */ /* 0x003fe20003800000 */
.L_x_866:
[----:B------:R-:W-:Y:S02]  /*2ee90*/  IMAD.MOV.U32 R13, RZ, RZ, R29 ;  /* 0x000000ffff0d7224 */ /* 0x000fe400078e001d */
[----:B------:R-:W-:Y:S02]  /*2eea0*/  IMAD.MOV.U32 R12, RZ, RZ, R6 ;  /* 0x000000ffff0c7224 */ /* 0x000fe400078e0006 */
[----:B------:R-:W-:-:S07]  /*2eeb0*/  IMAD.MOV.U32 R68, RZ, RZ, R14 ;  /* 0x000000ffff447224 */ /* 0x000fce00078e000e */
[----:B------:R-:W-:Y:S05]  /*2eec0*/  WARPSYNC.COLLECTIVE R15, `(.L_x_867) ;  /* 0x000000000f087348 */ /* 0x000fea0003c00000 */
[----:B------:R0:W1:Y:S02]  /*2eed0*/  SHFL.IDX P6, R14, R13, R12, R11 ;  /* 0x0000000c0d0e7389 */ /* 0x00006400000c000b */
[----:B01----:R-:W-:Y:S01]  /*2eee0*/  ENDCOLLECTIVE ;  /* 0x000000000000791b */ /* 0x003fe20003800000 */
.L_x_867:
[----:B------:R-:W-:Y:S01]  /*2eef0*/  IMAD.MOV.U32 R13, RZ, RZ, R27 ;  /* 0x000000ffff0d7224 */ /* 0x000fe200078e001b */
[----:B------:R-:W-:-:S07]  /*2ef00*/  MOV R29, R14 ;  /* 0x0000000e001d7202 */ /* 0x000fce0000000f00 */
[----:B------:R-:W-:Y:S05]  /*2ef10*/  WARPSYNC.COLLECTIVE R15, `(.L_x_868) ;  /* 0x000000000f087348 */ /* 0x000fea0003c00000 */
[----:B------:R0:W1:Y:S02]  /*2ef20*/  SHFL.IDX P6, R14, R13, R12, R11 ;  /* 0x0000000c0d0e7389 */ /* 0x00006400000c000b */
[----:B01----:R-:W-:Y:S01]  /*2ef30*/  ENDCOLLECTIVE ;  /* 0x000000000000791b */ /* 0x003fe20003800000 */
.L_x_868:
        /* <DEDUP_REMOVED lines=8> */
.L_x_869:
[----:B------:R-:W-:Y:S02]  /*2efc0*/  SEL R67, R68, R27, P0 ;  /* 0x0000001b44437207 */ /* 0x000fe40000000000 */
[----:B------:R-:W-:Y:S01]  /*2efd0*/  SEL R68, R27, R68, P0 ;  /* 0x000000441b447207 */ /* 0x000fe20000000000 */
[----:B------:R-:W-:Y:S02]  /*2efe0*/  IMAD.MOV.U32 R13, RZ, RZ, R26 ;  /* 0x000000ffff0d7224 */ /* 0x000fe400078e001a */
[----:B------:R-:W-:-:S07]  /*2eff0*/  IMAD.MOV.U32 R70, RZ, RZ, R14 ;  /* 0x000000ffff467224 */ /* 0x000fce00078e000e */
[----:B------:R-:W-:Y:S05]  /*2f000*/  WARPSYNC.COLLECTIVE R15, `(.L_x_870) ;  /* 0x000000000f087348 */ /* 0x000fea0003c00000 */
[----:B------:R0:W1:Y:S02]  /*2f010*/  SHFL.IDX P6, R14, R13, R12, R11 ;  /* 0x0000000c0d0e7389 */ /* 0x00006400000c000b */
[----:B01----:R-:W-:Y:S01]  /*2f020*/  ENDCOLLECTIVE ;  /* 0x000000000000791b */ /* 0x003fe20003800000 */
.L_x_870:
[----:B------:R-:W-:Y:S01]  /*2f030*/  MOV R13, R33 ;  /* 0x00000021000d7202 */ /* 0x000fe20000000f00 */
[----:B------:R-:W-:Y:S02]  /*2f040*/  IMAD.MOV.U32 R12, RZ, RZ, R6 ;  /* 0x000000ffff0c7224 */ /* 0x000fe400078e0006 */
[----:B------:R-:W-:-:S07]  /*2f050*/  IMAD.MOV.U32 R72, RZ, RZ, R14 ;  /* 0x000000ffff487224 */ /* 0x000fce00078e000e */
[----:B------:R-:W-:Y:S05]  /*2f060*/  WARPSYNC.COLLECTIVE R15, `(.L_x_871) ;  /* 0x000000000f087348 */ /* 0x000fea0003c00000 */
[----:B------:R0:W1:Y:S02]  /*2f070*/  SHFL.IDX P6, R14, R13, R12, R11 ;  /* 0x0000000c0d0e7389 */ /* 0x00006400000c000b */
[----:B01----:R-:W-:Y:S01]  /*2f080*/  ENDCOLLECTIVE ;  /* 0x000000000000791b */ /* 0x003fe20003800000 */
.L_x_871:
[----:B------:R-:W-:Y:S02]  /*2f090*/  IMAD.MOV.U32 R13, RZ, RZ, R31 ;  /* 0x000000ffff0d7224 */ /* 0x000fe400078e001f */
[----:B------:R-:W-:-:S07]  /*2f0a0*/  IMAD.MOV.U32 R33, RZ, RZ, R14 ;  /* 0x000000ffff217224 */ /* 0x000fce00078e000e */
[----:B------:R-:W-:Y:S05]  /*2f0b0*/  WARPSYNC.COLLECTIVE R15, `(.L_x_872) ;  /* 0x000000000f087348 */ /* 0x000fea0003c00000 */
[----:B------:R0:W1:Y:S02]  /*2f0c0*/  SHFL.IDX P6, R14, R13, R12, R11 ;  /* 0x0000000c0d0e7389 */ /* 0x00006400000c000b */
[----:B01----:R-:W-:Y:S01]  /*2f0d0*/  ENDCOLLECTIVE ;  /* 0x000000000000791b */ /* 0x003fe20003800000 */
.L_x_872:
        /* <DEDUP_REMOVED lines=8> */
.L_x_873:
[----:B------:R-:W-:Y:S02]  /*2f160*/  SEL R71, R72, R31, P0 ;  /* 0x0000001f48477207 */ /* 0x000fe40000000000 */
[----:B------:R-:W-:Y:S02]  /*2f170*/  SEL R72, R31, R72, P0 ;  /* 0x000000481f487207 */ /* 0x000fe40000000000 */
[----:B------:R-:W-:Y:S01]  /*2f180*/  MOV R13, R10 ;  /* 0x0000000a000d7202 */ /* 0x000fe20000000f00 */
[----:B------:R-:W-:-:S07]  /*2f190*/  IMAD.MOV.U32 R86, RZ, RZ, R14 ;  /* 0x000000ffff567224 */ /* 0x000fce00078e000e */
[----:B------:R-:W-:Y:S05]  /*2f1a0*/  WARPSYNC.COLLECTIVE R15, `(.L_x_874) ;  /* 0x000000000f087348 */ /* 0x000fea0003c00000 */
[----:B------:R0:W1:Y:S02]  /*2f1b0*/  SHFL.IDX P6, R14, R13, R12, R11 ;  /* 0x0000000c0d0e7389 */ /* 0x00006400000c000b */
[----:B01----:R-:W-:Y:S01]  /*2f1c0*/  ENDCOLLECTIVE ;  /* 0x000000000000791b */ /* 0x003fe20003800000 */
.L_x_874:
[----:B------:R-:W-:Y:S01]  /*2f1d0*/  IMAD.MOV.U32 R13, RZ, RZ, R53 ;  /* 0x000000ffff0d7224 */ /* 0x000fe200078e0035 */
[----:B------:R-:W-:Y:S01]  /*2f1e0*/  SEL R53, R54, R57, P0 ;  /* 0x0000003936357207 */ /* 0x000fe20000000000 */
[----:B------:R-:W-:Y:S01]  /*2f1f0*/  IMAD.MOV.U32 R12, RZ, RZ, R6 ;  /* 0x000000ffff0c7224 */ /* 0x000fe200078e0006 */
[----:B------:R-:W-:Y:S02]  /*2f200*/  SEL R54, R57, R54, P0 ;  /* 0x0000003639367207 */ /* 0x000fe40000000000 */
[----:B------:R-:W-:Y:S02]  /*2f210*/  SEL R57, R64, R97, P0 ;  /* 0x0000006140397207 */ /* 0x000fe40000000000 */
[----:B------:R-:W-:Y:S01]  /*2f220*/  SEL R64, R97, R64, P0 ;  /* 0x0000004061407207 */ /* 0x000fe20000000000 */
[----:B------:R-:W-:Y:S02]  /*2f230*/  IMAD.MOV.U32 R97, RZ, RZ, RZ ;  /* 0x000000ffff617224 */ /* 0x000fe400078e00ff */
[----:B------:R-:W-:-:S07]  /*2f240*/  IMAD.MOV.U32 R90, RZ, RZ, R14 ;  /* 0x000000ffff5a7224 */ /* 0x000fce00078e000e */
[----:B------:R-:W-:Y:S05]  /*2f250*/  WARPSYNC.COLLECTIVE R15, `(.L_x_875) ;  /* 0x000000000f087348 */ /* 0x000fea0003c00000 */
[----:B------:R0:W1:Y:S02]  /*2f260*/  SHFL.IDX P6, R14, R13, R12, R11 ;  /* 0x0000000c0d0e7389 */ /* 0x00006400000c000b */
[----:B01----:R-:W-:Y:S01]  /*2f270*/  ENDCOLLECTIVE ;  /* 0x000000000000791b */ /* 0x003fe20003800000 */
.L_x_875:
[----:B------:R-:W-:Y:S01]  /*2f280*/  IMAD.MOV.U32 R13, RZ, RZ, R35 ;  /* 0x000000ffff0d7224 */ /* 0x000fe200078e0023 */
[----:B------:R-:W-:-:S07]  /*2f290*/  MOV R91, R14 ;  /* 0x0000000e005b7202 */ /* 0x000fce0000000f00 */
[----:B------:R-:W-:Y:S05]  /*2f2a0*/  WARPSYNC.COLLECTIVE R15, `(.L_x_876) ;  /* 0x000000000f087348 */ /* 0x000fea0003c00000 */
[----:B------:R0:W1:Y:S02]  /*2f2b0*/  SHFL.IDX P6, R14, R13, R12, R11 ;  /* 0x0000000c0d0e7389 */ /* 0x00006400000c000b */
[----:B01----:R-:W-:Y:S01]  /*2f2c0*/  ENDCOLLECTIVE ;  /* 0x000000000000791b */ /* 0x003fe20003800000 */
.L_x_876:
        /* <DEDUP_REMOVED lines=8> */
.L_x_877:
[----:B------:R-:W-:Y:S02]  /*2f350*/  SEL R87, R90, R35, P0 ;  /* 0x000000235a577207 */ /* 0x000fe40000000000 */
[----:B------:R-:W-:Y:S01]  /*2f360*/  SEL R90, R35, R90, P0 ;  /* 0x0000005a235a7207 */ /* 0x000fe20000000000 */
[----:B------:R-:W-:Y:S02]  /*2f370*/  IMAD.MOV.U32 R13, RZ, RZ, R94 ;  /* 0x000000ffff0d7224 */ /* 0x000fe400078e005e */
[----:B------:R-:W-:-:S07]  /*2f380*/  IMAD.MOV.U32 R92, RZ, RZ, R14 ;  /* 0x000000ffff5c7224 */ /* 0x000fce00078e000e */
[----:B------:R-:W-:Y:S05]  /*2f390*/  WARPSYNC.COLLECTIVE R15, `(.L_x_878) ;  /* 0x000000000f087348 */ /* 0x000fea0003c00000 */
[----:B------:R0:W1:Y:S02]  /*2f3a0*/  SHFL.IDX P6, R14, R13, R12, R11 ;  /* 0x0000000c0d0e7389 */ /* 0x00006400000c000b */
[----:B01----:R-:W-:Y:S01]  /*2f3b0*/  ENDCOLLECTIVE ;  /* 0x000000000000791b */ /* 0x003fe20003800000 */
.L_x_878:
        /* <DEDUP_REMOVED lines=8> */
.L_x_879:
[----:B------:R-:W-:Y:S02]  /*2f440*/  IMAD.MOV.U32 R13, RZ, RZ, R25 ;  /* 0x000000ffff0d7224 */ /* 0x000fe400078e0019 */
[----:B------:R-:W-:-:S07]  /*2f450*/  IMAD.MOV.U32 R111, RZ, RZ, R14 ;  /* 0x000000ffff6f7224 */ /* 0x000fce00078e000e */
[----:B------:R-:W-:Y:S05]  /*2f460*/  WARPSYNC.COLLECTIVE R15, `(.L_x_880) ;  /* 0x000000000f087348 */ /* 0x000fea0003c00000 */
[----:B------:R0:W1:Y:S02]  /*2f470*/  SHFL.IDX P6, R14, R13, R12, R11 ;  /* 0x0000000c0d0e7389 */ /* 0x00006400000c000b */
[----:B01----:R-:W-:Y:S01]  /*2f480*/  ENDCOLLECTIVE ;  /* 0x000000000000791b */ /* 0x003fe20003800000 */
.L_x_880:
        /* <DEDUP_REMOVED lines=8> */
.L_x_881:
[----:B------:R-:W-:Y:S02]  /*2f510*/  SEL R93, R94, R25, P0 ;  /* 0x000000195e5d7207 */ /* 0x000fe40000000000 */
[----:B------:R-:W-:Y:S02]  /*2f520*/  SEL R94, R25, R94, P0 ;  /* 0x0000005e195e7207 */ /* 0x000fe40000000000 */
[----:B------:R-:W-:Y:S01]  /*2f530*/  MOV R13, R62 ;  /* 0x0000003e000d7202 */ /* 0x000fe20000000f00 */
[----:B------:R-:W-:-:S07]  /*2f540*/  IMAD.MOV.U32 R4, RZ, RZ, R14 ;  /* 0x000000ffff047224 */ /* 0x000fce00078e000e */
[----:B------:R-:W-:Y:S05]  /*2f550*/  WARPSYNC.COLLECTIVE R15, `(.L_x_882) ;  /* 0x000000000f087348 */ /* 0x000fea0003c00000 */
[----:B------:R0:W1:Y:S02]  /*2f560*/  SHFL.IDX P6, R14, R13, R12, R11 ;  /* 0x0000000c0d0e7389 */ /* 0x00006400000c000b */
[----:B01----:R-:W-:Y:S01]  /*2f570*/  ENDCOLLECTIVE ;  /* 0x000000000000791b */ /* 0x003fe20003800000 */
.L_x_882:
[----:B------:R-:W-:Y:S02]  /*2f580*/  IMAD.MOV.U32 R13, RZ, RZ, R9 ;  /* 0x000000ffff0d7224 */ /* 0x000fe400078e0009 */
[----:B------:R-:W-:Y:S02]  /*2f590*/  IMAD.MOV.U32 R12, RZ, RZ, R6 ;  /* 0x000000ffff0c7224 */ /* 0x000fe400078e0006 */
[----:B------:R-:W-:-:S07]  /*2f5a0*/  IMAD.MOV.U32 R62, RZ, RZ, R14 ;  /* 0x000000ffff3e7224 */ /* 0x000fce00078e000e */
[----:B------:R-:W-:Y:S05]  /*2f5b0*/  WARPSYNC.COLLECTIVE R15, `(.L_x_883) ;  /* 0x000000000f087348 */ /* 0x000fea0003c00000 */
[----:B------:R0:W1:Y:S02]  /*2f5c0*/  SHFL.IDX P6, R14, R13, R12, R11 ;  /* 0x0000000c0d0e7389 */ /* 0x00006400000c000b */
[----:B01----:R-:W-:Y:S01]  /*2f5d0*/  ENDCOLLECTIVE ;  /* 0x000000000000791b */ /* 0x003fe20003800000 */
.L_x_883:
[----:B------:R-:W-:Y:S01]  /*2f5e0*/  IMAD.MOV.U32 R13, RZ, RZ, R7 ;  /* 0x000000ffff0d7224 */ /* 0x000fe200078e0007 */
[----:B------:R-:W-:-:S07]  /*2f5f0*/  MOV R9, R14 ;  /* 0x0000000e00097202 */ /* 0x000fce0000000f00 */
[----:B------:R-:W-:Y:S05]  /*2f600*/  WARPSYNC.COLLECTIVE R15, `(.L_x_884) ;  /* 0x000000000f087348 */ /* 0x000fea0003c00000 */
[----:B------:R0:W1:Y:S02]  /*2f610*/  SHFL.IDX P6, R14, R13, R12, R11 ;  /* 0x0000000c0d0e7389 */ /* 0x00006400000c000b */
[----:B01----:R-:W-:Y:S01]  /*2f620*/  ENDCOLLECTIVE ;  /* 0x000000000000791b */ /* 0x003fe20003800000 */
.L_x_884:
[----:B------:R-:W-:Y:S05]  /*2f630*/  BRA `(.L_x_885) ;  /* 0xffffff1c00a07947 */ /* 0x000fea000383ffff */
.L_x_607:
[----:B------:R-:W-:Y:S01]  /*2f640*/  IMAD.MOV.U32 R13, RZ, RZ, R3 ;  /* 0x000000ffff0d7224 */ /* 0x000fe200078e0003 */
[----:B------:R-:W-:Y:S01]  /*2f650*/  MOV R12, RZ ;  /* 0x000000ff000c7202 */ /* 0x000fe20000000f00 */
[----:B------:R-:W-:Y:S02]  /*2f660*/  IMAD.MOV.U32 R11, RZ, RZ, 0x181f ;  /* 0x0000181fff0b7424 */ /* 0x000fe400078e00ff */
[----:B------:R-:W-:-:S07]  /*2f670*/  IMAD.MOV.U32 R15, RZ, RZ, -0x1 ;  /* 0xffffffffff0f7424 */ /* 0x000fce00078e00ff */
[----:B0----5:R-:W-:Y:S05]  /*2f680*/  WARPSYNC.COLLECTIVE R15, `(.L_x_886) ;  /* 0x000000000f087348 */ /* 0x021fea0003c00000 */
[----:B------:R1:W2:Y:S02]  /*2f690*/  SHFL.IDX P6, R14, R13, R12, R11 ;  /* 0x0000000c0d0e7389 */ /* 0x0002a400000c000b */
[----:B012--5:R-:W-:Y:S01]  /*2f6a0*/  ENDCOLLECTIVE ;  /* 0x000000000000791b */ /* 0x027fe20003800000 */
.L_x_886:
[----:B------:R-:W-:Y:S01]  /*2f6b0*/  MOV R13, R2 ;  /* 0x00000002000d7202 */ /* 0x000fe20000000f00 */
[----:B------:R-:W-:-:S07]  /*2f6c0*/  IMAD.MOV.U32 R0, RZ, RZ, R14 ;  /* 0x000000ffff007224 */ /* 0x000fce00078e000e */
[----:B------:R-:W-:Y:S05]  /*2f6d0*/  WARPSYNC.COLLECTIVE R15, `(.L_x_887) ;  /* 0x000000000f087348 */ /* 0x000fea0003c00000 */
[----:B------:R0:W1:Y:S02]  /*2f6e0*/  SHFL.IDX P6, R14, R13, R12, R11 ;  /* 0x0000000c0d0e7389 */ /* 0x00006400000c000b */
[----:B01----:R-:W-:Y:S01]  /*2f6f0*/  ENDCOLLECTIVE ;  /* 0x000000000000791b */ /* 0x003fe20003800000 */
.L_x_887:
[----:B------:R-:W-:Y:S05]  /*2f700*/  BRA `(.L_x_888) ;  /* 0xffffff2c00387947 */ /* 0x000fea000383ffff */
.L_x_610:
[----:B------:R-:W-:Y:S01]  /*2f710*/  BSSY B1, `(.L_x_889) ;  /* 0x0000008000017945 */ /* 0x000fe20003800000 */
[----:B------:R-:W-:Y:S01]  /*2f720*/  IMAD.MOV.U32 R13, RZ, RZ, R3 ;  /* 0x000000ffff0d7224 */ /* 0x000fe200078e0003 */
[----:B---3--:R-:W-:Y:S01]  /*2f730*/  MOV R15, 0xffffffff ;  /* 0xffffffff000f7802 */ /* 0x008fe20000000f00 */
[----:B------:R-:W-:Y:S02]  /*2f740*/  IMAD.MOV.U32 R12, RZ, RZ, 0x1 ;  /* 0x00000001ff0c7424 */ /* 0x000fe400078e00ff */
[----:B------:R-:W-:-:S07]  /*2f750*/  IMAD.MOV.U32 R11, RZ, RZ, 0x181f ;  /* 0x0000181fff0b7424 */ /* 0x000fce00078e00ff */
[----:B012--5:R-:W-:Y:S05]  /*2f760*/  WARPSYNC.COLLECTIVE R15, `(.L_x_890) ;  /* 0x000000000f087348 */ /* 0x027fea0003c00000 */
[----:B--2---:R2:W3:Y:S02]  /*2f770*/  SHFL.IDX P6, R14, R13, R12, R11 ;  /* 0x0000000c0d0e7389 */ /* 0x0044e400000c000b */
[----:B0123-5:R-:W-:Y:S01]  /*2f780*/  ENDCOLLECTIVE ;  /* 0x000000000000791b */ /* 0x02ffe20003800000 */
.L_x_890:
[----:B------:R-:W-:Y:S05]  /*2f790*/  BSYNC B1 ;  /* 0x0000000000017941 */ /* 0x000fea0003800000 */
.L_x_889:
[----:B------:R-:W-:Y:S01]  /*2f7a0*/  IMAD.MOV.U32 R13, RZ, RZ, R2 ;  /* 0x000000ffff0d7224 */ /* 0x000fe200078e0002 */
[----:B------:R-:W-:Y:S01]  /*2f7b0*/  MOV R11, 0x181f ;  /* 0x0000181f000b7802 */ /* 0x000fe20000000f00 */
[----:B------:R-:W-:Y:S02]  /*2f7c0*/  IMAD.MOV.U32 R12, RZ, RZ, 0x1 ;  /* 0x00000001ff0c7424 */ /* 0x000fe400078e00ff */
[----:B------:R-:W-:Y:S02]  /*2f7d0*/  IMAD.MOV.U32 R15, RZ, RZ, -0x1 ;  /* 0xffffffffff0f7424 */ /* 0x000fe400078e00ff */
[----:B------:R-:W-:-:S07]  /*2f7e0*/  IMAD.MOV.U32 R0, RZ, RZ, R14 ;  /* 0x000000ffff007224 */ /* 0x000fce00078e000e */
[----:B------:R-:W-:Y:S05]  /*2f7f0*/  WARPSYNC.COLLECTIVE R15, `(.L_x_891) ;  /* 0x000000000f087348 */ /* 0x000fea0003c00000 */
[----:B------:R0:W1:Y:S02]  /*2f800*/  SHFL.IDX P6, R14, R13, R12, R11 ;  /* 0x0000000c0d0e7389 */ /* 0x00006400000c000b */
[----:B01----:R-:W-:Y:S01]  /*2f810*/  ENDCOLLECTIVE ;  /* 0x000000000000791b */ /* 0x003fe20003800000 */
.L_x_891:
[----:B------:R-:W-:Y:S05]  /*2f820*/  BRA `(.L_x_892) ;  /* 0xffffff2c00387947 */ /* 0x000fea000383ffff */
.L_x_613:
[----:B------:R-:W-:Y:S01]  /*2f830*/  BSSY B1, `(.L_x_893) ;  /* 0x0000008000017945 */ /* 0x000fe20003800000 */
[----:B------:R-:W-:Y:S01]  /*2f840*/  IMAD.MOV.U32 R13, RZ, RZ, R3 ;  /* 0x000000ffff0d7224 */ /* 0x000fe200078e0003 */
[----:B------:R-:W-:Y:S01]  /*2f850*/  MOV R11, 0x181f ;  /* 0x0000181f000b7802 */ /* 0x000fe20000000f00 */
[----:B------:R-:W-:Y:S02]  /*2f860*/  IMAD.MOV.U32 R12, RZ, RZ, 0x2 ;  /* 0x00000002ff0c7424 */ /* 0x000fe400078e00ff */
[----:B---3--:R-:W-:-:S07]  /*2f870*/  IMAD.MOV.U32 R15, RZ, RZ, -0x1 ;  /* 0xffffffffff0f7424 */ /* 0x008fce00078e00ff */
[----:B012-4-:R-:W-:Y:S05]  /*2f880*/  WARPSYNC.COLLECTIVE R15, `(.L_x_894) ;  /* 0x000000000f087348 */ /* 0x017fea0003c00000 */
[----:B--2---:R2:W3:Y:S02]  /*2f890*/  SHFL.IDX P6, R14, R13, R12, R11 ;  /* 0x0000000c0d0e7389 */ /* 0x0044e400000c000b */
[----:B01234-:R-:W-:Y:S01]  /*2f8a0*/  ENDCOLLECTIVE ;  /* 0x000000000000791b */ /* 0x01ffe20003800000 */
.L_x_894:
[----:B------:R-:W-:Y:S05]  /*2f8b0*/  BSYNC B1 ;  /* 0x0000000000017941 */ /* 0x000fea0003800000 */
.L_x_893:
        /* <DEDUP_REMOVED lines=8> */
.L_x_895:
[----:B------:R-:W-:Y:S05]  /*2f940*/  BRA `(.L_x_896) ;  /* 0xffffff2c00387947 */ /* 0x000fea000383ffff */
.L_x_616:
        /* <DEDUP_REMOVED lines=8> */
.L_x_898:
[----:B------:R-:W-:Y:S05]  /*2f9d0*/  BSYNC B1 ;  /* 0x0000000000017941 */ /* 0x000fea0003800000 */
.L_x_897:
        /* <DEDUP_REMOVED lines=8> */
.L_x_899:
[----:B------:R-:W-:Y:S05]  /*2fa60*/  BRA `(.L_x_900) ;  /* 0xffffff2c00387947 */ /* 0x000fea000383ffff */
.L_x_618:
[----:B------:R-:W-:Y:S01]  /*2fa70*/  MOV R13, R32 ;  /* 0x00000020000d7202 */ /* 0x000fe20000000f00 */
[----:B------:R-:W-:Y:S01]  /*2fa80*/  IMAD.MOV.U32 R12, RZ, RZ, RZ ;  /* 0x000000ffff0c7224 */ /* 0x000fe200078e00ff */
[C---:B------:R-:W-:Y:S01]  /*2fa90*/  IADD3 R26, R218.reuse, 0x20, RZ ;  /* 0x00000020da1a7810 */ /* 0x040fe20007ffe0ff */
[----:B------:R-:W-:Y:S02]  /*2faa0*/  IMAD.MOV.U32 R11, RZ, RZ, 0x1c1f ;  /* 0x00001c1fff0b7424 */ /* 0x000fe400078e00ff */
[----:B------:R-:W-:Y:S02]  /*2fab0*/  IMAD.MOV.U32 R15, RZ, RZ, -0x1 ;  /* 0xffffffffff0f7424 */ /* 0x000fe400078e00ff */
[C---:B------:R-:W-:Y:S02]  /*2fac0*/  VIADD R29, R218.reuse, 0x10 ;  /* 0x00000010da1d7836 */ /* 0x040fe40000000000 */
[----:B------:R-:W-:-:S07]  /*2fad0*/  VIADD R28, R218, 0x18 ;  /* 0x00000018da1c7836 */ /* 0x000fce0000000000 */
[----:B------:R-:W-:Y:S05]  /*2fae0*/  WARPSYNC.COLLECTIVE R15, `(.L_x_901) ;  /* 0x000000000f087348 */ /* 0x000fea0003c00000 */
[----:B------:R0:W1:Y:S02]  /*2faf0*/  SHFL.IDX P6, R14, R13, R12, R11 ;  /* 0x0000000c0d0e7389 */ /* 0x00006400000c000b */
[----:B01----:R-:W-:Y:S01]  /*2fb00*/  ENDCOLLECTIVE ;  /* 0x000000000000791b */ /* 0x003fe20003800000 */
.L_x_901:
[C---:B------:R-:W-:Y:S02]  /*2fb10*/  VIADD R25, R218.reuse, 0x28 ;  /* 0x00000028da197836 */ /* 0x040fe40000000000 */
[----:B------:R-:W-:Y:S02]  /*2fb20*/  VIADD R24, R218, 0x30 ;  /* 0x00000030da187836 */ /* 0x000fe40000000000 */
[----:B------:R-:W-:Y:S01]  /*2fb30*/  IMAD.MOV.U32 R13, RZ, RZ, R30 ;  /* 0x000000ffff0d7224 */ /* 0x000fe200078e001e */
[----:B------:R-:W-:-:S07]  /*2fb40*/  MOV R31, R14 ;  /* 0x0000000e001f7202 */ /* 0x000fce0000000f00 */
[----:B------:R-:W-:Y:S05]  /*2fb50*/  WARPSYNC.COLLECTIVE R15, `(.L_x_902) ;  /* 0x000000000f087348 */ /* 0x000fea0003c00000 */
[----:B------:R0:W1:Y:S02]  /*2fb60*/  SHFL.IDX P6, R14, R13, R12, R11 ;  /* 0x0000000c0d0e7389 */ /* 0x00006400000c000b */
[----:B01----:R-:W-:Y:S01]  /*2fb70*/  ENDCOLLECTIVE ;  /* 0x000000000000791b */ /* 0x003fe20003800000 */
.L_x_902:
[----:B------:R-:W-:Y:S05]  /*2fb80*/  BRA `(.L_x_903) ;  /* 0xffffff2c00f47947 */ /* 0x000fea000383ffff */
.L_x_621:
[----:B------:R-:W-:Y:S01]  /*2fb90*/  BSSY B1, `(.L_x_904) ;  /* 0x0000008000017945 */ /* 0x000fe20003800000 */
[----:B---3--:R-:W-:Y:S01]  /*2fba0*/  IMAD.MOV.U32 R13, RZ, RZ, R32 ;  /* 0x000000ffff0d7224 */ /* 0x008fe200078e0020 */
[----:B------:R-:W-:Y:S01]  /*2fbb0*/  MOV R12, 0x1 ;  /* 0x00000001000c7802 */ /* 0x000fe20000000f00 */
[----:B------:R-:W-:Y:S02]  /*2fbc0*/  IMAD.MOV.U32 R11, RZ, RZ, 0x1c1f ;  /* 0x00001c1fff0b7424 */ /* 0x000fe400078e00ff */
[----:B------:R-:W-:-:S07]  /*2fbd0*/  IMAD.MOV.U32 R15, RZ, RZ, -0x1 ;  /* 0xffffffffff0f7424 */ /* 0x000fce00078e00ff */
[----:B012---:R-:W-:Y:S05]  /*2fbe0*/  WARPSYNC.COLLECTIVE R15, `(.L_x_905) ;  /* 0x000000000f087348 */ /* 0x007fea0003c00000 */
[----:B--2---:R2:W3:Y:S02]  /*2fbf0*/  SHFL.IDX P6, R14, R13, R12, R11 ;  /* 0x0000000c0d0e7389 */ /* 0x0044e400000c000b */
[----:B0123--:R-:W-:Y:S01]  /*2fc00*/  ENDCOLLECTIVE ;  /* 0x000000000000791b */ /* 0x00ffe20003800000 */
.L_x_905:
[----:B------:R-:W-:Y:S05]  /*2fc10*/  BSYNC B1 ;  /* 0x0000000000017941 */ /* 0x000fea0003800000 */
.L_x_904:
        /* <DEDUP_REMOVED lines=8> */
.L_x_906:
[----:B------:R-:W-:Y:S05]  /*2fca0*/  BRA `(.L_x_907) ;  /* 0xffffff3400a87947 */ /* 0x000fea000383ffff */
.L_x_625:
[----:B------:R-:W-:Y:S01]  /*2fcb0*/  MOV R13, R3 ;  /* 0x00000003000d7202 */ /* 0x000fe20000000f00 */
[----:B------:R-:W-:Y:S02]  /*2fcc0*/  IMAD.MOV.U32 R12, RZ, RZ, RZ ;  /* 0x000000ffff0c7224 */ /* 0x000fe400078e00ff */
[----:B------:R-:W-:Y:S02]  /*2fcd0*/  IMAD.MOV.U32 R11, RZ, RZ, 0x181f ;  /* 0x0000181fff0b7424 */ /* 0x000fe400078e00ff */
[----:B------:R-:W-:-:S07]  /*2fce0*/  IMAD.MOV.U32 R15, RZ, RZ, -0x1 ;  /* 0xffffffffff0f7424 */ /* 0x000fce00078e00ff */
[----:B--23--:R-:W-:Y:S05]  /*2fcf0*/  WARPSYNC.COLLECTIVE R15, `(.L_x_908) ;  /* 0x000000000f087348 */ /* 0x00cfea0003c00000 */
[----:B------:R0:W1:Y:S02]  /*2fd00*/  SHFL.IDX P6, R14, R13, R12, R11 ;  /* 0x0000000c0d0e7389 */ /* 0x00006400000c000b */
[----:B0123--:R-:W-:Y:S01]  /*2fd10*/  ENDCOLLECTIVE ;  /* 0x000000000000791b */ /* 0x00ffe20003800000 */
.L_x_908:
[----:B------:R-:W-:Y:S01]  /*2fd20*/  IMAD.MOV.U32 R13, RZ, RZ, R2 ;  /* 0x000000ffff0d7224 */ /* 0x000fe200078e0002 */
[----:B------:R-:W-:-:S07]  /*2fd30*/  MOV R0, R14 ;  /* 0x0000000e00007202 */ /* 0x000fce0000000f00 */
[----:B------:R-:W-:Y:S05]  /*2fd40*/  WARPSYNC.COLLECTIVE R15, `(.L_x_909) ;  /* 0x000000000f087348 */ /* 0x000fea0003c00000 */
[----:B------:R0:W1:Y:S02]  /*2fd50*/  SHFL.IDX P6, R14, R13, R12, R11 ;  /* 0x0000000c0d0e7389 */ /* 0x00006400000c000b */
[----:B01----:R-:W-:Y:S01]  /*2fd60*/  ENDCOLLECTIVE ;  /* 0x000000000000791b */ /* 0x003fe20003800000 */
.L_x_909:
[----:B------:R-:W-:Y:S05]  /*2fd70*/  BRA `(.L_x_910) ;  /* 0xffffff4400447947 */ /* 0x000fea000383ffff */
.L_x_628:
[----:B------:R-:W-:Y:S01]  /*2fd80*/  BSSY B1, `(.L_x_911) ;  /* 0x0000008000017945 */ /* 0x000fe20003800000 */
[----:B------:R-:W-:Y:S01]  /*2fd90*/  IMAD.MOV.U32 R13, RZ, RZ, R3 ;  /* 0x000000ffff0d7224 */ /* 0x000fe200078e0003 */
[----:B-1----:R-:W-:Y:S01]  /*2fda0*/  MOV R11, 0x181f ;  /* 0x0000181f000b7802 */ /* 0x002fe20000000f00 */
[----:B------:R-:W-:Y:S02]  /*2fdb0*/  IMAD.MOV.U32 R12, RZ, RZ, 0x1 ;  /* 0x00000001ff0c7424 */ /* 0x000fe400078e00ff */
[----:B------:R-:W-:-:S07]  /*2fdc0*/  IMAD.MOV.U32 R15, RZ, RZ, -0x1 ;  /* 0xffffffffff0f7424 */ /* 0x000fce00078e00ff */
[----:B0-234-:R-:W-:Y:S05]  /*2fdd0*/  WARPSYNC.COLLECTIVE R15, `(.L_x_912) ;  /* 0x000000000f087348 */ /* 0x01dfea0003c00000 */
[----:B----4-:R1:W4:Y:S02]  /*2fde0*/  SHFL.IDX P6, R14, R13, R12, R11 ;  /* 0x0000000c0d0e7389 */ /* 0x01032400000c000b */
[----:B01234-:R-:W-:Y:S01]  /*2fdf0*/  ENDCOLLECTIVE ;  /* 0x000000000000791b */ /* 0x01ffe20003800000 */
.L_x_912:
[----:B------:R-:W-:Y:S05]  /*2fe00*/  BSYNC B1 ;  /* 0x0000000000017941 */ /* 0x000fea0003800000 */
.L_x_911:
        /* <DEDUP_REMOVED lines=8> */
.L_x_913:
[----:B------:R-:W-:Y:S05]  /*2fe90*/  BRA `(.L_x_914) ;  /* 0xffffff4400487947 */ /* 0x000fea000383ffff */
.L_x_631:
[----:B------:R-:W-:Y:S01]  /*2fea0*/  BSSY B1, `(.L_x_915) ;  /* 0x0000008000017945 */ /* 0x000fe20003800000 */
[----:B------:R-:W-:Y:S01]  /*2feb0*/  IMAD.MOV.U32 R13, RZ, RZ, R3 ;  /* 0x000000ffff0d7224 */ /* 0x000fe200078e0003 */
[----:B------:R-:W-:Y:S01]  /*2fec0*/  MOV R12, 0x2 ;  /* 0x00000002000c7802 */ /* 0x000fe20000000f00 */
[----:B0-----:R-:W-:Y:S02]  /*2fed0*/  IMAD.MOV.U32 R11, RZ, RZ, 0x181f ;  /* 0x0000181fff0b7424 */ /* 0x001fe400078e00ff */
[----:B------:R-:W-:-:S07]  /*2fee0*/  IMAD.MOV.U32 R15, RZ, RZ, -0x1 ;  /* 0xffffffffff0f7424 */ /* 0x000fce00078e00ff */
[----:B-1234-:R-:W-:Y:S05]  /*2fef0*/  WARPSYNC.COLLECTIVE R15, `(.L_x_916) ;  /* 0x000000000f087348 */ /* 0x01efea0003c00000 */
[----:B----4-:R0:W4:Y:S02]  /*2ff00*/  SHFL.IDX P6, R14, R13, R12, R11 ;  /* 0x0000000c0d0e7389 */ /* 0x01012400000c000b */
[----:B01234-:R-:W-:Y:S01]  /*2ff10*/  ENDCOLLECTIVE ;  /* 0x000000000000791b */ /* 0x01ffe20003800000 */
.L_x_916:
[----:B------:R-:W-:Y:S05]  /*2ff20*/  BSYNC B1 ;  /* 0x0000000000017941 */ /* 0x000fea0003800000 */
.L_x_915:
        /* <DEDUP_REMOVED lines=8> */
.L_x_917:
[----:B------:R-:W-:Y:S05]  /*2ffb0*/  BRA `(.L_x_918) ;  /* 0xffffff4400487947 */ /* 0x000fea000383ffff */
.L_x_634:
[----:B------:R-:W-:Y:S01]  /*2ffc0*/  BSSY B1, `(.L_x_919) ;  /* 0x0000008000017945 */ /* 0x000fe20003800000 */
[----:B------:R-:W-:Y:S01]  /*2ffd0*/  MOV R13, R3 ;  /* 0x00000003000d7202 */ /* 0x000fe20000000f00 */
[----:B------:R-:W-:Y:S02]  /*2ffe0*/  IMAD.MOV.U32 R12, RZ, RZ, 0x3 ;  /* 0x00000003ff0c7424 */ /* 0x000fe400078e00ff */
[----:B0-----:R-:W-:Y:S02]  /*2fff0*/  IMAD.MOV.U32 R11, RZ, RZ, 0x181f ;  /* 0x0000181fff0b7424 */ /* 0x001fe400078e00ff */
[----:B------:R-:W-:-:S07]  /*30000*/  IMAD.MOV.U32 R15, RZ, RZ, -0x1 ;  /* 0xffffffffff0f7424 */ /* 0x000fce00078e00ff */
[----:B-1234-:R-:W-:Y:S05]  /*30010*/  WARPSYNC.COLLECTIVE R15, `(.L_x_920) ;  /* 0x000000000f087348 */ /* 0x01efea0003c00000 */
[----:B------:R0:W0:Y:S02]  /*30020*/  SHFL.IDX P6, R14, R13, R12, R11 ;  /* 0x0000000c0d0e7389 */ /* 0x00002400000c000b */
[----:B01234-:R-:W-:Y:S01]  /*30030*/  ENDCOLLECTIVE ;  /* 0x000000000000791b */ /* 0x01ffe20003800000 */
.L_x_920:
[----:B------:R-:W-:Y:S05]  /*30040*/  BSYNC B1 ;  /* 0x0000000000017941 */ /* 0x000fea0003800000 */
.L_x_919:
[----:B------:R-:W-:Y:S01]  /*30050*/  IMAD.MOV.U32 R13, RZ, RZ, R2 ;  /* 0x000000ffff0d7224 */ /* 0x000fe200078e0002 */
[----:B------:R-:W-:Y:S01]  /*30060*/  MOV R15, 0xffffffff ;  /* 0xffffffff000f7802 */ /* 0x000fe20000000f00 */
[----:B------:R-:W-:Y:S01]  /*30070*/  IMAD.MOV.U32 R12, RZ, RZ, 0x3 ;  /* 0x00000003ff0c7424 */ /* 0x000fe200078e00ff */
[----:B------:R-:W-:Y:S01]  /*30080*/  MOV R0, R14 ;  /* 0x0000000e00007202 */ /* 0x000fe20000000f00 */
[----:B------:R-:W-:-:S07]  /*30090*/  IMAD.MOV.U32 R11, RZ, RZ, 0x181f ;  /* 0x0000181fff0b7424 */ /* 0x000fce00078e00ff */
[----:B------:R-:W-:Y:S05]  /*300a0*/  WARPSYNC.COLLECTIVE R15, `(.L_x_921) ;  /* 0x000000000f087348 */ /* 0x000fea0003c00000 */
[----:B------:R0:W1:Y:S02]  /*300b0*/  SHFL.IDX P6, R14, R13, R12, R11 ;  /* 0x0000000c0d0e7389 */ /* 0x00006400000c000b */
[----:B01----:R-:W-:Y:S01]  /*300c0*/  ENDCOLLECTIVE ;  /* 0x000000000000791b */ /* 0x003fe20003800000 */
.L_x_921:
[----:B------:R-:W-:Y:S05]  /*300d0*/  BRA `(.L_x_922) ;  /* 0xffffff4400487947 */ /* 0x000fea000383ffff */
.L_x_650:
[----:B------:R-:W0:Y:S01]  /*300e0*/  S2R R9, SR_TID.X ;  /* 0x0000000000097919 */ /* 0x000e220000002100 */
[----:B------:R-:W-:Y:S01]  /*300f0*/  BSSY B1, `(.L_x_923) ;  /* 0x000000a000017945 */ /* 0x000fe20003800000 */
[----:B------:R-:W-:Y:S01]  /*30100*/  IMAD.MOV.U32 R12, RZ, RZ, RZ ;  /* 0x000000ffff0c7224 */ /* 0x000fe200078e00ff */
[----:B------:R-:W-:Y:S01]  /*30110*/  MOV R15, 0xffffffff ;  /* 0xffffffff000f7802 */ /* 0x000fe20000000f00 */
[----:B------:R-:W-:Y:S01]  /*30120*/  IMAD.MOV.U32 R11, RZ, RZ, 0x1f ;  /* 0x0000001fff0b7424 */ /* 0x000fe200078e00ff */
[----:B0-----:R-:W-:-:S04]  /*30130*/  SHF.R.U32.HI R9, RZ, 0x5, R9 ;  /* 0x00000005ff097819 */ /* 0x001fc80000011609 */
[----:B------:R-:W-:-:S05]  /*30140*/  LOP3.LUT R9, R9, 0x3, RZ, 0xc0, !PT ;  /* 0x0000000309097812 */ /* 0x000fca00078ec0ff */
[----:B------:R-:W-:-:S07]  /*30150*/  IMAD.MOV.U32 R13, RZ, RZ, R9 ;  /* 0x000000ffff0d7224 */ /* 0x000fce00078e0009 */
[----:B------:R-:W-:Y:S05]  /*30160*/  WARPSYNC.COLLECTIVE R15, `(.L_x_924) ;  /* 0x000000000f087348 */ /* 0x000fea0003c00000 */
[----:B------:R0:W1:Y:S02]  /*30170*/  SHFL.IDX P6, R14, R13, R12, R11 ;  /* 0x0000000c0d0e7389 */ /* 0x00006400000c000b */
[----:B01----:R-:W-:Y:S01]  /*30180*/  ENDCOLLECTIVE ;  /* 0x000000000000791b */ /* 0x003fe20003800000 */
.L_x_924:
[----:B------:R-:W-:Y:S05]  /*30190*/  BSYNC B1 ;  /* 0x0000000000017941 */ /* 0x000fea0003800000 */
.L_x_923:
[----:B------:R-:W-:Y:S05]  /*301a0*/  BRA `(.L_x_925) ;  /* 0xffffff5c00847947 */ /* 0x000fea000383ffff */
.L_x_652:
[----:B------:R-:W-:Y:S01]  /*301b0*/  BSSY B1, `(.L_x_926) ;  /* 0x0000006000017945 */ /* 0x000fe20003800000 */
[----:B------:R-:W-:-:S07]  /*301c0*/  IMAD.MOV.U32 R15, RZ, RZ, -0x1 ;  /* 0xffffffffff0f7424 */ /* 0x000fce00078e00ff */
[----:B0-----:R-:W-:Y:S05]  /*301d0*/  WARPSYNC.COLLECTIVE R15, `(.L_x_927) ;  /* 0x000000000f0c7348 */ /* 0x001fea0003c00000 */
[----:B------:R-:W-:Y:S02]  /*301e0*/  ELECT P6, UR62, PT ;  /* 0x00000000003e782f */ /* 0x000fe400038c0000 */
[----:B------:R-:W-:Y:S01]  /*301f0*/  MOV R14, UR62 ;  /* 0x0000003e000e7c02 */ /* 0x000fe20008000f00 */
[----:B0-----:R-:W-:Y:S10]  /*30200*/  ENDCOLLECTIVE ;  /* 0x000000000000791b */ /* 0x001ff40003800000 */
.L_x_927:
[----:B------:R-:W-:Y:S05]  /*30210*/  BSYNC B1 ;  /* 0x0000000000017941 */ /* 0x000fea0003800000 */
.L_x_926:
[----:B------:R-:W-:Y:S05]  /*30220*/  BRA `(.L_x_651) ;  /* 0xffffff5c007c7947 */ /* 0x000fea000383ffff */
.L_x_654:
[----:B0-----:R0:W1:Y:S02]  /*30230*/  SYNCS.PHASECHK.TRANS64.TRYWAIT P0, [R22+URZ+0x29820], R7 ;  /* 0x02982007160075a7 */ /* 0x001064000800017f */
[----:B-1----:R-:W-:Y:S05]  /*30240*/  @!P0 NANOSLEEP.SYNCS 0x989680 ;  /* 0x009896800000895d */ /* 0x002fea0003900000 */
[----:B------:R-:W1:Y:S02]  /*30250*/  @!P0 SYNCS.PHASECHK.TRANS64 P0, [R22+URZ+0x29820], R7 ;  /* 0x02982007160085a7 */ /* 0x000e64000800007f */
[----:B-1----:R-:W-:Y:S05]  /*30260*/  @!P0 BRA `(.L_x_654) ;  /* 0xfffffffc00f08947 */ /* 0x002fea000383ffff */
[----:B------:R-:W-:Y:S05]  /*30270*/  BRA `(.L_x_928) ;  /* 0xffffff5c008c7947 */ /* 0x000fea000383ffff */
.L_x_658:
[----:B-1----:R1:W2:Y:S02]  /*30280*/  SYNCS.PHASECHK.TRANS64.TRYWAIT P0, [R10+URZ+0x298a0], R12 ;  /* 0x0298a00c0a0075a7 */ /* 0x0022a4000800017f */
[----:B--2---:R-:W-:Y:S05]  /*30290*/  @!P0 NANOSLEEP.SYNCS 0x989680 ;  /* 0x009896800000895d */ /* 0x004fea0003900000 */
[----:B------:R-:W2:Y:S02]  /*302a0*/  @!P0 SYNCS.PHASECHK.TRANS64 P0, [R10+URZ+0x298a0], R12 ;  /* 0x0298a00c0a0085a7 */ /* 0x000ea4000800007f */
[----:B--2---:R-:W-:Y:S05]  /*302b0*/  @!P0 BRA `(.L_x_658) ;  /* 0xfffffffc00f08947 */ /* 0x004fea000383ffff */
[----:B------:R-:W-:Y:S05]  /*302c0*/  BRA `(.L_x_929) ;  /* 0xffffff5c00a47947 */ /* 0x000fea000383ffff */
.L_x_665:
[----:B0-----:R0:W2:Y:S02]  /*302d0*/  SYNCS.PHASECHK.TRANS64.TRYWAIT P0, [R10+URZ+0x298c0], R12 ;  /* 0x0298c00c0a0075a7 */ /* 0x0010a4000800017f */
[----:B--2---:R-:W-:Y:S05]  /*302e0*/  @!P0 NANOSLEEP.SYNCS 0x989680 ;  /* 0x009896800000895d */ /* 0x004fea0003900000 */
[----:B------:R-:W2:Y:S02]  /*302f0*/  @!P0 SYNCS.PHASECHK.TRANS64 P0, [R10+URZ+0x298c0], R12 ;  /* 0x0298c00c0a0085a7 */ /* 0x000ea4000800007f */
[----:B--2---:R-:W-:Y:S05]  /*30300*/  @!P0 BRA `(.L_x_665) ;  /* 0xfffffffc00f08947 */ /* 0x004fea000383ffff */
[----:B------:R-:W-:Y:S05]  /*30310*/  BRA `(.L_x_930) ;  /* 0xffffff6000987947 */ /* 0x000fea000383ffff */
.L_x_672:
[----:B-1----:R1:W2:Y:S02]  /*30320*/  SYNCS.PHASECHK.TRANS64.TRYWAIT P2, [R10+URZ+0x298a0], R9 ;  /* 0x0298a0090a0075a7 */ /* 0x0022a4000804017f */
[----:B--2---:R-:W-:Y:S05]  /*30330*/  @!P2 NANOSLEEP.SYNCS 0x989680 ;  /* 0x009896800000a95d */ /* 0x004fea0003900000 */
[----:B------:R-:W2:Y:S02]  /*30340*/  @!P2 SYNCS.PHASECHK.TRANS64 P2, [R10+URZ+0x298a0], R9 ;  /* 0x0298a0090a00a5a7 */ /* 0x000ea4000804007f */
[----:B--2---:R-:W-:Y:S05]  /*30350*/  @!P2 BRA `(.L_x_672) ;  /* 0xfffffffc00f0a947 */ /* 0x004fea000383ffff */
[----:B------:R-:W-:Y:S05]  /*30360*/  BRA `(.L_x_931) ;  /* 0xffffff6400587947 */ /* 0x000fea000383ffff */
.L_x_679:
[----:B0-----:R0:W2:Y:S02]  /*30370*/  SYNCS.PHASECHK.TRANS64.TRYWAIT P2, [R10+URZ+0x298c0], R9 ;  /* 0x0298c0090a0075a7 */ /* 0x0010a4000804017f */
[----:B--2---:R-:W-:Y:S05]  /*30380*/  @!P2 NANOSLEEP.SYNCS 0x989680 ;  /* 0x009896800000a95d */ /* 0x004fea0003900000 */
[----:B------:R-:W2:Y:S02]  /*30390*/  @!P2 SYNCS.PHASECHK.TRANS64 P2, [R10+URZ+0x298c0], R9 ;  /* 0x0298c0090a00a5a7 */ /* 0x000ea4000804007f */
[----:B--2---:R-:W-:Y:S05]  /*303a0*/  @!P2 BRA `(.L_x_679) ;  /* 0xfffffffc00f0a947 */ /* 0x004fea000383ffff */
[----:B------:R-:W-:Y:S05]  /*303b0*/  BRA `(.L_x_932) ;  /* 0xffffff6800487947 */ /* 0x000fea000383ffff */
.L_x_696:
[----:B------:R-:W-:Y:S01]  /*303c0*/  SHF.R.U32.HI R8, RZ, 0x5, R21 ;  /* 0x00000005ff087819 */ /* 0x000fe20000011615 */
[----:B------:R-:W-:Y:S01]  /*303d0*/  BSSY B0, `(.L_x_933) ;  /* 0x0000009000007945 */ /* 0x000fe20003800000 */
[----:B-1----:R-:W-:Y:S01]  /*303e0*/  IMAD.MOV.U32 R12, RZ, RZ, RZ ;  /* 0x000000ffff0c7224 */ /* 0x002fe200078e00ff */
[----:B------:R-:W-:Y:S01]  /*303f0*/  MOV R11, 0x1f ;  /* 0x0000001f000b7802 */ /* 0x000fe20000000f00 */
[----:B------:R-:W-:Y:S01]  /*30400*/  IMAD.MOV.U32 R15, RZ, RZ, -0x1 ;  /* 0xffffffffff0f7424 */ /* 0x000fe200078e00ff */
[----:B------:R-:W-:-:S05]  /*30410*/  LOP3.LUT R8, R8, 0x3, RZ, 0xc0, !PT ;  /* 0x0000000308087812 */ /* 0x000fca00078ec0ff */
[----:B------:R-:W-:-:S07]  /*30420*/  IMAD.MOV.U32 R13, RZ, RZ, R8 ;  /* 0x000000ffff0d7224 */ /* 0x000fce00078e0008 */
[----:B-----5:R-:W-:Y:S05]  /*30430*/  WARPSYNC.COLLECTIVE R15, `(.L_x_934) ;  /* 0x000000000f087348 */ /* 0x020fea0003c00000 */
[----:B------:R0:W1:Y:S02]  /*30440*/  SHFL.IDX P6, R14, R13, R12, R11 ;  /* 0x0000000c0d0e7389 */ /* 0x00006400000c000b */
[----:B01---5:R-:W-:Y:S01]  /*30450*/  ENDCOLLECTIVE ;  /* 0x000000000000791b */ /* 0x023fe20003800000 */
.L_x_934:
[----:B------:R-:W-:Y:S05]  /*30460*/  BSYNC B0 ;  /* 0x0000000000007941 */ /* 0x000fea0003800000 */
.L_x_933:
[----:B------:R-:W-:Y:S05]  /*30470*/  BRA `(.L_x_935) ;  /* 0xffffff7800887947 */ /* 0x000fea000383ffff */
.L_x_699:
[----:B0-----:R-:W2:Y:S02]  /*30480*/  LDL R2, [R1+0x2c] ;  /* 0x00002c0001027983 */ /* 0x001ea40000100800 */
[----:B--2---:R0:W1:Y:S02]  /*30490*/  SYNCS.PHASECHK.TRANS64.TRYWAIT P0, [R0+URZ+0x29880], R2 ;  /* 0x02988002000075a7 */ /* 0x004064000800017f */
[----:B-1----:R-:W-:Y:S05]  /*304a0*/  @!P0 NANOSLEEP.SYNCS 0x989680 ;  /* 0x009896800000895d */ /* 0x002fea0003900000 */
[----:B------:R-:W1:Y:S02]  /*304b0*/  @!P0 SYNCS.PHASECHK.TRANS64 P0, [R0+URZ+0x29880], R2 ;  /* 0x02988002000085a7 */ /* 0x000e64000800007f */
[----:B-1----:R-:W-:Y:S05]  /*304c0*/  @!P0 BRA `(.L_x_699) ;  /* 0xfffffffc00ec8947 */ /* 0x002fea000383ffff */
[----:B------:R-:W-:Y:S05]  /*304d0*/  BRA `(.L_x_936) ;  /* 0xffffff7800ac7947 */ /* 0x000fea000383ffff */
.L_x_700:
        /* <DEDUP_REMOVED lines=8> */
.L_x_938:
[----:B------:R-:W-:Y:S05]  /*30560*/  BSYNC B0 ;  /* 0x0000000000007941 */ /* 0x000fea0003800000 */
.L_x_937:
[----:B------:R-:W-:Y:S01]  /*30570*/  LOP3.LUT P2, RZ, R20, 0x2, RZ, 0xc0, !PT ;  /* 0x0000000214ff7812 */ /* 0x000fe2000784c0ff */
[----:B------:R-:W-:Y:S01]  /*30580*/  IMAD.MOV.U32 R13, RZ, RZ, R2 ;  /* 0x000000ffff0d7224 */ /* 0x000fe200078e0002 */
[----:B------:R-:W0:Y:S01]  /*30590*/  S2R R20, SR_TID.X ;  /* 0x0000000000147919 */ /* 0x000e220000002100 */
[----:B------:R-:W-:Y:S01]  /*305a0*/  MOV R12, RZ ;  /* 0x000000ff000c7202 */ /* 0x000fe20000000f00 */
[----:B------:R-:W-:Y:S02]  /*305b0*/  IMAD.MOV.U32 R11, RZ, RZ, 0x1c1f ;  /* 0x00001c1fff0b7424 */ /* 0x000fe400078e00ff */
[----:B------:R-:W-:Y:S02]  /*305c0*/  IMAD.MOV.U32 R15, RZ, RZ, -0x1 ;  /* 0xffffffffff0f7424 */ /* 0x000fe400078e00ff */
[----:B------:R-:W-:-:S07]  /*305d0*/  IMAD.MOV.U32 R4, RZ, RZ, R14 ;  /* 0x000000ffff047224 */ /* 0x000fce00078e000e */
[----:B0-----:R-:W-:Y:S05]  /*305e0*/  WARPSYNC.COLLECTIVE R15, `(.L_x_939) ;  /* 0x000000000f087348 */ /* 0x001fea0003c00000 */
[----:B------:R1:W2:Y:S02]  /*305f0*/  SHFL.IDX P6, R14, R13, R12, R11 ;  /* 0x0000000c0d0e7389 */ /* 0x0002a400000c000b */
[----:B012---:R-:W-:Y:S01]  /*30600*/  ENDCOLLECTIVE ;  /* 0x000000000000791b */ /* 0x007fe20003800000 */
.L_x_939:
[----:B------:R-:W-:Y:S02]  /*30610*/  IMAD.MOV.U32 R13, RZ, RZ, R3 ;  /* 0x000000ffff0d7224 */ /* 0x000fe400078e0003 */
[----:B------:R-:W-:Y:S01]  /*30620*/  IMAD.SHL.U32 R20, R20, 0x10, RZ ;  /* 0x0000001014147824 */ /* 0x000fe200078e00ff */
[----:B------:R-:W-:-:S04]  /*30630*/  MOV R12, R14 ;  /* 0x0000000e000c7202 */ /* 0x000fc80000000f00 */
[----:B------:R-:W-:-:S04]  /*30640*/  LOP3.LUT R20, R20, 0x30, RZ, 0xc0, !PT ;  /* 0x0000003014147812 */ /* 0x000fc800078ec0ff */
[----:B------:R-:W-:Y:S02]  /*30650*/  IADD3 R20, P0, R20, R12, RZ ;  /* 0x0000000c14147210 */ /* 0x000fe40007f1e0ff */
[----:B------:R-:W-:-:S03]  /*30660*/  MOV R12, 0x1 ;  /* 0x00000001000c7802 */ /* 0x000fc60000000f00 */
[----:B------:R-:W-:Y:S01]  /*30670*/  IMAD.X R21, RZ, RZ, R4, P0 ;  /* 0x000000ffff157224 */ /* 0x000fe200000e0604 */
[----:B------:R-:W-:-:S13]  /*30680*/  ISETP.LT.OR P0, PT, R8, 0x1, P2 ;  /* 0x000000010800780c */ /* 0x000fda0001701670 */
[----:B------:R-:W-:Y:S05]  /*30690*/  WARPSYNC.COLLECTIVE R15, `(.L_x_940) ;  /* 0x000000000f087348 */ /* 0x000fea0003c00000 */
[----:B------:R0:W1:Y:S02]  /*306a0*/  SHFL.IDX P6, R14, R13, R12, R11 ;  /* 0x0000000c0d0e7389 */ /* 0x00006400000c000b */
[----:B01----:R-:W-:Y:S01]  /*306b0*/  ENDCOLLECTIVE ;  /* 0x000000000000791b */ /* 0x003fe20003800000 */
.L_x_940:
        /* <DEDUP_REMOVED lines=9> */
[----:B0-----:R-:W0:Y:S01]  /*30750*/  S2R R20, SR_TID.X ;  /* 0x0000000000147919 */ /* 0x001e220000002100 */
[----:B------:R-:W-:-:S07]  /*30760*/  IMAD.MOV.U32 R21, RZ, RZ, R14 ;  /* 0x000000ffff157224 */ /* 0x000fce00078e000e */
[----:B0-----:R-:W-:Y:S05]  /*30770*/  WARPSYNC.COLLECTIVE R15, `(.L_x_941) ;  /* 0x000000000f087348 */ /* 0x001fea0003c00000 */
[----:B------:R1:W2:Y:S02]  /*30780*/  SHFL.IDX P6, R14, R13, R12, R11 ;  /* 0x0000000c0d0e7389 */ /* 0x0002a400000c000b */
[----:B012---:R-:W-:Y:S01]  /*30790*/  ENDCOLLECTIVE ;  /* 0x000000000000791b */ /* 0x007fe20003800000 */
.L_x_941:
[----:B------:R-:W-:Y:S01]  /*307a0*/  IMAD.MOV.U32 R13, RZ, RZ, R3 ;  /* 0x000000ffff0d7224 */ /* 0x000fe200078e0003 */
[----:B------:R-:W-:Y:S01]  /*307b0*/  MOV R12, R14 ;  /* 0x0000000e000c7202 */ /* 0x000fe20000000f00 */
[----:B------:R-:W-:-:S05]  /*307c0*/  IMAD.SHL.U32 R20, R20, 0x10, RZ ;  /* 0x0000001014147824 */ /* 0x000fca00078e00ff */
[----:B------:R-:W-:-:S04]  /*307d0*/  LOP3.LUT R20, R20, 0x30, RZ, 0xc0, !PT ;  /* 0x0000003014147812 */ /* 0x000fc800078ec0ff */
[----:B------:R-:W-:Y:S01]  /*307e0*/  IADD3 R20, P0, R20, R12, RZ ;  /* 0x0000000c14147210 */ /* 0x000fe20007f1e0ff */
[----:B------:R-:W-:-:S04]  /*307f0*/  IMAD.MOV.U32 R12, RZ, RZ, 0x2 ;  /* 0x00000002ff0c7424 */ /* 0x000fc800078e00ff */
[----:B------:R-:W-:Y:S01]  /*30800*/  IMAD.X R21, RZ, RZ, R21, P0 ;  /* 0x000000ffff157224 */ /* 0x000fe200000e0615 */
[----:B------:R-:W-:-:S13]  /*30810*/  ISETP.LT.OR P0, PT, R8, 0x21, P2 ;  /* 0x000000210800780c */ /* 0x000fda0001701670 */
[----:B------:R-:W-:Y:S05]  /*30820*/  WARPSYNC.COLLECTIVE R15, `(.L_x_942) ;  /* 0x000000000f087348 */ /* 0x000fea0003c00000 */
[----:B------:R0:W1:Y:S02]  /*30830*/  SHFL.IDX P6, R14, R13, R12, R11 ;  /* 0x0000000c0d0e7389 */ /* 0x00006400000c000b */
[----:B01----:R-:W-:Y:S01]  /*30840*/  ENDCOLLECTIVE ;  /* 0x000000000000791b */ /* 0x003fe20003800000 */
.L_x_942:
        /* <DEDUP_REMOVED lines=8> */
[----:B------:R-:W-:-:S07]  /*308d0*/  MOV R21, R14 ;  /* 0x0000000e00157202 */ /* 0x000fce0000000f00 */
[----:B0-----:R-:W-:Y:S05]  /*308e0*/  WARPSYNC.COLLECTIVE R15, `(.L_x_943) ;  /* 0x000000000f087348 */ /* 0x001fea0003c00000 */
[----:B------:R1:W2:Y:S02]  /*308f0*/  SHFL.IDX P6, R14, R13, R12, R11 ;  /* 0x0000000c0d0e7389 */ /* 0x0002a400000c000b */
[----:B012---:R-:W-:Y:S01]  /*30900*/  ENDCOLLECTIVE ;  /* 0x000000000000791b */ /* 0x007fe20003800000 */
.L_x_943:
[----:B------:R-:W-:Y:S02]  /*30910*/  IMAD.MOV.U32 R12, RZ, RZ, R14 ;  /* 0x000000ffff0c7224 */ /* 0x000fe400078e000e */
[----:B------:R-:W-:-:S05]  /*30920*/  IMAD.SHL.U32 R20, R20, 0x10, RZ ;  /* 0x0000001014147824 */ /* 0x000fca00078e00ff */
[----:B------:R-:W-:-:S04]  /*30930*/  LOP3.LUT R20, R20, 0x30, RZ, 0xc0, !PT ;  /* 0x0000003014147812 */ /* 0x000fc800078ec0ff */
[----:B------:R-:W-:-:S04]  /*30940*/  IADD3 R20, P0, R20, R12, RZ ;  /* 0x0000000c14147210 */ /* 0x000fc80007f1e0ff */
[----:B------:R-:W-:Y:S02]  /*30950*/  IADD3.X R21, RZ, R21, RZ, P0, !PT ;  /* 0x00000015ff157210 */ /* 0x000fe400007fe4ff */
[----:B------:R-:W-:-:S13]  /*30960*/  ISETP.LT.OR P0, PT, R8, 0x41, P2 ;  /* 0x000000410800780c */ /* 0x000fda0001701670 */
[----:B------:R-:W-:Y:S01]  /*30970*/  @!PT LDS RZ, [RZ] ;  /* 0x00000000fffff984 */ /* 0x000fe20000000800 */
[----:B------:R-:W-:Y:S01]  /*30980*/  @!PT LDS RZ, [RZ] ;  /* 0x00000000fffff984 */ /* 0x000fe20000000800 */
[----:B------:R-:W-:Y:S01]  /*30990*/  @!PT LDS RZ, [RZ] ;  /* 0x00000000fffff984 */ /* 0x000fe20000000800 */
[----:B------:R-:W-:Y:S01]  /*309a0*/  LDGSTS.E.BYPASS.LTC128B.128 [R4+0xc400], desc[UR50][R20.64], !P0 ;  /* 0x0c40000014047fae */ /* 0x000fe2000c101d72 */
[----:B------:R-:W-:-:S13]  /*309b0*/  ISETP.LT.OR P0, PT, R8, 0x41, P1 ;  /* 0x000000410800780c */ /* 0x000fda0000f01670 */
[----:B------:R0:W-:Y:S04]  /*309c0*/  LDGSTS.E.BYPASS.LTC128B.128 [R5+0xc400], desc[UR50][R20.64+0x40], !P0 ;  /* 0x0c40004014057fae */ /* 0x0001e8000c101d72 */
[----:B------:R1:W5:Y:S01]  /*309d0*/  LDL.LU R21, [R1] ;  /* 0x0000000001157983 */ /* 0x0003620000300800 */
[----:B------:R-:W-:Y:S01]  /*309e0*/  IMAD.MOV.U32 R13, RZ, RZ, R3 ;  /* 0x000000ffff0d7224 */ /* 0x000fe200078e0003 */
[C---:B------:R-:W-:Y:S01]  /*309f0*/  ISETP.GE.AND P4, PT, R8.reuse, 0x21, PT ;  /* 0x000000210800780c */ /* 0x040fe20003f86270 */
[----:B------:R-:W-:Y:S01]  /*30a00*/  IMAD.MOV.U32 R12, RZ, RZ, 0x3 ;  /* 0x00000003ff0c7424 */ /* 0x000fe200078e00ff */
[----:B0-----:R-:W0:Y:S01]  /*30a10*/  S2R R20, SR_TID.X ;  /* 0x0000000000147919 */ /* 0x001e220000002100 */
[----:B------:R-:W-:-:S13]  /*30a20*/  ISETP.GE.AND P3, PT, R8, 0x41, PT ;  /* 0x000000410800780c */ /* 0x000fda0003f66270 */
[----:B01---5:R-:W-:Y:S05]  /*30a30*/  WARPSYNC.COLLECTIVE R15, `(.L_x_944) ;  /* 0x000000000f087348 */ /* 0x023fea0003c00000 */
[----:B------:R2:W3:Y:S02]  /*30a40*/  SHFL.IDX P6, R14, R13, R12, R11 ;  /* 0x0000000c0d0e7389 */ /* 0x0004e400000c000b */
[----:B0123-5:R-:W-:Y:S01]  /*30a50*/  ENDCOLLECTIVE ;  /* 0x000000000000791b */ /* 0x02ffe20003800000 */
.L_x_944:
[----:B------:R-:W-:Y:S01]  /*30a60*/  MOV R13, R2 ;  /* 0x00000002000d7202 */ /* 0x000fe20000000f00 */
[----:B------:R-:W-:-:S07]  /*30a70*/  IMAD.MOV.U32 R3, RZ, RZ, R14 ;  /* 0x000000ffff037224 */ /* 0x000fce00078e000e */
[----:B------:R-:W-:Y:S05]  /*30a80*/  WARPSYNC.COLLECTIVE R15, `(.L_x_945) ;  /* 0x000000000f087348 */ /* 0x000fea0003c00000 */
[----:B------:R0:W1:Y:S02]  /*30a90*/  SHFL.IDX P6, R14, R13, R12, R11 ;  /* 0x0000000c0d0e7389 */ /* 0x00006400000c000b */
[----:B01----:R-:W-:Y:S01]  /*30aa0*/  ENDCOLLECTIVE ;  /* 0x000000000000791b */ /* 0x003fe20003800000 */
.L_x_945:
[----:B------:R-:W-:-:S05]  /*30ab0*/  IMAD.SHL.U32 R20, R20, 0x10, RZ ;  /* 0x0000001014147824 */ /* 0x000fca00078e00ff */
[----:B------:R-:W-:Y:S02]  /*30ac0*/  LOP3.LUT R20, R20, 0x30, RZ, 0xc0, !PT ;  /* 0x0000003014147812 */ /* 0x000fe400078ec0ff */
[----:B------:R-:W-:Y:S01]  /*30ad0*/  MOV R13, R25 ;  /* 0x00000019000d7202 */ /* 0x000fe20000000f00 */
[----:B------:R-:W-:Y:S02]  /*30ae0*/  IMAD.MOV.U32 R12, RZ, RZ, RZ ;  /* 0x000000ffff0c7224 */ /* 0x000fe400078e00ff */
[----:B------:R-:W-:-:S07]  /*30af0*/  IMAD.MOV.U32 R2, RZ, RZ, R14 ;  /* 0x000000ffff027224 */ /* 0x000fce00078e000e */
[----:B------:R-:W-:Y:S05]  /*30b00*/  WARPSYNC.COLLECTIVE R15, `(.L_x_946) ;  /* 0x000000000f087348 */ /* 0x000fea0003c00000 */
[----:B------:R0:W1:Y:S02]  /*30b10*/  SHFL.IDX P6, R14, R13, R12, R11 ;  /* 0x0000000c0d0e7389 */ /* 0x00006400000c000b */
[----:B01----:R-:W-:Y:S01]  /*30b20*/  ENDCOLLECTIVE ;  /* 0x000000000000791b */ /* 0x003fe20003800000 */
.L_x_946:
        /* <DEDUP_REMOVED lines=16> */
.L_x_947:
[----:B------:R-:W-:Y:S02]  /*30c30*/  MOV R2, R14 ;  /* 0x0000000e00027202 */ /* 0x000fe40000000f00 */
[----:B------:R-:W-:-:S04]  /*30c40*/  LOP3.LUT R21, R21, 0xffffff7f, RZ, 0xc0, !PT ;  /* 0xffffff7f15157812 */ /* 0x000fc800078ec0ff */
[----:B------:R-:W-:-:S05]  /*30c50*/  @P0 LOP3.LUT R21, R21, 0x80, RZ, 0xfc, !PT ;  /* 0x0000008015150812 */ /* 0x000fca00078efcff */
[----:B------:R3:W-:Y:S01]  /*30c60*/  STL [R1], R21 ;  /* 0x0000001501007387 */ /* 0x0007e20000100800 */
[----:B------:R-:W-:Y:S05]  /*30c70*/  BRA `(.L_x_948) ;  /* 0xffffff7800407947 */ /* 0x000fea000383ffff */
.L_x_705:
[----:B-1----:R-:W2:Y:S02]  /*30c80*/  LDL R2, [R1+0x2c] ;  /* 0x00002c0001027983 */ /* 0x002ea40000100800 */
[----:B--2---:R1:W2:Y:S02]  /*30c90*/  SYNCS.PHASECHK.TRANS64.TRYWAIT P0, [R0+URZ+0x29840], R2 ;  /* 0x02984002000075a7 */ /* 0x0042a4000800017f */
[----:B--2---:R-:W-:Y:S05]  /*30ca0*/  @!P0 NANOSLEEP.SYNCS 0x989680 ;  /* 0x009896800000895d */ /* 0x004fea0003900000 */
[----:B------:R-:W2:Y:S02]  /*30cb0*/  @!P0 SYNCS.PHASECHK.TRANS64 P0, [R0+URZ+0x29840], R2 ;  /* 0x02984002000085a7 */ /* 0x000ea4000800007f */
[----:B--2---:R-:W-:Y:S05]  /*30cc0*/  @!P0 BRA `(.L_x_705) ;  /* 0xfffffffc00ec8947 */ /* 0x004fea000383ffff */
[----:B------:R-:W-:Y:S05]  /*30cd0*/  BRA `(.L_x_949) ;  /* 0xffffff7800b07947 */ /* 0x000fea000383ffff */
.L_x_706:
[----:B------:R-:W-:Y:S01]  /*30ce0*/  BSSY B0, `(.L_x_950) ;  /* 0x0000008000007945 */ /* 0x000fe20003800000 */
[----:B------:R-:W-:Y:S01]  /*30cf0*/  IMAD.MOV.U32 R13, RZ, RZ, R6 ;  /* 0x000000ffff0d7224 */ /* 0x000fe200078e0006 */
[----:B------:R-:W-:Y:S01]  /*30d00*/  MOV R15, 0xffffffff ;  /* 0xffffffff000f7802 */ /* 0x000fe20000000f00 */
[----:B------:R-:W-:Y:S02]  /*30d10*/  IMAD.MOV.U32 R12, RZ, RZ, RZ ;  /* 0x000000ffff0c7224 */ /* 0x000fe400078e00ff */
[----:B------:R-:W-:-:S07]  /*30d20*/  IMAD.MOV.U32 R11, RZ, RZ, 0x1c1f ;  /* 0x00001c1fff0b7424 */ /* 0x000fce00078e00ff */
[----:B---3-5:R-:W-:Y:S05]  /*30d30*/  WARPSYNC.COLLECTIVE R15, `(.L_x_951) ;  /* 0x000000000f087348 */ /* 0x028fea0003c00000 */
[----:B------:R0:W1:Y:S02]  /*30d40*/  SHFL.IDX P6, R14, R13, R12, R11 ;  /* 0x0000000c0d0e7389 */ /* 0x00006400000c000b */
[----:B01-3-5:R-:W-:Y:S01]  /*30d50*/  ENDCOLLECTIVE ;  /* 0x000000000000791b */ /* 0x02bfe20003800000 */
.L_x_951:
[----:B------:R-:W-:Y:S05]  /*30d60*/  BSYNC B0 ;  /* 0x0000000000007941 */ /* 0x000fea0003800000 */
.L_x_950:
[----:B------:R-:W0:Y:S01]  /*30d70*/  S2R R21, SR_TID.X ;  /* 0x0000000000157919 */ /* 0x000e220000002100 */
[----:B------:R-:W-:Y:S01]  /*30d80*/  IMAD.MOV.U32 R13, RZ, RZ, R5 ;  /* 0x000000ffff0d7224 */ /* 0x000fe200078e0005 */
[----:B------:R-:W-:Y:S01]  /*30d90*/  MOV R11, 0x1c1f ;  /* 0x00001c1f000b7802 */ /* 0x000fe20000000f00 */
[----:B------:R-:W-:Y:S01]  /*30da0*/  IMAD.MOV.U32 R12, RZ, RZ, RZ ;  /* 0x000000ffff0c7224 */ /* 0x000fe200078e00ff */
[----:B------:R-:W-:Y:S01]  /*30db0*/  LOP3.LUT P1, RZ, R20, 0x4, RZ, 0xc0, !PT ;  /* 0x0000000414ff7812 */ /* 0x000fe2000782c0ff */
[----:B------:R-:W-:Y:S02]  /*30dc0*/  IMAD.MOV.U32 R15, RZ, RZ, -0x1 ;  /* 0xffffffffff0f7424 */ /* 0x000fe400078e00ff */
[----:B------:R-:W-:Y:S02]  /*30dd0*/  IMAD.MOV.U32 R2, RZ, RZ, R14 ;  /* 0x000000ffff027224 */ /* 0x000fe400078e000e */
[----:B------:R-:W-:-:S08]  /*30de0*/  @P5 IMAD.IADD R9, R22, 0x1, R4 ;  /* 0x0000000116095824 */ /* 0x000fd000078e0204 */
[----:B0-----:R-:W-:Y:S05]  /*30df0*/  WARPSYNC.COLLECTIVE R15, `(.L_x_952) ;  /* 0x000000000f087348 */ /* 0x001fea0003c00000 */
[----:B------:R1:W2:Y:S02]  /*30e00*/  SHFL.IDX P6, R14, R13, R12, R11 ;  /* 0x0000000c0d0e7389 */ /* 0x0002a400000c000b */
[----:B012---:R-:W-:Y:S01]  /*30e10*/  ENDCOLLECTIVE ;  /* 0x000000000000791b */ /* 0x007fe20003800000 */
.L_x_952:
[----:B------:R-:W-:Y:S02]  /*30e20*/  IMAD.MOV.U32 R13, RZ, RZ, R6 ;  /* 0x000000ffff0d7224 */ /* 0x000fe400078e0006 */
[----:B------:R-:W-:Y:S02]  /*30e30*/  IMAD.MOV.U32 R12, RZ, RZ, 0x1 ;  /* 0x00000001ff0c7424 */ /* 0x000fe400078e00ff */
[----:B------:R-:W-:Y:S01]  /*30e40*/  IMAD.SHL.U32 R10, R21, 0x10, RZ ;  /* 0x00000010150a7824 */ /* 0x000fe200078e00ff */
[----:B------:R-:W-:Y:S01]  /*30e50*/  @P4 IADD3 R21, R22, R4, RZ ;  /* 0x0000000416154210 */ /* 0x000fe20007ffe0ff */
[----:B------:R-:W-:Y:S01]  /*30e60*/  IMAD.MOV.U32 R3, RZ, RZ, R14 ;  /* 0x000000ffff037224 */ /* 0x000fe200078e000e */
[----:B------:R-:W-:Y:S02]  /*30e70*/  LOP3.LUT P6, RZ, R20, 0x8, RZ, 0xc0, !PT ;  /* 0x0000000814ff7812 */ /* 0x000fe400078cc0ff */
[----:B------:R-:W-:-:S04]  /*30e80*/  LOP3.LUT R10, R10, 0x30, RZ, 0xc0, !PT ;  /* 0x000000300a0a7812 */ /* 0x000fc800078ec0ff */
[----:B------:R-:W-:-:S04]  /*30e90*/  @P5 IADD3 R3, P0, R10, R3, RZ ;  /* 0x000000030a035210 */ /* 0x000fc80007f1e0ff */
[----:B------:R-:W-:Y:S02]  /*30ea0*/  @P5 IADD3.X R2, RZ, R2, RZ, P0, !PT ;  /* 0x00000002ff025210 */ /* 0x000fe400007fe4ff */
[----:B------:R-:W-:Y:S02]  /*30eb0*/  LOP3.LUT P0, RZ, R20, 0x10, RZ, 0xc0, !PT ;  /* 0x0000001014ff7812 */ /* 0x000fe4000780c0ff */
        /* <DEDUP_REMOVED lines=11> */
.L_x_953:
[----:B------:R-:W-:Y:S01]  /*30f70*/  @!PT LDS RZ, [RZ] ;  /* 0x00000000fffff984 */ /* 0x000fe20000000800 */
[----:B------:R-:W-:Y:S01]  /*30f80*/  @!PT LDS RZ, [RZ] ;  /* 0x00000000fffff984 */ /* 0x000fe20000000800 */
[----:B------:R-:W-:Y:S01]  /*30f90*/  @!PT LDS RZ, [RZ] ;  /* 0x00000000fffff984 */ /* 0x000fe20000000800 */
[----:B------:R0:W-:Y:S01]  /*30fa0*/  @P5 LDGSTS.E.BYPASS.LTC128B.128 [R9+0x1f400], desc[UR50][R2.64+0x80], !P1 ;  /* 0x1f40008002095fae */ /* 0x0001e2000c901d72 */
[----:B------:R-:W-:Y:S01]  /*30fb0*/  LOP3.LUT P5, RZ, R20, 0x8, RZ, 0xc0, !PT ;  /* 0x0000000814ff7812 */ /* 0x000fe200078ac0ff */
[----:B------:R-:W-:Y:S02]  /*30fc0*/  IMAD.MOV.U32 R13, RZ, RZ, R5 ;  /* 0x000000ffff0d7224 */ /* 0x000fe400078e0005 */
[----:B0-----:R-:W-:Y:S01]  /*30fd0*/  @P3 IMAD.IADD R9, R22, 0x1, R4 ;  /* 0x0000000116093824 */ /* 0x001fe200078e0204 */
[----:B------:R-:W-:-:S09]  /*30fe0*/  MOV R2, R14 ;  /* 0x0000000e00027202 */ /* 0x000fd20000000f00 */
[----:B------:R-:W-:Y:S05]  /*30ff0*/  WARPSYNC.COLLECTIVE R15, `(.L_x_954) ;  /* 0x000000000f087348 */ /* 0x000fea0003c00000 */
[----:B------:R0:W1:Y:S02]  /*31000*/  SHFL.IDX P6, R14, R13, R12, R11 ;  /* 0x0000000c0d0e7389 */ /* 0x00006400000c000b */
[----:B01----:R-:W-:Y:S01]  /*31010*/  ENDCOLLECTIVE ;  /* 0x000000000000791b */ /* 0x003fe20003800000 */
.L_x_954:
        /* <DEDUP_REMOVED lines=16> */
.L_x_955:
[----:B------:R-:W-:Y:S01]  /*31120*/  @!PT LDS RZ, [RZ] ;  /* 0x00000000fffff984 */ /* 0x000fe20000000800 */
[----:B------:R-:W-:Y:S01]  /*31130*/  @!PT LDS RZ, [RZ] ;  /* 0x00000000fffff984 */ /* 0x000fe20000000800 */
[----:B------:R-:W-:Y:S01]  /*31140*/  @!PT LDS RZ, [RZ] ;  /* 0x00000000fffff984 */ /* 0x000fe20000000800 */
[----:B------:R-:W-:Y:S04]  /*31150*/  @P4 LDGSTS.E.BYPASS.LTC128B.128 [R21+0x1d400], desc[UR50][R2.64+0x40], !P5 ;  /* 0x1d40004002154fae */ /* 0x000fe8000e901d72 */
[----:B------:R0:W-:Y:S01]  /*31160*/  @P4 LDGSTS.E.BYPASS.LTC128B.128 [R21+0x1fc00], desc[UR50][R2.64+0x80], !P1 ;  /* 0x1fc0008002154fae */ /* 0x0001e2000c901d72 */
[----:B------:R-:W-:Y:S02]  /*31170*/  LOP3.LUT P4, RZ, R20, 0x10, RZ, 0xc0, !PT ;  /* 0x0000001014ff7812 */ /* 0x000fe4000788c0ff */
[----:B------:R-:W-:Y:S01]  /*31180*/  MOV R13, R5 ;  /* 0x00000005000d7202 */ /* 0x000fe20000000f00 */
[----:B0-----:R-:W-:Y:S02]  /*31190*/  @P2 IMAD.IADD R21, R22, 0x1, R4 ;  /* 0x0000000116152824 */ /* 0x001fe400078e0204 */
[----:B------:R-:W-:-:S08]  /*311a0*/  IMAD.MOV.U32 R2, RZ, RZ, R14 ;  /* 0x000000ffff027224 */ /* 0x000fd000078e000e */
[----:B------:R-:W-:Y:S05]  /*311b0*/  WARPSYNC.COLLECTIVE R15, `(.L_x_956) ;  /* 0x000000000f087348 */ /* 0x000fea0003c00000 */
[----:B------:R0:W1:Y:S02]  /*311c0*/  SHFL.IDX P6, R14, R13, R12, R11 ;  /* 0x0000000c0d0e7389 */ /* 0x00006400000c000b */
[----:B01----:R-:W-:Y:S01]  /*311d0*/  ENDCOLLECTIVE ;  /* 0x000000000000791b */ /* 0x003fe20003800000 */
.L_x_956:
[----:B------:R-:W-:Y:S01]  /*311e0*/  MOV R13, R6 ;  /* 0x00000006000d7202 */ /* 0x000fe20000000f00 */
[----:B------:R-:W-:Y:S02]  /*311f0*/  IMAD.MOV.U32 R12, RZ, RZ, 0x3 ;  /* 0x00000003ff0c7424 */ /* 0x000fe400078e00ff */
[----:B------:R-:W-:-:S07]  /*31200*/  IMAD.MOV.U32 R3, RZ, RZ, R14 ;  /* 0x000000ffff037224 */ /* 0x000fce00078e000e */
[----:B------:R-:W-:Y:S05]  /*31210*/  WARPSYNC.COLLECTIVE R15, `(.L_x_957) ;  /* 0x000000000f087348 */ /* 0x000fea0003c00000 */
[----:B------:R0:W1:Y:S02]  /*31220*/  SHFL.IDX P6, R14, R13, R12, R11 ;  /* 0x0000000c0d0e7389 */ /* 0x00006400000c000b */
[----:B01----:R-:W-:Y:S01]  /*31230*/  ENDCOLLECTIVE ;  /* 0x000000000000791b */ /* 0x003fe20003800000 */
.L_x_957:
        /* <DEDUP_REMOVED lines=10> */
.L_x_958:
[----:B------:R-:W-:Y:S01]  /*312e0*/  @!PT LDS RZ, [RZ] ;  /* 0x00000000fffff984 */ /* 0x000fe20000000800 */
[----:B------:R-:W-:Y:S01]  /*312f0*/  @!PT LDS RZ, [RZ] ;  /* 0x00000000fffff984 */ /* 0x000fe20000000800 */
[----:B------:R-:W-:Y:S01]  /*31300*/  @!PT LDS RZ, [RZ] ;  /* 0x00000000fffff984 */ /* 0x000fe20000000800 */
[----:B------:R-:W-:Y:S04]  /*31310*/  @P3 LDGSTS.E.BYPASS.LTC128B.128 [R9+0x1b400], desc[UR50][R2.64], !P4 ;  /* 0x1b40000002093fae */ /* 0x000fe8000e101d72 */
[----:B------:R-:W-:Y:S04]  /*31320*/  @P3 LDGSTS.E.BYPASS.LTC128B.128 [R9+0x1dc00], desc[UR50][R2.64+0x40], !P5 ;  /* 0x1dc0004002093fae */ /* 0x000fe8000e901d72 */
[----:B------:R0:W-:Y:S01]  /*31330*/  @P3 LDGSTS.E.BYPASS.LTC128B.128 [R9+0x20400], desc[UR50][R2.64+0x80], !P1 ;  /* 0x2040008002093fae */ /* 0x0001e2000c901d72 */
[----:B------:R-:W-:Y:S01]  /*31340*/  IMAD.MOV.U32 R13, RZ, RZ, R7 ;  /* 0x000000ffff0d7224 */ /* 0x000fe200078e0007 */
[----:B------:R-:W-:-:S02]  /*31350*/  MOV R12, RZ ;  /* 0x000000ff000c7202 */ /* 0x000fc40000000f00 */
[----:B0-----:R-:W-:-:S07]  /*31360*/  MOV R2, R14 ;  /* 0x0000000e00027202 */ /* 0x001fce0000000f00 */
[----:B------:R-:W-:Y:S05]  /*31370*/  WARPSYNC.COLLECTIVE R15, `(.L_x_959) ;  /* 0x000000000f087348 */ /* 0x000fea0003c00000 */
[----:B------:R0:W1:Y:S02]  /*31380*/  SHFL.IDX P6, R14, R13, R12, R11 ;  /* 0x0000000c0d0e7389 */ /* 0x00006400000c000b */
[----:B01----:R-:W-:Y:S01]  /*31390*/  ENDCOLLECTIVE ;  /* 0x000000000000791b */ /* 0x003fe20003800000 */
.L_x_959:
        /* <DEDUP_REMOVED lines=13> */
.L_x_960:
[----:B------:R-:W-:Y:S01]  /*31470*/  IMAD.MOV.U32 R2, RZ, RZ, R14 ;  /* 0x000000ffff027224 */ /* 0x000fe200078e000e */
[----:B------:R-:W-:Y:S06]  /*31480*/  BRA `(.L_x_961) ;  /* 0xffffff7800187947 */ /* 0x000fec000383ffff */
.L_x_713:
[----:B------:R-:W-:Y:S01]  /*31490*/  MOV R13, R4 ;  /* 0x00000004000d7202 */ /* 0x000fe20000000f00 */
[----:B------:R-:W-:Y:S02]  /*314a0*/  IMAD.MOV.U32 R12, RZ, RZ, RZ ;  /* 0x000000ffff0c7224 */ /* 0x000fe400078e00ff */
[----:B------:R-:W-:Y:S02]  /*314b0*/  IMAD.MOV.U32 R11, RZ, RZ, 0x1c1f ;  /* 0x00001c1fff0b7424 */ /* 0x000fe400078e00ff */
[----:B------:R-:W-:Y:S02]  /*314c0*/  IMAD.MOV.U32 R15, RZ, RZ, -0x1 ;  /* 0xffffffffff0f7424 */ /* 0x000fe400078e00ff */
[----:B-----5:R-:W-:Y:S02]  /*314d0*/  IMAD R6, R17, R8, RZ ;  /* 0x0000000811067224 */ /* 0x020fe400078e02ff */
[----:B------:R-:W-:-:S07]  /*314e0*/  IMAD.IADD R5, R10, 0x1, R5 ;  /* 0x000000010a057824 */ /* 0x000fce00078e0205 */
[----:B------:R-:W-:Y:S05]  /*314f0*/  WARPSYNC.COLLECTIVE R15, `(.L_x_962) ;  /* 0x000000000f087348 */ /* 0x000fea0003c00000 */
[----:B------:R0:W1:Y:S02]  /*31500*/  SHFL.IDX P6, R14, R13, R12, R11 ;  /* 0x0000000c0d0e7389 */ /* 0x00006400000c000b */
[----:B01----:R-:W-:Y:S01]  /*31510*/  ENDCOLLECTIVE ;  /* 0x000000000000791b */ /* 0x003fe20003800000 */
.L_x_962:
[C---:B------:R-:W-:Y:S01]  /*31520*/  VIADD R7, R5.reuse, 0x20 ;  /* 0x0000002005077836 */ /* 0x040fe20000000000 */
[----:B------:R-:W-:Y:S01]  /*31530*/  ISETP.GE.AND P0, PT, R5, R6, PT ;  /* 0x000000060500720c */ /* 0x000fe20003f06270 */
[----:B------:R-:W-:Y:S01]  /*31540*/  IMAD.MOV.U32 R13, RZ, RZ, R0 ;  /* 0x000000ffff0d7224 */ /* 0x000fe200078e0000 */
[----:B------:R-:W-:-:S11]  /*31550*/  MOV R2, R14 ;  /* 0x0000000e00027202 */ /* 0x000fd60000000f00 */
[----:B------:R-:W-:Y:S05]  /*31560*/  WARPSYNC.COLLECTIVE R15, `(.L_x_963) ;  /* 0x000000000f087348 */ /* 0x000fea0003c00000 */
[----:B------:R0:W1:Y:S02]  /*31570*/  SHFL.IDX P6, R14, R13, R12, R11 ;  /* 0x0000000c0d0e7389 */ /* 0x00006400000c000b */
[----:B01----:R-:W-:Y:S01]  /*31580*/  ENDCOLLECTIVE ;  /* 0x000000000000791b */ /* 0x003fe20003800000 */
.L_x_963:
[----:B------:R-:W-:Y:S02]  /*31590*/  IMAD.MOV.U32 R13, RZ, RZ, R4 ;  /* 0x000000ffff0d7224 */ /* 0x000fe400078e0004 */
[----:B------:R-:W-:Y:S02]  /*315a0*/  IMAD.MOV.U32 R12, RZ, RZ, 0x1 ;  /* 0x00000001ff0c7424 */ /* 0x000fe400078e00ff */
[----:B------:R-:W-:-:S07]  /*315b0*/  IMAD.MOV.U32 R3, RZ, RZ, R14 ;  /* 0x000000ffff037224 */ /* 0x000fce00078e000e */
[----:B------:R-:W-:Y:S05]  /*315c0*/  WARPSYNC.COLLECTIVE R15, `(.L_x_964) ;  /* 0x000000000f087348 */ /* 0x000fea0003c00000 */
[----:B------:R0:W1:Y:S02]  /*315d0*/  SHFL.IDX P6, R14, R13, R12, R11 ;  /* 0x0000000c0d0e7389 */ /* 0x00006400000c000b */
[----:B01----:R-:W-:Y:S01]  /*315e0*/  ENDCOLLECTIVE ;  /* 0x000000000000791b */ /* 0x003fe20003800000 */
.L_x_964:
[----:B------:R-:W-:-:S04]  /*315f0*/  @!P0 IADD3 R3, P4, R20, R3, RZ ;  /* 0x0000000314038210 */ /* 0x000fc80007f9e0ff */
[----:B------:R-:W-:-:S04]  /*31600*/  @!P0 IADD3.X R2, RZ, R2, RZ, P4, !PT ;  /* 0x00000002ff028210 */ /* 0x000fc800027fe4ff */
[----:B------:R-:W-:Y:S01]  /*31610*/  @!P0 LOP3.LUT R3, R3, R2, RZ, 0x3c, !PT ;  /* 0x0000000203038212 */ /* 0x000fe200078e3cff */
[----:B------:R-:W-:-:S03]  /*31620*/  IMAD.MOV.U32 R13, RZ, RZ, R0 ;  /* 0x000000ffff0d7224 */ /* 0x000fc600078e0000 */
[----:B------:R-:W-:-:S04]  /*31630*/  @!P0 LOP3.LUT R2, R3, R2, RZ, 0x3c, !PT ;  /* 0x0000000203028212 */ /* 0x000fc800078e3cff */
[----:B------:R-:W-:-:S05]  /*31640*/  @!P0 LOP3.LUT R3, R3, R2, RZ, 0x3c, !PT ;  /* 0x0000000203038212 */ /* 0x000fca00078e3cff */
[----:B------:R-:W-:Y:S01]  /*31650*/  @!PT LDS RZ, [RZ] ;  /* 0x00000000fffff984 */ /* 0x000fe20000000800 */
[----:B------:R-:W-:Y:S01]  /*31660*/  @!PT LDS RZ, [RZ] ;  /* 0x00000000fffff984 */ /* 0x000fe20000000800 */
[----:B------:R-:W-:Y:S01]  /*31670*/  @!PT LDS RZ, [RZ] ;  /* 0x00000000fffff984 */ /* 0x000fe20000000800 */
[----:B------:R-:W-:Y:S04]  /*31680*/  @!P0 LDGSTS.E.BYPASS.LTC128B.128 [R9+0x14400], desc[UR50][R2.64], !P3 ;  /* 0x1440000002098fae */ /* 0x000fe8000d901d72 */
[----:B------:R-:W-:Y:S04]  /*31690*/  @!P0 LDGSTS.E.BYPASS.LTC128B.128 [R9+0x16400], desc[UR50][R2.64+0x40], !P2 ;  /* 0x1640004002098fae */ /* 0x000fe8000d101d72 */
[----:B------:R0:W-:Y:S01]  /*316a0*/  @!P0 LDGSTS.E.BYPASS.LTC128B.128 [R9+0x18400], desc[UR50][R2.64+0x80], !P1 ;  /* 0x1840008002098fae */ /* 0x0001e2000c901d72 */
[----:B------:R-:W-:Y:S02]  /*316b0*/  ISETP.GE.AND P0, PT, R7, R6, PT ;  /* 0x000000060700720c */ /* 0x000fe40003f06270 */
[----:B0-----:R-:W-:-:S11]  /*316c0*/  MOV R2, R14 ;  /* 0x0000000e00027202 */ /* 0x001fd60000000f00 */
[----:B------:R-:W-:Y:S05]  /*316d0*/  WARPSYNC.COLLECTIVE R15, `(.L_x_965) ;  /* 0x000000000f087348 */ /* 0x000fea0003c00000 */
[----:B------:R0:W1:Y:S02]  /*316e0*/  SHFL.IDX P6, R14, R13, R12, R11 ;  /* 0x0000000c0d0e7389 */ /* 0x00006400000c000b */
[----:B01----:R-:W-:Y:S01]  /*316f0*/  ENDCOLLECTIVE ;  /* 0x000000000000791b */ /* 0x003fe20003800000 */
.L_x_965:
[----:B------:R-:W-:Y:S02]  /*31700*/  IMAD.MOV.U32 R13, RZ, RZ, R4 ;  /* 0x000000ffff0d7224 */ /* 0x000fe400078e0004 */
[----:B------:R-:W-:Y:S02]  /*31710*/  IMAD.MOV.U32 R12, RZ, RZ, 0x2 ;  /* 0x00000002ff0c7424 */ /* 0x000fe400078e00ff */
[----:B------:R-:W-:-:S07]  /*31720*/  IMAD.MOV.U32 R3, RZ, RZ, R14 ;  /* 0x000000ffff037224 */ /* 0x000fce00078e000e */
[----:B------:R-:W-:Y:S05]  /*31730*/  WARPSYNC.COLLECTIVE R15, `(.L_x_966) ;  /* 0x000000000f087348 */ /* 0x000fea0003c00000 */
[----:B------:R0:W1:Y:S02]  /*31740*/  SHFL.IDX P6, R14, R13, R12, R11 ;  /* 0x0000000c0d0e7389 */ /* 0x00006400000c000b */
[----:B01----:R-:W-:Y:S01]  /*31750*/  ENDCOLLECTIVE ;  /* 0x000000000000791b */ /* 0x003fe20003800000 */
.L_x_966:
[----:B------:R-:W-:-:S05]  /*31760*/  @!P0 IADD3 R3, P4, R20, R3, RZ ;  /* 0x0000000314038210 */ /* 0x000fca0007f9e0ff */
[----:B------:R-:W-:-:S05]  /*31770*/  @!P0 IMAD.X R2, RZ, RZ, R2, P4 ;  /* 0x000000ffff028224 */ /* 0x000fca00020e0602 */
[----:B------:R-:W-:Y:S02]  /*31780*/  @!P0 LOP3.LUT R3, R3, R2, RZ, 0x3c, !PT ;  /* 0x0000000203038212 */ /* 0x000fe400078e3cff */
[----:B------:R-:W-:Y:S02]  /*31790*/  MOV R13, R0 ;  /* 0x00000000000d7202 */ /* 0x000fe40000000f00 */
[----:B------:R-:W-:-:S04]  /*317a0*/  @!P0 LOP3.LUT R2, R3, R2, RZ, 0x3c, !PT ;  /* 0x0000000203028212 */ /* 0x000fc800078e3cff */
[----:B------:R-:W-:-:S05]  /*317b0*/  @!P0 LOP3.LUT R3, R3, R2, RZ, 0x3c, !PT ;  /* 0x0000000203038212 */ /* 0x000fca00078e3cff */
[----:B------:R-:W-:Y:S01]  /*317c0*/  @!PT LDS RZ, [RZ] ;  /* 0x00000000fffff984 */ /* 0x000fe20000000800 */
[----:B------:R-:W-:Y:S01]  /*317d0*/  @!PT LDS RZ, [RZ] ;  /* 0x00000000fffff984 */ /* 0x000fe20000000800 */
[----:B------:R-:W-:Y:S01]  /*317e0*/  @!PT LDS RZ, [RZ] ;  /* 0x00000000fffff984 */ /* 0x000fe20000000800 */
[----:B------:R-:W-:Y:S04]  /*317f0*/  @!P0 LDGSTS.E.BYPASS.LTC128B.128 [R9+0x14c00], desc[UR50][R2.64], !P3 ;  /* 0x14c0000002098fae */ /* 0x000fe8000d901d72 */
[----:B------:R-:W-:Y:S04]  /*31800*/  @!P0 LDGSTS.E.BYPASS.LTC128B.128 [R9+0x16c00], desc[UR50][R2.64+0x40], !P2 ;  /* 0x16c0004002098fae */ /* 0x000fe8000d101d72 */
[----:B------:R0:W-:Y:S02]  /*31810*/  @!P0 LDGSTS.E.BYPASS.LTC128B.128 [R9+0x18c00], desc[UR50][R2.64+0x80], !P1 ;  /* 0x18c0008002098fae */ /* 0x0001e4000c901d72 */
[----:B0-----:R-:W-:-:S04]  /*31820*/  IADD3 R2, R5, 0x40, RZ ;  /* 0x0000004005027810 */ /* 0x001fc80007ffe0ff */
[----:B------:R-:W-:Y:S01]  /*31830*/  ISETP.GE.AND P0, PT, R2, R6, PT ;  /* 0x000000060200720c */ /* 0x000fe20003f06270 */
[----:B------:R-:W-:-:S12]  /*31840*/  IMAD.MOV.U32 R2, RZ, RZ, R14 ;  /* 0x000000ffff027224 */ /* 0x000fd800078e000e */
[----:B------:R-:W-:Y:S05]  /*31850*/  WARPSYNC.COLLECTIVE R15, `(.L_x_967) ;  /* 0x000000000f087348 */ /* 0x000fea0003c00000 */
[----:B------:R0:W1:Y:S02]  /*31860*/  SHFL.IDX P6, R14, R13, R12, R11 ;  /* 0x0000000c0d0e7389 */ /* 0x00006400000c000b */
[----:B01----:R-:W-:Y:S01]  /*31870*/  ENDCOLLECTIVE ;  /* 0x000000000000791b */ /* 0x003fe20003800000 */
.L_x_967:
[----:B------:R-:W-:Y:S01]  /*31880*/  IMAD.MOV.U32 R13, RZ, RZ, R4 ;  /* 0x000000ffff0d7224 */ /* 0x000fe200078e0004 */
[----:B------:R-:W-:Y:S01]  /*31890*/  MOV R12, 0x3 ;  /* 0x00000003000c7802 */ /* 0x000fe20000000f00 */
[----:B------:R-:W-:-:S07]  /*318a0*/  IMAD.MOV.U32 R3, RZ, RZ, R14 ;  /* 0x000000ffff037224 */ /* 0x000fce00078e000e */
[----:B------:R-:W-:Y:S05]  /*318b0*/  WARPSYNC.COLLECTIVE R15, `(.L_x_968) ;  /* 0x000000000f087348 */ /* 0x000fea0003c00000 */
[----:B------:R0:W1:Y:S02]  /*318c0*/  SHFL.IDX P6, R14, R13, R12, R11 ;  /* 0x0000000c0d0e7389 */ /* 0x00006400000c000b */
[----:B01----:R-:W-:Y:S01]  /*318d0*/  ENDCOLLECTIVE ;  /* 0x000000000000791b */ /* 0x003fe20003800000 */
.L_x_968:
[----:B------:R-:W-:-:S05]  /*318e0*/  @!P0 IADD3 R3, P4, R20, R3, RZ ;  /* 0x0000000314038210 */ /* 0x000fca0007f9e0ff */
[----:B------:R-:W-:-:S05]  /*318f0*/  @!P0 IMAD.X R2, RZ, RZ, R2, P4 ;  /* 0x000000ffff028224 */ /* 0x000fca00020e0602 */
[----:B------:R-:W-:Y:S01]  /*31900*/  @!P0 LOP3.LUT R3, R3, R2, RZ, 0x3c, !PT ;  /* 0x0000000203038212 */ /* 0x000fe200078e3cff */
[----:B------:R-:W-:-:S03]  /*31910*/  IMAD.MOV.U32 R13, RZ, RZ, R0 ;  /* 0x000000ffff0d7224 */ /* 0x000fc600078e0000 */
[----:B------:R-:W-:-:S04]  /*31920*/  @!P0 LOP3.LUT R2, R3, R2, RZ, 0x3c, !PT ;  /* 0x0000000203028212 */ /* 0x000fc800078e3cff */
[----:B------:R-:W-:Y:S01]  /*31930*/  @!P0 LOP3.LUT R3, R3, R2, RZ, 0x3c, !PT ;  /* 0x0000000203038212 */ /* 0x000fe200078e3cff */
[----:B------:R-:W-:-:S07]  /*31940*/  IMAD.MOV.U32 R4, RZ, RZ, R14 ;  /* 0x000000ffff047224 */ /* 0x000fce00078e000e */
[----:B------:R-:W-:Y:S05]  /*31950*/  WARPSYNC.COLLECTIVE R15, `(.L_x_969) ;  /* 0x000000000f087348 */ /* 0x000fea0003c00000 */
[----:B------:R0:W1:Y:S02]  /*31960*/  SHFL.IDX P6, R14, R13, R12, R11 ;  /* 0x0000000c0d0e7389 */ /* 0x00006400000c000b */
[----:B01----:R-:W-:Y:S01]  /*31970*/  ENDCOLLECTIVE ;  /* 0x000000000000791b */ /* 0x003fe20003800000 */
.L_x_969:
[----:B------:R-:W-:Y:S01]  /*31980*/  @!PT LDS RZ, [RZ] ;  /* 0x00000000fffff984 */ /* 0x000fe20000000800 */
[----:B------:R-:W-:Y:S01]  /*31990*/  @!PT LDS RZ, [RZ] ;  /* 0x00000000fffff984 */ /* 0x000fe20000000800 */
[----:B------:R-:W-:Y:S01]  /*319a0*/  @!PT LDS RZ, [RZ] ;  /* 0x00000000fffff984 */ /* 0x000fe20000000800 */
[----:B------:R1:W-:Y:S04]  /*319b0*/  @!P0 LDGSTS.E.BYPASS.LTC128B.128 [R9+0x15400], desc[UR50][R2.64], !P3 ;  /* 0x1540000002098fae */ /* 0x0003e8000d901d72 */
[----:B------:R1:W-:Y:S04]  /*319c0*/  @!P0 LDGSTS.E.BYPASS.LTC128B.128 [R9+0x17400], desc[UR50][R2.64+0x40], !P2 ;  /* 0x1740004002098fae */ /* 0x0003e8000d101d72 */
[----:B------:R1:W-:Y:S01]  /*319d0*/  @!P0 LDGSTS.E.BYPASS.LTC128B.128 [R9+0x19400], desc[UR50][R2.64+0x80], !P1 ;  /* 0x1940008002098fae */ /* 0x0003e2000c901d72 */
[----:B------:R-:W-:Y:S01]  /*319e0*/  IMAD.MOV.U32 R0, RZ, RZ, R14 ;  /* 0x000000ffff007224 */ /* 0x000fe200078e000e */
[----:B------:R-:W-:Y:S06]  /*319f0*/  BRA `(.L_x_970) ;  /* 0xffffff7c00507947 */ /* 0x000fec000383ffff */
.L_x_718:
[----:B0-----:R0:W1:Y:S02]  /*31a00*/  SYNCS.PHASECHK.TRANS64.TRYWAIT P0, [R22+URZ+0x29820], R3 ;  /* 0x02982003160075a7 */ /* 0x001064000800017f */
[----:B-1----:R-:W-:Y:S05]  /*31a10*/  @!P0 NANOSLEEP.SYNCS 0x989680 ;  /* 0x009896800000895d */ /* 0x002fea0003900000 */
[----:B------:R-:W1:Y:S02]  /*31a20*/  @!P0 SYNCS.PHASECHK.TRANS64 P0, [R22+URZ+0x29820], R3 ;  /* 0x02982003160085a7 */ /* 0x000e64000800007f */
[----:B-1----:R-:W-:Y:S05]  /*31a30*/  @!P0 BRA `(.L_x_718) ;  /* 0xfffffffc00f08947 */ /* 0x002fea000383ffff */
[----:B------:R-:W-:Y:S05]  /*31a40*/  BRA `(.L_x_971) ;  /* 0xffffff7c00c47947 */ /* 0x000fea000383ffff */
.L_x_722:
[----:B0-----:R0:W1:Y:S02]  /*31a50*/  SYNCS.PHASECHK.TRANS64.TRYWAIT P0, [R0+URZ+0x29880], R31 ;  /* 0x0298801f000075a7 */ /* 0x001064000800017f */
[----:B-1----:R-:W-:Y:S05]  /*31a60*/  @!P0 NANOSLEEP.SYNCS 0x989680 ;  /* 0x009896800000895d */ /* 0x002fea0003900000 */
[----:B------:R-:W1:Y:S02]  /*31a70*/  @!P0 SYNCS.PHASECHK.TRANS64 P0, [R0+URZ+0x29880], R31 ;  /* 0x0298801f000085a7 */ /* 0x000e64000800007f */
[----:B-1----:R-:W-:Y:S05]  /*31a80*/  @!P0 BRA `(.L_x_722) ;  /* 0xfffffffc00f08947 */ /* 0x002fea000383ffff */
[----:B------:R-:W-:Y:S05]  /*31a90*/  BRA `(.L_x_972) ;  /* 0xffffff8000e87947 */ /* 0x000fea000383ffff */
.L_x_723:
[----:B------:R-:W-:Y:S01]  /*31aa0*/  BSSY B0, `(.L_x_973) ;  /* 0x0000008000007945 */ /* 0x000fe20003800000 */
[----:B------:R-:W-:Y:S01]  /*31ab0*/  MOV R13, R20 ;  /* 0x00000014000d7202 */ /* 0x000fe20000000f00 */
[----:B------:R-:W-:Y:S02]  /*31ac0*/  IMAD.MOV.U32 R12, RZ, RZ, RZ ;  /* 0x000000ffff0c7224 */ /* 0x000fe400078e00ff */
[----:B------:R-:W-:Y:S02]  /*31ad0*/  IMAD.MOV.U32 R11, RZ, RZ, 0x1c1f ;  /* 0x00001c1fff0b7424 */ /* 0x000fe400078e00ff */
[----:B------:R-:W-:-:S07]  /*31ae0*/  IMAD.MOV.U32 R15, RZ, RZ, -0x1 ;  /* 0xffffffffff0f7424 */ /* 0x000fce00078e00ff */
[----:B0-----:R-:W-:Y:S05]  /*31af0*/  WARPSYNC.COLLECTIVE R15, `(.L_x_974) ;  /* 0x000000000f087348 */ /* 0x001fea0003c00000 */
[----:B------:R1:W2:Y:S02]  /*31b00*/  SHFL.IDX P6, R14, R13, R12, R11 ;  /* 0x0000000c0d0e7389 */ /* 0x0002a400000c000b */
[----:B012---:R-:W-:Y:S01]  /*31b10*/  ENDCOLLECTIVE ;  /* 0x000000000000791b */ /* 0x007fe20003800000 */
.L_x_974:
[----:B------:R-:W-:Y:S05]  /*31b20*/  BSYNC B0 ;  /* 0x0000000000007941 */ /* 0x000fea0003800000 */
.L_x_973:
[----:B------:R-:W0:Y:S01]  /*31b30*/  S2R R10, SR_TID.X ;  /* 0x00000000000a7919 */ /* 0x000e220000002100 */
[----:B------:R-:W-:Y:S01]  /*31b40*/  IMAD.MOV.U32 R13, RZ, RZ, R7 ;  /* 0x000000ffff0d7224 */ /* 0x000fe200078e0007 */
[----:B------:R-:W-:Y:S01]  /*31b50*/  MOV R3, R14 ;  /* 0x0000000e00037202 */ /* 0x000fe20000000f00 */
[----:B------:R-:W-:Y:S01]  /*31b60*/  IMAD.MOV.U32 R12, RZ, RZ, RZ ;  /* 0x000000ffff0c7224 */ /* 0x000fe200078e00ff */
[----:B------:R-:W-:Y:S01]  /*31b70*/  IADD3 R9, R22, R9, R36 ;  /* 0x0000000916097210 */ /* 0x000fe20007ffe024 */
[----:B------:R-:W-:Y:S02]  /*31b80*/  IMAD.MOV.U32 R11, RZ, RZ, 0x1c1f ;  /* 0x00001c1fff0b7424 */ /* 0x000fe400078e00ff */
[----:B------:R-:W-:-:S07]  /*31b90*/  IMAD.MOV.U32 R15, RZ, RZ, -0x1 ;  /* 0xffffffffff0f7424 */ /* 0x000fce00078e00ff */
[----:B0-----:R-:W-:Y:S05]  /*31ba0*/  WARPSYNC.COLLECTIVE R15, `(.L_x_975) ;  /* 0x000000000f087348 */ /* 0x001fea0003c00000 */
[----:B------:R1:W2:Y:S02]  /*31bb0*/  SHFL.IDX P6, R14, R13, R12, R11 ;  /* 0x0000000c0d0e7389 */ /* 0x0002a400000c000b */
[----:B012---:R-:W-:Y:S01]  /*31bc0*/  ENDCOLLECTIVE ;  /* 0x000000000000791b */ /* 0x007fe20003800000 */
.L_x_975:
[----:B------:R-:W-:Y:S02]  /*31bd0*/  IMAD.MOV.U32 R13, RZ, RZ, R20 ;  /* 0x000000ffff0d7224 */ /* 0x000fe400078e0014 */
[----:B------:R-:W-:Y:S01]  /*31be0*/  IMAD.MOV.U32 R12, RZ, RZ, 0x1 ;  /* 0x00000001ff0c7424 */ /* 0x000fe200078e00ff */
[----:B------:R-:W-:Y:S01]  /*31bf0*/  SHF.L.U32 R10, R10, 0x4, RZ ;  /* 0x000000040a0a7819 */ /* 0x000fe200000006ff */
[----:B------:R-:W-:-:S03]  /*31c00*/  IMAD.MOV.U32 R2, RZ, RZ, R14 ;  /* 0x000000ffff027224 */ /* 0x000fc600078e000e */
[----:B------:R-:W-:-:S07]  /*31c10*/  LOP3.LUT R10, R10, 0x30, RZ, 0xc0, !PT ;  /* 0x000000300a0a7812 */ /* 0x000fce00078ec0ff */
[----:B------:R-:W-:Y:S05]  /*31c20*/  WARPSYNC.COLLECTIVE R15, `(.L_x_976) ;  /* 0x000000000f087348 */ /* 0x000fea0003c00000 */
[----:B------:R0:W1:Y:S02]  /*31c30*/  SHFL.IDX P6, R14, R13, R12, R11 ;  /* 0x0000000c0d0e7389 */ /* 0x00006400000c000b */
[----:B01----:R-:W-:Y:S01]  /*31c40*/  ENDCOLLECTIVE ;  /* 0x000000000000791b */ /* 0x003fe20003800000 */
.L_x_976:
[----:B------:R-:W-:Y:S02]  /*31c50*/  IADD3 R2, P0, R10, R2, RZ ;  /* 0x000000020a027210 */ /* 0x000fe40007f1e0ff */
[----:B------:R-:W-:-:S03]  /*31c60*/  IADD3 R10, R37, R9, RZ ;  /* 0x00000009250a7210 */ /* 0x000fc60007ffe0ff */
[----:B------:R-:W-:-:S05]  /*31c70*/  IMAD.X R3, RZ, RZ, R3, P0 ;  /* 0x000000ffff037224 */ /* 0x000fca00000e0603 */
[----:B------:R-:W-:Y:S01]  /*31c80*/  @!PT LDS RZ, [RZ] ;  /* 0x00000000fffff984 */ /* 0x000fe20000000800 */
[----:B------:R-:W-:Y:S01]  /*31c90*/  @!PT LDS RZ, [RZ] ;  /* 0x00000000fffff984 */ /* 0x000fe20000000800 */
[----:B------:R-:W-:Y:S01]  /*31ca0*/  @!PT LDS RZ, [RZ] ;  /* 0x00000000fffff984 */ /* 0x000fe20000000800 */
[----:B------:R-:W-:Y:S01]  /*31cb0*/  LDGSTS.E.BYPASS.LTC128B.128 [R9+0xa400], desc[UR50][R2.64], !P3 ;  /* 0x0a40000002097fae */ /* 0x000fe2000d901d72 */
[----:B------:R-:W-:-:S03]  /*31cc0*/  MOV R13, R7 ;  /* 0x00000007000d7202 */ /* 0x000fc60000000f00 */
[----:B------:R0:W-:Y:S02]  /*31cd0*/  LDGSTS.E.BYPASS.LTC128B.128 [R10+0xa400], desc[UR50][R2.64+0x40], !P1 ;  /* 0x0a400040020a7fae */ /* 0x0001e4000c901d72 */
[----:B0-----:R-:W0:Y:S01]  /*31ce0*/  S2R R2, SR_TID.X ;  /* 0x0000000000027919 */ /* 0x001e220000002100 */
[----:B------:R-:W-:-:S07]  /*31cf0*/  IMAD.MOV.U32 R3, RZ, RZ, R14 ;  /* 0x000000ffff037224 */ /* 0x000fce00078e000e */
[----:B0-----:R-:W-:Y:S05]  /*31d00*/  WARPSYNC.COLLECTIVE R15, `(.L_x_977) ;  /* 0x000000000f087348 */ /* 0x001fea0003c00000 */
[----:B------:R1:W2:Y:S02]  /*31d10*/  SHFL.IDX P6, R14, R13, R12, R11 ;  /* 0x0000000c0d0e7389 */ /* 0x0002a400000c000b */
[----:B012---:R-:W-:Y:S01]  /*31d20*/  ENDCOLLECTIVE ;  /* 0x000000000000791b */ /* 0x007fe20003800000 */
.L_x_977:
[----:B------:R-:W-:Y:S01]  /*31d30*/  MOV R13, R20 ;  /* 0x00000014000d7202 */ /* 0x000fe20000000f00 */
[----:B------:R-:W-:Y:S02]  /*31d40*/  IMAD.MOV.U32 R12, RZ, RZ, 0x2 ;  /* 0x00000002ff0c7424 */ /* 0x000fe400078e00ff */
[----:B------:R-:W-:Y:S02]  /*31d50*/  IMAD.SHL.U32 R15, R2, 0x10, RZ ;  /* 0x00000010020f7824 */ /* 0x000fe400078e00ff */
[----:B------:R-:W-:-:S03]  /*31d60*/  IMAD.MOV.U32 R2, RZ, RZ, R14 ;  /* 0x000000ffff027224 */ /* 0x000fc600078e000e */
[----:B------:R-:W-:-:S04]  /*31d70*/  LOP3.LUT R15, R15, 0x30, RZ, 0xc0, !PT ;  /* 0x000000300f0f7812 */ /* 0x000fc800078ec0ff */
[----:B------:R-:W-:Y:S01]  /*31d80*/  IADD3 R2, P0, R15, R2, RZ ;  /* 0x000000020f027210 */ /* 0x000fe20007f1e0ff */
[----:B------:R-:W-:-:S04]  /*31d90*/  IMAD.MOV.U32 R15, RZ, RZ, -0x1 ;  /* 0xffffffffff0f7424 */ /* 0x000fc800078e00ff */
[----:B------:R-:W-:-:S08]  /*31da0*/  IMAD.X R3, RZ, RZ, R3, P0 ;  /* 0x000000ffff037224 */ /* 0x000fd000000e0603 */
[----:B------:R-:W-:Y:S05]  /*31db0*/  WARPSYNC.COLLECTIVE R15, `(.L_x_978) ;  /* 0x000000000f087348 */ /* 0x000fea0003c00000 */
[----:B------:R0:W1:Y:S02]  /*31dc0*/  SHFL.IDX P6, R14, R13, R12, R11 ;  /* 0x0000000c0d0e7389 */ /* 0x00006400000c000b */
[----:B01----:R-:W-:Y:S01]  /*31dd0*/  ENDCOLLECTIVE ;  /* 0x000000000000791b */ /* 0x003fe20003800000 */
.L_x_978:
[----:B------:R-:W-:Y:S01]  /*31de0*/  @!PT LDS RZ, [RZ] ;  /* 0x00000000fffff984 */ /* 0x000fe20000000800 */
[----:B------:R-:W-:Y:S01]  /*31df0*/  @!PT LDS RZ, [RZ] ;  /* 0x00000000fffff984 */ /* 0x000fe20000000800 */
[----:B------:R-:W-:Y:S01]  /*31e00*/  @!PT LDS RZ, [RZ] ;  /* 0x00000000fffff984 */ /* 0x000fe20000000800 */
[----:B------:R-:W-:Y:S04]  /*31e10*/  LDGSTS.E.BYPASS.LTC128B.128 [R9+0xb400], desc[UR50][R2.64], !P3 ;  /* 0x0b40000002097fae */ /* 0x000fe8000d901d72 */
[----:B------:R0:W-:Y:S01]  /*31e20*/  LDGSTS.E.BYPASS.LTC128B.128 [R10+0xb400], desc[UR50][R2.64+0x40], !P1 ;  /* 0x0b400040020a7fae */ /* 0x0001e2000c901d72 */
[----:B------:R-:W-:Y:S01]  /*31e30*/  MOV R13, R7 ;  /* 0x00000007000d7202 */ /* 0x000fe20000000f00 */
[----:B0-----:R-:W0:Y:S01]  /*31e40*/  S2R R2, SR_TID.X ;  /* 0x0000000000027919 */ /* 0x001e220000002100 */
[----:B------:R-:W-:-:S07]  /*31e50*/  IMAD.MOV.U32 R3, RZ, RZ, R14 ;  /* 0x000000ffff037224 */ /* 0x000fce00078e000e */
[----:B0-----:R-:W-:Y:S05]  /*31e60*/  WARPSYNC.COLLECTIVE R15, `(.L_x_979) ;  /* 0x000000000f087348 */ /* 0x001fea0003c00000 */
[----:B------:R1:W2:Y:S02]  /*31e70*/  SHFL.IDX P6, R14, R13, R12, R11 ;  /* 0x0000000c0d0e7389 */ /* 0x0002a400000c000b */
[----:B012---:R-:W-:Y:S01]  /*31e80*/  ENDCOLLECTIVE ;  /* 0x000000000000791b */ /* 0x007fe20003800000 */
.L_x_979:
        /* <DEDUP_REMOVED lines=11> */
.L_x_980:
        /* <DEDUP_REMOVED lines=11> */
.L_x_981:
[----:B------:R-:W-:Y:S01]  /*31ff0*/  MOV R13, R24 ;  /* 0x00000018000d7202 */ /* 0x000fe20000000f00 */
[----:B------:R-:W-:Y:S02]  /*32000*/  IMAD.MOV.U32 R12, RZ, RZ, RZ ;  /* 0x000000ffff0c7224 */ /* 0x000fe400078e00ff */
[----:B------:R-:W-:-:S07]  /*32010*/  IMAD.MOV.U32 R2, RZ, RZ, R14 ;  /* 0x000000ffff027224 */ /* 0x000fce00078e000e */
[----:B------:R-:W-:Y:S05]  /*32020*/  WARPSYNC.COLLECTIVE R15, `(.L_x_982) ;  /* 0x000000000f087348 */ /* 0x000fea0003c00000 */
[----:B------:R0:W1:Y:S02]  /*32030*/  SHFL.IDX P6, R14, R13, R12, R11 ;  /* 0x0000000c0d0e7389 */ /* 0x00006400000c000b */
[----:B01----:R-:W-:Y:S01]  /*32040*/  ENDCOLLECTIVE ;  /* 0x000000000000791b */ /* 0x003fe20003800000 */
.L_x_982:
[----:B------:R-:W-:-:S05]  /*32050*/  IMAD.SHL.U32 R3, R3, 0x10, RZ ;  /* 0x0000001003037824 */ /* 0x000fca00078e00ff */
[----:B------:R-:W-:-:S04]  /*32060*/  LOP3.LUT R3, R3, 0x30, RZ, 0xc0, !PT ;  /* 0x0000003003037812 */ /* 0x000fc800078ec0ff */
[----:B------:R-:W-:Y:S01]  /*32070*/  IADD3 R2, P0, R3, R2, RZ ;  /* 0x0000000203027210 */ /* 0x000fe20007f1e0ff */
[----:B------:R-:W-:-:S04]  /*32080*/  IMAD.MOV.U32 R13, RZ, RZ, R25 ;  /* 0x000000ffff0d7224 */ /* 0x000fc800078e0019 */
[----:B------:R-:W-:-:S05]  /*32090*/  IMAD.X R3, RZ, RZ, R20, P0 ;  /* 0x000000ffff037224 */ /* 0x000fca00000e0614 */
[----:B------:R-:W-:Y:S01]  /*320a0*/  @!PT LDS RZ, [RZ] ;  /* 0x00000000fffff984 */ /* 0x000fe20000000800 */
[----:B------:R-:W-:Y:S01]  /*320b0*/  @!PT LDS RZ, [RZ] ;  /* 0x00000000fffff984 */ /* 0x000fe20000000800 */
[----:B------:R-:W-:Y:S01]  /*320c0*/  @!PT LDS RZ, [RZ] ;  /* 0x00000000fffff984 */ /* 0x000fe20000000800 */
[----:B------:R0:W-:Y:S01]  /*320d0*/  LDGSTS.E.BYPASS.LTC128B.128 [R9+0xd400], desc[UR50][R2.64], !P3 ;  /* 0x0d40000002097fae */ /* 0x0001e2000d901d72 */
[----:B------:R-:W-:-:S03]  /*320e0*/  IMAD.MOV.U32 R24, RZ, RZ, R14 ;  /* 0x000000ffff187224 */ /* 0x000fc600078e000e */
[----:B------:R0:W-:Y:S04]  /*320f0*/  LDGSTS.E.BYPASS.LTC128B.128 [R10+0xd400], desc[UR50][R2.64+0x40], !P1 ;  /* 0x0d400040020a7fae */ /* 0x0001e8000c901d72 */
[----:B0-----:R-:W-:Y:S05]  /*32100*/  WARPSYNC.COLLECTIVE R15, `(.L_x_983) ;  /* 0x000000000f087348 */ /* 0x001fea0003c00000 */
[----:B------:R1:W2:Y:S02]  /*32110*/  SHFL.IDX P6, R14, R13, R12, R11 ;  /* 0x0000000c0d0e7389 */ /* 0x0002a400000c000b */
[----:B012---:R-:W-:Y:S01]  /*32120*/  ENDCOLLECTIVE ;  /* 0x000000000000791b */ /* 0x007fe20003800000 */
.L_x_983:
[----:B------:R-:W-:Y:S01]  /*32130*/  MOV R2, R14 ;  /* 0x0000000e00027202 */ /* 0x000fe20000000f00 */
[----:B------:R-:W-:Y:S06]  /*32140*/  BRA `(.L_x_984) ;  /* 0xffffff80005c7947 */ /* 0x000fec000383ffff */
.L_x_728:
[----:B---3--:R3:W4:Y:S02]  /*32150*/  SYNCS.PHASECHK.TRANS64.TRYWAIT P0, [R0+URZ+0x29840], R31 ;  /* 0x0298401f000075a7 */ /* 0x008724000800017f */
[----:B----4-:R-:W-:Y:S05]  /*32160*/  @!P0 NANOSLEEP.SYNCS 0x989680 ;  /* 0x009896800000895d */ /* 0x010fea0003900000 */
[----:B------:R-:W4:Y:S02]  /*32170*/  @!P0 SYNCS.PHASECHK.TRANS64 P0, [R0+URZ+0x29840], R31 ;  /* 0x0298401f000085a7 */ /* 0x000f24000800007f */
[----:B----4-:R-:W-:Y:S05]  /*32180*/  @!P0 BRA `(.L_x_728) ;  /* 0xfffffffc00f08947 */ /* 0x010fea000383ffff */
[----:B------:R-:W-:Y:S05]  /*32190*/  BRA `(.L_x_985) ;  /* 0xffffff8000bc7947 */ /* 0x000fea000383ffff */
.L_x_729:
[----:B------:R-:W-:Y:S01]  /*321a0*/  BSSY B0, `(.L_x_986) ;  /* 0x0000008000007945 */ /* 0x000fe20003800000 */
[----:B------:R-:W-:Y:S01]  /*321b0*/  IMAD.MOV.U32 R13, RZ, RZ, R6 ;  /* 0x000000ffff0d7224 */ /* 0x000fe200078e0006 */
[----:B------:R-:W-:Y:S01]  /*321c0*/  MOV R15, 0xffffffff ;  /* 0xffffffff000f7802 */ /* 0x000fe20000000f00 */
[----:B------:R-:W-:Y:S02]  /*321d0*/  IMAD.MOV.U32 R12, RZ, RZ, RZ ;  /* 0x000000ffff0c7224 */ /* 0x000fe400078e00ff */
[----:B------:R-:W-:-:S07]  /*321e0*/  IMAD.MOV.U32 R11, RZ, RZ, 0x1c1f ;  /* 0x00001c1fff0b7424 */ /* 0x000fce00078e00ff */
[----:B-123--:R-:W-:Y:S05]  /*321f0*/  WARPSYNC.COLLECTIVE R15, `(.L_x_987) ;  /* 0x000000000f087348 */ /* 0x00efea0003c00000 */
[----:B------:R0:W4:Y:S02]  /*32200*/  SHFL.IDX P6, R14, R13, R12, R11 ;  /* 0x0000000c0d0e7389 */ /* 0x00012400000c000b */
[----:B01234-:R-:W-:Y:S01]  /*32210*/  ENDCOLLECTIVE ;  /* 0x000000000000791b */ /* 0x01ffe20003800000 */
.L_x_987:
[----:B------:R-:W-:Y:S05]  /*32220*/  BSYNC B0 ;  /* 0x0000000000007941 */ /* 0x000fea0003800000 */
.L_x_986:
[----:B------:R-:W-:Y:S01]  /*32230*/  IMAD.MOV.U32 R13, RZ, RZ, R4 ;  /* 0x000000ffff0d7224 */ /* 0x000fe200078e0004 */
[----:B------:R-:W-:Y:S01]  /*32240*/  MOV R11, 0x1c1f ;  /* 0x00001c1f000b7802 */ /* 0x000fe20000000f00 */
[----:B------:R-:W-:Y:S01]  /*32250*/  IMAD.MOV.U32 R12, RZ, RZ, RZ ;  /* 0x000000ffff0c7224 */ /* 0x000fe200078e00ff */
[----:B------:R-:W-:Y:S01]  /*32260*/  IADD3 R7, R22, R7, RZ ;  /* 0x0000000716077210 */ /* 0x000fe20007ffe0ff */
[----:B------:R-:W-:Y:S02]  /*32270*/  IMAD.MOV.U32 R15, RZ, RZ, -0x1 ;  /* 0xffffffffff0f7424 */ /* 0x000fe400078e00ff */
[----:B------:R-:W-:-:S07]  /*32280*/  IMAD.MOV.U32 R3, RZ, RZ, R14 ;  /* 0x000000ffff037224 */ /* 0x000fce00078e000e */
[----:B------:R-:W-:Y:S05]  /*32290*/  WARPSYNC.COLLECTIVE R15, `(.L_x_988) ;  /* 0x000000000f087348 */ /* 0x000fea0003c00000 */
[----:B------:R0:W1:Y:S02]  /*322a0*/  SHFL.IDX P6, R14, R13, R12, R11 ;  /* 0x0000000c0d0e7389 */ /* 0x00006400000c000b */
[----:B01----:R-:W-:Y:S01]  /*322b0*/  ENDCOLLECTIVE ;  /* 0x000000000000791b */ /* 0x003fe20003800000 */
.L_x_988:
[----:B------:R-:W-:Y:S02]  /*322c0*/  IMAD.MOV.U32 R13, RZ, RZ, R6 ;  /* 0x000000ffff0d7224 */ /* 0x000fe400078e0006 */
[----:B------:R-:W-:Y:S02]  /*322d0*/  IMAD.MOV.U32 R12, RZ, RZ, 0x1 ;  /* 0x00000001ff0c7424 */ /* 0x000fe400078e00ff */
[----:B------:R-:W-:-:S07]  /*322e0*/  IMAD.MOV.U32 R2, RZ, RZ, R14 ;  /* 0x000000ffff027224 */ /* 0x000fce00078e000e */
[----:B------:R-:W-:Y:S05]  /*322f0*/  WARPSYNC.COLLECTIVE R15, `(.L_x_989) ;  /* 0x000000000f087348 */ /* 0x000fea0003c00000 */
[----:B------:R0:W1:Y:S02]  /*32300*/  SHFL.IDX P6, R14, R13, R12, R11 ;  /* 0x0000000c0d0e7389 */ /* 0x00006400000c000b */
[----:B01----:R-:W-:Y:S01]  /*32310*/  ENDCOLLECTIVE ;  /* 0x000000000000791b */ /* 0x003fe20003800000 */
.L_x_989:
[----:B------:R-:W-:-:S05]  /*32320*/  IADD3 R2, P0, R10, R2, RZ ;  /* 0x000000020a027210 */ /* 0x000fca0007f1e0ff */
[----:B------:R-:W-:-:S05]  /*32330*/  IMAD.X R3, RZ, RZ, R3, P0 ;  /* 0x000000ffff037224 */ /* 0x000fca00000e0603 */
[----:B------:R-:W-:Y:S01]  /*32340*/  @!PT LDS RZ, [RZ] ;  /* 0x00000000fffff984 */ /* 0x000fe20000000800 */
[----:B------:R-:W-:Y:S01]  /*32350*/  @!PT LDS RZ, [RZ] ;  /* 0x00000000fffff984 */ /* 0x000fe20000000800 */
[----:B------:R-:W-:Y:S01]  /*32360*/  @!PT LDS RZ, [RZ] ;  /* 0x00000000fffff984 */ /* 0x000fe20000000800 */
[----:B------:R-:W-:Y:S01]  /*32370*/  LDGSTS.E.BYPASS.LTC128B.128 [R7+0x1a400], desc[UR50][R2.64], !P4 ;  /* 0x1a40000002077fae */ /* 0x000fe2000e101d72 */
[----:B------:R-:W-:-:S03]  /*32380*/  MOV R13, R4 ;  /* 0x00000004000d7202 */ /* 0x000fc60000000f00 */
[----:B------:R-:W-:Y:S04]  /*32390*/  LDGSTS.E.BYPASS.LTC128B.128 [R7+0x1cc00], desc[UR50][R2.64+0x40], !P3 ;  /* 0x1cc0004002077fae */ /* 0x000fe8000d901d72 */
[----:B------:R0:W-:Y:S02]  /*323a0*/  LDGSTS.E.BYPASS.LTC128B.128 [R7+0x1f400], desc[UR50][R2.64+0x80], !P1 ;  /* 0x1f40008002077fae */ /* 0x0001e4000c901d72 */
[----:B0-----:R-:W-:-:S07]  /*323b0*/  IMAD.MOV.U32 R3, RZ, RZ, R14 ;  /* 0x000000ffff037224 */ /* 0x001fce00078e000e */
[----:B------:R-:W-:Y:S05]  /*323c0*/  WARPSYNC.COLLECTIVE R15, `(.L_x_990) ;  /* 0x000000000f087348 */ /* 0x000fea0003c00000 */
[----:B------:R0:W1:Y:S02]  /*323d0*/  SHFL.IDX P6, R14, R13, R12, R11 ;  /* 0x0000000c0d0e7389 */ /* 0x00006400000c000b */
[----:B01----:R-:W-:Y:S01]  /*323e0*/  ENDCOLLECTIVE ;  /* 0x000000000000791b */ /* 0x003fe20003800000 */
.L_x_990:
[----:B------:R-:W-:Y:S01]  /*323f0*/  IMAD.MOV.U32 R13, RZ, RZ, R6 ;  /* 0x000000ffff0d7224 */ /* 0x000fe200078e0006 */
[----:B------:R-:W-:Y:S01]  /*32400*/  MOV R12, 0x2 ;  /* 0x00000002000c7802 */ /* 0x000fe20000000f00 */
[----:B------:R-:W-:-:S07]  /*32410*/  IMAD.MOV.U32 R2, RZ, RZ, R14 ;  /* 0x000000ffff027224 */ /* 0x000fce00078e000e */
[----:B------:R-:W-:Y:S05]  /*32420*/  WARPSYNC.COLLECTIVE R15, `(.L_x_991) ;  /* 0x000000000f087348 */ /* 0x000fea0003c00000 */
[----:B------:R0:W1:Y:S02]  /*32430*/  SHFL.IDX P6, R14, R13, R12, R11 ;  /* 0x0000000c0d0e7389 */ /* 0x00006400000c000b */
[----:B01----:R-:W-:Y:S01]  /*32440*/  ENDCOLLECTIVE ;  /* 0x000000000000791b */ /* 0x003fe20003800000 */
.L_x_991:
        /* <DEDUP_REMOVED lines=13> */
.L_x_992:
[----:B------:R-:W-:Y:S02]  /*32520*/  IMAD.MOV.U32 R13, RZ, RZ, R6 ;  /* 0x000000ffff0d7224 */ /* 0x000fe400078e0006 */
[----:B------:R-:W-:Y:S02]  /*32530*/  IMAD.MOV.U32 R12, RZ, RZ, 0x3 ;  /* 0x00000003ff0c7424 */ /* 0x000fe400078e00ff */
[----:B------:R-:W-:-:S07]  /*32540*/  IMAD.MOV.U32 R2, RZ, RZ, R14 ;  /* 0x000000ffff027224 */ /* 0x000fce00078e000e */
[----:B------:R-:W-:Y:S05]  /*32550*/  WARPSYNC.COLLECTIVE R15, `(.L_x_993) ;  /* 0x000000000f087348 */ /* 0x000fea0003c00000 */
[----:B------:R0:W1:Y:S02]  /*32560*/  SHFL.IDX P6, R14, R13, R12, R11 ;  /* 0x0000000c0d0e7389 */ /* 0x00006400000c000b */
[----:B01----:R-:W-:Y:S01]  /*32570*/  ENDCOLLECTIVE ;  /* 0x000000000000791b */ /* 0x003fe20003800000 */
.L_x_993:
[----:B------:R-:W-:-:S04]  /*32580*/  IADD3 R2, P0, R10, R2, RZ ;  /* 0x000000020a027210 */ /* 0x000fc80007f1e0ff */
[----:B------:R-:W-:-:S05]  /*32590*/  IADD3.X R3, RZ, R9, RZ, P0, !PT ;  /* 0x00000009ff037210 */ /* 0x000fca00007fe4ff */
[----:B------:R-:W-:Y:S01]  /*325a0*/  @!PT LDS RZ, [RZ] ;  /* 0x00000000fffff984 */ /* 0x000fe20000000800 */
[----:B------:R-:W-:Y:S01]  /*325b0*/  @!PT LDS RZ, [RZ] ;  /* 0x00000000fffff984 */ /* 0x000fe20000000800 */
[----:B------:R-:W-:Y:S01]  /*325c0*/  @!PT LDS RZ, [RZ] ;  /* 0x00000000fffff984 */ /* 0x000fe20000000800 */
[----:B------:R0:W-:Y:S01]  /*325d0*/  LDGSTS.E.BYPASS.LTC128B.128 [R7+0x1b400], desc[UR50][R2.64], !P4 ;  /* 0x1b40000002077fae */ /* 0x0001e2000e101d72 */
[----:B------:R-:W-:-:S03]  /*325e0*/  MOV R13, R4 ;  /* 0x00000004000d7202 */ /* 0x000fc60000000f00 */
[----:B------:R0:W-:Y:S04]  /*325f0*/  LDGSTS.E.BYPASS.LTC128B.128 [R7+0x1dc00], desc[UR50][R2.64+0x40], !P3 ;  /* 0x1dc0004002077fae */ /* 0x0001e8000d901d72 */
[----:B------:R0:W-:Y:S01]  /*32600*/  LDGSTS.E.BYPASS.LTC128B.128 [R7+0x20400], desc[UR50][R2.64+0x80], !P1 ;  /* 0x2040008002077fae */ /* 0x0001e2000c901d72 */
[----:B------:R-:W-:-:S07]  /*32610*/  IMAD.MOV.U32 R9, RZ, RZ, R14 ;  /* 0x000000ffff097224 */ /* 0x000fce00078e000e */
[----:B0-----:R-:W-:Y:S05]  /*32620*/  WARPSYNC.COLLECTIVE R15, `(.L_x_994) ;  /* 0x000000000f087348 */ /* 0x001fea0003c00000 */
[----:B------:R1:W2:Y:S02]  /*32630*/  SHFL.IDX P6, R14, R13, R12, R11 ;  /* 0x0000000c0d0e7389 */ /* 0x0002a400000c000b */
[----:B012---:R-:W-:Y:S01]  /*32640*/  ENDCOLLECTIVE ;  /* 0x000000000000791b */ /* 0x007fe20003800000 */
.L_x_994:
[----:B------:R-:W-:Y:S01]  /*32650*/  IMAD.MOV.U32 R13, RZ, RZ, R8 ;  /* 0x000000ffff0d7224 */ /* 0x000fe200078e0008 */
[----:B------:R-:W-:Y:S01]  /*32660*/  MOV R12, RZ ;  /* 0x000000ff000c7202 */ /* 0x000fe20000000f00 */
[----:B------:R-:W-:-:S07]  /*32670*/  IMAD.MOV.U32 R2, RZ, RZ, R14 ;  /* 0x000000ffff027224 */ /* 0x000fce00078e000e */
[----:B------:R-:W-:Y:S05]  /*32680*/  WARPSYNC.COLLECTIVE R15, `(.L_x_995) ;  /* 0x000000000f087348 */ /* 0x000fea0003c00000 */
[----:B------:R0:W1:Y:S02]  /*32690*/  SHFL.IDX P6, R14, R13, R12, R11 ;  /* 0x0000000c0d0e7389 */ /* 0x00006400000c000b */
[----:B01----:R-:W-:Y:S01]  /*326a0*/  ENDCOLLECTIVE ;  /* 0x000000000000791b */ /* 0x003fe20003800000 */
.L_x_995:
        /* <DEDUP_REMOVED lines=13> */
.L_x_996:
[----:B------:R-:W-:Y:S01]  /*32780*/  IMAD.MOV.U32 R2, RZ, RZ, R14 ;  /* 0x000000ffff027224 */ /* 0x000fe200078e000e */
[----:B------:R-:W-:Y:S06]  /*32790*/  BRA `(.L_x_997) ;  /* 0xffffff8000587947 */ /* 0x000fec000383ffff */
.L_x_734:
[----:B--2---:R2:W3:Y:S02]  /*327a0*/  SYNCS.PHASECHK.TRANS64.TRYWAIT P0, [R3+URZ+0x29870], R0 ;  /* 0x02987000030075a7 */ /* 0x0044e4000800017f */
[----:B---3--:R-:W-:Y:S05]  /*327b0*/  @!P0 NANOSLEEP.SYNCS 0x989680 ;  /* 0x009896800000895d */ /* 0x008fea0003900000 */
[----:B------:R-:W3:Y:S02]  /*327c0*/  @!P0 SYNCS.PHASECHK.TRANS64 P0, [R3+URZ+0x29870], R0 ;  /* 0x02987000030085a7 */ /* 0x000ee4000800007f */
[----:B---3--:R-:W-:Y:S05]  /*327d0*/  @!P0 BRA `(.L_x_734) ;  /* 0xfffffffc00f08947 */ /* 0x008fea000383ffff */
[----:B------:R-:W-:Y:S05]  /*327e0*/  BRA `(.L_x_998) ;  /* 0xffffff8000c47947 */ /* 0x000fea000383ffff */
.L_x_736:
[----:B--2---:R2:W3:Y:S02]  /*327f0*/  SYNCS.PHASECHK.TRANS64.TRYWAIT P0, [R3+URZ+0x29860], R0 ;  /* 0x02986000030075a7 */ /* 0x0044e4000800017f */
[----:B---3--:R-:W-:Y:S05]  /*32800*/  @!P0 NANOSLEEP.SYNCS 0x989680 ;  /* 0x009896800000895d */ /* 0x008fea0003900000 */
[----:B------:R-:W3:Y:S02]  /*32810*/  @!P0 SYNCS.PHASECHK.TRANS64 P0, [R3+URZ+0x29860], R0 ;  /* 0x02986000030085a7 */ /* 0x000ee4000800007f */
[----:B---3--:R-:W-:Y:S05]  /*32820*/  @!P0 BRA `(.L_x_736) ;  /* 0xfffffffc00f08947 */ /* 0x008fea000383ffff */
[----:B------:R-:W-:Y:S05]  /*32830*/  BRA `(.L_x_999) ;  /* 0xffffff8000d47947 */ /* 0x000fea000383ffff */
.L_x_744:
[----:B--2---:R2:W3:Y:S02]  /*32840*/  SYNCS.PHASECHK.TRANS64.TRYWAIT P1, [R17+URZ+0x29870], R0 ;  /* 0x02987000110075a7 */ /* 0x0044e4000802017f */
[----:B---3--:R-:W-:Y:S05]  /*32850*/  @!P1 NANOSLEEP.SYNCS 0x989680 ;  /* 0x009896800000995d */ /* 0x008fea0003900000 */
[----:B------:R-:W3:Y:S02]  /*32860*/  @!P1 SYNCS.PHASECHK.TRANS64 P1, [R17+URZ+0x29870], R0 ;  /* 0x02987000110095a7 */ /* 0x000ee4000802007f */
[----:B---3--:R-:W-:Y:S05]  /*32870*/  @!P1 BRA `(.L_x_744) ;  /* 0xfffffffc00f09947 */ /* 0x008fea000383ffff */
[----:B------:R-:W-:Y:S05]  /*32880*/  BRA `(.L_x_1000) ;  /* 0xffffff8800987947 */ /* 0x000fea000383ffff */
.L_x_746:
[----:B--2---:R2:W3:Y:S02]  /*32890*/  SYNCS.PHASECHK.TRANS64.TRYWAIT P1, [R17+URZ+0x29860], R0 ;  /* 0x02986000110075a7 */ /* 0x0044e4000802017f */
[----:B---3--:R-:W-:Y:S05]  /*328a0*/  @!P1 NANOSLEEP.SYNCS 0x989680 ;  /* 0x009896800000995d */ /* 0x008fea0003900000 */
[----:B------:R-:W3:Y:S02]  /*328b0*/  @!P1 SYNCS.PHASECHK.TRANS64 P1, [R17+URZ+0x29860], R0 ;  /* 0x02986000110095a7 */ /* 0x000ee4000802007f */
[----:B---3--:R-:W-:Y:S05]  /*328c0*/  @!P1 BRA `(.L_x_746) ;  /* 0xfffffffc00f09947 */ /* 0x008fea000383ffff */
[----:B------:R-:W-:Y:S05]  /*328d0*/  BRA `(.L_x_1001) ;  /* 0xffffff8800a47947 */ /* 0x000fea000383ffff */
.L_x_751:
        /* <DEDUP_REMOVED lines=8> */
.L_x_1003:
[----:B------:R-:W-:Y:S05]  /*32960*/  BSYNC B0 ;  /* 0x0000000000007941 */ /* 0x000fea0003800000 */
.L_x_1002:
[----:B------:R-:W-:Y:S01]  /*32970*/  IMAD.MOV.U32 R13, RZ, RZ, R16 ;  /* 0x000000ffff0d7224 */ /* 0x000fe200078e0010 */
[----:B------:R-:W-:Y:S01]  /*32980*/  MOV R15, 0xffffffff ;  /* 0xffffffff000f7802 */ /* 0x000fe20000000f00 */
[----:B------:R-:W-:Y:S01]  /*32990*/  IMAD.MOV.U32 R12, RZ, RZ, 0x1 ;  /* 0x00000001ff0c7424 */ /* 0x000fe200078e00ff */
[----:B------:R-:W-:Y:S01]  /*329a0*/  MOV R0, R14 ;  /* 0x0000000e00007202 */ /* 0x000fe20000000f00 */
[----:B------:R-:W-:Y:S02]  /*329b0*/  IMAD.MOV.U32 R11, RZ, RZ, 0x1f ;  /* 0x0000001fff0b7424 */ /* 0x000fe400078e00ff */
[----:B------:R-:W-:-:S07]  /*329c0*/  IMAD.IADD R7, R19, 0x1, R9 ;  /* 0x0000000113077824 */ /* 0x000fce00078e0209 */
[----:B------:R-:W-:Y:S05]  /*329d0*/  WARPSYNC.COLLECTIVE R15, `(.L_x_1004) ;  /* 0x000000000f087348 */ /* 0x000fea0003c00000 */
[----:B------:R0:W1:Y:S02]  /*329e0*/  SHFL.IDX P6, R14, R13, R12, R11 ;  /* 0x0000000c0d0e7389 */ /* 0x00006400000c000b */
[----:B01----:R-:W-:Y:S01]  /*329f0*/  ENDCOLLECTIVE ;  /* 0x000000000000791b */ /* 0x003fe20003800000 */
.L_x_1004:
[----:B------:R-:W-:Y:S02]  /*32a00*/  ULDC UR4, c[0x0][0xc3c] ;  /* 0x00030f0000047ab9 */ /* 0x000fe40000000800 */
[----:B------:R-:W-:-:S13]  /*32a10*/  ISETP.GE.OR P1, PT, R7, UR4, !P0 ;  /* 0x0000000407007c0c */ /* 0x000fda000c726670 */
[----:B------:R-:W0:Y:S08]  /*32a20*/  @!P1 LDC.64 R2, c[0x0][0xc80] ;  /* 0x00032000ff029b82 */ /* 0x000e300000000a00 */
[----:B------:R-:W1:Y:S01]  /*32a30*/  @!P1 LDC.64 R4, c[0x0][0xc78] ;  /* 0x00031e00ff049b82 */ /* 0x000e620000000a00 */
[----:B------:R-:W-:Y:S02]  /*32a40*/  IMAD.MOV.U32 R11, RZ, RZ, RZ ;  /* 0x000000ffff0b7224 */ /* 0x000fe400078e00ff */
[----:B------:R-:W-:-:S02]  /*32a50*/  IMAD.MOV.U32 R6, RZ, RZ, R14 ;  /* 0x000000ffff067224 */ /* 0x000fc400078e000e */
[----:B0-----:R-:W-:-:S05]  /*32a60*/  @!P1 IMAD.WIDE R2, R7, 0x4, R2 ;  /* 0x0000000407029825 */ /* 0x001fca00078e0202 */
[----:B------:R1:W2:Y:S02]  /*32a70*/  @!P1 LDG.E R8, desc[UR50][R2.64] ;  /* 0x0000003202089981 */ /* 0x0002a4000c1e1900 */
[----:B-1----:R-:W-:-:S05]  /*32a80*/  @!P1 IMAD.WIDE R2, R7, 0x4, R4 ;  /* 0x0000000407029825 */ /* 0x002fca00078e0204 */
[----:B------:R-:W3:Y:S01]  /*32a90*/  @!P1 LDG.E R5, desc[UR50][R2.64] ;  /* 0x0000003202059981 */ /* 0x000ee2000c1e1900 */
[----:B------:R-:W-:Y:S01]  /*32aa0*/  IMAD.MOV.U32 R7, RZ, RZ, RZ ;  /* 0x000000ffff077224 */ /* 0x000fe200078e00ff */
[C---:B------:R-:W-:Y:S01]  /*32ab0*/  ISETP.GE.U32.AND P2, PT, R9.reuse, 0x2, PT ;  /* 0x000000020900780c */ /* 0x040fe20003f46070 */
[----:B------:R-:W-:Y:S01]  /*32ac0*/  IMAD.MOV.U32 R4, RZ, RZ, RZ ;  /* 0x000000ffff047224 */ /* 0x000fe200078e00ff */
[C---:B------:R-:W-:Y:S02]  /*32ad0*/  ISETP.GE.U32.AND P3, PT, R9.reuse, 0x4, PT ;  /* 0x000000040900780c */ /* 0x040fe40003f66070 */
[C---:B------:R-:W-:Y:S02]  /*32ae0*/  ISETP.GE.U32.AND P4, PT, R9.reuse, 0x8, PT ;  /* 0x000000080900780c */ /* 0x040fe40003f86070 */
[----:B------:R-:W-:Y:S02]  /*32af0*/  ISETP.GE.U32.AND P5, PT, R9, 0x10, PT ;  /* 0x000000100900780c */ /* 0x000fe40003fa6070 */
[----:B------:R-:W-:-:S02]  /*32b00*/  MOV R16, RZ ;  /* 0x000000ff00107202 */ /* 0x000fc40000000f00 */
[----:B--2---:R-:W-:Y:S01]  /*32b10*/  @!P1 MOV R7, R8 ;  /* 0x0000000800079202 */ /* 0x004fe20000000f00 */
[----:B---3--:R-:W-:Y:S01]  /*32b20*/  @!P1 IMAD.MOV.U32 R4, RZ, RZ, R5 ;  /* 0x000000ffff049224 */ /* 0x008fe200078e0005 */
[----:B------:R-:W-:-:S03]  /*32b30*/  ISETP.NE.AND P1, PT, R9, RZ, PT ;  /* 0x000000ff0900720c */ /* 0x000fc60003f25270 */
[----:B------:R-:W-:-:S10]  /*32b40*/  IMAD R13, R4, R7, RZ ;  /* 0x00000007040d7224 */ /* 0x000fd400078e02ff */
[----:B------:R-:W-:Y:S05]  /*32b50*/  WARPSYNC.COLLECTIVE R15, `(.L_x_1005) ;  /* 0x000000000f087348 */ /* 0x000fea0003c00000 */
[----:B------:R0:W1:Y:S02]  /*32b60*/  SHFL.UP P6, R14, R13, R12, R11 ;  /* 0x0400000c0d0e7389 */ /* 0x00006400000c000b */
[----:B01----:R-:W-:Y:S01]  /*32b70*/  ENDCOLLECTIVE ;  /* 0x000000000000791b */ /* 0x003fe20003800000 */
.L_x_1005:
[----:B------:R-:W-:Y:S01]  /*32b80*/  IMAD.MOV.U32 R12, RZ, RZ, 0x2 ;  /* 0x00000002ff0c7424 */ /* 0x000fe200078e00ff */
[----:B------:R-:W-:-:S04]  /*32b90*/  SEL R14, R14, RZ, P1 ;  /* 0x000000ff0e0e7207 */ /* 0x000fc80000800000 */
[----:B------:R-:W-:-:S05]  /*32ba0*/  IADD3 R5, R13, R14, RZ ;  /* 0x0000000e0d057210 */ /* 0x000fca0007ffe0ff */
[----:B------:R-:W-:-:S07]  /*32bb0*/  IMAD.MOV.U32 R13, RZ, RZ, R5 ;  /* 0x000000ffff0d7224 */ /* 0x000fce00078e0005 */
[----:B------:R-:W-:Y:S05]  /*32bc0*/  WARPSYNC.COLLECTIVE R15, `(.L_x_1006) ;  /* 0x000000000f087348 */ /* 0x000fea0003c00000 */
[----:B------:R0:W1:Y:S02]  /*32bd0*/  SHFL.UP P6, R14, R13, R12, R11 ;  /* 0x0400000c0d0e7389 */ /* 0x00006400000c000b */
[----:B01----:R-:W-:Y:S01]  /*32be0*/  ENDCOLLECTIVE ;  /* 0x000000000000791b */ /* 0x003fe20003800000 */
.L_x_1006:
[----:B------:R-:W-:Y:S01]  /*32bf0*/  IMAD.MOV.U32 R12, RZ, RZ, 0x4 ;  /* 0x00000004ff0c7424 */ /* 0x000fe200078e00ff */
[----:B------:R-:W-:-:S05]  /*32c00*/  SEL R2, R14, RZ, P2 ;  /* 0x000000ff0e027207 */ /* 0x000fca0001000000 */
[----:B------:R-:W-:-:S05]  /*32c10*/  IMAD.IADD R2, R5, 0x1, R2 ;  /* 0x0000000105027824 */ /* 0x000fca00078e0202 */
[----:B------:R-:W-:-:S07]  /*32c20*/  MOV R13, R2 ;  /* 0x00000002000d7202 */ /* 0x000fce0000000f00 */
[----:B------:R-:W-:Y:S05]  /*32c30*/  WARPSYNC.COLLECTIVE R15, `(.L_x_1007) ;  /* 0x000000000f087348 */ /* 0x000fea0003c00000 */
[----:B------:R0:W1:Y:S02]  /*32c40*/  SHFL.UP P6, R14, R13, R12, R11 ;  /* 0x0400000c0d0e7389 */ /* 0x00006400000c000b */
[----:B01----:R-:W-:Y:S01]  /*32c50*/  ENDCOLLECTIVE ;  /* 0x000000000000791b */ /* 0x003fe20003800000 */
.L_x_1007:
[----:B------:R-:W-:Y:S02]  /*32c60*/  MOV R12, 0x8 ;  /* 0x00000008000c7802 */ /* 0x000fe40000000f00 */
[----:B------:R-:W-:-:S05]  /*32c70*/  SEL R3, R14, RZ, P3 ;  /* 0x000000ff0e037207 */ /* 0x000fca0001800000 */
[----:B------:R-:W-:-:S04]  /*32c80*/  IMAD.IADD R8, R2, 0x1, R3 ;  /* 0x0000000102087824 */ /* 0x000fc800078e0203 */
[----:B------:R-:W-:-:S07]  /*32c90*/  IMAD.MOV.U32 R13, RZ, RZ, R8 ;  /* 0x000000ffff0d7224 */ /* 0x000fce00078e0008 */
[----:B------:R-:W-:Y:S05]  /*32ca0*/  WARPSYNC.COLLECTIVE R15, `(.L_x_1008) ;  /* 0x000000000f087348 */ /* 0x000fea0003c00000 */
[----:B------:R0:W1:Y:S02]  /*32cb0*/  SHFL.UP P6, R14, R13, R12, R11 ;  /* 0x0400000c0d0e7389 */ /* 0x00006400000c000b */
[----:B01----:R-:W-:Y:S01]  /*32cc0*/  ENDCOLLECTIVE ;  /* 0x000000000000791b */ /* 0x003fe20003800000 */
.L_x_1008:
[----:B------:R-:W-:Y:S01]  /*32cd0*/  IMAD.MOV.U32 R12, RZ, RZ, 0x10 ;  /* 0x00000010ff0c7424 */ /* 0x000fe200078e00ff */
[----:B------:R-:W-:-:S05]  /*32ce0*/  SEL R5, R14, RZ, P4 ;  /* 0x000000ff0e057207 */ /* 0x000fca0002000000 */
[----:B------:R-:W-:-:S04]  /*32cf0*/  IMAD.IADD R5, R8, 0x1, R5 ;  /* 0x0000000108057824 */ /* 0x000fc800078e0205 */
[----:B------:R-:W-:-:S07]  /*32d00*/  IMAD.MOV.U32 R13, RZ, RZ, R5 ;  /* 0x000000ffff0d7224 */ /* 0x000fce00078e0005 */
[----:B------:R-:W-:Y:S05]  /*32d10*/  WARPSYNC.COLLECTIVE R15, `(.L_x_1009) ;  /* 0x000000000f087348 */ /* 0x000fea0003c00000 */
[----:B------:R0:W1:Y:S02]  /*32d20*/  SHFL.UP P6, R14, R13, R12, R11 ;  /* 0x0400000c0d0e7389 */ /* 0x00006400000c000b */
[----:B01----:R-:W-:Y:S01]  /*32d30*/  ENDCOLLECTIVE ;  /* 0x000000000000791b */ /* 0x003fe20003800000 */
.L_x_1009:
[----:B------:R-:W-:Y:S02]  /*32d40*/  IMAD.MOV.U32 R12, RZ, RZ, 0x1f ;  /* 0x0000001fff0c7424 */ /* 0x000fe400078e00ff */
[----:B------:R-:W-:Y:S01]  /*32d50*/  IMAD.MOV.U32 R11, RZ, RZ, 0x1f ;  /* 0x0000001fff0b7424 */ /* 0x000fe200078e00ff */
[----:B------:R-:W-:-:S04]  /*32d60*/  SEL R14, R14, RZ, P5 ;  /* 0x000000ff0e0e7207 */ /* 0x000fc80002800000 */
[----:B------:R-:W-:-:S05]  /*32d70*/  IADD3 R3, R5, R14, RZ ;  /* 0x0000000e05037210 */ /* 0x000fca0007ffe0ff */
[----:B------:R-:W-:-:S07]  /*32d80*/  IMAD.MOV.U32 R13, RZ, RZ, R3 ;  /* 0x000000ffff0d7224 */ /* 0x000fce00078e0003 */
[----:B------:R-:W-:Y:S05]  /*32d90*/  WARPSYNC.COLLECTIVE R15, `(.L_x_1010) ;  /* 0x000000000f087348 */ /* 0x000fea0003c00000 */
[----:B------:R0:W1:Y:S02]  /*32da0*/  SHFL.IDX P6, R14, R13, R12, R11 ;  /* 0x0000000c0d0e7389 */ /* 0x00006400000c000b */
[----:B01----:R-:W-:Y:S01]  /*32db0*/  ENDCOLLECTIVE ;  /* 0x000000000000791b */ /* 0x003fe20003800000 */
.L_x_1010:
[----:B------:R-:W-:Y:S05]  /*32dc0*/  BRA `(.L_x_1011) ;  /* 0xffffff8c00bc7947 */ /* 0x000fea000383ffff */
.L_x_754:
[----:B------:R-:W-:Y:S01]  /*32dd0*/  BSSY B0, `(.L_x_1012) ;  /* 0x0000007000007945 */ /* 0x000fe20003800000 */
[----:B------:R-:W-:Y:S02]  /*32de0*/  IMAD.MOV.U32 R12, RZ, RZ, 0x1 ;  /* 0x00000001ff0c7424 */ /* 0x000fe400078e00ff */
[----:B------:R-:W-:Y:S02]  /*32df0*/  IMAD.MOV.U32 R11, RZ, RZ, RZ ;  /* 0x000000ffff0b7224 */ /* 0x000fe400078e00ff */
[----:B------:R-:W-:-:S07]  /*32e00*/  IMAD.MOV.U32 R15, RZ, RZ, -0x1 ;  /* 0xffffffffff0f7424 */ /* 0x000fce00078e00ff */
[----:B------:R-:W-:Y:S05]  /*32e10*/  WARPSYNC.COLLECTIVE R15, `(.L_x_1013) ;  /* 0x000000000f087348 */ /* 0x000fea0003c00000 */
[----:B------:R0:W1:Y:S02]  /*32e20*/  SHFL.UP P6, R14, R13, R12, R11 ;  /* 0x0400000c0d0e7389 */ /* 0x00006400000c000b */
[----:B01----:R-:W-:Y:S01]  /*32e30*/  ENDCOLLECTIVE ;  /* 0x000000000000791b */ /* 0x003fe20003800000 */
.L_x_1013:
[----:B------:R-:W-:Y:S05]  /*32e40*/  BSYNC B0 ;  /* 0x0000000000007941 */ /* 0x000fea0003800000 */
.L_x_1012:
[----:B------:R-:W-:Y:S01]  /*32e50*/  SEL R14, R14, RZ, P1 ;  /* 0x000000ff0e0e7207 */ /* 0x000fe20000800000 */
[----:B------:R-:W-:Y:S02]  /*32e60*/  IMAD.MOV.U32 R12, RZ, RZ, 0x2 ;  /* 0x00000002ff0c7424 */ /* 0x000fe400078e00ff */
[----:B------:R-:W-:Y:S01]  /*32e70*/  IMAD.MOV.U32 R11, RZ, RZ, RZ ;  /* 0x000000ffff0b7224 */ /* 0x000fe200078e00ff */
[----:B------:R-:W-:Y:S01]  /*32e80*/  IADD3 R13, R13, R14, RZ ;  /* 0x0000000e0d0d7210 */ /* 0x000fe20007ffe0ff */
[----:B------:R-:W-:-:S07]  /*32e90*/  IMAD.MOV.U32 R15, RZ, RZ, -0x1 ;  /* 0xffffffffff0f7424 */ /* 0x000fce00078e00ff */
[----:B------:R-:W-:Y:S05]  /*32ea0*/  WARPSYNC.COLLECTIVE R15, `(.L_x_1014) ;  /* 0x000000000f087348 */ /* 0x000fea0003c00000 */
[----:B------:R0:W1:Y:S02]  /*32eb0*/  SHFL.UP P6, R14, R13, R12, R11 ;  /* 0x0400000c0d0e7389 */ /* 0x00006400000c000b */
[----:B01----:R-:W-:Y:S01]  /*32ec0*/  ENDCOLLECTIVE ;  /* 0x000000000000791b */ /* 0x003fe20003800000 */
.L_x_1014:
[----:B------:R-:W-:Y:S01]  /*32ed0*/  IMAD.MOV.U32 R12, RZ, RZ, 0x4 ;  /* 0x00000004ff0c7424 */ /* 0x000fe200078e00ff */
[----:B------:R-:W-:-:S04]  /*32ee0*/  SEL R2, R14, RZ, P2 ;  /* 0x000000ff0e027207 */ /* 0x000fc80001000000 */
[----:B------:R-:W-:-:S05]  /*32ef0*/  IADD3 R2, R13, R2, RZ ;  /* 0x000000020d027210 */ /* 0x000fca0007ffe0ff */
[----:B------:R-:W-:-:S07]  /*32f00*/  IMAD.MOV.U32 R13, RZ, RZ, R2 ;  /* 0x000000ffff0d7224 */ /* 0x000fce00078e0002 */
[----:B------:R-:W-:Y:S05]  /*32f10*/  WARPSYNC.COLLECTIVE R15, `(.L_x_1015) ;  /* 0x000000000f087348 */ /* 0x000fea0003c00000 */
[----:B------:R0:W1:Y:S02]  /*32f20*/  SHFL.UP P6, R14, R13, R12, R11 ;  /* 0x0400000c0d0e7389 */ /* 0x00006400000c000b */
[----:B01----:R-:W-:Y:S01]  /*32f30*/  ENDCOLLECTIVE ;  /* 0x000000000000791b */ /* 0x003fe20003800000 */
.L_x_1015:
[----:B------:R-:W-:Y:S01]  /*32f40*/  IMAD.MOV.U32 R12, RZ, RZ, 0x8 ;  /* 0x00000008ff0c7424 */ /* 0x000fe200078e00ff */
[----:B------:R-:W-:-:S05]  /*32f50*/  SEL R5, R14, RZ, P3 ;  /* 0x000000ff0e057207 */ /* 0x000fca0001800000 */
[----:B------:R-:W-:-:S05]  /*32f60*/  IMAD.IADD R5, R2, 0x1, R5 ;  /* 0x0000000102057824 */ /* 0x000fca00078e0205 */
[----:B------:R-:W-:-:S07]  /*32f70*/  MOV R13, R5 ;  /* 0x00000005000d7202 */ /* 0x000fce0000000f00 */
[----:B------:R-:W-:Y:S05]  /*32f80*/  WARPSYNC.COLLECTIVE R15, `(.L_x_1016) ;  /* 0x000000000f087348 */ /* 0x000fea0003c00000 */
[----:B------:R0:W1:Y:S02]  /*32f90*/  SHFL.UP P6, R14, R13, R12, R11 ;  /* 0x0400000c0d0e7389 */ /* 0x00006400000c000b */
[----:B01----:R-:W-:Y:S01]  /*32fa0*/  ENDCOLLECTIVE ;  /* 0x000000000000791b */ /* 0x003fe20003800000 */
.L_x_1016:
[----:B------:R-:W-:Y:S02]  /*32fb0*/  MOV R12, 0x10 ;  /* 0x00000010000c7802 */ /* 0x000fe40000000f00 */
[----:B------:R-:W-:-:S05]  /*32fc0*/  SEL R8, R14, RZ, P4 ;  /* 0x000000ff0e087207 */ /* 0x000fca0002000000 */
[----:B------:R-:W-:-:S04]  /*32fd0*/  IMAD.IADD R8, R5, 0x1, R8 ;  /* 0x0000000105087824 */ /* 0x000fc800078e0208 */
[----:B------:R-:W-:-:S07]  /*32fe0*/  IMAD.MOV.U32 R13, RZ, RZ, R8 ;  /* 0x000000ffff0d7224 */ /* 0x000fce00078e0008 */
[----:B------:R-:W-:Y:S05]  /*32ff0*/  WARPSYNC.COLLECTIVE R15, `(.L_x_1017) ;  /* 0x000000000f087348 */ /* 0x000fea0003c00000 */
[----:B------:R0:W1:Y:S02]  /*33000*/  SHFL.UP P6, R14, R13, R12, R11 ;  /* 0x0400000c0d0e7389 */ /* 0x00006400000c000b */
[----:B01----:R-:W-:Y:S01]  /*33010*/  ENDCOLLECTIVE ;  /* 0x000000000000791b */ /* 0x003fe20003800000 */
.L_x_1017:
[----:B------:R-:W-:Y:S01]  /*33020*/  IMAD.MOV.U32 R12, RZ, RZ, 0x1f ;  /* 0x0000001fff0c7424 */ /* 0x000fe200078e00ff */
[----:B------:R-:W-:Y:S02]  /*33030*/  MOV R11, 0x1f ;  /* 0x0000001f000b7802 */ /* 0x000fe40000000f00 */
[----:B------:R-:W-:-:S05]  /*33040*/  SEL R3, R14, RZ, P5 ;  /* 0x000000ff0e037207 */ /* 0x000fca0002800000 */
[----:B------:R-:W-:-:S04]  /*33050*/  IMAD.IADD R3, R8, 0x1, R3 ;  /* 0x0000000108037824 */ /* 0x000fc800078e0203 */
[----:B------:R-:W-:-:S07]  /*33060*/  IMAD.MOV.U32 R13, RZ, RZ, R3 ;  /* 0x000000ffff0d7224 */ /* 0x000fce00078e0003 */
[----:B------:R-:W-:Y:S05]  /*33070*/  WARPSYNC.COLLECTIVE R15, `(.L_x_1018) ;  /* 0x000000000f087348 */ /* 0x000fea0003c00000 */
[----:B------:R0:W1:Y:S02]  /*33080*/  SHFL.IDX P6, R14, R13, R12, R11 ;  /* 0x0000000c0d0e7389 */ /* 0x00006400000c000b */
[----:B01----:R-:W-:Y:S01]  /*33090*/  ENDCOLLECTIVE ;  /* 0x000000000000791b */ /* 0x003fe20003800000 */
.L_x_1018:
[----:B------:R-:W-:Y:S05]  /*330a0*/  BRA `(.L_x_1019) ;  /* 0xffffff8c00a87947 */ /* 0x000fea000383ffff */
.L_x_756:
[----:B------:R-:W-:Y:S01]  /*330b0*/  BSSY B0, `(.L_x_1020) ;  /* 0x0000006000007945 */ /* 0x000fe20003800000 */
[----:B------:R-:W-:Y:S01]  /*330c0*/  PLOP3.LUT P6, PT, P6, PT, PT, 0x8, 0x0 ;  /* 0x000000000000781c */ /* 0x000fe200037ce170 */
[----:B------:R-:W-:-:S12]  /*330d0*/  IMAD.MOV.U32 R15, RZ, RZ, -0x1 ;  /* 0xffffffffff0f7424 */ /* 0x000fd800078e00ff */
[----:B0-----:R-:W-:Y:S05]  /*330e0*/  WARPSYNC.COLLECTIVE R15, `(.L_x_1021) ;  /* 0x000000000f087348 */ /* 0x001fea0003c00000 */
[----:B------:R-:W-:Y:S01]  /*330f0*/  VOTE.ANY R14, PT, P6 ;  /* 0x00000000000e7806 */ /* 0x000fe200030e0100 */
[----:B0-----:R-:W-:Y:S06]  /*33100*/  ENDCOLLECTIVE ;  /* 0x000000000000791b */ /* 0x001fec0003800000 */
.L_x_1021:
[----:B------:R-:W-:Y:S05]  /*33110*/  BSYNC B0 ;  /* 0x0000000000007941 */ /* 0x000fea0003800000 */
.L_x_1020:
[----:B------:R-:W-:Y:S02]  /*33120*/  IMAD.MOV.U32 R8, RZ, RZ, R14 ;  /* 0x000000ffff087224 */ /* 0x000fe400078e000e */
[----:B------:R-:W-:Y:S02]  /*33130*/  IMAD.MOV.U32 R13, RZ, RZ, R7 ;  /* 0x000000ffff0d7224 */ /* 0x000fe400078e0007 */
[----:B------:R-:W0:Y:S01]  /*33140*/  POPC R5, R8 ;  /* 0x0000000800057309 */ /* 0x000e220000000000 */
[----:B------:R-:W-:Y:S02]  /*33150*/  IMAD.MOV.U32 R11, RZ, RZ, 0x1f ;  /* 0x0000001fff0b7424 */ /* 0x000fe400078e00ff */
[----:B------:R-:W-:Y:S01]  /*33160*/  IMAD.MOV.U32 R15, RZ, RZ, -0x1 ;  /* 0xffffffffff0f7424 */ /* 0x000fe200078e00ff */
[----:B0-----:R-:W-:-:S07]  /*33170*/  MOV R12, R5 ;  /* 0x00000005000c7202 */ /* 0x001fce0000000f00 */
[----:B------:R-:W-:Y:S05]  /*33180*/  WARPSYNC.COLLECTIVE R15, `(.L_x_1022) ;  /* 0x000000000f087348 */ /* 0x000fea0003c00000 */
[----:B------:R0:W1:Y:S02]  /*33190*/  SHFL.IDX P6, R14, R13, R12, R11 ;  /* 0x0000000c0d0e7389 */ /* 0x00006400000c000b */
[----:B01----:R-:W-:Y:S01]  /*331a0*/  ENDCOLLECTIVE ;  /* 0x000000000000791b */ /* 0x003fe20003800000 */
.L_x_1022:
[----:B------:R-:W-:Y:S01]  /*331b0*/  MOV R13, R4 ;  /* 0x00000004000d7202 */ /* 0x000fe20000000f00 */
[----:B------:R-:W-:-:S07]  /*331c0*/  IMAD.MOV.U32 R7, RZ, RZ, R14 ;  /* 0x000000ffff077224 */ /* 0x000fce00078e000e */
[----:B------:R-:W-:Y:S05]  /*331d0*/  WARPSYNC.COLLECTIVE R15, `(.L_x_1023) ;  /* 0x000000000f087348 */ /* 0x000fea0003c00000 */
[----:B------:R0:W1:Y:S02]  /*331e0*/  SHFL.IDX P6, R14, R13, R12, R11 ;  /* 0x0000000c0d0e7389 */ /* 0x00006400000c000b */
[----:B01----:R-:W-:Y:S01]  /*331f0*/  ENDCOLLECTIVE ;  /* 0x000000000000791b */ /* 0x003fe20003800000 */
.L_x_1023:
[----:B------:R-:W-:Y:S01]  /*33200*/  IMAD.MOV.U32 R4, RZ, RZ, R14 ;  /* 0x000000ffff047224 */ /* 0x000fe200078e000e */
[----:B------:R-:W-:Y:S06]  /*33210*/  BRA `(.L_x_1024) ;  /* 0xffffff8c00887947 */ /* 0x000fec000383ffff */
.L_x_758:
[----:B------:R-:W-:Y:S01]  /*33220*/  BSSY B0, `(.L_x_1025) ;  /* 0x0000007000007945 */ /* 0x000fe20003800000 */
[----:B------:R-:W-:Y:S01]  /*33230*/  IMAD.MOV.U32 R13, RZ, RZ, R3 ;  /* 0x000000ffff0d7224 */ /* 0x000fe200078e0003 */
[----:B------:R-:W-:Y:S01]  /*33240*/  MOV R15, 0xffffffff ;  /* 0xffffffff000f7802 */ /* 0x000fe20000000f00 */
[----:B------:R-:W-:-:S07]  /*33250*/  IMAD.MOV.U32 R11, RZ, RZ, 0x1f ;  /* 0x0000001fff0b7424 */ /* 0x000fce00078e00ff */
[----:B0123--:R-:W-:Y:S05]  /*33260*/  WARPSYNC.COLLECTIVE R15, `(.L_x_1026) ;  /* 0x000000000f087348 */ /* 0x00ffea0003c00000 */
[----:B------:R4:W0:Y:S02]  /*33270*/  SHFL.IDX P6, R14, R13, R12, R11 ;  /* 0x0000000c0d0e7389 */ /* 0x00082400000c000b */
[----:B01234-:R-:W-:Y:S01]  /*33280*/  ENDCOLLECTIVE ;  /* 0x000000000000791b */ /* 0x01ffe20003800000 */
.L_x_1026:
[----:B------:R-:W-:Y:S05]  /*33290*/  BSYNC B0 ;  /* 0x0000000000007941 */ /* 0x000fea0003800000 */
.L_x_1025:
[----:B------:R-:W-:Y:S01]  /*332a0*/  IMAD.MOV.U32 R16, RZ, RZ, R14 ;  /* 0x000000ffff107224 */ /* 0x000fe200078e000e */
[----:B------:R-:W-:Y:S06]  /*332b0*/  BRA `(.L_x_757) ;  /* 0xffffff8c00787947 */ /* 0x000fec000383ffff */
.L_x_762:
[----:B0-----:R0:W1:Y:S02]  /*332c0*/  SYNCS.PHASECHK.TRANS64.TRYWAIT P0, [R4+URZ+0x29820], R0 ;  /* 0x02982000040075a7 */ /* 0x001064000800017f */
[----:B-1----:R-:W-:Y:S05]  /*332d0*/  @!P0 NANOSLEEP.SYNCS 0x989680 ;  /* 0x009896800000895d */ /* 0x002fea0003900000 */
[----:B------:R-:W1:Y:S02]  /*332e0*/  @!P0 SYNCS.PHASECHK.TRANS64 P0, [R4+URZ+0x29820], R0 ;  /* 0x02982000040085a7 */ /* 0x000e64000800007f */
[----:B-1----:R-:W-:Y:S05]  /*332f0*/  @!P0 BRA `(.L_x_762) ;  /* 0xfffffffc00f08947 */ /* 0x002fea000383ffff */
[----:B------:R-:W-:Y:S05]  /*33300*/  BRA `(.L_x_1027) ;  /* 0xffffff9000d87947 */ /* 0x000fea000383ffff */
.L_x_763:
[----:B------:R-:W1:Y:S01]  /*33310*/  S2R R2, SR_TID.X ;  /* 0x0000000000027919 */ /* 0x000e620000002100 */
[----:B------:R-:W-:Y:S01]  /*33320*/  BSSY B0, `(.L_x_1028) ;  /* 0x000000a000007945 */ /* 0x000fe20003800000 */
[----:B------:R-:W-:Y:S01]  /*33330*/  IMAD.MOV.U32 R12, RZ, RZ, RZ ;  /* 0x000000ffff0c7224 */ /* 0x000fe200078e00ff */
[----:B------:R-:W-:Y:S01]  /*33340*/  MOV R11, 0x1f ;  /* 0x0000001f000b7802 */ /* 0x000fe20000000f00 */
[----:B------:R-:W-:Y:S01]  /*33350*/  IMAD.MOV.U32 R15, RZ, RZ, -0x1 ;  /* 0xffffffffff0f7424 */ /* 0x000fe200078e00ff */
[----:B-1----:R-:W-:-:S04]  /*33360*/  SHF.R.U32.HI R2, RZ, 0x5, R2 ;  /* 0x00000005ff027819 */ /* 0x002fc80000011602 */
[----:B------:R-:W-:-:S05]  /*33370*/  LOP3.LUT R2, R2, 0x3, RZ, 0xc0, !PT ;  /* 0x0000000302027812 */ /* 0x000fca00078ec0ff */
[----:B------:R-:W-:-:S07]  /*33380*/  IMAD.MOV.U32 R13, RZ, RZ, R2 ;  /* 0x000000ffff0d7224 */ /* 0x000fce00078e0002 */
[----:B0-----:R-:W-:Y:S05]  /*33390*/  WARPSYNC.COLLECTIVE R15, `(.L_x_1029) ;  /* 0x000000000f087348 */ /* 0x001fea0003c00000 */
[----:B------:R1:W2:Y:S02]  /*333a0*/  SHFL.IDX P6, R14, R13, R12, R11 ;  /* 0x0000000c0d0e7389 */ /* 0x0002a400000c000b */
[----:B012---:R-:W-:Y:S01]  /*333b0*/  ENDCOLLECTIVE ;  /* 0x000000000000791b */ /* 0x007fe20003800000 */
.L_x_1029:
[----:B------:R-:W-:Y:S05]  /*333c0*/  BSYNC B0 ;  /* 0x0000000000007941 */ /* 0x000fea0003800000 */
.L_x_1028:
[----:B------:R-:W-:Y:S05]  /*333d0*/  BRA `(.L_x_1030) ;  /* 0xffffff9000c07947 */ /* 0x000fea000383ffff */
.L_x_764:
[----:B------:R-:W-:Y:S01]  /*333e0*/  BSSY B0, `(.L_x_1031) ;  /* 0x0000006000007945 */ /* 0x000fe20003800000 */
[----:B------:R-:W-:-:S07]  /*333f0*/  IMAD.MOV.U32 R15, RZ, RZ, -0x1 ;  /* 0xffffffffff0f7424 */ /* 0x000fce00078e00ff */
[----:B0-----:R-:W-:Y:S05]  /*33400*/  WARPSYNC.COLLECTIVE R15, `(.L_x_1032) ;  /* 0x000000000f0c7348 */ /* 0x001fea0003c00000 */
[----:B------:R-:W-:Y:S02]  /*33410*/  ELECT P6, UR62, PT ;  /* 0x00000000003e782f */ /* 0x000fe400038c0000 */
[----:B------:R-:W-:Y:S01]  /*33420*/  MOV R14, UR62 ;  /* 0x0000003e000e7c02 */ /* 0x000fe20008000f00 */
[----:B0-----:R-:W-:Y:S10]  /*33430*/  ENDCOLLECTIVE ;  /* 0x000000000000791b */ /* 0x001ff40003800000 */
.L_x_1032:
[----:B------:R-:W-:Y:S05]  /*33440*/  BSYNC B0 ;  /* 0x0000000000007941 */ /* 0x000fea0003800000 */
.L_x_1031:
[----:B------:R-:W-:Y:S05]  /*33450*/  BRA `(.L_x_1033) ;  /* 0xffffff9000b47947 */ /* 0x000fea000383ffff */
.L_x_766:
[----:B0-----:R0:W1:Y:S02]  /*33460*/  SYNCS.PHASECHK.TRANS64.TRYWAIT P1, [R5+URZ+0x29840], R0 ;  /* 0x02984000050075a7 */ /* 0x001064000802017f */
[----:B-1----:R-:W-:Y:S05]  /*33470*/  @!P1 NANOSLEEP.SYNCS 0x989680 ;  /* 0x009896800000995d */ /* 0x002fea0003900000 */
[----:B------:R-:W1:Y:S02]  /*33480*/  @!P1 SYNCS.PHASECHK.TRANS64 P1, [R5+URZ+0x29840], R0 ;  /* 0x02984000050095a7 */ /* 0x000e64000802007f */
[----:B-1----:R-:W-:Y:S05]  /*33490*/  @!P1 BRA `(.L_x_766) ;  /* 0xfffffffc00f09947 */ /* 0x002fea000383ffff */
[----:B------:R-:W-:Y:S05]  /*334a0*/  BRA `(.L_x_1034) ;  /* 0xffffff9000d47947 */ /* 0x000fea000383ffff */
.L_x_768:
[----:B-1----:R1:W2:Y:S02]  /*334b0*/  SYNCS.PHASECHK.TRANS64.TRYWAIT P1, [R23+URZ+0x29840], R2 ;  /* 0x02984002170075a7 */ /* 0x0022a4000802017f */
[----:B--2---:R-:W-:Y:S05]  /*334c0*/  @!P1 NANOSLEEP.SYNCS 0x989680 ;  /* 0x009896800000995d */ /* 0x004fea0003900000 */
[----:B------:R-:W2:Y:S02]  /*334d0*/  @!P1 SYNCS.PHASECHK.TRANS64 P1, [R23+URZ+0x29840], R2 ;  /* 0x02984002170095a7 */ /* 0x000ea4000802007f */
[----:B--2---:R-:W-:Y:S05]  /*334e0*/  @!P1 BRA `(.L_x_768) ;  /* 0xfffffffc00f09947 */ /* 0x004fea000383ffff */
[----:B------:R-:W-:Y:S05]  /*334f0*/  BRA `(.L_x_1035) ;  /* 0xffffff9000e07947 */ /* 0x000fea000383ffff */
.L_x_770:
[----:B--2---:R2:W3:Y:S02]  /*33500*/  SYNCS.PHASECHK.TRANS64.TRYWAIT P1, [R5+URZ+0x29860], R0 ;  /* 0x02986000050075a7 */ /* 0x0044e4000802017f */
[----:B---3--:R-:W-:Y:S05]  /*33510*/  @!P1 NANOSLEEP.SYNCS 0x989680 ;  /* 0x009896800000995d */ /* 0x008fea0003900000 */
[----:B------:R-:W3:Y:S02]  /*33520*/  @!P1 SYNCS.PHASECHK.TRANS64 P1, [R5+URZ+0x29860], R0 ;  /* 0x02986000050095a7 */ /* 0x000ee4000802007f */
[----:B---3--:R-:W-:Y:S05]  /*33530*/  @!P1 BRA `(.L_x_770) ;  /* 0xfffffffc00f09947 */ /* 0x008fea000383ffff */
[----:B------:R-:W-:Y:S05]  /*33540*/  BRA `(.L_x_1036) ;  /* 0xffffff9000dc7947 */ /* 0x000fea000383ffff */
.L_x_772:
[----:B---3--:R3:W4:Y:S02]  /*33550*/  SYNCS.PHASECHK.TRANS64.TRYWAIT P1, [R23+URZ+0x29860], R2 ;  /* 0x02986002170075a7 */ /* 0x008724000802017f */
[----:B----4-:R-:W-:Y:S05]  /*33560*/  @!P1 NANOSLEEP.SYNCS 0x989680 ;  /* 0x009896800000995d */ /* 0x010fea0003900000 */
[----:B------:R-:W4:Y:S02]  /*33570*/  @!P1 SYNCS.PHASECHK.TRANS64 P1, [R23+URZ+0x29860], R2 ;  /* 0x02986002170095a7 */ /* 0x000f24000802007f */
[----:B----4-:R-:W-:Y:S05]  /*33580*/  @!P1 BRA `(.L_x_772) ;  /* 0xfffffffc00f09947 */ /* 0x010fea000383ffff */
[----:B------:R-:W-:Y:S05]  /*33590*/  BRA `(.L_x_1037) ;  /* 0xffffff9000d87947 */ /* 0x000fea000383ffff */
.L_x_774:
[----:B----4-:R4:W0:Y:S02]  /*335a0*/  SYNCS.PHASECHK.TRANS64.TRYWAIT P1, [R5+URZ+0x29880], R0 ;  /* 0x02988000050075a7 */ /* 0x010824000802017f */
[----:B0-----:R-:W-:Y:S05]  /*335b0*/  @!P1 NANOSLEEP.SYNCS 0x989680 ;  /* 0x009896800000995d */ /* 0x001fea0003900000 */
[----:B------:R-:W0:Y:S02]  /*335c0*/  @!P1 SYNCS.PHASECHK.TRANS64 P1, [R5+URZ+0x29880], R0 ;  /* 0x02988000050095a7 */ /* 0x000e24000802007f */
[----:B0-----:R-:W-:Y:S05]  /*335d0*/  @!P1 BRA `(.L_x_774) ;  /* 0xfffffffc00f09947 */ /* 0x001fea000383ffff */
[----:B------:R-:W-:Y:S05]  /*335e0*/  BRA `(.L_x_1038) ;  /* 0xffffff9000d47947 */ /* 0x000fea000383ffff */
.L_x_1039:
        /* <DEDUP_REMOVED lines=9> */
.L_x_3316:


//--------------------- .text._ZN7cutlass13device_kernelIN5flash11enable_sm90INS1_16FlashAttnFwdSm90INS1_25CollectiveMainloopFwdSm90ILi2EN4cute5tupleIJNS5_1CILi1EEES8_S8_EEENS6_IJNS7_ILi128EEESA_NS7_ILi192EEEEEELi128ENS_12float_e4m3_tEfNS_4arch4Sm90ELb0ELb1ELb1ELb0ELb1ELb0ELb0ELb1ELb1ELb1ELb1ELb0EEENS1_21CollectiveEpilogueFwdINS6_IJSA_SA_SA_EEES9_NS_10bfloat16_tESF_Li256ELb0ELb1ELb1ELb1EEENS1_19SingleTileSchedulerILb0ELb1ELb1ELi128EEEEEEEEEvNT_6ParamsE --------------------------
	.section	.text._ZN7cutlass13device_kernelIN5flash11enable_sm90INS1_16FlashAttnFwdSm90INS1_25CollectiveMainloopFwdSm90ILi2EN4cute5tupleIJNS5_1CILi1EEES8_S8_EEENS6_IJNS7_ILi128EEESA_NS7_ILi192EEEEEELi128ENS_12float_e4m3_tEfNS_4arch4Sm90ELb0ELb1ELb1ELb0ELb1ELb0ELb0ELb1ELb1ELb1ELb1ELb0EEENS1_21CollectiveEpilogueFwdINS6_IJSA_SA_SA_EEES9_NS_10bfloat16_tESF_Li256ELb0ELb1ELb1ELb1EEENS1_19SingleTileSchedulerILb0ELb1ELb1ELi128EEEEEEEEEvNT_6ParamsE,"ax",@progbits
	.align	128
.text._ZN7cutlass13device_kernelIN5flash11enable_sm90INS1_16FlashAttnFwdSm90INS1_25CollectiveMainloopFwdSm90ILi2EN4cute5tupleIJNS5_1CILi1EEES8_S8_EEENS6_IJNS7_ILi128EEESA_NS7_ILi192EEEEEELi128ENS_12float_e4m3_tEfNS_4arch4Sm90ELb0ELb1ELb1ELb0ELb1ELb0ELb0ELb1ELb1ELb1ELb1ELb0EEENS1_21CollectiveEpilogueFwdINS6_IJSA_SA_SA_EEES9_NS_10bfloat16_tESF_Li256ELb0ELb1ELb1ELb1EEENS1_19SingleTileSchedulerILb0ELb1ELb1ELi128EEEEEEEEEvNT_6ParamsE:
        .type           _ZN7cutlass13device_kernelIN5flash11enable_sm90INS1_16FlashAttnFwdSm90INS1_25CollectiveMainloopFwdSm90ILi2EN4cute5tupleIJNS5_1CILi1EEES8_S8_EEENS6_IJNS7_ILi128EEESA_NS7_ILi192EEEEEELi128ENS_12float_e4m3_tEfNS_4arch4Sm90ELb0ELb1ELb1ELb0ELb1ELb0ELb0ELb1ELb1ELb1ELb1ELb0EEENS1_21CollectiveEpilogueFwdINS6_IJSA_SA_SA_EEES9_NS_10bfloat16_tESF_Li256ELb0ELb1ELb1ELb1EEENS1_19SingleTileSchedulerILb0ELb1ELb1ELi128EEEEEEEEEvNT_6ParamsE,@function
        .size           _ZN7cutlass13device_kernelIN5flash11enable_sm90INS1_16FlashAttnFwdSm90INS1_25CollectiveMainloopFwdSm90ILi2EN4cute5tupleIJNS5_1CILi1EEES8_S8_EEENS6_IJNS7_ILi128EEESA_NS7_ILi192EEEEEELi128ENS_12float_e4m3_tEfNS_4arch4Sm90ELb0ELb1ELb1ELb0ELb1ELb0ELb0ELb1ELb1ELb1ELb1ELb0EEENS1_21CollectiveEpilogueFwdINS6_IJSA_SA_SA_EEES9_NS_10bfloat16_tESF_Li256ELb0ELb1ELb1ELb1EEENS1_19SingleTileSchedulerILb0ELb1ELb1ELi128EEEEEEEEEvNT_6ParamsE,(.L_x_3317 - _ZN7cutlass13device_kernelIN5flash11enable_sm90INS1_16FlashAttnFwdSm90INS1_25CollectiveMainloopFwdSm90ILi2EN4cute5tupleIJNS5_1CILi1EEES8_S8_EEENS6_IJNS7_ILi128EEESA_NS7_ILi192EEEEEELi128ENS_12float_e4m3_tEfNS_4arch4Sm90ELb0ELb1ELb1ELb0ELb1ELb0ELb0ELb1ELb1ELb1ELb1ELb0EEENS1_21CollectiveEpilogueFwdINS6_IJSA_SA_SA_EEES9_NS_10bfloat16_tESF_Li256ELb0ELb1ELb1ELb1EEENS1_19SingleTileSchedulerILb0ELb1ELb1ELi128EEEEEEEEEvNT_6ParamsE)
        .other          _ZN7cutlass13device_kernelIN5flash11enable_sm90INS1_16FlashAttnFwdSm90INS1_25CollectiveMainloopFwdSm90ILi2EN4cute5tupleIJNS5_1CILi1EEES8_S8_EEENS6_IJNS7_ILi128EEESA_NS7_ILi192EEEEEELi128ENS_12float_e4m3_tEfNS_4arch4Sm90ELb0ELb1ELb1ELb0ELb1ELb0ELb0ELb1ELb1ELb1ELb1ELb0EEENS1_21CollectiveEpilogueFwdINS6_IJSA_SA_SA_EEES9_NS_10bfloat16_tESF_Li256ELb0ELb1ELb1ELb1EEENS1_19SingleTileSchedulerILb0ELb1ELb1ELi128EEEEEEEEEvNT_6ParamsE,@"STO_CUDA_ENTRY STV_DEFAULT"
_ZN7cutlass13device_kernelIN5flash11enable_sm90INS1_16FlashAttnFwdSm90INS1_25CollectiveMainloopFwdSm90ILi2EN4cute5tupleIJNS5_1CILi1EEES8_S8_EEENS6_IJNS7_ILi128EEESA_NS7_ILi192EEEEEELi128ENS_12float_e4m3_tEfNS_4arch4Sm90ELb0ELb1ELb1ELb0ELb1ELb0ELb0ELb1ELb1ELb1ELb1ELb0EEENS1_21CollectiveEpilogueFwdINS6_IJSA_SA_SA_EEES9_NS_10bfloat16_tESF_Li256ELb0ELb1ELb1ELb1EEENS1_19SingleTileSchedulerILb0ELb1ELb1ELi128EEEEEEEEEvNT_6ParamsE:
        /* <DEDUP_REMOVED lines=45> */
.L_x_1040:
        /* <DEDUP_REMOVED lines=22> */
.L_x_1041:
        /* <DEDUP_REMOVED lines=18> */
.L_x_1042:
        /* <DEDUP_REMOVED lines=22> */
.L_x_1043:
[----:B------:R-:W5:Y:S01]  /*06b0*/  SHFL.IDX PT, R2, R0, RZ, 0x1f ;  /* 0x00001fff00027589 */ /* 0x000f6200000e0000 */
[----:B------:R-:W-:Y:S01]  /*06c0*/  R2UR UR9, R3 ;  /* 0x00000000030972ca */ /* 0x000fe200000e0000 */
        /* <DEDUP_REMOVED lines=21> */
.L_x_1044:
[----:B------:R-:W-:Y:S01]  /*0820*/  UISETP.NE.AND UP0, UPT, UR9, URZ, UPT ;  /* 0x0000003f0900728c */ /* 0x000fe2000bf05270 */
[----:B------:R-:W-:Y:S01]  /*0830*/  NOP ;  /* 0x0000000000007918 */ /* 0x000fe20000000000 */
[----:B------:R-:W-:Y:S01]  /*0840*/  UMOV UR40, 0x1 ;  /* 0x0000000100287882 */ /* 0x000fe20000000000 */
[----:B------:R-:W-:Y:S01]  /*0850*/  ULDC.64 UR42, c[0x0][0x208] ;  /* 0x00008200002a7ab9 */ /* 0x000fe20000000a00 */
[----:B------:R-:W-:Y:S01]  /*0860*/  USEL UR40, UR40, 0x2, !UP0 ;  /* 0x0000000228287887 */ /* 0x000fe2000c000000 */
[----:B------:R-:W-:Y:S01]  /*0870*/  BSSY B6, `(.L_x_1045) ;  /* 0x00015a6000067945 */ /* 0x000fe20003800000 */
[----:B0-234-:R-:W-:Y:S01]  /*0880*/  BAR.SYNC.DEFER_BLOCKING 0x0 ;  /* 0x0000000000007b1d */ /* 0x01dfe20000010000 */
[----:B------:R-:W-:-:S13]  /*0890*/  PLOP3.LUT P0, PT, PT, PT, UP0, 0x80, 0x0 ;  /* 0x000000000000781c */ /* 0x000fda0003f0f008 */
[----:B------:R-:W-:Y:S05]  /*08a0*/  @!P0 BRA `(.L_x_1046) ;  /* 0x0000011000e08947 */ /* 0x000fea0003800000 */
.L_x_1047:
[----:B------:R-:W-:-:S08]  /*08b0*/  NOP ;  /* 0x0000000000007918 */ /* 0x000fd00000000000 */
[----:B------:R-:W0:Y:S02]  /*08c0*/  USETMAXREG.TRY_ALLOC.CTAPOOL UP0, 0xe8 ;  /* 0x000000e8000079c8 */ /* 0x000e240008000600 */
[----:B0-----:R-:W-:-:S13]  /*08d0*/  PLOP3.LUT P0, PT, PT, PT, UP0, 0x80, 0x0 ;  /* 0x000000000000781c */ /* 0x001fda0003f0f008 */
[----:B------:R-:W-:Y:S05]  /*08e0*/  @!P0 BRA `(.L_x_1047) ;  /* 0xfffffffc00f08947 */ /* 0x000fea000383ffff */
[----:B------:R-:W0:Y:S01]  /*08f0*/  LDC R2, c[0x0][0xc50] ;  /* 0x00031400ff027b82 */ /* 0x000e220000000800 */
[----:B------:R-:W-:-:S07]  /*0900*/  LOP3.LUT R4, R25, 0xffffff80, RZ, 0xc0, !PT ;  /* 0xffffff8019047812 */ /* 0x000fce00078ec0ff */
[----:B------:R-:W-:Y:S08]  /*0910*/  BAR.ARV 0x8, 0x180 ;  /* 0x0206000000007b1d */ /* 0x000ff00000002000 */
[----:B-1----:R-:W1:Y:S01]  /*0920*/  S2UR UR4, SR_CTAID.Y ;  /* 0x00000000000479c3 */ /* 0x002e620000002600 */
[----:B------:R-:W-:-:S07]  /*0930*/  ISETP.NE.AND P0, PT, R4, 0x80, PT ;  /* 0x000000800400780c */ /* 0x000fce0003f05270 */
[----:B------:R-:W2:Y:S08]  /*0940*/  S2UR UR39, SR_CTAID.Z ;  /* 0x00000000002779c3 */ /* 0x000eb00000002700 */
[----:B------:R-:W-:Y:S06]  /*0950*/  @!P0 BAR.ARV 0x9, 0x100 ;  /* 0x0244000000008b1d */ /* 0x000fec0000002000 */
[----:B0-----:R-:W-:Y:S01]  /*0960*/  ISETP.NE.AND P1, PT, R2, 0x1, PT ;  /* 0x000000010200780c */ /* 0x001fe20003f25270 */
[----:B-1----:R-:W-:Y:S01]  /*0970*/  IMAD.U32 R17, RZ, RZ, UR4 ;  /* 0x00000004ff117e24 */ /* 0x002fe2000f8e00ff */
[----:B--2---:R-:W-:-:S11]  /*0980*/  ISETP.LE.AND P0, PT, RZ, UR39, PT ;  /* 0x00000027ff007c0c */ /* 0x004fd6000bf03270 */
[----:B------:R-:W0:Y:S08]  /*0990*/  @P1 LDC R0, c[0x0][0xc54] ;  /* 0x00031500ff001b82 */ /* 0x000e300000000800 */
[----:B------:R-:W1:Y:S01]  /*09a0*/  @P1 LDC R3, c[0x0][0xc58] ;  /* 0x00031600ff031b82 */ /* 0x000e620000000800 */
[----:B0-----:R-:W-:-:S05]  /*09b0*/  @P1 IMAD.HI.U32 R0, R0, UR4, RZ ;  /* 0x0000000400001c27 */ /* 0x001fca000f8e00ff */
[----:B-1----:R-:W-:-:S05]  /*09c0*/  @P1 SHF.R.U32.HI R17, RZ, R3, R0 ;  /* 0x00000003ff111219 */ /* 0x002fca0000011600 */
[----:B------:R-:W-:-:S04]  /*09d0*/  IMAD.MOV R3, RZ, RZ, -R17 ;  /* 0x000000ffff037224 */ /* 0x000fc800078e0a11 */
[----:B------:R-:W-:Y:S01]  /*09e0*/  IMAD R18, R2, R3, UR4 ;  /* 0x0000000402127e24 */ /* 0x000fe2000f8e0203 */
[----:B------:R-:W-:Y:S06]  /*09f0*/  @!P0 BRA `(.L_x_1048) ;  /* 0x0000015800348947 */ /* 0x000fec0003800000 */
[----:B------:R-:W2:Y:S01]  /*0a00*/  LDL.LU R6, [R1] ;  /* 0x0000000001067983 */ /* 0x000ea20000300800 */
[----:B------:R-:W0:Y:S01]  /*0a10*/  LDC R22, c[0x0][0x448] ;  /* 0x00011200ff167b82 */ /* 0x000e220000000800 */
[----:B------:R-:W-:Y:S01]  /*0a20*/  USHF.R.S32.HI UR38, URZ, 0x1f, UR39 ;  /* 0x0000001f3f267899 */ /* 0x000fe20008011427 */
[----:B------:R-:W-:Y:S01]  /*0a30*/  VIADD R90, R25, 0xffffff80 ;  /* 0xffffff80195a7836 */ /* 0x000fe20000000000 */
[----:B------:R-:W1:Y:S05]  /*0a40*/  S2R R88, SR_CTAID.X ;  /* 0x0000000000587919 */ /* 0x000e6a0000002500 */
[----:B------:R-:W3:Y:S08]  /*0a50*/  LDC.64 R10, c[0x0][0x9e0] ;  /* 0x00027800ff0a7b82 */ /* 0x000ef00000000a00 */
[----:B------:R-:W4:Y:S01]  /*0a60*/  LDC.64 R2, c[0x0][0x418] ;  /* 0x00010600ff027b82 */ /* 0x000f220000000a00 */
[----:B0-----:R-:W-:-:S07]  /*0a70*/  ISETP.NE.AND P2, PT, R22, 0x1, PT ;  /* 0x000000011600780c */ /* 0x001fce0003f45270 */
[----:B------:R-:W0:Y:S01]  /*0a80*/  LDC R89, c[0x0][0x288] ;  /* 0x0000a200ff597b82 */ /* 0x000e220000000800 */
[----:B---3--:R-:W-:-:S07]  /*0a90*/  ISETP.GE.AND P1, PT, R11, 0x1, PT ;  /* 0x000000010b00780c */ /* 0x008fce0003f26270 */
[----:B------:R-:W3:Y:S01]  /*0aa0*/  LDC R16, c[0x0][0x424] ;  /* 0x00010900ff107b82 */ /* 0x000ee20000000800 */
[----:B-1----:R-:W-:-:S04]  /*0ab0*/  IMAD.SHL.U32 R88, R88, 0x80, RZ ;  /* 0x0000008058587824 */ /* 0x002fc800078e00ff */
[----:B------:R-:W-:Y:S01]  /*0ac0*/  @P2 VIADD R0, R88, 0x7f ;  /* 0x0000007f58002836 */ /* 0x000fe20000000000 */
[----:B----4-:R-:W-:Y:S02]  /*0ad0*/  ISETP.NE.U32.AND P0, PT, R2, RZ, PT ;  /* 0x000000ff0200720c */ /* 0x010fe40003f05070 */
[----:B------:R-:W1:Y:S02]  /*0ae0*/  @P2 LDC R5, c[0x0][0x44c] ;  /* 0x00011300ff052b82 */ /* 0x000e640000000800 */
[----:B------:R-:W-:-:S06]  /*0af0*/  ISETP.NE.AND.EX P0, PT, R3, RZ, PT, P0 ;  /* 0x000000ff0300720c */ /* 0x000fcc0003f05300 */
[----:B------:R-:W4:Y:S01]  /*0b00*/  @P2 LDC R7, c[0x0][0x450] ;  /* 0x00011400ff072b82 */ /* 0x000f220000000800 */
[----:B0-----:R-:W-:-:S07]  /*0b10*/  IADD3 R3, -R89, 0x1, RZ ;  /* 0x0000000159037810 */ /* 0x001fce0007ffe1ff */
[----:B------:R-:W0:Y:S01]  /*0b20*/  LDC R9, c[0x0][0x2f0] ;  /* 0x0000bc00ff097b82 */ /* 0x000e220000000800 */
[----:B---3--:R-:W-:Y:S01]  /*0b30*/  SEL R16, R16, 0x1, P0 ;  /* 0x0000000110107807 */ /* 0x008fe20000000000 */
[----:B-1----:R-:W-:-:S04]  /*0b40*/  @P2 IMAD.HI.U32 R2, R0, R5, RZ ;  /* 0x0000000500022227 */ /* 0x002fc800078e00ff */
[----:B------:R-:W-:Y:S01]  /*0b50*/  VIADD R0, R88, 0x7f ;  /* 0x0000007f58007836 */ /* 0x000fe20000000000 */
[----:B----4-:R-:W-:Y:S01]  /*0b60*/  @P2 SHF.R.U32.HI R0, RZ, R7, R2 ;  /* 0x00000007ff002219 */ /* 0x010fe20000011602 */
[----:B0-----:R-:W-:-:S04]  /*0b70*/  IMAD R3, R16, R9, R3 ;  /* 0x0000000910037224 */ /* 0x001fc800078e0203 */
[----:B------:R-:W-:-:S04]  /*0b80*/  IMAD.IADD R3, R3, 0x1, R0 ;  /* 0x0000000103037824 */ /* 0x000fc800078e0200 */
[----:B------:R-:W-:Y:S01]  /*0b90*/  IMAD.IADD R0, R3, 0x1, R10 ;  /* 0x0000000103007824 */ /* 0x000fe200078e020a */
[----:B--2---:R-:W-:-:S04]  /*0ba0*/  LOP3.LUT R6, R6, 0xfffffffd, RZ, 0xc0, !PT ;  /* 0xfffffffd06067812 */ /* 0x004fc800078ec0ff */
[----:B------:R-:W-:-:S04]  /*0bb0*/  @P2 LOP3.LUT R6, R6, 0x2, RZ, 0xfc, !PT ;  /* 0x0000000206062812 */ /* 0x000fc800078efcff */
[----:B------:R-:W-:-:S04]  /*0bc0*/  LOP3.LUT R6, R6, 0xfffffffe, RZ, 0xc0, !PT ;  /* 0xfffffffe06067812 */ /* 0x000fc800078ec0ff */
[----:B------:R-:W-:-:S05]  /*0bd0*/  @P1 LOP3.LUT R6, R6, 0x1, RZ, 0xfc, !PT ;  /* 0x0000000106061812 */ /* 0x000fca00078efcff */
[----:B------:R0:W-:Y:S01]  /*0be0*/  STL [R1], R6 ;  /* 0x0000000601007387 */ /* 0x0001e20000100800 */
[----:B------:R-:W-:Y:S05]  /*0bf0*/  @!P1 BRA `(.L_x_1049) ;  /* 0x0000000000409947 */ /* 0x000fea0003800000 */
[C---:B------:R-:W-:Y:S01]  /*0c00*/  ISETP.GT.AND P0, PT, R3.reuse, RZ, PT ;  /* 0x000000ff0300720c */ /* 0x040fe20003f04270 */
[----:B------:R-:W-:-:S12]  /*0c10*/  VIADD R2, R3, 0xffffffff ;  /* 0xffffffff03027836 */ /* 0x000fd80000000000 */
[----:B------:R-:W-:Y:S05]  /*0c20*/  @P0 BRA `(.L_x_1050) ;  /* 0x00000000001c0947 */ /* 0x000fea0003800000 */
[----:B------:R-:W-:Y:S01]  /*0c30*/  ISETP.NE.AND P0, PT, R11, 0x1, PT ;  /* 0x000000010b00780c */ /* 0x000fe20003f05270 */
[----:B------:R-:W-:-:S12]  /*0c40*/  IMAD.MOV R3, RZ, RZ, -R3 ;  /* 0x000000ffff037224 */ /* 0x000fd800078e0a03 */
[----:B------:R-:W1:Y:S02]  /*0c50*/  @P0 LDC.64 R4, c[0x0][0x9e8] ;  /* 0x00027a00ff040b82 */ /* 0x000e640000000a00 */
[----:B-1----:R-:W-:-:S05]  /*0c60*/  @P0 IMAD.HI.U32 R2, R3, R4, RZ ;  /* 0x0000000403020227 */ /* 0x002fca00078e00ff */
[----:B------:R-:W-:-:S04]  /*0c70*/  @P0 SHF.R.U32.HI R3, RZ, R5, R2 ;  /* 0x00000005ff030219 */ /* 0x000fc80000011602 */
[----:B------:R-:W-:Y:S01]  /*0c80*/  LOP3.LUT R2, RZ, R3, RZ, 0x33, !PT ;  /* 0x00000003ff027212 */ /* 0x000fe200078e33ff */
[----:B------:R-:W-:Y:S06]  /*0c90*/  BRA `(.L_x_1051) ;  /* 0x0000000000107947 */ /* 0x000fec0003800000 */
.L_x_1050:
[----:B------:R-:W-:-:S13]  /*0ca0*/  ISETP.NE.AND P0, PT, R11, 0x1, PT ;  /* 0x000000010b00780c */ /* 0x000fda0003f05270 */
[----:B------:R-:W1:Y:S02]  /*0cb0*/  @P0 LDC.64 R4, c[0x0][0x9e8] ;  /* 0x00027a00ff040b82 */ /* 0x000e640000000a00 */
[----:B-1----:R-:W-:-:S05]  /*0cc0*/  @P0 IMAD.HI.U32 R4, R2, R4, RZ ;  /* 0x0000000402040227 */ /* 0x002fca00078e00ff */
[----:B------:R-:W-:-:S07]  /*0cd0*/  @P0 SHF.R.U32.HI R2, RZ, R5, R4 ;  /* 0x00000005ff020219 */ /* 0x000fce0000011604 */
.L_x_1051:
[----:B------:R-:W-:-:S05]  /*0ce0*/  IMAD R3, R2, R11, R11 ;  /* 0x0000000b02037224 */ /* 0x000fca00078e020b */
[----:B------:R-:W-:-:S07]  /*0cf0*/  VIMNMX R0, R0, R3, PT ;  /* 0x0000000300007248 */ /* 0x000fce0003fe0100 */
.L_x_1049:
[----:B------:R-:W0:Y:S01]  /*0d00*/  @P2 LDC R7, c[0x0][0x44c] ;  /* 0x00011300ff072b82 */ /* 0x000e220000000800 */
[----:B------:R-:W-:Y:S01]  /*0d10*/  VIADD R2, R0, 0x7f ;  /* 0x0000007f00027836 */ /* 0x000fe20000000000 */
[----:B------:R-:W-:Y:S01]  /*0d20*/  ULDC UR4, c[0x0][0x9dc] ;  /* 0x0002770000047ab9 */ /* 0x000fe20000000800 */
[CC--:B------:R-:W-:Y:S02]  /*0d30*/  IMAD R0, R16.reuse, R9.reuse, 0x7f ;  /* 0x0000007f10007424 */ /* 0x0c0fe400078e0209 */
[----:B------:R-:W-:Y:S01]  /*0d40*/  IMAD.MOV.U32 R4, RZ, RZ, R88 ;  /* 0x000000ffff047224 */ /* 0x000fe200078e0058 */
[----:B------:R-:W-:Y:S01]  /*0d50*/  SHF.R.S32.HI R5, RZ, 0x1f, R2 ;  /* 0x0000001fff057819 */ /* 0x000fe20000011402 */
[----:B------:R-:W-:Y:S01]  /*0d60*/  IMAD R89, R16, R9, -R89 ;  /* 0x0000000910597224 */ /* 0x000fe200078e0a59 */
[----:B------:R-:W1:Y:S01]  /*0d70*/  @P2 LDC R13, c[0x0][0x450] ;  /* 0x00011400ff0d2b82 */ /* 0x000e620000000800 */
[----:B------:R-:W-:Y:S02]  /*0d80*/  SHF.R.S32.HI R3, RZ, 0x1f, R0 ;  /* 0x0000001fff037819 */ /* 0x000fe40000011400 */
[----:B------:R-:W-:-:S02]  /*0d90*/  LEA.HI R5, R5, R2, RZ, 0x7 ;  /* 0x0000000205057211 */ /* 0x000fc400078f38ff */
[----:B------:R-:W-:Y:S02]  /*0da0*/  LEA.HI R3, R3, R0, RZ, 0x7 ;  /* 0x0000000003037211 */ /* 0x000fe400078f38ff */
[----:B------:R-:W-:Y:S02]  /*0db0*/  SHF.R.S32.HI R0, RZ, 0x7, R5 ;  /* 0x00000007ff007819 */ /* 0x000fe40000011405 */
[----:B------:R-:W-:-:S04]  /*0dc0*/  SHF.R.S32.HI R3, RZ, 0x7, R3 ;  /* 0x00000007ff037819 */ /* 0x000fc80000011403 */
[----:B------:R-:W-:Y:S01]  /*0dd0*/  VIMNMX R9, R3, R0, PT ;  /* 0x0000000003097248 */ /* 0x000fe20003fe0100 */
[----:B0-----:R-:W-:-:S05]  /*0de0*/  @P2 IMAD.HI.U32 R6, R88, R7, RZ ;  /* 0x0000000758062227 */ /* 0x001fca00078e00ff */
[----:B-1----:R-:W-:-:S05]  /*0df0*/  @P2 SHF.R.U32.HI R4, RZ, R13, R6 ;  /* 0x0000000dff042219 */ /* 0x002fca0000011606 */
[----:B------:R-:W-:-:S04]  /*0e00*/  IMAD.IADD R2, R89, 0x1, R4 ;  /* 0x0000000159027824 */ /* 0x000fc800078e0204 */
[----:B------:R-:W-:Y:S01]  /*0e10*/  VIADD R0, R2, -UR4 ;  /* 0x8000000402007c36 */ /* 0x000fe20008000000 */
[----:B------:R-:W-:Y:S06]  /*0e20*/  @!P1 BRA `(.L_x_1052) ;  /* 0x00000000003c9947 */ /* 0x000fec0003800000 */
[----:B------:R-:W-:-:S13]  /*0e30*/  ISETP.GT.AND P0, PT, R2, -0x1, PT ;  /* 0xffffffff0200780c */ /* 0x000fda0003f04270 */
[----:B------:R-:W-:Y:S05]  /*0e40*/  @P0 BRA `(.L_x_1053) ;  /* 0x00000000001c0947 */ /* 0x000fea0003800000 */
[----:B------:R-:W-:Y:S02]  /*0e50*/  ISETP.NE.AND P0, PT, R11, 0x1, PT ;  /* 0x000000010b00780c */ /* 0x000fe40003f05270 */
[----:B------:R-:W-:-:S11]  /*0e60*/  LOP3.LUT R3, RZ, R2, RZ, 0x33, !PT ;  /* 0x00000002ff037212 */ /* 0x000fd600078e33ff */
[----:B------:R-:W0:Y:S02]  /*0e70*/  @P0 LDC.64 R4, c[0x0][0x9e8] ;  /* 0x00027a00ff040b82 */ /* 0x000e240000000a00 */
[----:B0-----:R-:W-:-:S05]  /*0e80*/  @P0 IMAD.HI.U32 R2, R3, R4, RZ ;  /* 0x0000000403020227 */ /* 0x001fca00078e00ff */
[----:B------:R-:W-:-:S04]  /*0e90*/  @P0 SHF.R.U32.HI R3, RZ, R5, R2 ;  /* 0x00000005ff030219 */ /* 0x000fc80000011602 */
[----:B------:R-:W-:Y:S01]  /*0ea0*/  LOP3.LUT R2, RZ, R3, RZ, 0x33, !PT ;  /* 0x00000003ff027212 */ /* 0x000fe200078e33ff */
[----:B------:R-:W-:Y:S06]  /*0eb0*/  BRA `(.L_x_1054) ;  /* 0x0000000000107947 */ /* 0x000fec0003800000 */
.L_x_1053:
[----:B------:R-:W-:-:S13]  /*0ec0*/  ISETP.NE.AND P0, PT, R11, 0x1, PT ;  /* 0x000000010b00780c */ /* 0x000fda0003f05270 */
[----:B------:R-:W0:Y:S02]  /*0ed0*/  @P0 LDC.64 R4, c[0x0][0x9e8] ;  /* 0x00027a00ff040b82 */ /* 0x000e240000000a00 */
[----:B0-----:R-:W-:-:S05]  /*0ee0*/  @P0 IMAD.HI.U32 R4, R2, R4, RZ ;  /* 0x0000000402040227 */ /* 0x001fca00078e00ff */
[----:B------:R-:W-:-:S07]  /*0ef0*/  @P0 SHF.R.U32.HI R2, RZ, R5, R4 ;  /* 0x00000005ff020219 */ /* 0x000fce0000011604 */
.L_x_1054:
[----:B------:R-:W-:-:S05]  /*0f00*/  IMAD R3, R2, R11, RZ ;  /* 0x0000000b02037224 */ /* 0x000fca00078e02ff */
[----:B------:R-:W-:-:S07]  /*0f10*/  VIMNMX R0, R0, R3, !PT ;  /* 0x0000000300007248 */ /* 0x000fce0007fe0100 */
.L_x_1052:
[----:B------:R-:W-:Y:S01]  /*0f20*/  SHF.R.S32.HI R3, RZ, 0x1f, R0 ;  /* 0x0000001fff037819 */ /* 0x000fe20000011400 */
[----:B------:R-:W-:-:S03]  /*0f30*/  IMAD.MOV.U32 R23, RZ, RZ, RZ ;  /* 0x000000ffff177224 */ /* 0x000fc600078e00ff */
[----:B------:R-:W-:Y:S02]  /*0f40*/  LEA.HI R3, R3, R0, RZ, 0x7 ;  /* 0x0000000003037211 */ /* 0x000fe400078f38ff */
[----:B------:R-:W-:Y:S02]  /*0f50*/  SHF.R.U32.HI R0, RZ, 0x10, R18 ;  /* 0x00000010ff007819 */ /* 0x000fe40000011612 */
[----:B------:R-:W-:Y:S02]  /*0f60*/  SHF.R.S32.HI R3, RZ, 0x7, R3 ;  /* 0x00000007ff037819 */ /* 0x000fe40000011403 */
[----:B------:R-:W-:Y:S02]  /*0f70*/  ISETP.NE.AND P0, PT, R0, RZ, PT ;  /* 0x000000ff0000720c */ /* 0x000fe40003f05270 */
[----:B------:R-:W-:Y:S02]  /*0f80*/  VIMNMX R8, RZ, R3, !PT ;  /* 0x00000003ff087248 */ /* 0x000fe40007fe0100 */
[----:B------:R-:W-:-:S02]  /*0f90*/  LOP3.LUT R18, R18, 0xffff, RZ, 0xc0, !PT ;  /* 0x0000ffff12127812 */ /* 0x000fc400078ec0ff */
[----:B------:R-:W-:-:S07]  /*0fa0*/  ISETP.GT.AND P1, PT, R9, R8, PT ;  /* 0x000000080900720c */ /* 0x000fce0003f24270 */
[----:B------:R-:W0:Y:S06]  /*0fb0*/  @!P0 LDC R0, c[0x0][0x9f0] ;  /* 0x00027c00ff008b82 */ /* 0x000e2c0000000800 */
[----:B------:R-:W-:Y:S05]  /*0fc0*/  @!P1 BRA `(.L_x_1055) ;  /* 0x0000000000709947 */ /* 0x000fea0003800000 */
[-C--:B0-----:R-:W-:Y:S02]  /*0fd0*/  IABS R6, R0.reuse ;  /* 0x0000000000067213 */ /* 0x081fe40000000000 */
[----:B------:R-:W-:Y:S02]  /*0fe0*/  IADD3 R2, R0, -0x1, R9 ;  /* 0xffffffff00027810 */ /* 0x000fe40007ffe009 */
[----:B------:R-:W0:Y:S03]  /*0ff0*/  I2F.RP R4, R6 ;  /* 0x0000000600047306 */ /* 0x000e260000209400 */
[----:B------:R-:W-:Y:S01]  /*1000*/  IMAD.IADD R5, R2, 0x1, -R8 ;  /* 0x0000000102057824 */ /* 0x000fe200078e0a08 */
[----:B------:R-:W-:-:S04]  /*1010*/  IABS R2, R0 ;  /* 0x0000000000027213 */ /* 0x000fc80000000000 */
[----:B------:R-:W-:Y:S02]  /*1020*/  IABS R10, R5 ;  /* 0x00000005000a7213 */ /* 0x000fe40000000000 */
[----:B------:R-:W-:-:S04]  /*1030*/  LOP3.LUT R5, R5, R0, RZ, 0x3c, !PT ;  /* 0x0000000005057212 */ /* 0x000fc800078e3cff */
[----:B------:R-:W-:Y:S01]  /*1040*/  ISETP.GE.AND P2, PT, R5, RZ, PT ;  /* 0x000000ff0500720c */ /* 0x000fe20003f46270 */
[----:B0-----:R-:W0:Y:S02]  /*1050*/  MUFU.RCP R4, R4 ;  /* 0x0000000400047308 */ /* 0x001e240000001000 */
[----:B0-----:R-:W-:Y:S02]  /*1060*/  VIADD R3, R4, 0xffffffe ;  /* 0x0ffffffe04037836 */ /* 0x001fe40000000000 */
[----:B------:R-:W-:Y:S02]  /*1070*/  IMAD.MOV R4, RZ, RZ, -R2 ;  /* 0x000000ffff047224 */ /* 0x000fe400078e0a02 */
[----:B------:R-:W-:Y:S02]  /*1080*/  IMAD.MOV.U32 R2, RZ, RZ, RZ ;  /* 0x000000ffff027224 */ /* 0x000fe400078e00ff */
[----:B------:R-:W0:Y:S02]  /*1090*/  F2I.FTZ.U32.TRUNC.NTZ R3, R3 ;  /* 0x0000000300037305 */ /* 0x000e24000021f000 */
[----:B0-----:R-:W-:-:S04]  /*10a0*/  IMAD.MOV R7, RZ, RZ, -R3 ;  /* 0x000000ffff077224 */ /* 0x001fc800078e0a03 */
[----:B------:R-:W-:-:S04]  /*10b0*/  IMAD R7, R7, R6, RZ ;  /* 0x0000000607077224 */ /* 0x000fc800078e02ff */
[----:B------:R-:W-:-:S04]  /*10c0*/  IMAD.HI.U32 R2, R3, R7, R2 ;  /* 0x0000000703027227 */ /* 0x000fc800078e0002 */
[----:B------:R-:W-:-:S04]  /*10d0*/  IMAD.MOV.U32 R3, RZ, RZ, R10 ;  /* 0x000000ffff037224 */ /* 0x000fc800078e000a */
        /* <DEDUP_REMOVED lines=11> */
.L_x_1055:
[-C--:B------:R-:W-:Y:S01]  /*1190*/  IMAD R18, R18, R23.reuse, R8 ;  /* 0x0000001712127224 */ /* 0x080fe200078e0208 */
[----:B------:R-:W-:Y:S02]  /*11a0*/  PLOP3.LUT P0, PT, PT, PT, PT, 0x80, 0x0 ;  /* 0x000000000000781c */ /* 0x000fe40003f0f070 */
[----:B------:R-:W-:Y:S02]  /*11b0*/  CS2R R92, SRZ ;  /* 0x00000000005c7805 */ /* 0x000fe4000001ff00 */
[----:B------:R-:W-:Y:S01]  /*11c0*/  CS2R R2, SRZ ;  /* 0x0000000000027805 */ /* 0x000fe2000001ff00 */
[----:B0-----:R-:W-:Y:S01]  /*11d0*/  IMAD.MOV.U32 R0, RZ, RZ, RZ ;  /* 0x000000ffff007224 */ /* 0x001fe200078e00ff */
[----:B------:R-:W-:Y:S02]  /*11e0*/  VIADDMNMX R23, R18, R23, R9, PT ;  /* 0x0000001712177246 */ /* 0x000fe40003800109 */
[----:B------:R-:W-:Y:S01]  /*11f0*/  CS2R R94, SRZ ;  /* 0x00000000005e7805 */ /* 0x000fe2000001ff00 */
[----:B------:R-:W-:Y:S01]  /*1200*/  IMAD.MOV.U32 R6, RZ, RZ, RZ ;  /* 0x000000ffff067224 */ /* 0x000fe200078e00ff */
[----:B------:R-:W-:-:S02]  /*1210*/  CS2R R100, SRZ ;  /* 0x0000000000647805 */ /* 0x000fc4000001ff00 */
[----:B------:R-:W-:Y:S01]  /*1220*/  ISETP.GT.AND P1, PT, R23, R18, PT ;  /* 0x000000121700720c */ /* 0x000fe20003f24270 */
[----:B------:R-:W-:Y:S01]  /*1230*/  IMAD.MOV.U32 R8, RZ, RZ, RZ ;  /* 0x000000ffff087224 */ /* 0x000fe200078e00ff */
[----:B------:R-:W-:Y:S01]  /*1240*/  CS2R R96, SRZ ;  /* 0x0000000000607805 */ /* 0x000fe2000001ff00 */
[----:B------:R-:W-:Y:S01]  /*1250*/  IMAD.MOV.U32 R91, RZ, RZ, RZ ;  /* 0x000000ffff5b7224 */ /* 0x000fe200078e00ff */
        /* <DEDUP_REMOVED lines=25> */
[----:B------:R-:W-:Y:S01]  /*13f0*/  CS2R R146, SRZ ;  /* 0x0000000000927805 */ /* 0x000fe2000001ff00 */
[----:B------:R-:W-:Y:S06]  /*1400*/  @!P1 BRA `(.L_x_1056) ;  /* 0x000000e000d49947 */ /* 0x000fec0003800000 */
[----:B------:R-:W-:Y:S01]  /*1410*/  SHF.R.S32.HI R93, RZ, 0x1f, R90 ;  /* 0x0000001fff5d7819 */ /* 0x000fe2000001145a */
[----:B------:R-:W0:Y:S01]  /*1420*/  S2UR UR41, SR_CgaCtaId ;  /* 0x00000000002979c3 */ /* 0x000e220000008800 */
[----:B------:R-:W-:Y:S02]  /*1430*/  UMOV UR36, 0x400 ;  /* 0x0000040000247882 */ /* 0x000fe40000000000 */
[----:B------:R-:W-:-:S04]  /*1440*/  LEA.HI R92, R93, R90, RZ, 0x7 ;  /* 0x0000005a5d5c7211 */ /* 0x000fc800078f38ff */
[----:B------:R-:W-:-:S05]  /*1450*/  SHF.R.S32.HI R91, RZ, 0x7, R92 ;  /* 0x00000007ff5b7819 */ /* 0x000fca000001145c */
        /* <DEDUP_REMOVED lines=29> */
.L_x_1057:
[----:B------:R-:W0:Y:S01]  /*1630*/  LDC.64 R12, c[0x0][0x990] ;  /* 0x00026400ff0c7b82 */ /* 0x000e220000000a00 */
[----:B------:R-:W-:-:S07]  /*1640*/  ULDC UR4, c[0x0][0x9d8] ;  /* 0x0002760000047ab9 */ /* 0x000fce0000000800 */
[----:B------:R-:W1:Y:S01]  /*1650*/  LDC.64 R20, c[0x0][0x998] ;  /* 0x00026600ff147b82 */ /* 0x000e620000000a00 */
[----:B0-----:R-:W-:-:S04]  /*1660*/  ISETP.NE.U32.AND P0, PT, R12, RZ, PT ;  /* 0x000000ff0c00720c */ /* 0x001fc80003f05070 */
[----:B------:R-:W-:Y:S02]  /*1670*/  ISETP.NE.AND.EX P0, PT, R13, RZ, PT, P0 ;  /* 0x000000ff0d00720c */ /* 0x000fe40003f05300 */
[----:B-1----:R-:W-:-:S04]  /*1680*/  ISETP.NE.U32.AND P1, PT, R20, RZ, PT ;  /* 0x000000ff1400720c */ /* 0x002fc80003f25070 */
[----:B------:R-:W-:-:S07]  /*1690*/  ISETP.NE.AND.EX P1, PT, R21, RZ, PT, P1 ;  /* 0x000000ff1500720c */ /* 0x000fce0003f25310 */
[----:B------:R-:W0:Y:S01]  /*16a0*/  @P0 LDC.64 R8, c[0x0][0x9a8] ;  /* 0x00026a00ff080b82 */ /* 0x000e220000000a00 */
[----:B------:R-:W-:-:S07]  /*16b0*/  @P0 SHF.R.S32.HI R7, RZ, 0x1f, R17 ;  /* 0x0000001fff070819 */ /* 0x000fce0000011411 */
[----:B------:R-:W1:Y:S08]  /*16c0*/  @P1 LDC.64 R10, c[0x0][0x9b8] ;  /* 0x00026e00ff0a1b82 */ /* 0x000e700000000a00 */
[----:B------:R-:W2:Y:S08]  /*16d0*/  @P1 LDC.64 R24, c[0x0][0x9c0] ;  /* 0x00027000ff181b82 */ /* 0x000eb00000000a00 */
[----:B------:R-:W3:Y:S01]  /*16e0*/  @P0 LDC.64 R14, c[0x0][0x9b0] ;  /* 0x00026c00ff0e0b82 */ /* 0x000ee20000000a00 */
[----:B0-----:R-:W-:-:S02]  /*16f0*/  @P0 IMAD R0, R8, UR38, RZ ;  /* 0x0000002608000c24 */ /* 0x001fc4000f8e02ff */
[----:B------:R-:W-:-:S04]  /*1700*/  @P0 IMAD.WIDE.U32 R2, R8, UR39, RZ ;  /* 0x0000002708020c25 */ /* 0x000fc8000f8e00ff */
[----:B------:R-:W-:Y:S02]  /*1710*/  @P0 IMAD R9, R9, UR39, R0 ;  /* 0x0000002709090c24 */ /* 0x000fe4000f8e0200 */
[C---:B-1----:R-:W-:Y:S02]  /*1720*/  @P1 IMAD R4, R10.reuse, UR38, RZ ;  /* 0x000000260a041c24 */ /* 0x042fe4000f8e02ff */
[----:B------:R-:W-:Y:S01]  /*1730*/  @P0 IMAD.IADD R3, R3, 0x1, R9 ;  /* 0x0000000103030824 */ /* 0x000fe200078e0209 */
[----:B------:R-:W-:Y:S01]  /*1740*/  @P1 SHF.R.S32.HI R9, RZ, 0x1f, R17 ;  /* 0x0000001fff091819 */ /* 0x000fe20000011411 */
[----:B------:R-:W-:Y:S02]  /*1750*/  @P1 IMAD R11, R11, UR39, R4 ;  /* 0x000000270b0b1c24 */ /* 0x000fe4000f8e0204 */
[----:B------:R-:W-:-:S04]  /*1760*/  @P1 IMAD.WIDE.U32 R4, R10, UR39, RZ ;  /* 0x000000270a041c25 */ /* 0x000fc8000f8e00ff */
[----:B--2---:R-:W-:Y:S02]  /*1770*/  @P1 IMAD R6, R9, R24, RZ ;  /* 0x0000001809061224 */ /* 0x004fe400078e02ff */
[----:B------:R-:W-:Y:S02]  /*1780*/  @P1 IMAD.IADD R5, R5, 0x1, R11 ;  /* 0x0000000105051824 */ /* 0x000fe400078e020b */
[----:B------:R-:W-:Y:S02]  /*1790*/  @P1 IMAD R11, R17, R25, R6 ;  /* 0x00000019110b1224 */ /* 0x000fe400078e0206 */
[-C--:B---3--:R-:W-:Y:S02]  /*17a0*/  @P0 IMAD R0, R7, R14.reuse, RZ ;  /* 0x0000000e07000224 */ /* 0x088fe400078e02ff */
[----:B------:R-:W-:-:S04]  /*17b0*/  @P0 IMAD.WIDE.U32 R2, R17, R14, R2 ;  /* 0x0000000e11020225 */ /* 0x000fc800078e0002 */
[C---:B------:R-:W-:Y:S02]  /*17c0*/  @P0 IMAD R9, R17.reuse, R15, R0 ;  /* 0x0000000f11090224 */ /* 0x040fe400078e0200 */
[----:B------:R-:W-:Y:S01]  /*17d0*/  @P1 IMAD.WIDE.U32 R6, R17, R24, R4 ;  /* 0x0000001811061225 */ /* 0x000fe200078e0004 */
[----:B------:R-:W-:-:S03]  /*17e0*/  @P0 LEA R4, P2, R2, R12, 0x2 ;  /* 0x0000000c02040211 */ /* 0x000fc600078410ff */
[----:B------:R-:W-:Y:S01]  /*17f0*/  @P0 IMAD.IADD R3, R3, 0x1, R9 ;  /* 0x0000000103030824 */ /* 0x000fe200078e0209 */
[----:B------:R-:W-:Y:S01]  /*1800*/  @P1 LEA R8, P3, R6, R20, 0x2 ;  /* 0x0000001406081211 */ /* 0x000fe200078610ff */
[----:B------:R-:W-:-:S03]  /*1810*/  @P1 IMAD.IADD R0, R7, 0x1, R11 ;  /* 0x0000000107001824 */ /* 0x000fc600078e020b */
[----:B------:R-:W-:Y:S01]  /*1820*/  @P0 LEA.HI.X R5, R2, R13, R3, 0x2, P2 ;  /* 0x0000000d02050211 */ /* 0x000fe200010f1403 */
[----:B------:R-:W-:Y:S01]  /*1830*/  IMAD.MOV.U32 R3, RZ, RZ, 0x3f800000 ;  /* 0x3f800000ff037424 */ /* 0x000fe200078e00ff */
[----:B------:R-:W-:Y:S01]  /*1840*/  @P1 LEA.HI.X R9, R6, R21, R0, 0x2, P3 ;  /* 0x0000001506091211 */ /* 0x000fe200018f1400 */
[----:B------:R-:W-:-:S04]  /*1850*/  IMAD.MOV.U32 R0, RZ, RZ, 0x3f800000 ;  /* 0x3f800000ff007424 */ /* 0x000fc800078e00ff */
[----:B------:R-:W2:Y:S04]  /*1860*/  @P0 LDG.E R3, desc[UR42][R4.64] ;  /* 0x0000002a04030981 */ /* 0x000ea8000c1e1900 */
[----:B------:R-:W2:Y:S01]  /*1870*/  @P1 LDG.E R0, desc[UR42][R8.64] ;  /* 0x0000002a08001981 */ /* 0x000ea2000c1e1900 */
[----:B------:R-:W-:-:S04]  /*1880*/  SHF.L.U32 R2, RZ, 0x1f, RZ ;  /* 0x0000001fff027819 */ /* 0x000fc800000006ff */
[----:B------:R-:W0:Y:S01]  /*1890*/  SYNCS.PHASECHK.TRANS64.TRYWAIT P0, [UR36+0x22800], R2 ;  /* 0x02280002ff0075a7 */ /* 0x000e220008000164 */
[----:B--2---:R-:W-:-:S04]  /*18a0*/  FMUL.FTZ R0, R3, R0 ;  /* 0x0000000003007220 */ /* 0x004fc80000410000 */
[----:B------:R-:W-:Y:S01]  /*18b0*/  FMUL.FTZ R0, R0, UR4 ;  /* 0x0000000400007c20 */ /* 0x000fe20008410000 */
[----:B0-----:R-:W-:Y:S06]  /*18c0*/  @!P0 BRA `(.L_x_1058) ;  /* 0x0000014800888947 */ /* 0x001fec0003800000 */
.L_x_1202:
[----:B------:R-:W-:-:S06]  /*18d0*/  ULOP3.LUT UR4, UR40, 0x1, URZ, 0xfc, !UPT ;  /* 0x0000000128047892 */ /* 0x000fcc000f8efc3f */
[----:B0-----:R-:W-:-:S05]  /*18e0*/  IMAD.U32 R3, RZ, RZ, UR4 ;  /* 0x00000004ff037e24 */ /* 0x001fca000f8e00ff */
[----:B------:R-:W-:-:S13]  /*18f0*/  ISETP.NE.AND P0, PT, R3, 0x3, PT ;  /* 0x000000030300780c */ /* 0x000fda0003f05270 */
[----:B------:R-:W-:Y:S05]  /*1900*/  @!P0 BRA `(.L_x_1059) ;  /* 0x0000000000048947 */ /* 0x000fea0003800000 */
[----:B------:R-:W-:Y:S01]  /*1910*/  BPT.TRAP 0x1 ;  /* 0x000000040000795c */ /* 0x000fe20000300000 */
.L_x_1059:
[----:B------:R0:W1:Y:S01]  /*1920*/  SYNCS.PHASECHK.TRANS64.TRYWAIT P1, [UR36+0x22830], R2 ;  /* 0x02283002ff0075a7 */ /* 0x0000620008020164 */
[----:B------:R-:W-:Y:S05]  /*1930*/  @!P0 BRA `(.L_x_1060) ;  /* 0x0000000000048947 */ /* 0x000fea0003800000 */
[----:B------:R-:W-:Y:S01]  /*1940*/  BPT.TRAP 0x1 ;  /* 0x000000040000795c */ /* 0x000fe20000300000 */
.L_x_1060:
[----:B------:R-:W-:-:S05]  /*1950*/  IMAD.U32 R6, RZ, RZ, UR44 ;  /* 0x0000002cff067e24 */ /* 0x000fca000f8e00ff */
[----:B------:R-:W-:Y:S01]  /*1960*/  LOP3.LUT R6, R6, 0x10000, RZ, 0xfc, !PT ;  /* 0x0001000006067812 */ /* 0x000fe200078efcff */
[----:B-1----:R-:W-:Y:S06]  /*1970*/  @P1 BRA `(.L_x_1061) ;  /* 0x0000000000081947 */ /* 0x002fec0003800000 */
[----:B------:R-:W1:Y:S02]  /*1980*/  SYNCS.PHASECHK.TRANS64.TRYWAIT P1, [UR36+0x22830], R2 ;  /* 0x02283002ff0075a7 */ /* 0x000e640008020164 */
[----:B-1----:R-:W-:Y:S05]  /*1990*/  @!P1 BRA `(.L_x_1062) ;  /* 0x00000148006c9947 */ /* 0x002fea0003800000 */
.L_x_1061:
[----:B------:R-:W-:Y:S05]  /*19a0*/  WARPSYNC.ALL ;  /* 0x0000000000007948 */ /* 0x000fea0003800000 */
[----:B------:R-:W-:Y:S01]  /*19b0*/  IMAD.MOV.U32 R7, RZ, RZ, -0x7fffffe0 ;  /* 0x80000020ff077424 */ /* 0x000fe200078e00ff */
[----:B------:R-:W-:Y:S01]  /*19c0*/  UIADD3 UR4, UR36, 0x16400, URZ ;  /* 0x0001640024047890 */ /* 0x000fe2000fffe03f */
[C---:B------:R-:W-:Y:S01]  /*19d0*/  R2UR UR8, R6.reuse ;  /* 0x00000000060872ca */ /* 0x040fe200000e0000 */
[----:B------:R-:W-:Y:S02]  /*19e0*/  WARPGROUP.ARRIVE ;  /* 0x00000000000079c5 */ /* 0x000fe40000000000 */
[----:B------:R-:W-:Y:S01]  /*19f0*/  R2UR UR9, R7 ;  /* 0x00000000070972ca */ /* 0x000fe200000e0000 */
[----:B------:R-:W-:Y:S01]  /*1a00*/  USHF.R.U32.HI UR4, URZ, 0x4, UR4 ;  /* 0x000000043f047899 */ /* 0x000fe20008011604 */
[----:B------:R-:W-:Y:S01]  /*1a10*/  R2UR UR24, R6 ;  /* 0x00000000061872ca */ /* 0x000fe200000e0000 */
[----:B------:R-:W-:Y:S01]  /*1a20*/  UMOV UR11, 0x80000020 ;  /* 0x80000020000b7882 */ /* 0x000fe20000000000 */
[----:B------:R-:W-:Y:S01]  /*1a30*/  UMOV UR13, 0x80000020 ;  /* 0x80000020000d7882 */ /* 0x000fe20000000000 */
[----:B------:R-:W-:Y:S01]  /*1a40*/  ULOP3.LUT UR4, UR4, 0x3fff, URZ, 0xc0, !UPT ;  /* 0x00003fff04047892 */ /* 0x000fe2000f8ec03f */
[----:B------:R-:W-:Y:S01]  /*1a50*/  UMOV UR15, 0x80000020 ;  /* 0x80000020000f7882 */ /* 0x000fe20000000000 */
[----:B------:R-:W-:-:S02]  /*1a60*/  UMOV UR17, 0x80000020 ;  /* 0x8000002000117882 */ /* 0x000fc40000000000 */
[----:B------:R-:W-:Y:S01]  /*1a70*/  ULOP3.LUT UR6, UR4, 0x10000, URZ, 0xfc, !UPT ;  /* 0x0001000004067892 */ /* 0x000fe2000f8efc3f */
[----:B------:R-:W-:Y:S01]  /*1a80*/  UMOV UR19, 0x80000020 ;  /* 0x8000002000137882 */ /* 0x000fe20000000000 */
[----:B------:R-:W-:Y:S02]  /*1a90*/  UMOV UR21, 0x80000020 ;  /* 0x8000002000157882 */ /* 0x000fe40000000000 */
[----:B------:R-:W-:Y:S02]  /*1aa0*/  UIADD3 UR14, UR6, 0x200, URZ ;  /* 0x00000200060e7890 */ /* 0x000fe4000fffe03f */
[----:B------:R-:W-:Y:S01]  /*1ab0*/  UIADD3 UR12, UR24, 0x200, URZ ;  /* 0x00000200180c7890 */ /* 0x000fe2000fffe03f */
[----:B------:R-:W-:Y:S01]  /*1ac0*/  UMOV UR10, UR6 ;  /* 0x00000006000a7c82 */ /* 0x000fe20008000000 */
[----:B------:R-:W-:Y:S01]  /*1ad0*/  UIADD3 UR16, UR24, 0x202, URZ ;  /* 0x0000020218107890 */ /* 0x000fe2000fffe03f */
[----:B------:R-:W-:Y:S01]  /*1ae0*/  QGMMA.64x128x32.F32.E4M3.E4M3 R24, gdesc[UR8], RZ, !UPT, gsb0 ;  /* 0x01e00000081879f3 */ /* 0x000fe2000c0008ff */
[----:B------:R-:W-:-:S02]  /*1af0*/  UIADD3 UR8, UR24, 0x2, URZ ;  /* 0x0000000218087890 */ /* 0x000fc4000fffe03f */
[----:B------:R-:W-:Y:S01]  /*1b00*/  UIADD3 UR10, UR6, 0x2, URZ ;  /* 0x00000002060a7890 */ /* 0x000fe2000fffe03f */
[----:B------:R-:W-:Y:S01]  /*1b10*/  UMOV UR9, 0x80000020 ;  /* 0x8000002000097882 */ /* 0x000fe20000000000 */
[----:B------:R-:W-:Y:S01]  /*1b20*/  UMOV UR11, 0x80000020 ;  /* 0x80000020000b7882 */ /* 0x000fe20000000000 */
[----:B------:R-:W-:Y:S02]  /*1b30*/  UIADD3 UR18, UR6, 0x202, URZ ;  /* 0x0000020206127890 */ /* 0x000fe4000fffe03f */
[----:B------:R-:W-:Y:S02]  /*1b40*/  UIADD3 UR20, UR24, 0x400, URZ ;  /* 0x0000040018147890 */ /* 0x000fe4000fffe03f */
[----:B------:R-:W-:Y:S01]  /*1b50*/  UIADD3 UR22, UR6, 0x400, URZ ;  /* 0x0000040006167890 */ /* 0x000fe2000fffe03f */
[----:B------:R-:W-:Y:S01]  /*1b60*/  UMOV UR23, 0x80000020 ;  /* 0x8000002000177882 */ /* 0x000fe20000000000 */
[----:B------:R-:W-:Y:S02]  /*1b70*/  UIADD3 UR24, UR24, 0x402, URZ ;  /* 0x0000040218187890 */ /* 0x000fe4000fffe03f */
[----:B------:R-:W-:Y:S01]  /*1b80*/  UIADD3 UR26, UR6, 0x402, URZ ;  /* 0x00000402061a7890 */ /* 0x000fe2000fffe03f */
[----:B------:R-:W-:Y:S01]  /*1b90*/  UMOV UR25, 0x80000020 ;  /* 0x8000002000197882 */ /* 0x000fe20000000000 */
[----:B------:R-:W-:Y:S01]  /*1ba0*/  UMOV UR27, 0x80000020 ;  /* 0x80000020001b7882 */ /* 0x000fe20000000000 */
[----:B------:R-:W-:-:S02]  /*1bb0*/  WARPGROUP.DEPBAR.LE gsb0, 0x0 ;  /* 0x00008000000079c5 */ /* 0x000fc40000010000 */
[----:B------:R-:W-:-:S06]  /*1bc0*/  WARPGROUP.ARRIVE ;  /* 0x00000000000079c5 */ /* 0x000fcc0000000000 */
[----:B------:R-:W-:Y:S03]  /*1bd0*/  QGMMA.64x128x32.F32.E4M3.E4M3 R24, gdesc[UR8], R24, gsb0 ;  /* 0x01e00000081879f3 */ /* 0x000fe60008000818 */
[----:B------:R-:W-:Y:S02]  /*1be0*/  WARPGROUP.DEPBAR.LE gsb0, 0x0 ;  /* 0x00008000000079c5 */ /* 0x000fe40000010000 */
[----:B------:R-:W-:-:S07]  /*1bf0*/  WARPGROUP.ARRIVE ;  /* 0x00000000000079c5 */ /* 0x000fce0000000000 */
        /* <DEDUP_REMOVED lines=11> */
[----:B------:R-:W-:Y:S05]  /*1cb0*/  @!P0 BRA `(.L_x_1063) ;  /* 0x0000000000048947 */ /* 0x000fea0003800000 */
[----:B------:R-:W-:Y:S01]  /*1cc0*/  BPT.TRAP 0x1 ;  /* 0x000000040000795c */ /* 0x000fe20000300000 */
.L_x_1063:
[----:B------:R-:W2:Y:S01]  /*1cd0*/  LDL R105, [R1] ;  /* 0x0000000001697983 */ /* 0x000ea20000100800 */
[----:B-1----:R-:W-:Y:S01]  /*1ce0*/  LOP3.LUT R3, R92, 0xffffff80, RZ, 0xc0, !PT ;  /* 0xffffff805c037812 */ /* 0x002fe200078ec0ff */
[----:B------:R-:W-:Y:S01]  /*1cf0*/  FMUL.FTZ R14, R0, R38 ;  /* 0x00000026000e7220 */ /* 0x000fe20000410000 */
[----:B------:R-:W-:Y:S01]  /*1d00*/  ISETP.NE.AND P2, PT, R22, 0x1, PT ;  /* 0x000000011600780c */ /* 0x000fe20003f45270 */
[----:B------:R-:W-:Y:S01]  /*1d10*/  FMUL.FTZ R94, R0, R28 ;  /* 0x0000001c005e7220 */ /* 0x000fe20000410000 */
[----:B------:R-:W-:Y:S01]  /*1d20*/  LEA.HI R93, R93, R90, RZ, 0x2 ;  /* 0x0000005a5d5d7211 */ /* 0x000fe200078f10ff */
[----:B------:R-:W-:Y:S02]  /*1d30*/  IMAD.IADD R3, R90, 0x1, -R3 ;  /* 0x000000015a037824 */ /* 0x000fe400078e0a03 */
[C---:B------:R-:W-:Y:S01]  /*1d40*/  FMUL.FTZ R38, R0.reuse, R40 ;  /* 0x0000002800267220 */ /* 0x040fe20000410000 */
[C---:B------:R-:W-:Y:S01]  /*1d50*/  FMUL.FTZ R20, R0.reuse, R42 ;  /* 0x0000002a00147220 */ /* 0x040fe20000410000 */
[C---:B------:R-:W-:Y:S01]  /*1d60*/  FMUL.FTZ R40, R0.reuse, R41 ;  /* 0x0000002900287220 */ /* 0x040fe20000410000 */
[C---:B------:R-:W-:Y:S01]  /*1d70*/  FMUL.FTZ R42, R0.reuse, R44 ;  /* 0x0000002c002a7220 */ /* 0x040fe20000410000 */
[----:B------:R-:W-:Y:S01]  /*1d80*/  SHF.R.S32.HI R8, RZ, 0x1f, R3 ;  /* 0x0000001fff087819 */ /* 0x000fe20000011403 */
[C---:B------:R-:W-:Y:S01]  /*1d90*/  FMUL.FTZ R44, R0.reuse, R45 ;  /* 0x0000002d002c7220 */ /* 0x040fe20000410000 */
[----:B------:R-:W-:Y:S01]  /*1da0*/  LOP3.LUT R93, R93, 0xfffffffc, RZ, 0xc0, !PT ;  /* 0xfffffffc5d5d7812 */ /* 0x000fe200078ec0ff */
[----:B------:R-:W-:Y:S01]  /*1db0*/  FMUL.FTZ R41, R0, R59 ;  /* 0x0000003b00297220 */ /* 0x000fe20000410000 */
[----:B------:R-:W-:Y:S01]  /*1dc0*/  LEA.HI R11, R8, R3, RZ, 0x2 ;  /* 0x00000003080b7211 */ /* 0x000fe200078f10ff */
[----:B------:R-:W-:Y:S01]  /*1dd0*/  FMUL.FTZ R45, R0, R63 ;  /* 0x0000003f002d7220 */ /* 0x000fe20000410000 */
[----:B------:R-:W-:Y:S01]  /*1de0*/  LEA.HI R28, R8, R3, RZ, 0x5 ;  /* 0x00000003081c7211 */ /* 0x000fe200078f28ff */
[C---:B------:R-:W-:Y:S01]  /*1df0*/  FMUL.FTZ R95, R0.reuse, R29 ;  /* 0x0000001d005f7220 */ /* 0x040fe20000410000 */
[--C-:B------:R-:W-:Y:S01]  /*1e00*/  SHF.R.S32.HI R8, RZ, 0x2, R11.reuse ;  /* 0x00000002ff087819 */ /* 0x100fe2000001140b */
[----:B------:R-:W1:Y:S01]  /*1e10*/  @P2 LDC R63, c[0x0][0x44c] ;  /* 0x00011300ff3f2b82 */ /* 0x000e620000000800 */
[----:B------:R-:W-:Y:S01]  /*1e20*/  SHF.R.S32.HI R59, RZ, 0x1f, R11 ;  /* 0x0000001fff3b7819 */ /* 0x000fe2000001140b */
[----:B------:R-:W-:Y:S01]  /*1e30*/  FMUL.FTZ R9, R0, R30 ;  /* 0x0000001e00097220 */ /* 0x000fe20000410000 */
[----:B------:R-:W-:Y:S01]  /*1e40*/  SHF.R.S32.HI R29, RZ, 0x5, R28 ;  /* 0x00000005ff1d7819 */ /* 0x000fe2000001141c */
[----:B------:R-:W-:Y:S01]  /*1e50*/  IMAD.IADD R93, R90, 0x1, -R93 ;  /* 0x000000015a5d7824 */ /* 0x000fe200078e0a5d */
[----:B------:R-:W-:Y:S01]  /*1e60*/  LEA.HI R30, R91, R91, RZ, 0x1 ;  /* 0x0000005b5b1e7211 */ /* 0x000fe200078f08ff */
[----:B------:R-:W-:Y:S01]  /*1e70*/  FMUL.FTZ R122, R0, R48 ;  /* 0x00000030007a7220 */ /* 0x000fe20000410000 */
[----:B------:R-:W-:Y:S01]  /*1e80*/  LEA.HI R59, R59, R8, RZ, 0x3 ;  /* 0x000000083b3b7211 */ /* 0x000fe200078f18ff */
[----:B------:R-:W3:Y:S01]  /*1e90*/  @P2 LDC R48, c[0x0][0x450] ;  /* 0x00011400ff302b82 */ /* 0x000ee20000000800 */
[----:B------:R-:W-:Y:S01]  /*1ea0*/  IMAD R29, R29, 0x10, R88 ;  /* 0x000000101d1d7824 */ /* 0x000fe200078e0258 */
[----:B------:R-:W-:Y:S01]  /*1eb0*/  LOP3.LUT R30, R30, 0x3fffffe, RZ, 0xc0, !PT ;  /* 0x03fffffe1e1e7812 */ /* 0x000fe200078ec0ff */
[C---:B------:R-:W-:Y:S01]  /*1ec0*/  FMUL.FTZ R4, R0.reuse, R24 ;  /* 0x0000001800047220 */ /* 0x040fe20000410000 */
[----:B------:R-:W-:Y:S01]  /*1ed0*/  LEA.HI R28, R93, R93, RZ, 0x1 ;  /* 0x0000005d5d1c7211 */ /* 0x000fe200078f08ff */
[----:B------:R-:W-:Y:S01]  /*1ee0*/  FMUL.FTZ R24, R0, R25 ;  /* 0x0000001900187220 */ /* 0x000fe20000410000 */
[----:B------:R-:W-:Y:S01]  /*1ef0*/  LOP3.LUT R59, R59, 0xfffffff8, RZ, 0xc0, !PT ;  /* 0xfffffff83b3b7812 */ /* 0x000fe200078ec0ff */
[----:B------:R-:W-:Y:S01]  /*1f00*/  IMAD.IADD R30, R91, 0x1, -R30 ;  /* 0x000000015b1e7824 */ /* 0x000fe200078e0a1e */
[----:B------:R-:W-:Y:S01]  /*1f10*/  LOP3.LUT R28, R28, 0x1ffffffe, RZ, 0xc0, !PT ;  /* 0x1ffffffe1c1c7812 */ /* 0x000fe200078ec0ff */
[C---:B------:R-:W-:Y:S01]  /*1f20*/  FMUL.FTZ R25, R0.reuse, R46 ;  /* 0x0000002e00197220 */ /* 0x040fe20000410000 */
[----:B------:R-:W-:Y:S01]  /*1f30*/  IADD3 R29, R29, R8, -R59 ;  /* 0x000000081d1d7210 */ /* 0x000fe20007ffe83b */
[----:B------:R-:W-:Y:S01]  /*1f40*/  FMUL.FTZ R118, R0, R52 ;  /* 0x0000003400767220 */ /* 0x000fe20000410000 */
[----:B------:R-:W-:Y:S01]  /*1f50*/  IMAD.MOV.U32 R46, RZ, RZ, -0x80 ;  /* 0xffffff80ff2e7424 */ /* 0x000fe200078e00ff */
[----:B------:R-:W-:Y:S01]  /*1f60*/  UIADD3 UR4, UR36, 0x22840, URZ ;  /* 0x0002284024047890 */ /* 0x000fe2000fffe03f */
[----:B------:R-:W-:-:S02]  /*1f70*/  IMAD.IADD R8, R93, 0x1, -R28 ;  /* 0x000000015d087824 */ /* 0x000fc400078e0a1c */
[----:B------:R-:W-:Y:S01]  /*1f80*/  FMUL.FTZ R57, R0, R57 ;  /* 0x0000003900397220 */ /* 0x000fe20000410000 */
[----:B------:R-:W-:Y:S01]  /*1f90*/  IMAD R29, R30, 0x40, R29 ;  /* 0x000000401e1d7824 */ /* 0x000fe200078e021d */
[----:B------:R-:W-:Y:S01]  /*1fa0*/  LOP3.LUT R30, R11, 0x7ffffffc, RZ, 0xc0, !PT ;  /* 0x7ffffffc0b1e7812 */ /* 0x000fe200078ec0ff */
[----:B------:R-:W-:Y:S01]  /*1fb0*/  UPRMT UR4, UR41, 0x654, UR4 ;  /* 0x0000065429047896 */ /* 0x000fe20008000004 */
[----:B------:R-:W-:Y:S01]  /*1fc0*/  FMUL.FTZ R12, R0, R34 ;  /* 0x00000022000c7220 */ /* 0x000fe20000410000 */
[----:B------:R-:W-:Y:S02]  /*1fd0*/  IMAD R8, R8, 0x8, R29 ;  /* 0x0000000808087824 */ /* 0x000fe400078e021d */
[C---:B------:R-:W-:Y:S01]  /*1fe0*/  FMUL.FTZ R34, R0.reuse, R36 ;  /* 0x0000002400227220 */ /* 0x040fe20000410000 */
[----:B------:R-:W-:Y:S02]  /*1ff0*/  IMAD.IADD R3, R3, 0x1, -R30 ;  /* 0x0000000103037824 */ /* 0x000fe400078e0a1e */
[----:B0-----:R-:W-:Y:S01]  /*2000*/  FMUL.FTZ R2, R0, R26 ;  /* 0x0000001a00027220 */ /* 0x001fe20000410000 */
[----:B-1----:R-:W-:-:S04]  /*2010*/  @P2 IMAD.HI.U32 R29, R8, R63, RZ ;  /* 0x0000003f081d2227 */ /* 0x002fc800078e00ff */
[C---:B------:R-:W-:Y:S01]  /*2020*/  FMUL.FTZ R96, R0.reuse, R33 ;  /* 0x0000002100607220 */ /* 0x040fe20000410000 */
[C---:B------:R-:W-:Y:S01]  /*2030*/  FMUL.FTZ R36, R0.reuse, R37 ;  /* 0x0000002500247220 */ /* 0x040fe20000410000 */
[C---:B------:R-:W-:Y:S01]  /*2040*/  FMUL.FTZ R5, R0.reuse, R27 ;  /* 0x0000001b00057220 */ /* 0x040fe20000410000 */
[----:B------:R-:W-:Y:S01]  /*2050*/  IMAD.MOV.U32 R52, RZ, RZ, R8 ;  /* 0x000000ffff347224 */ /* 0x000fe200078e0008 */
[----:B---3--:R-:W-:Y:S01]  /*2060*/  @P2 SHF.R.U32.HI R52, RZ, R48, R29 ;  /* 0x00000030ff342219 */ /* 0x008fe2000001161d */
[----:B------:R-:W-:Y:S02]  /*2070*/  IMAD R63, R23, R46, 0x80 ;  /* 0x00000080173f7424 */ /* 0x000fe400078e022e */
[C---:B------:R-:W-:Y:S01]  /*2080*/  FMUL.FTZ R10, R0.reuse, R31 ;  /* 0x0000001f000a7220 */ /* 0x040fe20000410000 */
[C---:B------:R-:W-:Y:S01]  /*2090*/  FMUL.FTZ R13, R0.reuse, R35 ;  /* 0x00000023000d7220 */ /* 0x040fe20000410000 */
[----:B------:R-:W-:Y:S01]  /*20a0*/  FMUL.FTZ R15, R0, R39 ;  /* 0x00000027000f7220 */ /* 0x000fe20000410000 */
[----:B------:R-:W0:Y:S01]  /*20b0*/  SHFL.IDX PT, R59, R52, RZ, 0x1c1f ;  /* 0x001c1fff343b7589 */ /* 0x000e2200000e0000 */
[----:B------:R-:W-:-:S02]  /*20c0*/  VIADD R46, R63, 0x1 ;  /* 0x000000013f2e7836 */ /* 0x000fc40000000000 */
[C---:B------:R-:W-:Y:S01]  /*20d0*/  FMUL.FTZ R21, R0.reuse, R43 ;  /* 0x0000002b00157220 */ /* 0x040fe20000410000 */
[C---:B------:R-:W-:Y:S01]  /*20e0*/  FMUL.FTZ R26, R0.reuse, R47 ;  /* 0x0000002f001a7220 */ /* 0x040fe20000410000 */
[C---:B------:R-:W-:Y:S01]  /*20f0*/  FMUL.FTZ R120, R0.reuse, R49 ;  /* 0x0000003100787220 */ /* 0x040fe20000410000 */
[C---:B------:R-:W-:Y:S01]  /*2100*/  FMUL.FTZ R33, R0.reuse, R51 ;  /* 0x0000003300217220 */ /* 0x040fe20000410000 */
[C---:B------:R-:W-:Y:S01]  /*2110*/  FMUL.FTZ R116, R0.reuse, R53 ;  /* 0x0000003500747220 */ /* 0x040fe20000410000 */
[C---:B------:R-:W-:Y:S01]  /*2120*/  FMUL.FTZ R37, R0.reuse, R55 ;  /* 0x0000003700257220 */ /* 0x040fe20000410000 */
[----:B------:R1:W3:Y:S01]  /*2130*/  MUFU.TANH R112, R57 ;  /* 0x0000003900707308 */ /* 0x0002e20000002400 */
        /* <DEDUP_REMOVED lines=17> */
[C---:B-1----:R-:W-:Y:S01]  /*2250*/  FMUL.FTZ R57, R0.reuse, R75 ;  /* 0x0000004b00397220 */ /* 0x042fe20000410000 */
        /* <DEDUP_REMOVED lines=12> */
[C---:B------:R-:W-:Y:S01]  /*2320*/  IMAD R11, R3.reuse, -0x2, R46 ;  /* 0xfffffffe030b7824 */ /* 0x040fe200078e022e */
[----:B------:R-:W-:Y:S01]  /*2330*/  ULDC UR33, c[0x0][0x2f0] ;  /* 0x0000bc0000217ab9 */ /* 0x000fe20000000800 */
[----:B------:R-:W-:Y:S01]  /*2340*/  SYNCS.ARRIVE.TRANS64.RED.A1T0 RZ, [UR4], RZ ;  /* 0x000000ffffff79a7 */ /* 0x000fe20008100404 */
[----:B------:R-:W-:Y:S01]  /*2350*/  ULDC UR4, c[0x0][0x288] ;  /* 0x0000a20000047ab9 */ /* 0x000fe20000000800 */
[----:B------:R-:W-:Y:S01]  /*2360*/  IMAD R48, R16, UR33, R11 ;  /* 0x0000002110307c24 */ /* 0x000fe2000f8e020b */
[----:B------:R-:W1:Y:S01]  /*2370*/  MUFU.TANH R4, R4 ;  /* 0x0000000400047308 */ /* 0x000e620000002400 */
[----:B------:R-:W-:Y:S01]  /*2380*/  IMAD.U32 R11, RZ, RZ, UR4 ;  /* 0x00000004ff0b7e24 */ /* 0x000fe2000f8e00ff */
[----:B------:R-:W-:Y:S01]  /*2390*/  ULDC UR5, c[0x0][0x9dc] ;  /* 0x0002770000057ab9 */ /* 0x000fe20000000800 */
[----:B------:R-:W-:Y:S01]  /*23a0*/  FMUL.FTZ R65, R0, R65 ;  /* 0x0000004100417220 */ /* 0x000fe20000410000 */
[----:B------:R-:W-:Y:S01]  /*23b0*/  ULOP3.LUT UR5, URZ, UR5, URZ, 0x33, !UPT ;  /* 0x000000053f057292 */ /* 0x000fe2000f8e333f */
[----:B------:R-:W-:Y:S01]  /*23c0*/  IMAD R46, R16, UR33, R63 ;  /* 0x00000021102e7c24 */ /* 0x000fe2000f8e023f */
[----:B------:R-:W-:Y:S01]  /*23d0*/  ULDC UR4, c[0x0][0x9e0] ;  /* 0x0002780000047ab9 */ /* 0x000fe20000000800 */
[----:B------:R-:W-:Y:S01]  /*23e0*/  IMAD.IADD R48, R48, 0x1, -R11 ;  /* 0x0000000130307824 */ /* 0x000fe200078e0a0b */
[----:B------:R-:W4:Y:S01]  /*23f0*/  MUFU.TANH R24, R24 ;  /* 0x0000001800187308 */ /* 0x000f220000002400 */
[----:B------:R-:W-:Y:S01]  /*2400*/  FMUL.FTZ R56, R0, R56 ;  /* 0x0000003800387220 */ /* 0x000fe20000410000 */
[----:B------:R-:W-:Y:S01]  /*2410*/  IMAD R62, R3, -0x2, R46 ;  /* 0xfffffffe033e7824 */ /* 0x000fe200078e022e */
[----:B------:R-:W-:Y:S01]  /*2420*/  LEA R58, R23, 0xffffff80, 0x7 ;  /* 0xffffff80173a7811 */ /* 0x000fe200078e38ff */
[----:B------:R-:W-:-:S04]  /*2430*/  VIADD R66, R48, UR5 ;  /* 0x0000000530427c36 */ /* 0x000fc80008000000 */
[----:B------:R-:W0:Y:S08]  /*2440*/  MUFU.TANH R2, R2 ;  /* 0x0000000200027308 */ /* 0x000e300000002400 */
        /* <DEDUP_REMOVED lines=21> */
[----:B------:R-:W0:Y:S01]  /*25a0*/  MUFU.TANH R122, R122 ;  /* 0x0000007a007a7308 */ /* 0x000e220000002400 */
[----:B--2---:R-:W-:-:S07]  /*25b0*/  LOP3.LUT P1, RZ, R105, 0x1, RZ, 0xc0, !PT ;  /* 0x0000000169ff7812 */ /* 0x004fce000782c0ff */
[----:B------:R-:W2:Y:S08]  /*25c0*/  MUFU.TANH R120, R120 ;  /* 0x0000007800787308 */ /* 0x000eb00000002400 */
        /* <DEDUP_REMOVED lines=35> */
[----:B------:R5:W1:Y:S08]  /*2800*/  MUFU.TANH R50, R65 ;  /* 0x0000004100327308 */ /* 0x000a700000002400 */
[----:B------:R3:W1:Y:S01]  /*2810*/  MUFU.TANH R114, R56 ;  /* 0x0000003800727308 */ /* 0x0006620000002400 */
[----:B-----5:R-:W-:-:S05]  /*2820*/  VIADD R65, R48, UR4 ;  /* 0x0000000430417c36 */ /* 0x020fca0008000000 */
[----:B0-----:R-:W-:Y:S01]  /*2830*/  VIADDMNMX R54, R59, R65, R62, PT ;  /* 0x000000413b367246 */ /* 0x001fe2000380013e */
[----:B---3--:R-:W-:Y:S01]  /*2840*/  IMAD.IADD R56, R66, 0x1, R59 ;  /* 0x0000000142387824 */ /* 0x008fe200078e023b */
[----:B--2-4-:R-:W-:Y:S06]  /*2850*/  @!P1 BRA `(.L_x_1064) ;  /* 0x0000000000649947 */ /* 0x014fec0003800000 */
[----:B------:R-:W-:Y:S01]  /*2860*/  IMAD R46, R16, UR33, R59 ;  /* 0x00000021102e7c24 */ /* 0x000fe2000f8e023b */
[----:B------:R-:W-:Y:S03]  /*2870*/  BSSY B0, `(.L_x_1065) ;  /* 0x0000013000007945 */ /* 0x000fe60003800000 */
[----:B------:R-:W-:-:S05]  /*2880*/  IMAD.IADD R59, R46, 0x1, -R11 ;  /* 0x000000012e3b7824 */ /* 0x000fca00078e0a0b */
[----:B------:R-:W-:-:S13]  /*2890*/  ISETP.GT.AND P1, PT, R59, -0x1, PT ;  /* 0xffffffff3b00780c */ /* 0x000fda0003f24270 */
[----:B------:R-:W-:Y:S05]  /*28a0*/  @P1 BRA `(.L_x_1066) ;  /* 0x0000000000241947 */ /* 0x000fea0003800000 */
[----:B------:R-:W-:Y:S01]  /*28b0*/  ULDC UR7, c[0x0][0x9e4] ;  /* 0x0002790000077ab9 */ /* 0x000fe20000000800 */
[----:B------:R-:W-:Y:S01]  /*28c0*/  LOP3.LUT R59, RZ, R59, RZ, 0x33, !PT ;  /* 0x0000003bff3b7212 */ /* 0x000fe200078e33ff */
[----:B------:R-:W-:-:S05]  /*28d0*/  IMAD.U32 R48, RZ, RZ, UR7 ;  /* 0x00000007ff307e24 */ /* 0x000fca000f8e00ff */
[----:B------:R-:W-:-:S13]  /*28e0*/  ISETP.NE.AND P1, PT, R48, 0x1, PT ;  /* 0x000000013000780c */ /* 0x000fda0003f25270 */
[----:B------:R-:W0:Y:S02]  /*28f0*/  @P1 LDC.64 R70, c[0x0][0x9e8] ;  /* 0x00027a00ff461b82 */ /* 0x000e240000000a00 */
[----:B0-----:R-:W-:-:S05]  /*2900*/  @P1 IMAD.HI.U32 R46, R59, R70, RZ ;  /* 0x000000463b2e1227 */ /* 0x001fca00078e00ff */
[----:B------:R-:W-:-:S04]  /*2910*/  @P1 SHF.R.U32.HI R59, RZ, R71, R46 ;  /* 0x00000047ff3b1219 */ /* 0x000fc8000001162e */
[----:B------:R-:W-:Y:S01]  /*2920*/  LOP3.LUT R59, RZ, R59, RZ, 0x33, !PT ;  /* 0x0000003bff3b7212 */ /* 0x000fe200078e33ff */
[----:B------:R-:W-:Y:S06]  /*2930*/  BRA `(.L_x_1067) ;  /* 0x0000000000187947 */ /* 0x000fec0003800000 */
.L_x_1066:
[----:B------:R-:W-:Y:S02]  /*2940*/  ULDC UR7, c[0x0][0x9e4] ;  /* 0x0002790000077ab9 */ /* 0x000fe40000000800 */
[----:B------:R-:W-:-:S05]  /*2950*/  IMAD.U32 R48, RZ, RZ, UR7 ;  /* 0x00000007ff307e24 */ /* 0x000fca000f8e00ff */
[----:B------:R-:W-:-:S13]  /*2960*/  ISETP.NE.AND P1, PT, R48, 0x1, PT ;  /* 0x000000013000780c */ /* 0x000fda0003f25270 */
[----:B------:R-:W0:Y:S02]  /*2970*/  @P1 LDC.64 R70, c[0x0][0x9e8] ;  /* 0x00027a00ff461b82 */ /* 0x000e240000000a00 */
[----:B0-----:R-:W-:-:S05]  /*2980*/  @P1 IMAD.HI.U32 R46, R59, R70, RZ ;  /* 0x000000463b2e1227 */ /* 0x001fca00078e00ff */
[----:B------:R-:W-:-:S07]  /*2990*/  @P1 SHF.R.U32.HI R59, RZ, R71, R46 ;  /* 0x00000047ff3b1219 */ /* 0x000fce000001162e */
.L_x_1067:
[----:B------:R-:W-:Y:S05]  /*29a0*/  BSYNC B0 ;  /* 0x0000000000007941 */ /* 0x000fea0003800000 */
.L_x_1065:
[----:B------:R-:W-:-:S04]  /*29b0*/  IMAD R46, R59, R48, -R58 ;  /* 0x000000303b2e7224 */ /* 0x000fc800078e0a3a */
[----:B------:R-:W-:-:S05]  /*29c0*/  IMAD R59, R3, -0x2, R46 ;  /* 0xfffffffe033b7824 */ /* 0x000fca00078e022e */
[----:B------:R-:W-:Y:S02]  /*29d0*/  VIADDMNMX R54, R59, R48, R54, PT ;  /* 0x000000303b367246 */ /* 0x000fe40003800136 */
[----:B------:R-:W-:-:S07]  /*29e0*/  VIMNMX R56, R56, R59, !PT ;  /* 0x0000003b38387248 */ /* 0x000fce0007fe0100 */
.L_x_1064:
[C---:B------:R-:W-:Y:S02]  /*29f0*/  ISETP.GE.AND P6, PT, R63.reuse, 0x9, PT ;  /* 0x000000093f00780c */ /* 0x040fe40003fc6270 */
[C---:B------:R-:W-:Y:S02]  /*2a00*/  ISETP.GE.AND P1, PT, R63.reuse, 0x2, PT ;  /* 0x000000023f00780c */ /* 0x040fe40003f26270 */
[C---:B------:R-:W-:Y:S02]  /*2a10*/  ISETP.GT.AND P2, PT, R56.reuse, 0x8, !P6 ;  /* 0x000000083800780c */ /* 0x040fe40007744270 */
[----:B------:R-:W-:Y:S02]  /*2a20*/  ISETP.GT.AND P3, PT, R56, 0x1, !P1 ;  /* 0x000000013800780c */ /* 0x000fe40004f64270 */
[----:B------:R-:W-:Y:S02]  /*2a30*/  ISETP.LT.OR P2, PT, R54, 0x9, P2 ;  /* 0x000000093600780c */ /* 0x000fe40001741670 */
[----:B------:R-:W-:-:S02]  /*2a40*/  ISETP.GE.AND P4, PT, R63, 0xa, PT ;  /* 0x0000000a3f00780c */ /* 0x000fc40003f86270 */
[----:B------:R-:W-:Y:S02]  /*2a50*/  FSEL R140, R94, -INF , !P2 ;  /* 0xff8000005e8c7808 */ /* 0x000fe40005000000 */
[----:B------:R-:W-:Y:S02]  /*2a60*/  ISETP.LT.OR P3, PT, R54, 0x2, P3 ;  /* 0x000000023600780c */ /* 0x000fe40001f61670 */
[----:B------:R-:W-:Y:S02]  /*2a70*/  ISETP.GT.AND P2, PT, R56, 0x9, !P4 ;  /* 0x000000093800780c */ /* 0x000fe40006744270 */
[----:B------:R-:W-:Y:S02]  /*2a80*/  FSEL R138, R24, -INF , !P3 ;  /* 0xff800000188a7808 */ /* 0x000fe40005800000 */
[----:B------:R-:W-:Y:S02]  /*2a90*/  ISETP.LT.OR P2, PT, R54, 0xa, P2 ;  /* 0x0000000a3600780c */ /* 0x000fe40001741670 */
[----:B------:R-:W-:-:S02]  /*2aa0*/  ISETP.GE.AND P3, PT, R63, 0x11, PT ;  /* 0x000000113f00780c */ /* 0x000fc40003f66270 */
[----:B------:R-:W-:Y:S02]  /*2ab0*/  FSEL R102, R95, -INF , !P2 ;  /* 0xff8000005f667808 */ /* 0x000fe40005000000 */
[----:B------:R-:W-:Y:S02]  /*2ac0*/  ISETP.GT.AND P2, PT, R56, 0x10, !P3 ;  /* 0x000000103800780c */ /* 0x000fe40005f44270 */
[----:B------:R-:W-:Y:S02]  /*2ad0*/  P2R R70, PR, RZ, 0x8 ;  /* 0x00000008ff467803 */ /* 0x000fe40000000000 */
[----:B------:R-:W-:Y:S02]  /*2ae0*/  ISETP.LT.OR P2, PT, R54, 0x11, P2 ;  /* 0x000000113600780c */ /* 0x000fe40001741670 */
[----:B------:R-:W-:Y:S02]  /*2af0*/  ISETP.GE.AND P3, PT, R63, 0x12, PT ;  /* 0x000000123f00780c */ /* 0x000fe40003f66270 */
[----:B------:R-:W-:-:S02]  /*2b00*/  FSEL R134, R32, -INF , !P2 ;  /* 0xff80000020867808 */ /* 0x000fc40005000000 */
[----:B------:R-:W-:Y:S02]  /*2b10*/  ISETP.GT.AND P2, PT, R56, 0x11, !P3 ;  /* 0x000000113800780c */ /* 0x000fe40005f44270 */
[----:B------:R-:W-:Y:S02]  /*2b20*/  P2R R71, PR, RZ, 0x8 ;  /* 0x00000008ff477803 */ /* 0x000fe40000000000 */
[----:B------:R-:W-:Y:S02]  /*2b30*/  ISETP.LT.OR P2, PT, R54, 0x12, P2 ;  /* 0x000000123600780c */ /* 0x000fe40001741670 */
[----:B------:R-:W-:Y:S02]  /*2b40*/  ISETP.GE.AND P3, PT, R63, 0x19, PT ;  /* 0x000000193f00780c */ /* 0x000fe40003f66270 */
[----:B------:R-:W-:Y:S02]  /*2b50*/  FSEL R104, R96, -INF , !P2 ;  /* 0xff80000060687808 */ /* 0x000fe40005000000 */
[----:B------:R-:W-:-:S02]  /*2b60*/  ISETP.GT.AND P2, PT, R56, 0x18, !P3 ;  /* 0x000000183800780c */ /* 0x000fc40005f44270 */
[----:B------:R-:W-:Y:S02]  /*2b70*/  P2R R74, PR, RZ, 0x8 ;  /* 0x00000008ff4a7803 */ /* 0x000fe40000000000 */
[----:B------:R-:W-:Y:S02]  /*2b80*/  ISETP.LT.OR P2, PT, R54, 0x19, P2 ;  /* 0x000000193600780c */ /* 0x000fe40001741670 */
[----:B------:R-:W-:Y:S02]  /*2b90*/  ISETP.GE.AND P3, PT, R63, 0x1a, PT ;  /* 0x0000001a3f00780c */ /* 0x000fe40003f66270 */
[----:B------:R-:W-:Y:S02]  /*2ba0*/  FSEL R132, R34, -INF , !P2 ;  /* 0xff80000022847808 */ /* 0x000fe40005000000 */
[----:B------:R-:W-:Y:S02]  /*2bb0*/  ISETP.GT.AND P2, PT, R56, 0x19, !P3 ;  /* 0x000000193800780c */ /* 0x000fe40005f44270 */
[----:B------:R-:W-:-:S02]  /*2bc0*/  P2R R75, PR, RZ, 0x8 ;  /* 0x00000008ff4b7803 */ /* 0x000fc40000000000 */
[----:B------:R-:W-:Y:S02]  /*2bd0*/  ISETP.LT.OR P2, PT, R54, 0x1a, P2 ;  /* 0x0000001a3600780c */ /* 0x000fe40001741670 */
[----:B------:R-:W-:Y:S02]  /*2be0*/  ISETP.GE.AND P3, PT, R63, 0x21, PT ;  /* 0x000000213f00780c */ /* 0x000fe40003f66270 */
[----:B------:R-:W-:Y:S02]  /*2bf0*/  FSEL R130, R36, -INF , !P2 ;  /* 0xff80000024827808 */ /* 0x000fe40005000000 */
[----:B------:R-:W-:Y:S02]  /*2c00*/  ISETP.GT.AND P2, PT, R56, 0x20, !P3 ;  /* 0x000000203800780c */ /* 0x000fe40005f44270 */
[----:B------:R-:W-:Y:S02]  /*2c10*/  P2R R78, PR, RZ, 0x8 ;  /* 0x00000008ff4e7803 */ /* 0x000fe40000000000 */
[----:B------:R-:W-:-:S02]  /*2c20*/  ISETP.LT.OR P2, PT, R54, 0x21, P2 ;  /* 0x000000213600780c */ /* 0x000fc40001741670 */
[C---:B------:R-:W-:Y:S02]  /*2c30*/  ISETP.GE.AND P3, PT, R63.reuse, 0x22, PT ;  /* 0x000000223f00780c */ /* 0x040fe40003f66270 */
[----:B------:R-:W-:Y:S02]  /*2c40*/  FSEL R128, R38, -INF , !P2 ;  /* 0xff80000026807808 */ /* 0x000fe40005000000 */
[----:B------:R-:W-:Y:S02]  /*2c50*/  ISETP.GT.AND P2, PT, R56, 0x21, !P3 ;  /* 0x000000213800780c */ /* 0x000fe40005f44270 */
[----:B------:R-:W-:Y:S02]  /*2c60*/  P2R R79, PR, RZ, 0x8 ;  /* 0x00000008ff4f7803 */ /* 0x000fe40000000000 */
        /* <DEDUP_REMOVED lines=37> */
[----:B-1----:R-:W-:-:S02]  /*2ec0*/  FSEL R114, R114, -INF , !P2 ;  /* 0xff80000072727808 */ /* 0x002fc40005000000 */
        /* <DEDUP_REMOVED lines=58> */
[----:B------:R-:W-:Y:S02]  /*3270*/  P2R R67, PR, RZ, 0x10 ;  /* 0x00000010ff437803 */ /* 0x000fe40000000000 */
[----:B------:R-:W-:-:S02]  /*3280*/  FSEL R34, R80, -INF , !P2 ;  /* 0xff80000050227808 */ /* 0x000fc40005000000 */
[C---:B------:R-:W-:Y:S02]  /*3290*/  ISETP.GE.AND P2, PT, R63.reuse, 0x72, PT ;  /* 0x000000723f00780c */ /* 0x040fe40003f46270 */
[----:B------:R-:W-:Y:S02]  /*32a0*/  ISETP.GE.AND P5, PT, R63, 0x1, PT ;  /* 0x000000013f00780c */ /* 0x000fe40003fa6270 */
[----:B------:R-:W-:-:S04]  /*32b0*/  ISETP.GT.AND P3, PT, R56, 0x71, !P2 ;  /* 0x000000713800780c */ /* 0x000fc80005764270 */
[----:B------:R-:W-:-:S04]  /*32c0*/  ISETP.LT.OR P3, PT, R54, 0x72, P3 ;  /* 0x000000723600780c */ /* 0x000fc80001f61670 */
[----:B------:R-:W-:Y:S02]  /*32d0*/  FSEL R32, R81, -INF , !P3 ;  /* 0xff80000051207808 */ /* 0x000fe40005800000 */
[----:B------:R-:W-:-:S04]  /*32e0*/  ISETP.GE.AND P3, PT, R63, 0x79, PT ;  /* 0x000000793f00780c */ /* 0x000fc80003f66270 */
[----:B------:R-:W-:-:S04]  /*32f0*/  ISETP.GT.AND P4, PT, R56, 0x78, !P3 ;  /* 0x000000783800780c */ /* 0x000fc80005f84270 */
[----:B------:R-:W-:-:S04]  /*3300*/  ISETP.LT.OR P4, PT, R54, 0x79, P4 ;  /* 0x000000793600780c */ /* 0x000fc80002781670 */
[----:B------:R-:W-:Y:S02]  /*3310*/  FSEL R24, R84, -INF , !P4 ;  /* 0xff80000054187808 */ /* 0x000fe40006000000 */
[----:B------:R-:W-:-:S04]  /*3320*/  ISETP.GT.AND P4, PT, R56, RZ, !P5 ;  /* 0x000000ff3800720c */ /* 0x000fc80006f84270 */
[----:B------:R-:W-:-:S04]  /*3330*/  ISETP.LT.OR P4, PT, R54, 0x1, P4 ;  /* 0x000000013600780c */ /* 0x000fc80002781670 */
[----:B------:R-:W-:Y:S02]  /*3340*/  FSEL R136, R4, -INF , !P4 ;  /* 0xff80000004887808 */ /* 0x000fe40006000000 */
[----:B------:R-:W-:Y:S02]  /*3350*/  ISETP.GE.AND P4, PT, R63, 0x7a, PT ;  /* 0x0000007a3f00780c */ /* 0x000fe40003f86270 */
[----:B------:R-:W0:Y:S02]  /*3360*/  SHFL.IDX PT, R63, R52, 0x1, 0x1c1f ;  /* 0x003c1f00343f7f89 */ /* 0x000e2400000e0000 */
[----:B------:R-:W-:Y:S02]  /*3370*/  P2R R81, PR, RZ, 0x10 ;  /* 0x00000010ff517803 */ /* 0x000fe40000000000 */
[----:B------:R-:W-:-:S04]  /*3380*/  ISETP.GT.AND P4, PT, R56, 0x79, !P4 ;  /* 0x000000793800780c */ /* 0x000fc80006784270 */
[----:B------:R-:W-:-:S04]  /*3390*/  ISETP.LT.OR P4, PT, R54, 0x7a, P4 ;  /* 0x0000007a3600780c */ /* 0x000fc80002781670 */
[----:B------:R-:W-:Y:S02]  /*33a0*/  FSEL R4, R85, -INF , !P4 ;  /* 0xff80000055047808 */ /* 0x000fe40006000000 */
[----:B------:R-:W-:Y:S02]  /*33b0*/  LOP3.LUT P4, RZ, R105, 0x1, RZ, 0xc0, !PT ;  /* 0x0000000169ff7812 */ /* 0x000fe4000788c0ff */
[----:B0-----:R-:W-:Y:S01]  /*33c0*/  VIADDMNMX R59, R63, R65, R62, PT ;  /* 0x000000413f3b7246 */ /* 0x001fe2000380013e */
[----:B------:R-:W-:-:S10]  /*33d0*/  IMAD.IADD R61, R66, 0x1, R63 ;  /* 0x00000001423d7824 */ /* 0x000fd400078e023f */
[----:B------:R-:W-:Y:S05]  /*33e0*/  @!P4 BRA `(.L_x_1068) ;  /* 0x000000000064c947 */ /* 0x000fea0003800000 */
        /* <DEDUP_REMOVED lines=14> */
.L_x_1070:
[----:B------:R-:W-:Y:S02]  /*34d0*/  ULDC UR7, c[0x0][0x9e4] ;  /* 0x0002790000077ab9 */ /* 0x000fe40000000800 */
[----:B------:R-:W-:-:S05]  /*34e0*/  IMAD.U32 R54, RZ, RZ, UR7 ;  /* 0x00000007ff367e24 */ /* 0x000fca000f8e00ff */
[----:B------:R-:W-:-:S13]  /*34f0*/  ISETP.NE.AND P4, PT, R54, 0x1, PT ;  /* 0x000000013600780c */ /* 0x000fda0003f85270 */
[----:B------:R-:W0:Y:S02]  /*3500*/  @P4 LDC.64 R64, c[0x0][0x9e8] ;  /* 0x00027a00ff404b82 */ /* 0x000e240000000a00 */
[----:B0-----:R-:W-:-:S05]  /*3510*/  @P4 IMAD.HI.U32 R52, R63, R64, RZ ;  /* 0x000000403f344227 */ /* 0x001fca00078e00ff */
[----:B------:R-:W-:-:S07]  /*3520*/  @P4 SHF.R.U32.HI R63, RZ, R65, R52 ;  /* 0x00000041ff3f4219 */ /* 0x000fce0000011634 */
.L_x_1071:
[----:B------:R-:W-:Y:S05]  /*3530*/  BSYNC B0 ;  /* 0x0000000000007941 */ /* 0x000fea0003800000 */
.L_x_1069:
[----:B------:R-:W-:-:S04]  /*3540*/  IMAD R52, R63, R54, -R58 ;  /* 0x000000363f347224 */ /* 0x000fc800078e0a3a */
[----:B------:R-:W-:-:S05]  /*3550*/  IMAD R52, R3, -0x2, R52 ;  /* 0xfffffffe03347824 */ /* 0x000fca00078e0234 */
[----:B------:R-:W-:Y:S02]  /*3560*/  VIADDMNMX R59, R52, R54, R59, PT ;  /* 0x00000036343b7246 */ /* 0x000fe4000380013b */
[----:B------:R-:W-:-:S07]  /*3570*/  VIMNMX R61, R61, R52, !PT ;  /* 0x000000343d3d7248 */ /* 0x000fce0007fe0100 */
.L_x_1068:
[C---:B------:R-:W-:Y:S01]  /*3580*/  ISETP.GT.AND P1, PT, R61.reuse, 0x1, !P1 ;  /* 0x000000013d00780c */ /* 0x040fe20004f24270 */
[----:B------:R-:W-:Y:S01]  /*3590*/  ULDC UR7, c[0x0][0x988] ;  /* 0x0002620000077ab9 */ /* 0x000fe20000000800 */
[----:B------:R-:W-:Y:S02]  /*35a0*/  ISETP.GT.AND P6, PT, R61, 0x8, !P6 ;  /* 0x000000083d00780c */ /* 0x000fe400077c4270 */
[C---:B------:R-:W-:Y:S02]  /*35b0*/  ISETP.LT.OR P1, PT, R59.reuse, 0x2, P1 ;  /* 0x000000023b00780c */ /* 0x040fe40000f21670 */
[----:B------:R-:W-:Y:S02]  /*35c0*/  ISETP.LT.OR P6, PT, R59, 0x9, P6 ;  /* 0x000000093b00780c */ /* 0x000fe400037c1670 */
[----:B------:R-:W-:Y:S02]  /*35d0*/  FSEL R52, R5, -INF , !P1 ;  /* 0xff80000005347808 */ /* 0x000fe40004800000 */
[----:B------:R-:W-:-:S02]  /*35e0*/  ISETP.NE.AND P1, PT, R67, RZ, PT ;  /* 0x000000ff4300720c */ /* 0x000fc40003f25270 */
[----:B------:R-:W-:Y:S01]  /*35f0*/  FSEL R54, R9, -INF , !P6 ;  /* 0xff80000009367808 */ /* 0x000fe20007000000 */
[----:B------:R-:W-:Y:S01]  /*3600*/  IMAD.U32 R9, RZ, RZ, UR7 ;  /* 0x00000007ff097e24 */ /* 0x000fe2000f8e00ff */
[----:B------:R-:W-:Y:S02]  /*3610*/  ISETP.GT.AND P1, PT, R61, 0x9, !P1 ;  /* 0x000000093d00780c */ /* 0x000fe40004f24270 */
[----:B------:R-:W-:Y:S02]  /*3620*/  ISETP.NE.AND P6, PT, R70, RZ, PT ;  /* 0x000000ff4600720c */ /* 0x000fe40003fc5270 */
[----:B------:R-:W-:Y:S02]  /*3630*/  ISETP.LT.OR P1, PT, R59, 0xa, P1 ;  /* 0x0000000a3b00780c */ /* 0x000fe40000f21670 */
[----:B------:R-:W-:Y:S02]  /*3640*/  ISETP.NE.AND P4, PT, R71, RZ, PT ;  /* 0x000000ff4700720c */ /* 0x000fe40003f85270 */
[----:B------:R-:W-:-:S02]  /*3650*/  FSEL R56, R10, -INF , !P1 ;  /* 0xff8000000a387808 */ /* 0x000fc40004800000 */
[----:B------:R-:W-:Y:S02]  /*3660*/  ISETP.GT.AND P1, PT, R61, 0x10, !P6 ;  /* 0x000000103d00780c */ /* 0x000fe40007724270 */
[----:B------:R-:W-:Y:S02]  /*3670*/  FMNMX.FTZ R5, R136, R138, !PT ;  /* 0x0000008a88057209 */ /* 0x000fe40007810000 */
[----:B------:R-:W-:Y:S02]  /*3680*/  ISETP.LT.OR P1, PT, R59, 0x11, P1 ;  /* 0x000000113b00780c */ /* 0x000fe40000f21670 */
[----:B------:R-:W-:Y:S02]  /*3690*/  FMNMX.FTZ R5, R140, R5, !PT ;  /* 0x000000058c057209 */ /* 0x000fe40007810000 */
[----:B------:R-:W-:Y:S02]  /*36a0*/  FSEL R12, R12, -INF , !P1 ;  /* 0xff8000000c0c7808 */ /* 0x000fe40004800000 */
[----:B------:R-:W-:-:S02]  /*36b0*/  ISETP.GT.AND P1, PT, R61, 0x11, !P4 ;  /* 0x000000113d00780c */ /* 0x000fc40006724270 */
[----:B------:R-:W-:Y:S02]  /*36c0*/  FMNMX.FTZ R5, R102, R5, !PT ;  /* 0x0000000566057209 */ /* 0x000fe40007810000 */
[----:B------:R-:W-:Y:S02]  /*36d0*/  ISETP.LT.OR P1, PT, R59, 0x12, P1 ;  /* 0x000000123b00780c */ /* 0x000fe40000f21670 */
[----:B------:R-:W-:Y:S02]  /*36e0*/  FMNMX.FTZ R5, R134, R5, !PT ;  /* 0x0000000586057209 */ /* 0x000fe40007810000 */
[----:B------:R-:W-:Y:S02]  /*36f0*/  FSEL R58, R13, -INF , !P1 ;  /* 0xff8000000d3a7808 */ /* 0x000fe40004800000 */
[----:B------:R-:W-:Y:S02]  /*3700*/  ISETP.NE.AND P1, PT, R74, RZ, PT ;  /* 0x000000ff4a00720c */ /* 0x000fe40003f25270 */
[----:B------:R-:W-:-:S02]  /*3710*/  FMNMX.FTZ R5, R104, R5, !PT ;  /* 0x0000000568057209 */ /* 0x000fc40007810000 */
[----:B------:R-:W-:Y:S02]  /*3720*/  ISETP.GT.AND P1, PT, R61, 0x18, !P1 ;  /* 0x000000183d00780c */ /* 0x000fe40004f24270 */
[----:B------:R-:W-:Y:S02]  /*3730*/  FMNMX.FTZ R5, R132, R5, !PT ;  /* 0x0000000584057209 */ /* 0x000fe40007810000 */
[----:B------:R-:W-:Y:S02]  /*3740*/  ISETP.LT.OR P1, PT, R59, 0x19, P1 ;  /* 0x000000193b00780c */ /* 0x000fe40000f21670 */
[----:B------:R-:W-:Y:S02]  /*3750*/  FMNMX.FTZ R5, R130, R5, !PT ;  /* 0x0000000582057209 */ /* 0x000fe40007810000 */
[----:B------:R-:W-:Y:S02]  /*3760*/  FSEL R14, R14, -INF , !P1 ;  /* 0xff8000000e0e7808 */ /* 0x000fe40004800000 */
[----:B------:R-:W-:-:S02]  /*3770*/  ISETP.NE.AND P1, PT, R75, RZ, PT ;  /* 0x000000ff4b00720c */ /* 0x000fc40003f25270 */
[----:B------:R-:W-:Y:S02]  /*3780*/  ISETP.NE.AND P6, PT, R91, RZ, PT ;  /* 0x000000ff5b00720c */ /* 0x000fe40003fc5270 */
[----:B------:R-:W-:Y:S02]  /*3790*/  ISETP.GT.AND P1, PT, R61, 0x19, !P1 ;  /* 0x000000193d00780c */ /* 0x000fe40004f24270 */
[----:B------:R-:W-:Y:S02]  /*37a0*/  FMNMX.FTZ R5, R128, R5, !PT ;  /* 0x0000000580057209 */ /* 0x000fe40007810000 */
[----:B------:R-:W-:Y:S02]  /*37b0*/  ISETP.LT.OR P1, PT, R59, 0x1a, P1 ;  /* 0x0000001a3b00780c */ /* 0x000fe40000f21670 */
[----:B------:R-:W-:Y:S02]  /*37c0*/  FMNMX.FTZ R5, R106, R5, !PT ;  /* 0x000000056a057209 */ /* 0x000fe40007810000 */
[----:B------:R-:W-:-:S02]  /*37d0*/  FSEL R60, R15, -INF , !P1 ;  /* 0xff8000000f3c7808 */ /* 0x000fc40004800000 */
[----:B------:R-:W-:Y:S02]  /*37e0*/  ISETP.NE.AND P1, PT, R78, RZ, PT ;  /* 0x000000ff4e00720c */ /* 0x000fe40003f25270 */
[----:B------:R-:W-:Y:S02]  /*37f0*/  ISETP.NE.AND P4, PT, R92, RZ, PT ;  /* 0x000000ff5c00720c */ /* 0x000fe40003f85270 */
[----:B------:R-:W-:Y:S02]  /*3800*/  ISETP.GT.AND P1, PT, R61, 0x20, !P1 ;  /* 0x000000203d00780c */ /* 0x000fe40004f24270 */
[----:B------:R-:W-:Y:S02]  /*3810*/  FMNMX.FTZ R5, R126, R5, !PT ;  /* 0x000000057e057209 */ /* 0x000fe40007810000 */
[----:B------:R-:W-:Y:S02]  /*3820*/  ISETP.LT.OR P1, PT, R59, 0x21, P1 ;  /* 0x000000213b00780c */ /* 0x000fe40000f21670 */
[----:B------:R-:W-:-:S02]  /*3830*/  FMNMX.FTZ R5, R124, R5, !PT ;  /* 0x000000057c057209 */ /* 0x000fc40007810000 */
[----:B------:R-:W-:Y:S02]  /*3840*/  FSEL R62, R20, -INF , !P1 ;  /* 0xff800000143e7808 */ /* 0x000fe40004800000 */
[----:B------:R-:W-:Y:S02]  /*3850*/  ISETP.NE.AND P1, PT, R79, RZ, PT ;  /* 0x000000ff4f00720c */ /* 0x000fe40003f25270 */
[----:B------:R-:W-:Y:S02]  /*3860*/  FMNMX.FTZ R5, R122, R5, !PT ;  /* 0x000000057a057209 */ /* 0x000fe40007810000 */
[----:B------:R-:W-:Y:S02]  /*3870*/  ISETP.GT.AND P1, PT, R61, 0x21, !P1 ;  /* 0x000000213d00780c */ /* 0x000fe40004f24270 */
[----:B------:R-:W-:Y:S02]  /*3880*/  FMNMX.FTZ R5, R120, R5, !PT ;  /* 0x0000000578057209 */ /* 0x000fe40007810000 */
[----:B------:R-:W-:-:S02]  /*3890*/  ISETP.LT.OR P1, PT, R59, 0x22, P1 ;  /* 0x000000223b00780c */ /* 0x000fc40000f21670 */
[----:B------:R-:W-:Y:S02]  /*38a0*/  FMNMX.FTZ R5, R118, R5, !PT ;  /* 0x0000000576057209 */ /* 0x000fe40007810000 */
[----:B------:R-:W-:Y:S02]  /*38b0*/  FSEL R64, R21, -INF , !P1 ;  /* 0xff80000015407808 */ /* 0x000fe40004800000 */
[----:B------:R-:W-:Y:S02]  /*38c0*/  ISETP.NE.AND P1, PT, R82, RZ, PT ;  /* 0x000000ff5200720c */ /* 0x000fe40003f25270 */
[----:B------:R-:W-:Y:S02]  /*38d0*/  FMNMX.FTZ R5, R116, R5, !PT ;  /* 0x0000000574057209 */ /* 0x000fe40007810000 */
[----:B------:R-:W-:Y:S02]  /*38e0*/  ISETP.GT.AND P1, PT, R61, 0x28, !P1 ;  /* 0x000000283d00780c */ /* 0x000fe40004f24270 */
[----:B------:R-:W-:-:S02]  /*38f0*/  FMNMX.FTZ R5, R114, R5, !PT ;  /* 0x0000000572057209 */ /* 0x000fc40007810000 */
[----:B------:R-:W-:Y:S02]  /*3900*/  ISETP.LT.OR P1, PT, R59, 0x29, P1 ;  /* 0x000000293b00780c */ /* 0x000fe40000f21670 */
[----:B------:R-:W-:Y:S02]  /*3910*/  FMNMX.FTZ R5, R112, R5, !PT ;  /* 0x0000000570057209 */ /* 0x000fe40007810000 */
[----:B------:R-:W-:Y:S02]  /*3920*/  FSEL R66, R25, -INF , !P1 ;  /* 0xff80000019427808 */ /* 0x000fe40004800000 */
[----:B------:R-:W-:Y:S02]  /*3930*/  ISETP.NE.AND P1, PT, R83, RZ, PT ;  /* 0x000000ff5300720c */ /* 0x000fe40003f25270 */
[----:B------:R-:W-:Y:S02]  /*3940*/  FMNMX.FTZ R5, R110, R5, !PT ;  /* 0x000000056e057209 */ /* 0x000fe40007810000 */
        /* <DEDUP_REMOVED lines=13> */
[----:B------:R-:W-:Y:S02]  /*3a20*/  FMNMX.FTZ R5, R44, R5, !PT ;  /* 0x000000052c057209 */ /* 0x000fe40007810000 */
[----:B------:R-:W-:Y:S02]  /*3a30*/  ISETP.GT.AND P1, PT, R61, 0x31, !P1 ;  /* 0x000000313d00780c */ /* 0x000fe40004f24270 */
[----:B------:R-:W-:Y:S02]  /*3a40*/  FMNMX.FTZ R5, R40, R5, !PT ;  /* 0x0000000528057209 */ /* 0x000fe40007810000 */
[----:B------:R-:W-:Y:S02]  /*3a50*/  ISETP.LT.OR P1, PT, R59, 0x32, P1 ;  /* 0x000000323b00780c */ /* 0x000fe40000f21670 */
[----:B------:R-:W-:Y:S02]  /*3a60*/  FMNMX.FTZ R5, R38, R5, !PT ;  /* 0x0000000526057209 */ /* 0x000fe40007810000 */
[----:B------:R-:W-:-:S02]  /*3a70*/  FSEL R70, R33, -INF , !P1 ;  /* 0xff80000021467808 */ /* 0x000fc40004800000 */
[----:B------:R-:W-:Y:S02]  /*3a80*/  ISETP.NE.AND P1, PT, R90, RZ, PT ;  /* 0x000000ff5a00720c */ /* 0x000fe40003f25270 */
[----:B------:R-:W-:Y:S02]  /*3a90*/  FMNMX.FTZ R5, R36, R5, !PT ;  /* 0x0000000524057209 */ /* 0x000fe40007810000 */
[----:B------:R-:W-:Y:S02]  /*3aa0*/  ISETP.GT.AND P1, PT, R61, 0x38, !P1 ;  /* 0x000000383d00780c */ /* 0x000fe40004f24270 */
[----:B------:R-:W-:Y:S02]  /*3ab0*/  FMNMX.FTZ R5, R34, R5, !PT ;  /* 0x0000000522057209 */ /* 0x000fe40007810000 */
[----:B------:R-:W-:Y:S02]  /*3ac0*/  ISETP.LT.OR P1, PT, R59, 0x39, P1 ;  /* 0x000000393b00780c */ /* 0x000fe40000f21670 */
[----:B------:R-:W-:-:S02]  /*3ad0*/  FMNMX.FTZ R5, R32, R5, !PT ;  /* 0x0000000520057209 */ /* 0x000fc40007810000 */
[----:B------:R-:W-:Y:S02]  /*3ae0*/  FSEL R72, R35, -INF , !P1 ;  /* 0xff80000023487808 */ /* 0x000fe40004800000 */
[----:B------:R-:W-:Y:S02]  /*3af0*/  ISETP.GT.AND P1, PT, R61, 0x39, !P6 ;  /* 0x000000393d00780c */ /* 0x000fe40007724270 */
[----:B------:R-:W-:Y:S02]  /*3b00*/  FMNMX.FTZ R5, R24, R5, !PT ;  /* 0x0000000518057209 */ /* 0x000fe40007810000 */
[----:B------:R-:W-:Y:S02]  /*3b10*/  ISETP.LT.OR P1, PT, R59, 0x3a, P1 ;  /* 0x0000003a3b00780c */ /* 0x000fe40000f21670 */
[----:B------:R-:W-:Y:S02]  /*3b20*/  FMNMX.FTZ R5, R4, R5, !PT ;  /* 0x0000000504057209 */ /* 0x000fe40007810000 */
[----:B------:R-:W-:-:S02]  /*3b30*/  FSEL R74, R37, -INF , !P1 ;  /* 0xff800000254a7808 */ /* 0x000fc40004800000 */
[----:B------:R-:W-:Y:S01]  /*3b40*/  ISETP.GT.AND P1, PT, R61, 0x40, !P4 ;  /* 0x000000403d00780c */ /* 0x000fe20006724270 */
[----:B------:R-:W0:Y:S01]  /*3b50*/  SHFL.BFLY PT, R10, R5, 0x2, 0x1f ;  /* 0x0c401f00050a7f89 */ /* 0x000e2200000e0000 */
[----:B------:R-:W-:Y:S02]  /*3b60*/  ISETP.NE.AND P4, PT, R76, RZ, PT ;  /* 0x000000ff4c00720c */ /* 0x000fe40003f85270 */
[----:B------:R-:W-:Y:S02]  /*3b70*/  ISETP.LT.OR P1, PT, R59, 0x41, P1 ;  /* 0x000000413b00780c */ /* 0x000fe40000f21670 */
[----:B------:R-:W-:Y:S02]  /*3b80*/  ISETP.NE.AND P6, PT, R73, RZ, PT ;  /* 0x000000ff4900720c */ /* 0x000fe40003fc5270 */
[----:B------:R-:W-:Y:S02]  /*3b90*/  FSEL R76, R39, -INF , !P1 ;  /* 0xff800000274c7808 */ /* 0x000fe40004800000 */
[----:B------:R-:W-:-:S02]  /*3ba0*/  ISETP.NE.AND P1, PT, R93, RZ, PT ;  /* 0x000000ff5d00720c */ /* 0x000fc40003f25270 */
[C---:B------:R-:W-:Y:S02]  /*3bb0*/  ISETP.GT.AND P5, PT, R61.reuse, RZ, !P5 ;  /* 0x000000ff3d00720c */ /* 0x040fe40006fa4270 */
[----:B------:R-:W-:Y:S02]  /*3bc0*/  ISETP.GT.AND P1, PT, R61, 0x41, !P1 ;  /* 0x000000413d00780c */ /* 0x000fe40004f24270 */
[C---:B------:R-:W-:Y:S02]  /*3bd0*/  ISETP.LT.OR P5, PT, R59.reuse, 0x1, P5 ;  /* 0x000000013b00780c */ /* 0x040fe40002fa1670 */
[----:B------:R-:W-:Y:S02]  /*3be0*/  ISETP.LT.OR P1, PT, R59, 0x42, P1 ;  /* 0x000000423b00780c */ /* 0x000fe40000f21670 */
[----:B------:R-:W-:Y:S02]  /*3bf0*/  FSEL R33, R2, -INF , !P5 ;  /* 0xff80000002217808 */ /* 0x000fe40006800000 */
[----:B------:R-:W-:-:S02]  /*3c00*/  FSEL R78, R41, -INF , !P1 ;  /* 0xff800000294e7808 */ /* 0x000fc40004800000 */
[----:B------:R-:W-:Y:S02]  /*3c10*/  ISETP.NE.AND P1, PT, R94, RZ, PT ;  /* 0x000000ff5e00720c */ /* 0x000fe40003f25270 */
[----:B0-----:R-:W-:Y:S02]  /*3c20*/  FMNMX.FTZ R13, R5, R10, !PT ;  /* 0x0000000a050d7209 */ /* 0x001fe40007810000 */
[C---:B------:R-:W-:Y:S02]  /*3c30*/  ISETP.GT.AND P1, PT, R61.reuse, 0x48, !P1 ;  /* 0x000000483d00780c */ /* 0x040fe40004f24270 */
[----:B------:R-:W-:Y:S01]  /*3c40*/  ISETP.GT.AND P2, PT, R61, 0x71, !P2 ;  /* 0x000000713d00780c */ /* 0x000fe20005744270 */
[----:B------:R-:W0:Y:S01]  /*3c50*/  SHFL.BFLY PT, R10, R13, 0x1, 0x1f ;  /* 0x0c201f000d0a7f89 */ /* 0x000e2200000e0000 */
[----:B------:R-:W-:Y:S02]  /*3c60*/  ISETP.LT.OR P1, PT, R59, 0x49, P1 ;  /* 0x000000493b00780c */ /* 0x000fe40000f21670 */
[----:B------:R-:W-:-:S02]  /*3c70*/  ISETP.GT.AND P3, PT, R61, 0x78, !P3 ;  /* 0x000000783d00780c */ /* 0x000fc40005f64270 */
[----:B------:R-:W-:Y:S02]  /*3c80*/  FSEL R80, R43, -INF , !P1 ;  /* 0xff8000002b507808 */ /* 0x000fe40004800000 */
[----:B------:R-:W-:Y:S02]  /*3c90*/  ISETP.NE.AND P1, PT, R95, RZ, PT ;  /* 0x000000ff5f00720c */ /* 0x000fe40003f25270 */
[----:B------:R-:W-:Y:S02]  /*3ca0*/  ISETP.LT.OR P2, PT, R59, 0x72, P2 ;  /* 0x000000723b00780c */ /* 0x000fe40001741670 */
[----:B------:R-:W-:Y:S02]  /*3cb0*/  ISETP.GT.AND P1, PT, R61, 0x49, !P1 ;  /* 0x000000493d00780c */ /* 0x000fe40004f24270 */
[C---:B------:R-:W-:Y:S02]  /*3cc0*/  ISETP.LT.OR P3, PT, R59.reuse, 0x79, P3 ;  /* 0x000000793b00780c */ /* 0x040fe40001f61670 */
[----:B------:R-:W-:-:S02]  /*3cd0*/  ISETP.LT.OR P1, PT, R59, 0x4a, P1 ;  /* 0x0000004a3b00780c */ /* 0x000fc40000f21670 */
[----:B------:R-:W-:Y:S02]  /*3ce0*/  ISETP.NE.AND P5, PT, R22, 0x1, PT ;  /* 0x000000011600780c */ /* 0x000fe40003fa5270 */
[----:B------:R-:W-:Y:S02]  /*3cf0*/  FSEL R82, R45, -INF , !P1 ;  /* 0xff8000002d527808 */ /* 0x000fe40004800000 */
[----:B------:R-:W-:Y:S02]  /*3d00*/  ISETP.NE.AND P1, PT, R96, RZ, PT ;  /* 0x000000ff6000720c */ /* 0x000fe40003f25270 */
[----:B0-----:R-:W-:Y:S02]  /*3d10*/  FMNMX.FTZ R10, R13, R10, !PT ;  /* 0x0000000a0d0a7209 */ /* 0x001fe40007810000 */
[----:B------:R-:W-:-:S03]  /*3d20*/  ISETP.GT.AND P1, PT, R61, 0x50, !P1 ;  /* 0x000000503d00780c */ /* 0x000fc60004f24270 */
[----:B------:R-:W-:Y:S01]  /*3d30*/  FFMA.FTZ R15, R10, R9, -8 ;  /* 0xc10000000a0f7423 */ /* 0x000fe20000010009 */
[----:B------:R-:W-:-:S04]  /*3d40*/  ISETP.LT.OR P1, PT, R59, 0x51, P1 ;  /* 0x000000513b00780c */ /* 0x000fc80000f21670 */
[----:B------:R-:W-:Y:S02]  /*3d50*/  FSEL R84, R47, -INF , !P1 ;  /* 0xff8000002f547808 */ /* 0x000fe40004800000 */
[----:B------:R-:W-:-:S04]  /*3d60*/  ISETP.NE.AND P1, PT, R97, RZ, PT ;  /* 0x000000ff6100720c */ /* 0x000fc80003f25270 */
[----:B------:R-:W-:-:S04]  /*3d70*/  ISETP.GT.AND P1, PT, R61, 0x51, !P1 ;  /* 0x000000513d00780c */ /* 0x000fc80004f24270 */
        /* <DEDUP_REMOVED lines=18> */
[----:B------:R-:W-:Y:S02]  /*3ea0*/  ISETP.GT.AND P1, PT, R61, 0x68, !P6 ;  /* 0x000000683d00780c */ /* 0x000fe40007724270 */
[----:B------:R-:W-:Y:S02]  /*3eb0*/  ISETP.NE.AND P6, PT, R77, RZ, PT ;  /* 0x000000ff4d00720c */ /* 0x000fe40003fc5270 */
[----:B------:R-:W-:-:S04]  /*3ec0*/  ISETP.LT.OR P1, PT, R59, 0x69, P1 ;  /* 0x000000693b00780c */ /* 0x000fc80000f21670 */
[----:B------:R-:W-:Y:S02]  /*3ed0*/  FSEL R98, R98, -INF , !P1 ;  /* 0xff80000062627808 */ /* 0x000fe40004800000 */
[----:B------:R-:W-:Y:S02]  /*3ee0*/  ISETP.GT.AND P1, PT, R61, 0x69, !P4 ;  /* 0x000000693d00780c */ /* 0x000fe40006724270 */
[----:B------:R-:W-:Y:S02]  /*3ef0*/  ISETP.NE.AND P4, PT, R81, RZ, PT ;  /* 0x000000ff5100720c */ /* 0x000fe40003f85270 */
[----:B------:R-:W-:Y:S02]  /*3f00*/  ISETP.LT.OR P1, PT, R59, 0x6a, P1 ;  /* 0x0000006a3b00780c */ /* 0x000fe40000f21670 */
[----:B------:R-:W-:Y:S02]  /*3f10*/  ISETP.GT.AND P4, PT, R61, 0x79, !P4 ;  /* 0x000000793d00780c */ /* 0x000fe40006784270 */
[----:B------:R-:W-:-:S02]  /*3f20*/  FSEL R100, R100, -INF , !P1 ;  /* 0xff80000064647808 */ /* 0x000fc40004800000 */
[----:B------:R-:W-:Y:S02]  /*3f30*/  FSETP.NEU.FTZ.AND P1, PT, R10, -INF , PT ;  /* 0xff8000000a00780b */ /* 0x000fe40003f3d000 */
[----:B------:R-:W-:Y:S02]  /*3f40*/  ISETP.LT.OR P4, PT, R59, 0x7a, P4 ;  /* 0x0000007a3b00780c */ /* 0x000fe40002781670 */
[----:B------:R-:W-:Y:S02]  /*3f50*/  FSEL R35, R15, RZ, P1 ;  /* 0x000000ff0f237208 */ /* 0x000fe40000800000 */
[----:B------:R-:W-:Y:S02]  /*3f60*/  FMNMX.FTZ R15, R33, R52, !PT ;  /* 0x00000034210f7209 */ /* 0x000fe40007810000 */
[----:B------:R-:W-:Y:S01]  /*3f70*/  ISETP.GT.AND P1, PT, R61, 0x70, !P6 ;  /* 0x000000703d00780c */ /* 0x000fe20007724270 */
[--C-:B------:R-:W-:Y:S01]  /*3f80*/  FFMA.FTZ R120, R120, R9, -R35.reuse ;  /* 0x0000000978787223 */ /* 0x100fe20000010823 */
[----:B------:R-:W-:Y:S01]  /*3f90*/  FMNMX.FTZ R21, R54, R15, !PT ;  /* 0x0000000f36157209 */ /* 0x000fe20007810000 */
[-CC-:B------:R-:W-:Y:S01]  /*3fa0*/  FFMA.FTZ R116, R116, R9.reuse, -R35.reuse ;  /* 0x0000000974747223 */ /* 0x180fe20000010823 */
[----:B------:R-:W-:Y:S01]  /*3fb0*/  ISETP.LT.OR P1, PT, R59, 0x71, P1 ;  /* 0x000000713b00780c */ /* 0x000fe20000f21670 */
[--C-:B------:R-:W-:Y:S01]  /*3fc0*/  FFMA.FTZ R20, R114, R9, -R35.reuse ;  /* 0x0000000972147223 */ /* 0x100fe20000010823 */
[----:B------:R-:W-:Y:S01]  /*3fd0*/  FMNMX.FTZ R21, R56, R21, !PT ;  /* 0x0000001538157209 */ /* 0x000fe20007810000 */
[----:B------:R-:W-:Y:S01]  /*3fe0*/  MUFU.EX2 R41, R120 ;  /* 0x0000007800297308 */ /* 0x000fe20000000800 */
[----:B------:R-:W-:Y:S01]  /*3ff0*/  FSEL R114, R27, -INF , !P1 ;  /* 0xff8000001b727808 */ /* 0x000fe20004800000 */
[--C-:B------:R-:W-:Y:S01]  /*4000*/  FFMA.FTZ R118, R118, R9, -R35.reuse ;  /* 0x0000000976767223 */ /* 0x100fe20000010823 */
[----:B------:R-:W-:Y:S01]  /*4010*/  FMNMX.FTZ R21, R12, R21, !PT ;  /* 0x000000150c157209 */ /* 0x000fe20007810000 */
[-CC-:B------:R-:W-:Y:S01]  /*4020*/  FFMA.FTZ R27, R112, R9.reuse, -R35.reuse ;  /* 0x00000009701b7223 */ /* 0x180fe20000010823 */
[----:B------:R-:W-:Y:S01]  /*4030*/  FSEL R112, R29, -INF , !P3 ;  /* 0xff8000001d707808 */ /* 0x000fe20005800000 */
[--C-:B------:R-:W-:Y:S01]  /*4040*/  FFMA.FTZ R2, R136, R9, -R35.reuse ;  /* 0x0000000988027223 */ /* 0x100fe20000010823 */
[----:B------:R-:W-:Y:S01]  /*4050*/  FMNMX.FTZ R21, R58, R21, !PT ;  /* 0x000000153a157209 */ /* 0x000fe20007810000 */
        /* <DEDUP_REMOVED lines=8> */
[----:B------:R1:W-:Y:S01]  /*40e0*/  MUFU.EX2 R43, R118 ;  /* 0x00000076002b7308 */ /* 0x0003e20000000800 */
[----:B0-----:R-:W-:Y:S01]  /*40f0*/  FSEL R116, R28, -INF , !P2 ;  /* 0xff8000001c747808 */ /* 0x001fe20005000000 */
[--C-:B------:R-:W-:Y:S01]  /*4100*/  FFMA.FTZ R28, R42, R9, -R35.reuse ;  /* 0x000000092a1c7223 */ /* 0x100fe20000010823 */
[----:B------:R-:W-:Y:S01]  /*4110*/  FMNMX.FTZ R21, R62, R21, !PT ;  /* 0x000000153e157209 */ /* 0x000fe20007810000 */
[-CC-:B------:R-:W-:Y:S01]  /*4120*/  FFMA.FTZ R104, R104, R9.reuse, -R35.reuse ;  /* 0x0000000968687223 */ /* 0x180fe20000010823 */
[-CC-:B------:R-:W-:Y:S01]  /*4130*/  FFMA.FTZ R132, R132, R9.reuse, -R35.reuse ;  /* 0x0000000984847223 */ /* 0x180fe20000010823 */
[--C-:B------:R-:W-:Y:S01]  /*4140*/  FFMA.FTZ R130, R130, R9, -R35.reuse ;  /* 0x0000000982827223 */ /* 0x100fe20000010823 */
[----:B------:R-:W-:Y:S01]  /*4150*/  FMNMX.FTZ R21, R64, R21, !PT ;  /* 0x0000001540157209 */ /* 0x000fe20007810000 */
[----:B------:R-:W-:Y:S01]  /*4160*/  MUFU.EX2 R45, R20 ;  /* 0x00000014002d7308 */ /* 0x000fe20000000800 */
[----:B-1----:R-:W-:Y:S01]  /*4170*/  FSEL R118, R30, -INF , !P4 ;  /* 0xff8000001e767808 */ /* 0x002fe20006000000 */
        /* <DEDUP_REMOVED lines=19> */
[----:B------:R-:W-:Y:S01]  /*42b0*/  FFMA.FTZ R24, R24, R9, -R35 ;  /* 0x0000000918187223 */ /* 0x000fe20000010823 */
[----:B------:R-:W-:-:S02]  /*42c0*/  LOP3.LUT P6, RZ, R105, 0x1, RZ, 0xc0, !PT ;  /* 0x0000000169ff7812 */ /* 0x000fc400078cc0ff */
[----:B------:R-:W-:Y:S01]  /*42d0*/  FMNMX.FTZ R25, R74, R25, !PT ;  /* 0x000000194a197209 */ /* 0x000fe20007810000 */
[----:B------:R-:W0:Y:S03]  /*42e0*/  MUFU.EX2 R5, R5 ;  /* 0x0000000500057308 */ /* 0x000e260000000800 */
[----:B------:R-:W-:-:S04]  /*42f0*/  FMNMX.FTZ R25, R76, R25, !PT ;  /* 0x000000194c197209 */ /* 0x000fc80007810000 */
[----:B------:R-:W-:Y:S01]  /*4300*/  FMNMX.FTZ R25, R78, R25, !PT ;  /* 0x000000194e197209 */ /* 0x000fe20007810000 */
[----:B------:R1:W-:Y:S03]  /*4310*/  MUFU.EX2 R124, R27 ;  /* 0x0000001b007c7308 */ /* 0x0003e60000000800 */
[----:B------:R-:W-:-:S04]  /*4320*/  FMNMX.FTZ R25, R80, R25, !PT ;  /* 0x0000001950197209 */ /* 0x000fc80007810000 */
[----:B------:R-:W-:Y:S01]  /*4330*/  FMNMX.FTZ R25, R82, R25, !PT ;  /* 0x0000001952197209 */ /* 0x000fe20007810000 */
[----:B------:R2:W-:Y:S01]  /*4340*/  MUFU.EX2 R49, R28 ;  /* 0x0000001c00317308 */ /* 0x0005e20000000800 */
[----:B-1----:R-:W-:Y:S02]  /*4350*/  FFMA.FTZ R27, R36, R9, -R35 ;  /* 0x00000009241b7223 */ /* 0x002fe40000010823 */
[----:B------:R-:W-:-:S04]  /*4360*/  FMNMX.FTZ R25, R84, R25, !PT ;  /* 0x0000001954197209 */ /* 0x000fc80007810000 */
[----:B------:R-:W-:Y:S01]  /*4370*/  FMNMX.FTZ R25, R86, R25, !PT ;  /* 0x0000001956197209 */ /* 0x000fe20007810000 */
[----:B------:R-:W1:Y:S01]  /*4380*/  MUFU.EX2 R13, R13 ;  /* 0x0000000d000d7308 */ /* 0x000e620000000800 */
[----:B--2---:R-:W-:Y:S02]  /*4390*/  FFMA.FTZ R28, R34, R9, -R35 ;  /* 0x00000009221c7223 */ /* 0x004fe40000010823 */
[----:B------:R-:W-:-:S04]  /*43a0*/  FMNMX.FTZ R25, R90, R25, !PT ;  /* 0x000000195a197209 */ /* 0x000fc80007810000 */
[----:B------:R-:W-:Y:S01]  /*43b0*/  FMNMX.FTZ R25, R92, R25, !PT ;  /* 0x000000195c197209 */ /* 0x000fe20007810000 */
[----:B------:R-:W2:Y:S03]  /*43c0*/  MUFU.EX2 R102, R102 ;  /* 0x0000006600667308 */ /* 0x000ea60000000800 */
[----:B------:R-:W-:-:S04]  /*43d0*/  FMNMX.FTZ R25, R94, R25, !PT ;  /* 0x000000195e197209 */ /* 0x000fc80007810000 */
[----:B------:R-:W-:Y:S01]  /*43e0*/  FMNMX.FTZ R25, R96, R25, !PT ;  /* 0x0000001960197209 */ /* 0x000fe20007810000 */
[----:B------:R-:W3:Y:S03]  /*43f0*/  MUFU.EX2 R15, R134 ;  /* 0x00000086000f7308 */ /* 0x000ee60000000800 */
[----:B------:R-:W-:-:S04]  /*4400*/  FMNMX.FTZ R25, R98, R25, !PT ;  /* 0x0000001962197209 */ /* 0x000fc80007810000 */
[----:B------:R-:W-:Y:S01]  /*4410*/  FMNMX.FTZ R25, R100, R25, !PT ;  /* 0x0000001964197209 */ /* 0x000fe20007810000 */
[----:B------:R-:W4:Y:S03]  /*4420*/  MUFU.EX2 R104, R104 ;  /* 0x0000006800687308 */ /* 0x000f260000000800 */
[----:B------:R-:W-:-:S04]  /*4430*/  FMNMX.FTZ R25, R114, R25, !PT ;  /* 0x0000001972197209 */ /* 0x000fc80007810000 */
[----:B------:R-:W-:Y:S01]  /*4440*/  FMNMX.FTZ R25, R116, R25, !PT ;  /* 0x0000001974197209 */ /* 0x000fe20007810000 */
[----:B------:R-:W-:Y:S03]  /*4450*/  MUFU.EX2 R132, R132 ;  /* 0x0000008400847308 */ /* 0x000fe60000000800 */
[----:B------:R-:W-:-:S04]  /*4460*/  FMNMX.FTZ R25, R112, R25, !PT ;  /* 0x0000001970197209 */ /* 0x000fc80007810000 */
[----:B------:R-:W-:Y:S01]  /*4470*/  FMNMX.FTZ R25, R118, R25, !PT ;  /* 0x0000001976197209 */ /* 0x000fe20007810000 */
[----:B------:R-:W-:Y:S04]  /*4480*/  MUFU.EX2 R37, R130 ;  /* 0x0000008200257308 */ /* 0x000fe80000000800 */
[----:B------:R-:W5:Y:S04]  /*4490*/  SHFL.BFLY PT, R20, R25, 0x2, 0x1f ;  /* 0x0c401f0019147f89 */ /* 0x000f6800000e0000 */
[----:B------:R-:W-:Y:S08]  /*44a0*/  MUFU.EX2 R21, R128 ;  /* 0x0000008000157308 */ /* 0x000ff00000000800 */
[----:B------:R-:W-:Y:S08]  /*44b0*/  MUFU.EX2 R106, R106 ;  /* 0x0000006a006a7308 */ /* 0x000ff00000000800 */
[----:B------:R-:W-:Y:S01]  /*44c0*/  MUFU.EX2 R126, R126 ;  /* 0x0000007e007e7308 */ /* 0x000fe20000000800 */
[----:B-----5:R-:W-:Y:S01]  /*44d0*/  FMNMX.FTZ R29, R25, R20, !PT ;  /* 0x00000014191d7209 */ /* 0x020fe20007810000 */
[----:B------:R-:W-:-:S06]  /*44e0*/  FFMA.FTZ R25, R32, R9, -R35 ;  /* 0x0000000920197223 */ /* 0x000fcc0000010823 */
[----:B------:R-:W-:Y:S01]  /*44f0*/  MUFU.EX2 R122, R122 ;  /* 0x0000007a007a7308 */ /* 0x000fe20000000800 */
[----:B------:R-:W5:Y:S07]  /*4500*/  SHFL.BFLY PT, R20, R29, 0x1, 0x1f ;  /* 0x0c201f001d147f89 */ /* 0x000f6e00000e0000 */
[----:B------:R-:W-:Y:S08]  /*4510*/  MUFU.EX2 R110, R110 ;  /* 0x0000006e006e7308 */ /* 0x000ff00000000800 */
[----:B------:R-:W-:Y:S08]  /*4520*/  MUFU.EX2 R47, R108 ;  /* 0x0000006c002f7308 */ /* 0x000ff00000000800 */
[----:B------:R-:W-:Y:S01]  /*4530*/  MUFU.EX2 R48, R48 ;  /* 0x0000003000307308 */ /* 0x000fe20000000800 */
[----:B-----5:R-:W-:Y:S01]  /*4540*/  FMNMX.FTZ R20, R29, R20, !PT ;  /* 0x000000141d147209 */ /* 0x020fe20007810000 */
[----:B------:R-:W-:Y:S01]  /*4550*/  FFMA.FTZ R29, R4, R9, -R35 ;  /* 0x00000009041d7223 */ /* 0x000fe20000010823 */
[----:B0-----:R-:W-:-:S02]  /*4560*/  FADD.FTZ R4, R2, R5 ;  /* 0x0000000502047221 */ /* 0x001fc40000010000 */
[C---:B------:R-:W-:Y:S01]  /*4570*/  FSETP.NEU.FTZ.AND P1, PT, R20.reuse, -INF , PT ;  /* 0xff8000001400780b */ /* 0x040fe20003f3d000 */
[----:B------:R-:W-:Y:S01]  /*4580*/  FFMA.FTZ R32, R20, R9, -8 ;  /* 0xc100000014207423 */ /* 0x000fe20000010009 */
[----:B-1----:R-:W-:Y:S01]  /*4590*/  FADD.FTZ R69, R13, R4 ;  /* 0x000000040d457221 */ /* 0x002fe20000010000 */
[----:B------:R-:W-:Y:S03]  /*45a0*/  MUFU.EX2 R51, R46 ;  /* 0x0000002e00337308 */ /* 0x000fe60000000800 */
[----:B------:R-:W-:Y:S01]  /*45b0*/  FSEL R35, R32, RZ, P1 ;  /* 0x000000ff20237208 */ /* 0x000fe20000800000 */
[C---:B--2---:R-:W-:Y:S01]  /*45c0*/  FADD.FTZ R4, R102.reuse, R69 ;  /* 0x0000004566047221 */ /* 0x044fe20000010000 */
[----:B------:R-:W-:-:S03]  /*45d0*/  F2FP.SATFINITE.E4M3.F32.PACK_AB_MERGE_C R102, R102, R13, RZ ;  /* 0x0000000d6666723e */ /* 0x000fc600048070ff */
        /* <DEDUP_REMOVED lines=8> */
[----:B---3--:R-:W-:Y:S01]  /*4660*/  FADD.FTZ R73, R15, R4 ;  /* 0x000000040f497221 */ /* 0x008fe20000010000 */
[-CC-:B------:R-:W-:Y:S01]  /*4670*/  FFMA.FTZ R26, R26, R9.reuse, -R35.reuse ;  /* 0x000000091a1a7223 */ /* 0x180fe20000010823 */
[-CC-:B------:R-:W-:Y:S01]  /*4680*/  FFMA.FTZ R60, R60, R9.reuse, -R35.reuse ;  /* 0x000000093c3c7223 */ /* 0x180fe20000010823 */
[-C--:B------:R-:W-:Y:S01]  /*4690*/  FFMA.FTZ R62, R62, R9.reuse, -R35 ;  /* 0x000000093e3e7223 */ /* 0x080fe20000010823 */
[----:B----4-:R-:W-:Y:S01]  /*46a0*/  FADD.FTZ R73, R104, R73 ;  /* 0x0000004968497221 */ /* 0x010fe20000010000 */
[-CC-:B------:R-:W-:Y:S01]  /*46b0*/  FFMA.FTZ R64, R64, R9.reuse, -R35.reuse ;  /* 0x0000000940407223 */ /* 0x180fe20000010823 */
[----:B------:R-:W0:Y:S01]  /*46c0*/  MUFU.EX2 R52, R52 ;  /* 0x0000003400347308 */ /* 0x000e220000000800 */
[-CC-:B------:R-:W-:Y:S01]  /*46d0*/  FFMA.FTZ R66, R66, R9.reuse, -R35.reuse ;  /* 0x0000000942427223 */ /* 0x180fe20000010823 */
[-CC-:B------:R-:W-:Y:S01]  /*46e0*/  FFMA.FTZ R68, R68, R9.reuse, -R35.reuse ;  /* 0x0000000944447223 */ /* 0x180fe20000010823 */
[----:B------:R-:W-:Y:S01]  /*46f0*/  F2FP.SATFINITE.E4M3.F32.PACK_AB_MERGE_C R164, R5, R2, R102 ;  /* 0x0000000205a4723e */ /* 0x000fe20004807066 */
[-CC-:B------:R-:W-:Y:S01]  /*4700*/  FFMA.FTZ R70, R70, R9.reuse, -R35.reuse ;  /* 0x0000000946467223 */ /* 0x180fe20000010823 */
[-CC-:B------:R-:W-:Y:S01]  /*4710*/  FFMA.FTZ R72, R72, R9.reuse, -R35.reuse ;  /* 0x0000000948487223 */ /* 0x180fe20000010823 */
[-CC-:B------:R-:W-:Y:S01]  /*4720*/  FFMA.FTZ R74, R74, R9.reuse, -R35.reuse ;  /* 0x000000094a4a7223 */ /* 0x180fe20000010823 */
[-CC-:B------:R-:W-:Y:S01]  /*4730*/  FFMA.FTZ R76, R76, R9.reuse, -R35.reuse ;  /* 0x000000094c4c7223 */ /* 0x180fe20000010823 */
[----:B------:R-:W1:Y:S01]  /*4740*/  MUFU.EX2 R54, R54 ;  /* 0x0000003600367308 */ /* 0x000e620000000800 */
        /* <DEDUP_REMOVED lines=8> */
[----:B0-----:R-:W-:Y:S01]  /*47d0*/  FADD.FTZ R71, R33, R52 ;  /* 0x0000003421477221 */ /* 0x001fe20000010000 */
[-CC-:B------:R-:W-:Y:S01]  /*47e0*/  FFMA.FTZ R94, R94, R9.reuse, -R35.reuse ;  /* 0x000000095e5e7223 */ /* 0x180fe20000010823 */
[-CC-:B------:R-:W-:Y:S01]  /*47f0*/  FFMA.FTZ R96, R96, R9.reuse, -R35.reuse ;  /* 0x0000000960607223 */ /* 0x180fe20000010823 */
[-CC-:B------:R-:W-:Y:S01]  /*4800*/  FFMA.FTZ R98, R98, R9.reuse, -R35.reuse ;  /* 0x0000000962627223 */ /* 0x180fe20000010823 */
[-CC-:B------:R-:W-:Y:S01]  /*4810*/  FFMA.FTZ R100, R100, R9.reuse, -R35.reuse ;  /* 0x0000000964647223 */ /* 0x180fe20000010823 */
[-CC-:B------:R-:W-:Y:S01]  /*4820*/  FFMA.FTZ R114, R114, R9.reuse, -R35.reuse ;  /* 0x0000000972727223 */ /* 0x180fe20000010823 */
[-C--:B------:R-:W-:Y:S01]  /*4830*/  FFMA.FTZ R116, R116, R9.reuse, -R35 ;  /* 0x0000000974747223 */ /* 0x080fe20000010823 */
[----:B------:R-:W0:Y:S01]  /*4840*/  MUFU.EX2 R12, R12 ;  /* 0x0000000c000c7308 */ /* 0x000e220000000800 */
[----:B-1----:R-:W-:Y:S01]  /*4850*/  FADD.FTZ R4, R54, R71 ;  /* 0x0000004736047221 */ /* 0x002fe20000010000 */
[-CC-:B------:R-:W-:Y:S01]  /*4860*/  FFMA.FTZ R112, R112, R9.reuse, -R35.reuse ;  /* 0x0000000970707223 */ /* 0x180fe20000010823 */
[----:B------:R-:W-:-:S05]  /*4870*/  FFMA.FTZ R118, R118, R9, -R35 ;  /* 0x0000000976767223 */ /* 0x000fca0000010823 */
[----:B------:R-:W1:Y:S01]  /*4880*/  MUFU.EX2 R55, R58 ;  /* 0x0000003a00377308 */ /* 0x000e620000000800 */
[C---:B--2---:R-:W-:Y:S01]  /*4890*/  FADD.FTZ R71, R53.reuse, R4 ;  /* 0x0000000435477221 */ /* 0x044fe20000010000 */
[----:B------:R-:W-:-:S04]  /*48a0*/  F2FP.SATFINITE.E4M3.F32.PACK_AB_MERGE_C R53, R53, R54, RZ ;  /* 0x000000363535723e */ /* 0x000fc800048070ff */
[----:B------:R-:W-:Y:S02]  /*48b0*/  F2FP.SATFINITE.E4M3.F32.PACK_AB_MERGE_C R165, R52, R33, R53 ;  /* 0x0000002134a5723e */ /* 0x000fe40004807035 */
[----:B------:R-:W2:Y:S01]  /*48c0*/  MUFU.EX2 R14, R14 ;  /* 0x0000000e000e7308 */ /* 0x000ea20000000800 */
[----:B0-----:R-:W-:-:S07]  /*48d0*/  FADD.FTZ R4, R12, R71 ;  /* 0x000000470c047221 */ /* 0x001fce0000010000 */
[----:B------:R0:W-:Y:S01]  /*48e0*/  MUFU.EX2 R61, R26 ;  /* 0x0000001a003d7308 */ /* 0x0001e20000000800 */
[----:B-1----:R-:W-:-:S07]  /*48f0*/  FADD.FTZ R71, R55, R4 ;  /* 0x0000000437477221 */ /* 0x002fce0000010000 */
[----:B------:R-:W1:Y:S01]  /*4900*/  MUFU.EX2 R57, R60 ;  /* 0x0000003c00397308 */ /* 0x000e620000000800 */
[----:B0-----:R-:W-:Y:S01]  /*4910*/  FADD.FTZ R26, R132, R73 ;  /* 0x00000049841a7221 */ /* 0x001fe20000010000 */
[----:B--2---:R-:W-:-:S03]  /*4920*/  FADD.FTZ R4, R14, R71 ;  /* 0x000000470e047221 */ /* 0x004fc60000010000 */
[C---:B------:R-:W-:Y:S01]  /*4930*/  FADD.FTZ R26, R37.reuse, R26 ;  /* 0x0000001a251a7221 */ /* 0x040fe20000010000 */
[----:B------:R-:W-:Y:S02]  /*4940*/  F2FP.SATFINITE.E4M3.F32.PACK_AB_MERGE_C R37, R37, R132, RZ ;  /* 0x000000842525723e */ /* 0x000fe400048070ff */
[----:B------:R-:W0:Y:S01]  /*4950*/  MUFU.EX2 R62, R62 ;  /* 0x0000003e003e7308 */ /* 0x000e220000000800 */
[----:B------:R-:W-:Y:S01]  /*4960*/  FADD.FTZ R73, R21, R26 ;  /* 0x0000001a15497221 */ /* 0x000fe20000010000 */
[----:B------:R-:W-:Y:S01]  /*4970*/  F2FP.SATFINITE.E4M3.F32.PACK_AB_MERGE_C R166, R104, R15, R37 ;  /* 0x0000000f68a6723e */ /* 0x000fe20004807025 */
[----:B------:R-:W2:Y:S02]  /*4980*/  @P5 LDC R26, c[0x0][0x450] ;  /* 0x00011400ff1a5b82 */ /* 0x000ea40000000800 */
[----:B------:R-:W-:-:S03]  /*4990*/  FADD.FTZ R73, R106, R73 ;  /* 0x000000496a497221 */ /* 0x000fc60000010000 */
[----:B------:R-:W3:Y:S01]  /*49a0*/  MUFU.EX2 R59, R64 ;  /* 0x00000040003b7308 */ /* 0x000ee20000000800 */
[----:B------:R-:W-:Y:S01]  /*49b0*/  FADD.FTZ R2, R126, R73 ;  /* 0x000000497e027221 */ /* 0x000fe20000010000 */
[----:B-1----:R-:W-:Y:S01]  /*49c0*/  FADD.FTZ R5, R57, R4 ;  /* 0x0000000439057221 */ /* 0x002fe20000010000 */
[C---:B------:R-:W-:Y:S02]  /*49d0*/  F2FP.SATFINITE.E4M3.F32.PACK_AB_MERGE_C R126, R39.reuse, R126, RZ ;  /* 0x0000007e277e723e */ /* 0x040fe400048070ff */
[----:B------:R-:W-:Y:S01]  /*49e0*/  FADD.FTZ R39, R39, R2 ;  /* 0x0000000227277221 */ /* 0x000fe20000010000 */
[----:B------:R-:W-:Y:S02]  /*49f0*/  F2FP.SATFINITE.E4M3.F32.PACK_AB_MERGE_C R14, R57, R14, RZ ;  /* 0x0000000e390e723e */ /* 0x000fe400048070ff */
[----:B------:R-:W1:Y:S01]  /*4a00*/  MUFU.EX2 R66, R66 ;  /* 0x0000004200427308 */ /* 0x000e620000000800 */
[----:B0-----:R-:W-:Y:S01]  /*4a10*/  FADD.FTZ R2, R62, R5 ;  /* 0x000000053e027221 */ /* 0x001fe20000010000 */
[----:B------:R-:W-:Y:S01]  /*4a20*/  F2FP.SATFINITE.E4M3.F32.PACK_AB_MERGE_C R160, R106, R21, R126 ;  /* 0x000000156aa0723e */ /* 0x000fe2000480707e */
[----:B------:R-:W-:Y:S01]  /*4a30*/  FADD.FTZ R4, R122, R39 ;  /* 0x000000277a047221 */ /* 0x000fe20000010000 */
[----:B------:R-:W-:-:S02]  /*4a40*/  F2FP.SATFINITE.E4M3.F32.PACK_AB_MERGE_C R21, R120, R43, RZ ;  /* 0x0000002b7815723e */ /* 0x000fc400048070ff */
[----:B------:R-:W-:Y:S01]  /*4a50*/  F2FP.SATFINITE.E4M3.F32.PACK_AB_MERGE_C R167, R55, R12, R14 ;  /* 0x0000000c37a7723e */ /* 0x000fe2000480700e */
[----:B------:R-:W-:Y:S01]  /*4a60*/  FADD.FTZ R4, R41, R4 ;  /* 0x0000000429047221 */ /* 0x000fe20000010000 */
[----:B------:R-:W0:Y:S01]  /*4a70*/  MUFU.EX2 R68, R68 ;  /* 0x0000004400447308 */ /* 0x000e220000000800 */
[----:B---3--:R-:W-:Y:S01]  /*4a80*/  FADD.FTZ R15, R59, R2 ;  /* 0x000000023b0f7221 */ /* 0x008fe20000010000 */
[----:B------:R-:W-:Y:S01]  /*4a90*/  F2FP.SATFINITE.E4M3.F32.PACK_AB_MERGE_C R162, R41, R122, R21 ;  /* 0x0000007a29a2723e */ /* 0x000fe20004807015 */
[----:B------:R-:W-:Y:S01]  /*4aa0*/  FADD.FTZ R43, R43, R4 ;  /* 0x000000042b2b7221 */ /* 0x000fe20000010000 */
[----:B------:R-:W-:-:S03]  /*4ab0*/  F2FP.SATFINITE.E4M3.F32.PACK_AB_MERGE_C R4, R47, R110, RZ ;  /* 0x0000006e2f04723e */ /* 0x000fc600048070ff */
[----:B------:R-:W-:Y:S01]  /*4ac0*/  FADD.FTZ R120, R120, R43 ;  /* 0x0000002b78787221 */ /* 0x000fe20000010000 */
[----:B------:R-:W3:Y:S01]  /*4ad0*/  MUFU.EX2 R63, R70 ;  /* 0x00000046003f7308 */ /* 0x000ee20000000800 */
[----:B-1----:R-:W-:Y:S01]  /*4ae0*/  FADD.FTZ R2, R66, R15 ;  /* 0x0000000f42027221 */ /* 0x002fe20000010000 */
[C---:B------:R-:W-:Y:S01]  /*4af0*/  F2FP.SATFINITE.E4M3.F32.PACK_AB_MERGE_C R156, R124.reuse, R45, R4 ;  /* 0x0000002d7c9c723e */ /* 0x040fe20004807004 */
[----:B------:R-:W-:Y:S01]  /*4b00*/  FADD.FTZ R37, R45, R120 ;  /* 0x000000782d257221 */ /* 0x000fe20000010000 */
[----:B------:R-:W-:Y:S01]  /*4b10*/  F2FP.SATFINITE.E4M3.F32.PACK_AB_MERGE_C R4, R51, R48, RZ ;  /* 0x000000303304723e */ /* 0x000fe200048070ff */
[C---:B------:R-:W-:Y:S01]  /*4b20*/  FADD.FTZ R15, R61.reuse, R2 ;  /* 0x000000023d0f7221 */ /* 0x040fe20000010000 */
[----:B------:R-:W-:Y:S01]  /*4b30*/  F2FP.SATFINITE.E4M3.F32.PACK_AB_MERGE_C R61, R61, R66, RZ ;  /* 0x000000423d3d723e */ /* 0x000fe200048070ff */
[----:B------:R-:W-:Y:S01]  /*4b40*/  FADD.FTZ R37, R124, R37 ;  /* 0x000000257c257221 */ /* 0x000fe20000010000 */
[----:B------:R-:W1:Y:S01]  /*4b50*/  MUFU.EX2 R72, R72 ;  /* 0x0000004800487308 */ /* 0x000e620000000800 */
[----:B0-----:R-:W-:Y:S01]  /*4b60*/  FADD.FTZ R2, R68, R15 ;  /* 0x0000000f44027221 */ /* 0x001fe20000010000 */
[----:B------:R-:W-:Y:S01]  /*4b70*/  F2FP.SATFINITE.E4M3.F32.PACK_AB_MERGE_C R161, R59, R62, R61 ;  /* 0x0000003e3ba1723e */ /* 0x000fe2000480703d */
[----:B------:R-:W-:-:S04]  /*4b80*/  FADD.FTZ R110, R110, R37 ;  /* 0x000000256e6e7221 */ /* 0x000fc80000010000 */
[----:B------:R-:W-:Y:S01]  /*4b90*/  FADD.FTZ R110, R47, R110 ;  /* 0x0000006e2f6e7221 */ /* 0x000fe20000010000 */
[----:B------:R-:W0:Y:S01]  /*4ba0*/  MUFU.EX2 R65, R74 ;  /* 0x0000004a00417308 */ /* 0x000e220000000800 */
[----:B---3--:R-:W-:-:S07]  /*4bb0*/  FADD.FTZ R21, R63, R2 ;  /* 0x000000023f157221 */ /* 0x008fce0000010000 */
[----:B------:R-:W3:Y:S01]  /*4bc0*/  MUFU.EX2 R76, R76 ;  /* 0x0000004c004c7308 */ /* 0x000ee20000000800 */
[----:B-1----:R-:W-:-:S07]  /*4bd0*/  FADD.FTZ R2, R72, R21 ;  /* 0x0000001548027221 */ /* 0x002fce0000010000 */
[----:B------:R-:W1:Y:S01]  /*4be0*/  MUFU.EX2 R67, R78 ;  /* 0x0000004e00437308 */ /* 0x000e620000000800 */
[C---:B0-----:R-:W-:Y:S01]  /*4bf0*/  FADD.FTZ R21, R65.reuse, R2 ;  /* 0x0000000241157221 */ /* 0x041fe20000010000 */
[----:B------:R-:W-:-:S04]  /*4c00*/  F2FP.SATFINITE.E4M3.F32.PACK_AB_MERGE_C R65, R65, R72, RZ ;  /* 0x000000484141723e */ /* 0x000fc800048070ff */
[----:B------:R-:W-:Y:S02]  /*4c10*/  F2FP.SATFINITE.E4M3.F32.PACK_AB_MERGE_C R163, R63, R68, R65 ;  /* 0x000000443fa3723e */ /* 0x000fe40004807041 */
[----:B------:R-:W0:Y:S01]  /*4c20*/  MUFU.EX2 R80, R80 ;  /* 0x0000005000507308 */ /* 0x000e220000000800 */
[----:B---3--:R-:W-:-:S07]  /*4c30*/  FADD.FTZ R2, R76, R21 ;  /* 0x000000154c027221 */ /* 0x008fce0000010000 */
[----:B------:R-:W3:Y:S01]  /*4c40*/  MUFU.EX2 R69, R82 ;  /* 0x0000005200457308 */ /* 0x000ee20000000800 */
[----:B-1----:R-:W-:-:S07]  /*4c50*/  FADD.FTZ R35, R67, R2 ;  /* 0x0000000243237221 */ /* 0x002fce0000010000 */
[----:B------:R-:W1:Y:S01]  /*4c60*/  MUFU.EX2 R84, R84 ;  /* 0x0000005400547308 */ /* 0x000e620000000800 */
[----:B0-----:R-:W-:-:S07]  /*4c70*/  FADD.FTZ R2, R80, R35 ;  /* 0x0000002350027221 */ /* 0x001fce0000010000 */
[----:B------:R-:W0:Y:S01]  /*4c80*/  MUFU.EX2 R50, R50 ;  /* 0x0000003200327308 */ /* 0x000e220000000800 */
[C---:B---3--:R-:W-:Y:S01]  /*4c90*/  FADD.FTZ R35, R69.reuse, R2 ;  /* 0x0000000245237221 */ /* 0x048fe20000010000 */
[----:B------:R-:W-:-:S04]  /*4ca0*/  F2FP.SATFINITE.E4M3.F32.PACK_AB_MERGE_C R69, R69, R80, RZ ;  /* 0x000000504545723e */ /* 0x000fc800048070ff */
[----:B------:R-:W-:Y:S02]  /*4cb0*/  F2FP.SATFINITE.E4M3.F32.PACK_AB_MERGE_C R157, R67, R76, R69 ;  /* 0x0000004c439d723e */ /* 0x000fe40004807045 */
[----:B------:R-:W3:Y:S01]  /*4cc0*/  MUFU.EX2 R13, R86 ;  /* 0x00000056000d7308 */ /* 0x000ee20000000800 */
[----:B-1----:R-:W-:-:S07]  /*4cd0*/  FADD.FTZ R2, R84, R35 ;  /* 0x0000002354027221 */ /* 0x002fce0000010000 */
[----:B------:R-:W1:Y:S01]  /*4ce0*/  MUFU.EX2 R90, R90 ;  /* 0x0000005a005a7308 */ /* 0x000e620000000800 */
[----:B0-----:R-:W-:Y:S01]  /*4cf0*/  F2FP.SATFINITE.E4M3.F32.PACK_AB_MERGE_C R158, R50, R49, R4 ;  /* 0x00000031329e723e */ /* 0x001fe20004807004 */
[----:B------:R-:W-:-:S04]  /*4d00*/  FADD.FTZ R49, R49, R110 ;  /* 0x0000006e31317221 */ /* 0x000fc80000010000 */
[----:B------:R-:W-:Y:S02]  /*4d10*/  FADD.FTZ R49, R50, R49 ;  /* 0x0000003132317221 */ /* 0x000fe40000010000 */
[----:B------:R-:W-:Y:S01]  /*4d20*/  MUFU.EX2 R30, R30 ;  /* 0x0000001e001e7308 */ /* 0x000fe20000000800 */
[----:B---3--:R-:W-:Y:S01]  /*4d30*/  FADD.FTZ R37, R13, R2 ;  /* 0x000000020d257221 */ /* 0x008fe20000010000 */
[----:B------:R-:W-:-:S04]  /*4d40*/  FADD.FTZ R48, R48, R49 ;  /* 0x0000003130307221 */ /* 0x000fc80000010000 */
[----:B------:R-:W-:Y:S02]  /*4d50*/  FADD.FTZ R51, R51, R48 ;  /* 0x0000003033337221 */ /* 0x000fe40000010000 */
[----:B------:R-:W0:Y:S01]  /*4d60*/  MUFU.EX2 R27, R27 ;  /* 0x0000001b001b7308 */ /* 0x000e220000000800 */
[----:B-1----:R-:W-:Y:S02]  /*4d70*/  FADD.FTZ R2, R90, R37 ;  /* 0x000000255a027221 */ /* 0x002fe40000010000 */
[----:B------:R-:W1:Y:S05]  /*4d80*/  @P5 LDC R37, c[0x0][0x44c] ;  /* 0x00011300ff255b82 */ /* 0x000e6a0000000800 */
[----:B------:R-:W3:Y:S08]  /*4d90*/  MUFU.EX2 R5, R92 ;  /* 0x0000005c00057308 */ /* 0x000ef00000000800 */
[----:B------:R-:W-:Y:S01]  /*4da0*/  MUFU.EX2 R42, R42 ;  /* 0x0000002a002a7308 */ /* 0x000fe20000000800 */
[----:B0-----:R-:W-:-:S07]  /*4db0*/  F2FP.SATFINITE.E4M3.F32.PACK_AB_MERGE_C R4, R27, R30, RZ ;  /* 0x0000001e1b04723e */ /* 0x001fce00048070ff */
[----:B------:R-:W0:Y:S01]  /*4dc0*/  MUFU.EX2 R31, R31 ;  /* 0x0000001f001f7308 */ /* 0x000e220000000800 */
[C---:B---3--:R-:W-:Y:S01]  /*4dd0*/  F2FP.SATFINITE.E4M3.F32.PACK_AB_MERGE_C R90, R5.reuse, R90, RZ ;  /* 0x0000005a055a723e */ /* 0x048fe200048070ff */
[----:B------:R-:W-:Y:S01]  /*4de0*/  FADD.FTZ R5, R5, R2 ;  /* 0x0000000205057221 */ /* 0x000fe20000010000 */
[----:B-1----:R-:W-:Y:S02]  /*4df0*/  @P5 IMAD.HI.U32 R37, R88, R37, RZ ;  /* 0x0000002558255227 */ /* 0x002fe400078e00ff */
[----:B------:R-:W-:-:S03]  /*4e00*/  F2FP.SATFINITE.E4M3.F32.PACK_AB_MERGE_C R159, R13, R84, R90 ;  /* 0x000000540d9f723e */ /* 0x000fc6000480705a */
[----:B------:R-:W1:Y:S01]  /*4e10*/  MUFU.EX2 R94, R94 ;  /* 0x0000005e005e7308 */ /* 0x000e620000000800 */
[----:B--2---:R-:W-:-:S05]  /*4e20*/  @P5 SHF.R.U32.HI R88, RZ, R26, R37 ;  /* 0x0000001aff585219 */ /* 0x004fca0000011625 */
[----:B------:R-:W-:Y:S02]  /*4e30*/  IMAD.IADD R88, R89, 0x1, R88 ;  /* 0x0000000159587824 */ /* 0x000fe400078e0258 */
[----:B------:R-:W2:Y:S01]  /*4e40*/  MUFU.EX2 R15, R96 ;  /* 0x00000060000f7308 */ /* 0x000ea20000000800 */
[----:B0-----:R-:W-:Y:S01]  /*4e50*/  F2FP.SATFINITE.E4M3.F32.PACK_AB_MERGE_C R152, R31, R42, R4 ;  /* 0x0000002a1f98723e */ /* 0x001fe20004807004 */
[----:B------:R-:W-:Y:S01]  /*4e60*/  FADD.FTZ R42, R42, R51 ;  /* 0x000000332a2a7221 */ /* 0x000fe20000010000 */
[----:B------:R-:W-:-:S05]  /*4e70*/  VIADD R12, R88, UR4 ;  /* 0x00000004580c7c36 */ /* 0x000fca0008000000 */
[----:B------:R-:W0:Y:S01]  /*4e80*/  MUFU.EX2 R98, R98 ;  /* 0x0000006200627308 */ /* 0x000e220000000800 */
[----:B-1----:R-:W-:Y:S01]  /*4e90*/  FADD.FTZ R2, R94, R5 ;  /* 0x000000055e027221 */ /* 0x002fe20000010000 */
[----:B------:R-:W-:-:S04]  /*4ea0*/  FADD.FTZ R5, R31, R42 ;  /* 0x0000002a1f057221 */ /* 0x000fc80000010000 */
[----:B------:R-:W-:Y:S02]  /*4eb0*/  FADD.FTZ R30, R30, R5 ;  /* 0x000000051e1e7221 */ /* 0x000fe40000010000 */
[----:B------:R-:W-:Y:S01]  /*4ec0*/  MUFU.EX2 R24, R24 ;  /* 0x0000001800187308 */ /* 0x000fe20000000800 */
[----:B--2---:R-:W-:Y:S01]  /*4ed0*/  FADD.FTZ R33, R15, R2 ;  /* 0x000000020f217221 */ /* 0x004fe20000010000 */
[----:B------:R-:W-:-:S06]  /*4ee0*/  FADD.FTZ R27, R27, R30 ;  /* 0x0000001e1b1b7221 */ /* 0x000fcc0000010000 */
[----:B------:R-:W1:Y:S01]  /*4ef0*/  MUFU.EX2 R29, R29 ;  /* 0x0000001d001d7308 */ /* 0x000e620000000800 */
[----:B0-----:R-:W-:-:S07]  /*4f00*/  FADD.FTZ R2, R98, R33 ;  /* 0x0000002162027221 */ /* 0x001fce0000010000 */
[----:B------:R-:W0:Y:S08]  /*4f10*/  MUFU.EX2 R21, R100 ;  /* 0x0000006400157308 */ /* 0x000e300000000800 */
[----:B------:R-:W-:Y:S01]  /*4f20*/  MUFU.EX2 R28, R28 ;  /* 0x0000001c001c7308 */ /* 0x000fe20000000800 */
[----:B-1----:R-:W-:-:S07]  /*4f30*/  F2FP.SATFINITE.E4M3.F32.PACK_AB_MERGE_C R4, R29, R24, RZ ;  /* 0x000000181d04723e */ /* 0x002fce00048070ff */
[----:B------:R-:W1:Y:S01]  /*4f40*/  MUFU.EX2 R25, R25 ;  /* 0x0000001900197308 */ /* 0x000e620000000800 */
[C---:B0-----:R-:W-:Y:S01]  /*4f50*/  F2FP.SATFINITE.E4M3.F32.PACK_AB_MERGE_C R98, R21.reuse, R98, RZ ;  /* 0x000000621562723e */ /* 0x041fe200048070ff */
[----:B------:R-:W-:-:S03]  /*4f60*/  FADD.FTZ R21, R21, R2 ;  /* 0x0000000215157221 */ /* 0x000fc60000010000 */
[----:B------:R-:W-:Y:S01]  /*4f70*/  F2FP.SATFINITE.E4M3.F32.PACK_AB_MERGE_C R153, R15, R94, R98 ;  /* 0x0000005e0f99723e */ /* 0x000fe20004807062 */
[----:B------:R-:W-:Y:S02]  /*4f80*/  VIADD R15, R23, 0xfffffffe ;  /* 0xfffffffe170f7836 */ /* 0x000fe40000000000 */
[----:B------:R-:W0:Y:S08]  /*4f90*/  MUFU.EX2 R114, R114 ;  /* 0x0000007200727308 */ /* 0x000e300000000800 */
[----:B------:R-:W2:Y:S01]  /*4fa0*/  MUFU.EX2 R35, R116 ;  /* 0x0000007400237308 */ /* 0x000ea20000000800 */
[----:B-1----:R-:W-:Y:S01]  /*4fb0*/  F2FP.SATFINITE.E4M3.F32.PACK_AB_MERGE_C R154, R25, R28, R4 ;  /* 0x0000001c199a723e */ /* 0x002fe20004807004 */
[----:B------:R-:W-:-:S04]  /*4fc0*/  FADD.FTZ R28, R28, R27 ;  /* 0x0000001b1c1c7221 */ /* 0x000fc80000010000 */
[----:B------:R-:W-:Y:S02]  /*4fd0*/  FADD.FTZ R25, R25, R28 ;  /* 0x0000001c19197221 */ /* 0x000fe40000010000 */
[----:B------:R-:W1:Y:S01]  /*4fe0*/  MUFU.EX2 R112, R112 ;  /* 0x0000007000707308 */ /* 0x000e620000000800 */
[----:B0-----:R-:W-:Y:S01]  /*4ff0*/  FADD.FTZ R2, R114, R21 ;  /* 0x0000001572027221 */ /* 0x001fe20000010000 */
[----:B------:R-:W-:-:S06]  /*5000*/  FADD.FTZ R24, R24, R25 ;  /* 0x0000001918187221 */ /* 0x000fcc0000010000 */
[----:B------:R-:W0:Y:S01]  /*5010*/  MUFU.EX2 R31, R118 ;  /* 0x00000076001f7308 */ /* 0x000e220000000800 */
[----:B--2---:R-:W-:-:S04]  /*5020*/  FADD.FTZ R5, R35, R2 ;  /* 0x0000000223057221 */ /* 0x004fc80000010000 */
[----:B-1----:R-:W-:Y:S01]  /*5030*/  FADD.FTZ R4, R112, R5 ;  /* 0x0000000570047221 */ /* 0x002fe20000010000 */
[----:B------:R-:W-:Y:S01]  /*5040*/  FADD.FTZ R5, R29, R24 ;  /* 0x000000181d057221 */ /* 0x000fe20000010000 */
[C---:B0-----:R-:W-:Y:S02]  /*5050*/  F2FP.SATFINITE.E4M3.F32.PACK_AB_MERGE_C R2, R31.reuse, R112, RZ ;  /* 0x000000701f02723e */ /* 0x041fe400048070ff */
[----:B------:R-:W-:Y:S02]  /*5060*/  FADD.FTZ R4, R31, R4 ;  /* 0x000000041f047221 */ /* 0x000fe40000010000 */
[----:B------:R-:W-:Y:S01]  /*5070*/  F2FP.SATFINITE.E4M3.F32.PACK_AB_MERGE_C R155, R35, R114, R2 ;  /* 0x00000072239b723e */ /* 0x000fe20004807002 */
[----:B------:R-:W-:Y:S06]  /*5080*/  @!P6 BRA `(.L_x_1072) ;  /* 0x000000000048e947 */ /* 0x000fec0003800000 */
[C---:B------:R-:W-:Y:S01]  /*5090*/  ISETP.GT.AND P1, PT, R88.reuse, RZ, PT ;  /* 0x000000ff5800720c */ /* 0x040fe20003f24270 */
[----:B------:R-:W-:-:S12]  /*50a0*/  VIADD R13, R88, 0xffffffff ;  /* 0xffffffff580d7836 */ /* 0x000fd80000000000 */
[----:B------:R-:W-:Y:S05]  /*50b0*/  @P1 BRA `(.L_x_1073) ;  /* 0x0000000000201947 */ /* 0x000fea0003800000 */
[----:B------:R-:W0:Y:S01]  /*50c0*/  LDC R14, c[0x0][0x9e4] ;  /* 0x00027900ff0e7b82 */ /* 0x000e220000000800 */
[----:B------:R-:W-:Y:S01]  /*50d0*/  IMAD.MOV R13, RZ, RZ, -R88 ;  /* 0x000000ffff0d7224 */ /* 0x000fe200078e0a58 */
[----:B0-----:R-:W-:-:S13]  /*50e0*/  ISETP.NE.AND P1, PT, R14, 0x1, PT ;  /* 0x000000010e00780c */ /* 0x001fda0003f25270 */
[----:B------:R-:W0:Y:S02]  /*50f0*/  @P1 LDC.64 R24, c[0x0][0x9e8] ;  /* 0x00027a00ff181b82 */ /* 0x000e240000000a00 */
[----:B0-----:R-:W-:-:S05]  /*5100*/  @P1 IMAD.HI.U32 R2, R13, R24, RZ ;  /* 0x000000180d021227 */ /* 0x001fca00078e00ff */
[----:B------:R-:W-:-:S04]  /*5110*/  @P1 SHF.R.U32.HI R13, RZ, R25, R2 ;  /* 0x00000019ff0d1219 */ /* 0x000fc80000011602 */
[----:B------:R-:W-:Y:S01]  /*5120*/  LOP3.LUT R13, RZ, R13, RZ, 0x33, !PT ;  /* 0x0000000dff0d7212 */ /* 0x000fe200078e33ff */
[----:B------:R-:W-:Y:S06]  /*5130*/  BRA `(.L_x_1074) ;  /* 0x0000000000147947 */ /* 0x000fec0003800000 */
.L_x_1073:
[----:B------:R-:W0:Y:S02]  /*5140*/  LDC R14, c[0x0][0x9e4] ;  /* 0x00027900ff0e7b82 */ /* 0x000e240000000800 */
[----:B0-----:R-:W-:-:S13]  /*5150*/  ISETP.NE.AND P1, PT, R14, 0x1, PT ;  /* 0x000000010e00780c */ /* 0x001fda0003f25270 */
[----:B------:R-:W0:Y:S02]  /*5160*/  @P1 LDC.64 R24, c[0x0][0x9e8] ;  /* 0x00027a00ff181b82 */ /* 0x000e240000000a00 */
[----:B0-----:R-:W-:-:S05]  /*5170*/  @P1 IMAD.HI.U32 R2, R13, R24, RZ ;  /* 0x000000180d021227 */ /* 0x001fca00078e00ff */
[----:B------:R-:W-:-:S07]  /*5180*/  @P1 SHF.R.U32.HI R13, RZ, R25, R2 ;  /* 0x00000019ff0d1219 */ /* 0x000fce0000011602 */
.L_x_1074:
[----:B------:R-:W-:-:S05]  /*5190*/  IMAD R13, R13, R14, R14 ;  /* 0x0000000e0d0d7224 */ /* 0x000fca00078e020e */
[----:B------:R-:W-:-:S07]  /*51a0*/  VIMNMX R12, R12, R13, PT ;  /* 0x0000000d0c0c7248 */ /* 0x000fce0003fe0100 */
.L_x_1072:
[----:B------:R-:W-:Y:S01]  /*51b0*/  SHF.R.S32.HI R13, RZ, 0x1f, R12 ;  /* 0x0000001fff0d7819 */ /* 0x000fe2000001140c */
[----:B------:R-:W0:Y:S01]  /*51c0*/  S2UR UR7, SR_CgaCtaId ;  /* 0x00000000000779c3 */ /* 0x000e220000008800 */
[----:B------:R-:W-:Y:S01]  /*51d0*/  UMOV UR4, URZ ;  /* 0x0000003f00047c82 */ /* 0x000fe20008000000 */
[----:B------:R-:W-:Y:S01]  /*51e0*/  IMAD.MOV.U32 R2, RZ, RZ, RZ ;  /* 0x000000ffff027224 */ /* 0x000fe200078e00ff */
[----:B------:R-:W-:Y:S02]  /*51f0*/  LEA.HI R13, R13, R12, RZ, 0x7 ;  /* 0x0000000c0d0d7211 */ /* 0x000fe400078f38ff */
[----:B------:R-:W-:Y:S02]  /*5200*/  CS2R R88, SRZ ;  /* 0x0000000000587805 */ /* 0x000fe4000001ff00 */
[----:B------:R-:W-:Y:S02]  /*5210*/  CS2R R90, SRZ ;  /* 0x00000000005a7805 */ /* 0x000fe4000001ff00 */
[----:B------:R-:W-:-:S02]  /*5220*/  CS2R R92, SRZ ;  /* 0x00000000005c7805 */ /* 0x000fc4000001ff00 */
[----:B------:R-:W-:Y:S02]  /*5230*/  SHF.R.S32.HI R13, RZ, 0x7, R13 ;  /* 0x00000007ff0d7819 */ /* 0x000fe4000001140d */
[----:B------:R-:W-:Y:S02]  /*5240*/  CS2R R94, SRZ ;  /* 0x00000000005e7805 */ /* 0x000fe4000001ff00 */
[----:B------:R-:W-:Y:S02]  /*5250*/  CS2R R96, SRZ ;  /* 0x0000000000607805 */ /* 0x000fe4000001ff00 */
[----:B------:R-:W-:Y:S02]  /*5260*/  CS2R R98, SRZ ;  /* 0x0000000000627805 */ /* 0x000fe4000001ff00 */
[----:B------:R-:W-:Y:S02]  /*5270*/  VIMNMX R14, R18, R13, !PT ;  /* 0x0000000d120e7248 */ /* 0x000fe40007fe0100 */
[----:B------:R-:W-:-:S02]  /*5280*/  CS2R R100, SRZ ;  /* 0x0000000000647805 */ /* 0x000fc4000001ff00 */
[----:B------:R-:W-:Y:S02]  /*5290*/  CS2R R102, SRZ ;  /* 0x0000000000667805 */ /* 0x000fe4000001ff00 */
[----:B------:R-:W-:Y:S02]  /*52a0*/  CS2R R104, SRZ ;  /* 0x0000000000687805 */ /* 0x000fe4000001ff00 */
[----:B------:R-:W-:Y:S02]  /*52b0*/  ISETP.GE.AND P1, PT, R15, R14, PT ;  /* 0x0000000e0f00720c */ /* 0x000fe40003f26270 */
        /* <DEDUP_REMOVED lines=23> */
[----:B0-----:R-:W-:Y:S06]  /*5430*/  @!P1 BRA `(.L_x_1075) ;  /* 0x0000003800549947 */ /* 0x001fec0003800000 */
[----:B------:R-:W-:Y:S01]  /*5440*/  IMAD.MOV.U32 R13, RZ, RZ, R20 ;  /* 0x000000ffff0d7224 */ /* 0x000fe200078e0014 */
[----:B------:R-:W-:Y:S01]  /*5450*/  CS2R R150, SRZ ;  /* 0x0000000000967805 */ /* 0x000fe2000001ff00 */
[----:B------:R-:W-:Y:S01]  /*5460*/  IMAD.MOV.U32 R12, RZ, RZ, R10 ;  /* 0x000000ffff0c7224 */ /* 0x000fe200078e000a */
        /* <DEDUP_REMOVED lines=33> */
[----:B------:R-:W-:Y:S01]  /*5680*/  ULDC UR34, c[0x0][0x9e4] ;  /* 0x0002790000227ab9 */ /* 0x000fe20000000800 */
[----:B------:R-:W-:Y:S01]  /*5690*/  ULDC UR33, c[0x0][0x2f0] ;  /* 0x0000bc0000217ab9 */ /* 0x000fe20000000800 */
[----:B------:R-:W-:-:S05]  /*56a0*/  ULDC UR35, c[0x0][0x9e0] ;  /* 0x0002780000237ab9 */ /* 0x000fca0000000800 */
.L_x_1094:
[----:B------:R-:W-:Y:S01]  /*56b0*/  ISETP.NE.AND P2, PT, RZ, UR37, PT ;  /* 0x00000025ff007c0c */ /* 0x000fe2000bf45270 */
[----:B------:R-:W-:-:S04]  /*56c0*/  UISETP.NE.AND UP0, UPT, UR32, 0x1, UPT ;  /* 0x000000012000788c */ /* 0x000fc8000bf05270 */
[----:B------:R-:W-:-:S06]  /*56d0*/  USEL UR4, URZ, 0x1, UP0 ;  /* 0x000000013f047887 */ /* 0x000fcc0008000000 */
[----:B------:R-:W-:Y:S02]  /*56e0*/  LOP3.LUT R2, R21, UR4, RZ, 0x3c, !PT ;  /* 0x0000000415027c12 */ /* 0x000fe4000f8e3cff */
[----:B------:R-:W-:Y:S05]  /*56f0*/  @P2 BRA `(.L_x_1076) ;  /* 0x0000000000342947 */ /* 0x000fea0003800000 */
[----:B------:R-:W-:Y:S05]  /*5700*/  @!P0 BRA `(.L_x_1077) ;  /* 0x0000000000048947 */ /* 0x000fea0003800000 */
[----:B------:R-:W-:Y:S01]  /*5710*/  BPT.TRAP 0x1 ;  /* 0x000000040000795c */ /* 0x000fe20000300000 */
.L_x_1077:
[----:B------:R-:W-:Y:S01]  /*5720*/  UIADD3 UR4, UR32, 0x1, URZ ;  /* 0x0000000120047890 */ /* 0x000fe2000fffe03f */
[----:B------:R-:W-:-:S03]  /*5730*/  SHF.L.U32 R9, R2, 0x1f, RZ ;  /* 0x0000001f02097819 */ /* 0x000fc600000006ff */
[----:B------:R-:W-:-:S04]  /*5740*/  UISETP.NE.AND UP0, UPT, UR4, 0x2, UPT ;  /* 0x000000020400788c */ /* 0x000fc8000bf05270 */
[----:B------:R-:W-:-:S04]  /*5750*/  USEL UR4, UR4, URZ, UP0 ;  /* 0x0000003f04047287 */ /* 0x000fc80008000000 */
[----:B------:R-:W-:-:S09]  /*5760*/  ULEA UR4, UR4, UR36, 0x3 ;  /* 0x0000002404047291 */ /* 0x000fd2000f8e183f */
[----:B------:R0:W1:Y:S01]  /*5770*/  SYNCS.PHASECHK.TRANS64.TRYWAIT P1, [UR4+0x22830], R9 ;  /* 0x02283009ff0075a7 */ /* 0x0000620008020144 */
[----:B------:R-:W-:Y:S05]  /*5780*/  @!P0 BRA `(.L_x_1078) ;  /* 0x0000000000048947 */ /* 0x000fea0003800000 */
[----:B------:R-:W-:Y:S01]  /*5790*/  BPT.TRAP 0x1 ;  /* 0x000000040000795c */ /* 0x000fe20000300000 */
.L_x_1078:
[----:B-1----:R-:W-:Y:S05]  /*57a0*/  @P1 BRA `(.L_x_1076) ;  /* 0x0000000000081947 */ /* 0x002fea0003800000 */
[----:B------:R-:W1:Y:S02]  /*57b0*/  SYNCS.PHASECHK.TRANS64.TRYWAIT P1, [UR4+0x22830], R9 ;  /* 0x02283009ff0075a7 */ /* 0x000e640008020144 */
[----:B-1----:R-:W-:Y:S05]  /*57c0*/  @!P1 BRA `(.L_x_1079) ;  /* 0x0000010800f89947 */ /* 0x002fea0003800000 */
.L_x_1076:
[----:B01----:R-:W-:Y:S01]  /*57d0*/  VIADD R9, R19, 0x8 ;  /* 0x0000000813097836 */ /* 0x003fe20000000000 */
[----:B------:R-:W-:Y:S01]  /*57e0*/  UIADD3 UR4, UR32, 0x1, URZ ;  /* 0x0000000120047890 */ /* 0x000fe2000fffe03f */
[----:B------:R-:W-:Y:S01]  /*57f0*/  R2UR UR28, R6 ;  /* 0x00000000061c72ca */ /* 0x000fe200000e0000 */
[----:B------:R-:W-:Y:S01]  /*5800*/  UMOV UR31, 0x80000020 ;  /* 0x80000020001f7882 */ /* 0x000fe20000000000 */
[----:B------:R-:W-:Y:S01]  /*5810*/  R2UR UR29, R7 ;  /* 0x00000000071d72ca */ /* 0x000fe200000e0000 */
[----:B------:R0:W-:Y:S01]  /*5820*/  BAR.SYNC.DEFER_BLOCKING R9, 0x100 ;  /* 0x000400090000751d */ /* 0x0001e20000010000 */
[----:B------:R-:W-:-:S04]  /*5830*/  UISETP.NE.AND UP0, UPT, UR4, 0x2, UPT ;  /* 0x000000020400788c */ /* 0x000fc8000bf05270 */
[----:B------:R-:W-:Y:S01]  /*5840*/  USEL UR4, UR4, URZ, UP0 ;  /* 0x0000003f04047287 */ /* 0x000fe20008000000 */
[----:B------:R-:W-:Y:S01]  /*5850*/  UMOV UR11, 0x80000020 ;  /* 0x80000020000b7882 */ /* 0x000fe20000000000 */
[----:B------:R-:W-:Y:S02]  /*5860*/  UMOV UR15, 0x80000020 ;  /* 0x80000020000f7882 */ /* 0x000fe40000000000 */
[----:B------:R-:W-:Y:S01]  /*5870*/  UIMAD UR30, UR4, 0x600, UR6 ;  /* 0x00000600041e78a4 */ /* 0x000fe2000f8e0206 */
[----:B------:R-:W-:Y:S01]  /*5880*/  UMOV UR19, 0x80000020 ;  /* 0x8000002000137882 */ /* 0x000fe20000000000 */
[----:B------:R-:W-:Y:S02]  /*5890*/  UMOV UR23, 0x80000020 ;  /* 0x8000002000177882 */ /* 0x000fe40000000000 */
[----:B------:R-:W-:Y:S02]  /*58a0*/  UIADD3 UR10, UR30, 0x2, URZ ;  /* 0x000000021e0a7890 */ /* 0x000fe4000fffe03f */
[----:B------:R-:W-:-:S02]  /*58b0*/  UIADD3 UR14, UR30, 0x200, URZ ;  /* 0x000002001e0e7890 */ /* 0x000fc4000fffe03f */
[----:B------:R-:W-:Y:S02]  /*58c0*/  UIADD3 UR18, UR30, 0x202, URZ ;  /* 0x000002021e127890 */ /* 0x000fe4000fffe03f */
[----:B------:R-:W-:Y:S02]  /*58d0*/  UIADD3 UR22, UR30, 0x400, URZ ;  /* 0x000004001e167890 */ /* 0x000fe4000fffe03f */
[----:B------:R-:W-:Y:S01]  /*58e0*/  UIADD3 UR26, UR30, 0x402, URZ ;  /* 0x000004021e1a7890 */ /* 0x000fe2000fffe03f */
[----:B------:R-:W-:Y:S01]  /*58f0*/  UMOV UR27, 0x80000020 ;  /* 0x80000020001b7882 */ /* 0x000fe20000000000 */
[----:B------:R-:W-:-:S06]  /*5900*/  WARPGROUP.ARRIVE ;  /* 0x00000000000079c5 */ /* 0x000fcc0000000000 */
[----:B------:R-:W-:Y:S03]  /*5910*/  QGMMA.64x128x32.F32.E4M3.E4M3 R24, gdesc[UR28], RZ, !UPT, gsb0 ;  /* 0x01e000001c1879f3 */ /* 0x000fe6000c0008ff */
        /* <DEDUP_REMOVED lines=16> */
[----:B0-----:R-:W-:Y:S05]  /*5a20*/  @P2 BRA `(.L_x_1080) ;  /* 0x0000000000282947 */ /* 0x001fea0003800000 */
[----:B------:R-:W-:Y:S05]  /*5a30*/  @!P0 BRA `(.L_x_1081) ;  /* 0x0000000000048947 */ /* 0x000fea0003800000 */
[----:B------:R-:W-:Y:S01]  /*5a40*/  BPT.TRAP 0x1 ;  /* 0x000000040000795c */ /* 0x000fe20000300000 */
.L_x_1081:
[----:B------:R-:W-:Y:S01]  /*5a50*/  ULEA UR10, UR32, UR36, 0x3 ;  /* 0x00000024200a7291 */ /* 0x000fe2000f8e183f */
[----:B------:R-:W-:-:S08]  /*5a60*/  SHF.L.U32 R9, R21, 0x1f, RZ ;  /* 0x0000001f15097819 */ /* 0x000fd000000006ff */
[----:B------:R0:W1:Y:S01]  /*5a70*/  SYNCS.PHASECHK.TRANS64.TRYWAIT P1, [UR10+0x22850], R9 ;  /* 0x02285009ff0075a7 */ /* 0x000062000802014a */
[----:B------:R-:W-:Y:S05]  /*5a80*/  @!P0 BRA `(.L_x_1082) ;  /* 0x0000000000048947 */ /* 0x000fea0003800000 */
[----:B------:R-:W-:Y:S01]  /*5a90*/  BPT.TRAP 0x1 ;  /* 0x000000040000795c */ /* 0x000fe20000300000 */
.L_x_1082:
[----:B-1----:R-:W-:Y:S05]  /*5aa0*/  @P1 BRA `(.L_x_1080) ;  /* 0x0000000000081947 */ /* 0x002fea0003800000 */
[----:B------:R-:W1:Y:S02]  /*5ab0*/  SYNCS.PHASECHK.TRANS64.TRYWAIT P1, [UR10+0x22850], R9 ;  /* 0x02285009ff0075a7 */ /* 0x000e64000802014a */
[----:B-1----:R-:W-:Y:S05]  /*5ac0*/  @!P1 BRA `(.L_x_1083) ;  /* 0x0000010800509947 */ /* 0x002fea0003800000 */
.L_x_1080:
[----:B------:R-:W-:Y:S01]  /*5ad0*/  UIADD3 UR10, UR36, 0x400, URZ ;  /* 0x00000400240a7890 */ /* 0x000fe2000fffe03f */
[----:B------:R-:W-:Y:S01]  /*5ae0*/  WARPGROUP.ARRIVE ;  /* 0x00000000000079c5 */ /* 0x000fe20000000000 */
[----:B------:R-:W-:Y:S01]  /*5af0*/  UMOV UR11, 0x40000040 ;  /* 0x40000040000b7882 */ /* 0x000fe20000000000 */
[----:B01----:R-:W-:Y:S01]  /*5b00*/  IADD3 R9, -R19, 0xb, RZ ;  /* 0x0000000b13097810 */ /* 0x003fe20007ffe1ff */
[----:B------:R-:W-:-:S04]  /*5b10*/  USHF.R.U32.HI UR10, URZ, 0x4, UR10 ;  /* 0x000000043f0a7899 */ /* 0x000fc8000801160a */
[----:B------:R-:W-:-:S04]  /*5b20*/  ULOP3.LUT UR10, UR10, 0x3fff, URZ, 0xc0, !UPT ;  /* 0x00003fff0a0a7892 */ /* 0x000fc8000f8ec03f */
[----:B------:R-:W-:-:S04]  /*5b30*/  ULOP3.LUT UR10, UR10, 0x10000, URZ, 0xfc, !UPT ;  /* 0x000100000a0a7892 */ /* 0x000fc8000f8efc3f */
[----:B------:R-:W-:-:S07]  /*5b40*/  ULEA UR14, UR32, UR10, 0xa ;  /* 0x0000000a200e7291 */ /* 0x000fce000f8e503f */
        /* <DEDUP_REMOVED lines=21> */
.L_x_1084:
[----:B0-----:R-:W2:Y:S01]  /*5ca0*/  LDL R9, [R1] ;  /* 0x0000000001097983 */ /* 0x001ea20000100800 */
[----:B------:R-:W-:Y:S01]  /*5cb0*/  ISETP.NE.AND P1, PT, R22, 0x1, PT ;  /* 0x000000011600780c */ /* 0x000fe20003f25270 */
[C---:B------:R-:W-:Y:S01]  /*5cc0*/  FMUL.FTZ R155, R0.reuse, R37 ;  /* 0x00000025009b7220 */ /* 0x040fe20000410000 */
[C---:B------:R-:W-:Y:S01]  /*5cd0*/  FMUL.FTZ R37, R0.reuse, R54 ;  /* 0x0000003600257220 */ /* 0x040fe20000410000 */
[C---:B------:R-:W-:Y:S01]  /*5ce0*/  FMUL.FTZ R163, R0.reuse, R53 ;  /* 0x0000003500a37220 */ /* 0x040fe20000410000 */
[----:B------:R-:W-:Y:S02]  /*5cf0*/  IMAD.SHL.U32 R164, R15, 0x80, RZ ;  /* 0x000000800fa47824 */ /* 0x000fe400078e00ff */
        /* <DEDUP_REMOVED lines=8> */
[----:B------:R-:W0:Y:S01]  /*5d80*/  @P1 LDC R11, c[0x0][0x44c] ;  /* 0x00011300ff0b1b82 */ /* 0x000e220000000800 */
[C---:B------:R-:W-:Y:S01]  /*5d90*/  FMUL.FTZ R157, R0.reuse, R41 ;  /* 0x00000029009d7220 */ /* 0x040fe20000410000 */
[C---:B------:R-:W-:Y:S01]  /*5da0*/  FMUL.FTZ R153, R0.reuse, R33 ;  /* 0x0000002100997220 */ /* 0x040fe20000410000 */
[C---:B------:R-:W-:Y:S01]  /*5db0*/  FMUL.FTZ R34, R0.reuse, R38 ;  /* 0x0000002600227220 */ /* 0x040fe20000410000 */
[C---:B------:R-:W-:Y:S01]  /*5dc0*/  FMUL.FTZ R30, R0.reuse, R55 ;  /* 0x00000037001e7220 */ /* 0x040fe20000410000 */
[C---:B------:R-:W-:Y:S01]  /*5dd0*/  FMUL.FTZ R41, R0.reuse, R58 ;  /* 0x0000003a00297220 */ /* 0x040fe20000410000 */
[C---:B------:R-:W-:Y:S01]  /*5de0*/  FMUL.FTZ R21, R0.reuse, R27 ;  /* 0x0000001b00157220 */ /* 0x040fe20000410000 */
[C---:B------:R-:W-:Y:S01]  /*5df0*/  FMUL.FTZ R23, R0.reuse, R31 ;  /* 0x0000001f00177220 */ /* 0x040fe20000410000 */
[----:B------:R-:W1:Y:S01]  /*5e00*/  @P1 LDC R54, c[0x0][0x450] ;  /* 0x00011400ff361b82 */ /* 0x000e620000000800 */
[C---:B------:R-:W-:Y:S01]  /*5e10*/  FMUL.FTZ R152, R0.reuse, R32 ;  /* 0x0000002000987220 */ /* 0x040fe20000410000 */
[C---:B------:R-:W-:Y:S01]  /*5e20*/  FMUL.FTZ R154, R0.reuse, R36 ;  /* 0x00000024009a7220 */ /* 0x040fe20000410000 */
[C---:B------:R-:W-:Y:S01]  /*5e30*/  FMUL.FTZ R33, R0.reuse, R39 ;  /* 0x0000002700217220 */ /* 0x040fe20000410000 */
[C---:B------:R-:W-:Y:S01]  /*5e40*/  FMUL.FTZ R55, R0.reuse, R56 ;  /* 0x0000003800377220 */ /* 0x040fe20000410000 */
[C---:B------:R-:W-:Y:S01]  /*5e50*/  FMUL.FTZ R38, R0.reuse, R59 ;  /* 0x0000003b00267220 */ /* 0x040fe20000410000 */
[C---:B------:R-:W-:Y:S01]  /*5e60*/  FMUL.FTZ R58, R0.reuse, R61 ;  /* 0x0000003d003a7220 */ /* 0x040fe20000410000 */
[----:B------:R-:W-:Y:S01]  /*5e70*/  ULEA UR10, UR4, UR36, 0x3 ;  /* 0x00000024040a7291 */ /* 0x000fe2000f8e183f */
        /* <DEDUP_REMOVED lines=8> */
[----:B0-----:R-:W-:-:S04]  /*5f00*/  @P1 IMAD.HI.U32 R53, R8, R11, RZ ;  /* 0x0000000b08351227 */ /* 0x001fc800078e00ff */
[C---:B------:R-:W-:Y:S01]  /*5f10*/  FMUL.FTZ R162, R0.reuse, R52 ;  /* 0x0000003400a27220 */ /* 0x040fe20000410000 */
[----:B------:R-:W0:Y:S01]  /*5f20*/  LDC R11, c[0x0][0x288] ;  /* 0x0000a200ff0b7b82 */ /* 0x000e220000000800 */
        /* <DEDUP_REMOVED lines=23> */
[----:B------:R-:W-:Y:S01]  /*60a0*/  UIADD3 UR10, UR10, 0x22840, URZ ;  /* 0x000228400a0a7890 */ /* 0x000fe2000fffe03f */
[----:B------:R3:W4:Y:S03]  /*60b0*/  MUFU.TANH R68, R73 ;  /* 0x0000004900447308 */ /* 0x0007260000002400 */
[----:B------:R-:W-:-:S05]  /*60c0*/  UPRMT UR10, UR7, 0x654, UR10 ;  /* 0x00000654070a7896 */ /* 0x000fca000800000a */
[----:B------:R-:W0:Y:S04]  /*60d0*/  MUFU.TANH R10, R10 ;  /* 0x0000000a000a7308 */ /* 0x000e280000002400 */
[----:B------:R-:W-:Y:S04]  /*60e0*/  SYNCS.ARRIVE.TRANS64.RED.A1T0 RZ, [UR10], RZ ;  /* 0x000000ffffff79a7 */ /* 0x000fe8000810040a */
        /* <DEDUP_REMOVED lines=28> */
[----:B--2---:R-:W-:Y:S01]  /*62b0*/  LOP3.LUT P5, RZ, R9, 0x1, RZ, 0xc0, !PT ;  /* 0x0000000109ff7812 */ /* 0x004fe200078ac0ff */
[C---:B------:R-:W-:Y:S01]  /*62c0*/  FMUL.FTZ R9, R0.reuse, R24 ;  /* 0x0000001800097220 */ /* 0x040fe20000410000 */
[C---:B------:R-:W-:Y:S01]  /*62d0*/  FMUL.FTZ R24, R0.reuse, R28 ;  /* 0x0000001c00187220 */ /* 0x040fe20000410000 */
[C---:B------:R-:W-:Y:S01]  /*62e0*/  FMUL.FTZ R28, R0.reuse, R35 ;  /* 0x00000023001c7220 */ /* 0x040fe20000410000 */
[C---:B------:R-:W-:Y:S01]  /*62f0*/  FMUL.FTZ R35, R0.reuse, R42 ;  /* 0x0000002a00237220 */ /* 0x040fe20000410000 */
[C---:B------:R-:W-:Y:S01]  /*6300*/  FMUL.FTZ R42, R0.reuse, R62 ;  /* 0x0000003e002a7220 */ /* 0x040fe20000410000 */
[C---:B------:R-:W-:Y:S01]  /*6310*/  FMUL.FTZ R62, R0.reuse, R65 ;  /* 0x00000041003e7220 */ /* 0x040fe20000410000 */
[----:B------:R-:W-:Y:S01]  /*6320*/  IMAD.MOV.U32 R65, RZ, RZ, R8 ;  /* 0x000000ffff417224 */ /* 0x000fe200078e0008 */
[----:B-1----:R-:W-:Y:S01]  /*6330*/  @P1 SHF.R.U32.HI R65, RZ, R54, R53 ;  /* 0x00000036ff411219 */ /* 0x002fe20000011635 */
[----:B------:R-:W-:Y:S01]  /*6340*/  FMUL.FTZ R53, R0, R86 ;  /* 0x0000005600357220 */ /* 0x000fe20000410000 */
[----:B------:R-:W-:Y:S01]  /*6350*/  IADD3 R54, -R164, 0x1, RZ ;  /* 0x00000001a4367810 */ /* 0x000fe20007ffe1ff */
[----:B------:R-:W1:Y:S02]  /*6360*/  MUFU.TANH R9, R9 ;  /* 0x0000000900097308 */ /* 0x000e640000002400 */
[----:B------:R-:W2:Y:S02]  /*6370*/  SHFL.IDX PT, R70, R65, RZ, 0x1c1f ;  /* 0x001c1fff41467589 */ /* 0x000ea400000e0000 */
[----:B------:R-:W-:-:S02]  /*6380*/  IMAD R61, R3, -0x2, R54 ;  /* 0xfffffffe033d7824 */ /* 0x000fc400078e0236 */
[----:B------:R-:W-:Y:S02]  /*6390*/  FMUL.FTZ R54, R0, R87 ;  /* 0x0000005700367220 */ /* 0x000fe40000410000 */
[----:B------:R-:W1:Y:S01]  /*63a0*/  MUFU.TANH R24, R24 ;  /* 0x0000001800187308 */ /* 0x000e620000002400 */
[----:B------:R-:W-:-:S04]  /*63b0*/  IMAD R60, R16, UR33, R61 ;  /* 0x00000021103c7c24 */ /* 0x000fc8000f8e023d */
[----:B0-----:R-:W-:-:S03]  /*63c0*/  IMAD.IADD R60, R60, 0x1, -R11 ;  /* 0x000000013c3c7824 */ /* 0x001fc600078e0a0b */
[----:B------:R-:W0:Y:S01]  /*63d0*/  MUFU.TANH R28, R28 ;  /* 0x0000001c001c7308 */ /* 0x000e220000002400 */
[C---:B------:R-:W-:Y:S02]  /*63e0*/  VIADD R83, R60.reuse, UR35 ;  /* 0x000000233c537c36 */ /* 0x040fe40008000000 */
[----:B------:R-:W-:-:S05]  /*63f0*/  VIADD R87, R60, UR5 ;  /* 0x000000053c577c36 */ /* 0x000fca0008000000 */
[----:B------:R-:W0:Y:S01]  /*6400*/  MUFU.TANH R35, R35 ;  /* 0x0000002300237308 */ /* 0x000e220000002400 */
[--C-:B--2---:R-:W-:Y:S02]  /*6410*/  IMAD.IADD R67, R83, 0x1, R70.reuse ;  /* 0x0000000153437824 */ /* 0x104fe400078e0246 */
[----:B------:R-:W-:-:S05]  /*6420*/  IMAD.IADD R69, R87, 0x1, R70 ;  /* 0x0000000157457824 */ /* 0x000fca00078e0246 */
        /* <DEDUP_REMOVED lines=15> */
[----:B------:R3:W0:Y:S08]  /*6520*/  MUFU.TANH R66, R72 ;  /* 0x0000004800427308 */ /* 0x0006300000002400 */
[----:B------:R-:W0:Y:S08]  /*6530*/  MUFU.TANH R49, R49 ;  /* 0x0000003100317308 */ /* 0x000e300000002400 */
[----:B------:R-:W0:Y:S08]  /*6540*/  MUFU.TANH R47, R47 ;  /* 0x0000002f002f7308 */ /* 0x000e300000002400 */
[----:B------:R3:W0:Y:S08]  /*6550*/  MUFU.TANH R75, R76 ;  /* 0x0000004c004b7308 */ /* 0x0006300000002400 */
[----:B------:R-:W0:Y:S08]  /*6560*/  MUFU.TANH R77, R77 ;  /* 0x0000004d004d7308 */ /* 0x000e300000002400 */
        /* <DEDUP_REMOVED lines=9> */
[----:B------:R-:W0:Y:S01]  /*6600*/  MUFU.TANH R54, R54 ;  /* 0x0000003600367308 */ /* 0x000e220000002400 */
[----:B-1234-:R-:W-:Y:S05]  /*6610*/  @!P5 BRA `(.L_x_1085) ;  /* 0x00000000005cd947 */ /* 0x01efea0003800000 */
[----:B------:R-:W-:Y:S01]  /*6620*/  IMAD R60, R16, UR33, R70 ;  /* 0x00000021103c7c24 */ /* 0x000fe2000f8e0246 */
[----:B------:R-:W-:Y:S03]  /*6630*/  BSSY B0, `(.L_x_1086) ;  /* 0x0000011000007945 */ /* 0x000fe60003800000 */
[----:B------:R-:W-:-:S05]  /*6640*/  IMAD.IADD R71, R60, 0x1, -R11 ;  /* 0x000000013c477824 */ /* 0x000fca00078e0a0b */
[----:B------:R-:W-:-:S13]  /*6650*/  ISETP.GT.AND P1, PT, R71, -0x1, PT ;  /* 0xffffffff4700780c */ /* 0x000fda0003f24270 */
[----:B------:R-:W-:Y:S05]  /*6660*/  @P1 BRA `(.L_x_1087) ;  /* 0x0000000000201947 */ /* 0x000fea0003800000 */
[----:B------:R-:W-:Y:S01]  /*6670*/  IMAD.U32 R70, RZ, RZ, UR34 ;  /* 0x00000022ff467e24 */ /* 0x000fe2000f8e00ff */
[----:B------:R-:W-:-:S04]  /*6680*/  LOP3.LUT R71, RZ, R71, RZ, 0x33, !PT ;  /* 0x00000047ff477212 */ /* 0x000fc800078e33ff */
[----:B------:R-:W-:-:S13]  /*6690*/  ISETP.NE.AND P1, PT, R70, 0x1, PT ;  /* 0x000000014600780c */ /* 0x000fda0003f25270 */
[----:B------:R-:W1:Y:S02]  /*66a0*/  @P1 LDC.64 R60, c[0x0][0x9e8] ;  /* 0x00027a00ff3c1b82 */ /* 0x000e640000000a00 */
[----:B-1----:R-:W-:-:S05]  /*66b0*/  @P1 IMAD.HI.U32 R60, R71, R60, RZ ;  /* 0x0000003c473c1227 */ /* 0x002fca00078e00ff */
[----:B------:R-:W-:-:S04]  /*66c0*/  @P1 SHF.R.U32.HI R71, RZ, R61, R60 ;  /* 0x0000003dff471219 */ /* 0x000fc8000001163c */
[----:B------:R-:W-:Y:S01]  /*66d0*/  LOP3.LUT R71, RZ, R71, RZ, 0x33, !PT ;  /* 0x00000047ff477212 */ /* 0x000fe200078e33ff */
[----:B------:R-:W-:Y:S06]  /*66e0*/  BRA `(.L_x_1088) ;  /* 0x0000000000147947 */ /* 0x000fec0003800000 */
.L_x_1087:
[----:B------:R-:W-:-:S05]  /*66f0*/  IMAD.U32 R70, RZ, RZ, UR34 ;  /* 0x00000022ff467e24 */ /* 0x000fca000f8e00ff */
[----:B------:R-:W-:-:S13]  /*6700*/  ISETP.NE.AND P1, PT, R70, 0x1, PT ;  /* 0x000000014600780c */ /* 0x000fda0003f25270 */
[----:B------:R-:W1:Y:S02]  /*6710*/  @P1 LDC.64 R60, c[0x0][0x9e8] ;  /* 0x00027a00ff3c1b82 */ /* 0x000e640000000a00 */
[----:B-1----:R-:W-:-:S05]  /*6720*/  @P1 IMAD.HI.U32 R60, R71, R60, RZ ;  /* 0x0000003c473c1227 */ /* 0x002fca00078e00ff */
[----:B------:R-:W-:-:S07]  /*6730*/  @P1 SHF.R.U32.HI R71, RZ, R61, R60 ;  /* 0x0000003dff471219 */ /* 0x000fce000001163c */
.L_x_1088:
[----:B------:R-:W-:Y:S05]  /*6740*/  BSYNC B0 ;  /* 0x0000000000007941 */ /* 0x000fea0003800000 */
.L_x_1086:
[----:B------:R-:W-:-:S04]  /*6750*/  IMAD R60, R71, R70, -R164 ;  /* 0x00000046473c7224 */ /* 0x000fc800078e0aa4 */
[----:B------:R-:W-:-:S05]  /*6760*/  IMAD R60, R3, -0x2, R60 ;  /* 0xfffffffe033c7824 */ /* 0x000fca00078e023c */
[----:B------:R-:W-:Y:S02]  /*6770*/  VIADDMNMX R67, R60, R70, R67, PT ;  /* 0x000000463c437246 */ /* 0x000fe40003800143 */
[----:B------:R-:W-:-:S07]  /*6780*/  VIMNMX R69, R69, R60, !PT ;  /* 0x0000003c45457248 */ /* 0x000fce0007fe0100 */
.L_x_1085:
[----:B------:R-:W-:-:S04]  /*6790*/  ISETP.GT.AND P1, PT, R15, -0x1, PT ;  /* 0xffffffff0f00780c */ /* 0x000fc80003f24270 */
[C---:B------:R-:W-:Y:S02]  /*67a0*/  ISETP.GT.AND P3, PT, R69.reuse, RZ, P1 ;  /* 0x000000ff4500720c */ /* 0x040fe40000f64270 */
[----:B------:R-:W-:Y:S02]  /*67b0*/  ISETP.GT.AND P4, PT, R69, 0x1, P1 ;  /* 0x000000014500780c */ /* 0x000fe40000f84270 */
[C---:B------:R-:W-:Y:S02]  /*67c0*/  ISETP.LT.OR P3, PT, R67.reuse, 0x1, P3 ;  /* 0x000000014300780c */ /* 0x040fe40001f61670 */
[----:B------:R-:W-:Y:S02]  /*67d0*/  ISETP.LT.OR P4, PT, R67, 0x2, P4 ;  /* 0x000000024300780c */ /* 0x000fe40002781670 */
[----:B------:R-:W-:Y:S02]  /*67e0*/  FSEL R176, R9, -INF , !P3 ;  /* 0xff80000009b07808 */ /* 0x000fe40005800000 */
[----:B------:R-:W-:-:S02]  /*67f0*/  FSEL R178, R10, -INF , !P4 ;  /* 0xff8000000ab27808 */ /* 0x000fc40006000000 */
[C---:B------:R-:W-:Y:S01]  /*6800*/  ISETP.GT.AND P2, PT, R69.reuse, 0x8, P1 ;  /* 0x000000084500780c */ /* 0x040fe20000f44270 */
[----:B------:R-:W1:Y:S01]  /*6810*/  SHFL.IDX PT, R10, R65, 0x1, 0x1c1f ;  /* 0x003c1f00410a7f89 */ /* 0x000e6200000e0000 */
[C---:B------:R-:W-:Y:S02]  /*6820*/  ISETP.GT.AND P3, PT, R69.reuse, 0x9, P1 ;  /* 0x000000094500780c */ /* 0x040fe40000f64270 */
[----:B------:R-:W-:Y:S02]  /*6830*/  ISETP.GT.AND P4, PT, R69, 0x10, P1 ;  /* 0x000000104500780c */ /* 0x000fe40000f84270 */
[C---:B------:R-:W-:Y:S02]  /*6840*/  ISETP.LT.OR P2, PT, R67.reuse, 0x9, P2 ;  /* 0x000000094300780c */ /* 0x040fe40001741670 */
[C---:B------:R-:W-:Y:S02]  /*6850*/  ISETP.LT.OR P3, PT, R67.reuse, 0xa, P3 ;  /* 0x0000000a4300780c */ /* 0x040fe40001f61670 */
[----:B------:R-:W-:-:S02]  /*6860*/  ISETP.LT.OR P4, PT, R67, 0x11, P4 ;  /* 0x000000114300780c */ /* 0x000fc40002781670 */
[----:B------:R-:W-:Y:S02]  /*6870*/  FSEL R192, R24, -INF , !P2 ;  /* 0xff80000018c07808 */ /* 0x000fe40005000000 */
[----:B------:R-:W-:Y:S02]  /*6880*/  FSEL R182, R25, -INF , !P3 ;  /* 0xff80000019b67808 */ /* 0x000fe40005800000 */
[----:B------:R-:W-:Y:S02]  /*6890*/  FSEL R190, R152, -INF , !P4 ;  /* 0xff80000098be7808 */ /* 0x000fe40006000000 */
[C---:B------:R-:W-:Y:S02]  /*68a0*/  ISETP.GT.AND P2, PT, R69.reuse, 0x11, P1 ;  /* 0x000000114500780c */ /* 0x040fe40000f44270 */
[C---:B------:R-:W-:Y:S02]  /*68b0*/  ISETP.GT.AND P3, PT, R69.reuse, 0x18, P1 ;  /* 0x000000184500780c */ /* 0x040fe40000f64270 */
[----:B------:R-:W-:-:S02]  /*68c0*/  ISETP.GT.AND P4, PT, R69, 0x19, P1 ;  /* 0x000000194500780c */ /* 0x000fc40000f84270 */
[C---:B------:R-:W-:Y:S02]  /*68d0*/  ISETP.LT.OR P2, PT, R67.reuse, 0x12, P2 ;  /* 0x000000124300780c */ /* 0x040fe40001741670 */
[C---:B------:R-:W-:Y:S02]  /*68e0*/  ISETP.LT.OR P3, PT, R67.reuse, 0x19, P3 ;  /* 0x000000194300780c */ /* 0x040fe40001f61670 */
[----:B------:R-:W-:Y:S02]  /*68f0*/  ISETP.LT.OR P4, PT, R67, 0x1a, P4 ;  /* 0x0000001a4300780c */ /* 0x000fe40002781670 */
[----:B------:R-:W-:Y:S02]  /*6900*/  FSEL R188, R153, -INF , !P2 ;  /* 0xff80000099bc7808 */ /* 0x000fe40005000000 */
[----:B------:R-:W-:Y:S02]  /*6910*/  FSEL R186, R154, -INF , !P3 ;  /* 0xff8000009aba7808 */ /* 0x000fe40005800000 */
[----:B------:R-:W-:-:S02]  /*6920*/  FSEL R184, R155, -INF , !P4 ;  /* 0xff8000009bb87808 */ /* 0x000fc40006000000 */
[C---:B------:R-:W-:Y:S02]  /*6930*/  ISETP.GT.AND P2, PT, R69.reuse, 0x20, P1 ;  /* 0x000000204500780c */ /* 0x040fe40000f44270 */
        /* <DEDUP_REMOVED lines=25> */
[----:B------:R-:W-:Y:S01]  /*6ad0*/  FSEL R86, R55, -INF , !P4 ;  /* 0xff80000037567808 */ /* 0x000fe20006000000 */
[----:B-1----:R-:W-:Y:S01]  /*6ae0*/  IMAD.IADD R55, R83, 0x1, R10 ;  /* 0x0000000153377824 */ /* 0x002fe200078e020a */
[C---:B------:R-:W-:Y:S02]  /*6af0*/  ISETP.GT.AND P2, PT, R69.reuse, 0x41, P1 ;  /* 0x000000414500780c */ /* 0x040fe40000f44270 */
[C---:B------:R-:W-:Y:S02]  /*6b00*/  ISETP.GT.AND P3, PT, R69.reuse, 0x48, P1 ;  /* 0x000000484500780c */ /* 0x040fe40000f64270 */
[----:B------:R-:W-:-:S02]  /*6b10*/  ISETP.GT.AND P4, PT, R69, 0x49, P1 ;  /* 0x000000494500780c */ /* 0x000fc40000f84270 */
[C---:B------:R-:W-:Y:S02]  /*6b20*/  ISETP.LT.OR P2, PT, R67.reuse, 0x42, P2 ;  /* 0x000000424300780c */ /* 0x040fe40001741670 */
[C---:B------:R-:W-:Y:S02]  /*6b30*/  ISETP.LT.OR P3, PT, R67.reuse, 0x49, P3 ;  /* 0x000000494300780c */ /* 0x040fe40001f61670 */
[----:B------:R-:W-:Y:S02]  /*6b40*/  ISETP.LT.OR P4, PT, R67, 0x4a, P4 ;  /* 0x0000004a4300780c */ /* 0x000fe40002781670 */
[----:B------:R-:W-:Y:S02]  /*6b50*/  FSEL R84, R56, -INF , !P2 ;  /* 0xff80000038547808 */ /* 0x000fe40005000000 */
[----:B0-----:R-:W-:Y:S01]  /*6b60*/  FSEL R82, R57, -INF , !P3 ;  /* 0xff80000039527808 */ /* 0x001fe20005800000 */
[----:B------:R-:W-:Y:S01]  /*6b70*/  IMAD.IADD R57, R87, 0x1, R10 ;  /* 0x0000000157397824 */ /* 0x000fe200078e020a */
        /* <DEDUP_REMOVED lines=36> */
[----:B------:R-:W-:Y:S01]  /*6dc0*/  FSEL R56, R85, -INF , !P4 ;  /* 0xff80000055387808 */ /* 0x000fe20006000000 */
[----:B------:R-:W-:Y:S06]  /*6dd0*/  @!P5 BRA `(.L_x_1089) ;  /* 0x00000000005cd947 */ /* 0x000fec0003800000 */
        /* <DEDUP_REMOVED lines=8> */
[----:B------:R-:W0:Y:S02]  /*6e60*/  @P2 LDC.64 R24, c[0x0][0x9e8] ;  /* 0x00027a00ff182b82 */ /* 0x000e240000000a00 */
[----:B0-----:R-:W-:-:S05]  /*6e70*/  @P2 IMAD.HI.U32 R24, R9, R24, RZ ;  /* 0x0000001809182227 */ /* 0x001fca00078e00ff */
[----:B------:R-:W-:-:S04]  /*6e80*/  @P2 SHF.R.U32.HI R9, RZ, R25, R24 ;  /* 0x00000019ff092219 */ /* 0x000fc80000011618 */
[----:B------:R-:W-:Y:S01]  /*6e90*/  LOP3.LUT R9, RZ, R9, RZ, 0x33, !PT ;  /* 0x00000009ff097212 */ /* 0x000fe200078e33ff */
[----:B------:R-:W-:Y:S06]  /*6ea0*/  BRA `(.L_x_1092) ;  /* 0x0000000000147947 */ /* 0x000fec0003800000 */
.L_x_1091:
[----:B------:R-:W-:-:S05]  /*6eb0*/  IMAD.U32 R59, RZ, RZ, UR34 ;  /* 0x00000022ff3b7e24 */ /* 0x000fca000f8e00ff */
[----:B------:R-:W-:-:S13]  /*6ec0*/  ISETP.NE.AND P2, PT, R59, 0x1, PT ;  /* 0x000000013b00780c */ /* 0x000fda0003f45270 */
[----:B------:R-:W0:Y:S02]  /*6ed0*/  @P2 LDC.64 R24, c[0x0][0x9e8] ;  /* 0x00027a00ff182b82 */ /* 0x000e240000000a00 */
[----:B0-----:R-:W-:-:S05]  /*6ee0*/  @P2 IMAD.HI.U32 R24, R9, R24, RZ ;  /* 0x0000001809182227 */ /* 0x001fca00078e00ff */
[----:B------:R-:W-:-:S07]  /*6ef0*/  @P2 SHF.R.U32.HI R9, RZ, R25, R24 ;  /* 0x00000019ff092219 */ /* 0x000fce0000011618 */
.L_x_1092:
[----:B------:R-:W-:Y:S05]  /*6f00*/  BSYNC B0 ;  /* 0x0000000000007941 */ /* 0x000fea0003800000 */
.L_x_1090:
[----:B------:R-:W-:-:S04]  /*6f10*/  IMAD R10, R9, R59, -R164 ;  /* 0x0000003b090a7224 */ /* 0x000fc800078e0aa4 */
[----:B------:R-:W-:-:S05]  /*6f20*/  IMAD R10, R3, -0x2, R10 ;  /* 0xfffffffe030a7824 */ /* 0x000fca00078e020a */
[----:B------:R-:W-:Y:S02]  /*6f30*/  VIADDMNMX R55, R10, R59, R55, PT ;  /* 0x0000003b0a377246 */ /* 0x000fe40003800137 */
[----:B------:R-:W-:-:S07]  /*6f40*/  VIMNMX R57, R57, R10, !PT ;  /* 0x0000000a39397248 */ /* 0x000fce0007fe0100 */
.L_x_1089:
[----:B------:R-:W-:Y:S02]  /*6f50*/  FMNMX.FTZ R9, R176, R12, !PT ;  /* 0x0000000cb0097209 */ /* 0x000fe40007810000 */
[C---:B------:R-:W-:Y:S02]  /*6f60*/  ISETP.GT.AND P4, PT, R57.reuse, 0x1, P1 ;  /* 0x000000013900780c */ /* 0x040fe40000f84270 */
[----:B------:R-:W-:Y:S02]  /*6f70*/  FMNMX.FTZ R9, R178, R9, !PT ;  /* 0x00000009b2097209 */ /* 0x000fe40007810000 */
[----:B------:R-:W-:Y:S02]  /*6f80*/  ISETP.GT.AND P3, PT, R57, 0x8, P1 ;  /* 0x000000083900780c */ /* 0x000fe40000f64270 */
[----:B------:R-:W-:Y:S02]  /*6f90*/  FMNMX.FTZ R9, R192, R9, !PT ;  /* 0x00000009c0097209 */ /* 0x000fe40007810000 */
[----:B------:R-:W-:-:S02]  /*6fa0*/  ISETP.LT.OR P4, PT, R55, 0x2, P4 ;  /* 0x000000023700780c */ /* 0x000fc40002781670 */
[----:B------:R-:W-:Y:S02]  /*6fb0*/  FMNMX.FTZ R9, R182, R9, !PT ;  /* 0x00000009b6097209 */ /* 0x000fe40007810000 */
[----:B------:R-:W-:Y:S02]  /*6fc0*/  ISETP.LT.OR P3, PT, R55, 0x9, P3 ;  /* 0x000000093700780c */ /* 0x000fe40001f61670 */
[----:B------:R-:W-:Y:S02]  /*6fd0*/  FMNMX.FTZ R9, R190, R9, !PT ;  /* 0x00000009be097209 */ /* 0x000fe40007810000 */
[----:B------:R-:W-:Y:S02]  /*6fe0*/  FSEL R164, R21, -INF , !P4 ;  /* 0xff80000015a47808 */ /* 0x000fe40006000000 */
[----:B------:R-:W-:Y:S02]  /*6ff0*/  FMNMX.FTZ R9, R188, R9, !PT ;  /* 0x00000009bc097209 */ /* 0x000fe40007810000 */
[----:B------:R-:W-:-:S02]  /*7000*/  ISETP.GT.AND P4, PT, R57, 0x10, P1 ;  /* 0x000000103900780c */ /* 0x000fc40000f84270 */
[----:B------:R-:W-:Y:S02]  /*7010*/  FMNMX.FTZ R9, R186, R9, !PT ;  /* 0x00000009ba097209 */ /* 0x000fe40007810000 */
[C---:B------:R-:W-:Y:S02]  /*7020*/  ISETP.GT.AND P2, PT, R57.reuse, 0x9, P1 ;  /* 0x000000093900780c */ /* 0x040fe40000f44270 */
[----:B------:R-:W-:Y:S02]  /*7030*/  FMNMX.FTZ R9, R184, R9, !PT ;  /* 0x00000009b8097209 */ /* 0x000fe40007810000 */
[----:B------:R-:W-:Y:S02]  /*7040*/  FSEL R166, R26, -INF , !P3 ;  /* 0xff8000001aa67808 */ /* 0x000fe40005800000 */
[----:B------:R-:W-:Y:S02]  /*7050*/  FMNMX.FTZ R9, R180, R9, !PT ;  /* 0x00000009b4097209 */ /* 0x000fe40007810000 */
[----:B------:R-:W-:-:S02]  /*7060*/  ISETP.GT.AND P3, PT, R57, 0x11, P1 ;  /* 0x000000113900780c */ /* 0x000fc40000f64270 */
[----:B------:R-:W-:Y:S02]  /*7070*/  FMNMX.FTZ R9, R174, R9, !PT ;  /* 0x00000009ae097209 */ /* 0x000fe40007810000 */
[C---:B------:R-:W-:Y:S02]  /*7080*/  ISETP.LT.OR P4, PT, R55.reuse, 0x11, P4 ;  /* 0x000000113700780c */ /* 0x040fe40002781670 */
[----:B------:R-:W-:Y:S02]  /*7090*/  FMNMX.FTZ R9, R158, R9, !PT ;  /* 0x000000099e097209 */ /* 0x000fe40007810000 */
[C---:B------:R-:W-:Y:S02]  /*70a0*/  ISETP.LT.OR P2, PT, R55.reuse, 0xa, P2 ;  /* 0x0000000a3700780c */ /* 0x040fe40001741670 */
[----:B------:R-:W-:Y:S02]  /*70b0*/  FMNMX.FTZ R9, R156, R9, !PT ;  /* 0x000000099c097209 */ /* 0x000fe40007810000 */
[----:B------:R-:W-:-:S02]  /*70c0*/  ISETP.LT.OR P3, PT, R55, 0x12, P3 ;  /* 0x000000123700780c */ /* 0x000fc40001f61670 */
[----:B------:R-:W-:Y:S02]  /*70d0*/  FMNMX.FTZ R9, R160, R9, !PT ;  /* 0x00000009a0097209 */ /* 0x000fe40007810000 */
[----:B------:R-:W-:Y:S02]  /*70e0*/  FSEL R170, R29, -INF , !P4 ;  /* 0xff8000001daa7808 */ /* 0x000fe40006000000 */
[----:B------:R-:W-:Y:S02]  /*70f0*/  FMNMX.FTZ R9, R154, R9, !PT ;  /* 0x000000099a097209 */ /* 0x000fe40007810000 */
[----:B------:R-:W-:Y:S02]  /*7100*/  FSEL R168, R23, -INF , !P2 ;  /* 0xff80000017a87808 */ /* 0x000fe40005000000 */
[----:B------:R-:W-:Y:S02]  /*7110*/  FMNMX.FTZ R9, R162, R9, !PT ;  /* 0x00000009a2097209 */ /* 0x000fe40007810000 */
[----:B------:R-:W-:-:S02]  /*7120*/  ISETP.GT.AND P2, PT, R57, 0x18, P1 ;  /* 0x000000183900780c */ /* 0x000fc40000f44270 */
[----:B------:R-:W-:Y:S02]  /*7130*/  FMNMX.FTZ R9, R152, R9, !PT ;  /* 0x0000000998097209 */ /* 0x000fe40007810000 */
[----:B------:R-:W-:Y:S02]  /*7140*/  FSEL R172, R28, -INF , !P3 ;  /* 0xff8000001cac7808 */ /* 0x000fe40005800000 */
        /* <DEDUP_REMOVED lines=11> */
[----:B------:R-:W-:Y:S02]  /*7200*/  ISETP.LT.OR P2, PT, R55, 0x21, P2 ;  /* 0x000000213700780c */ /* 0x000fe40001741670 */
[----:B------:R-:W-:-:S04]  /*7210*/  FMNMX.FTZ R9, R74, R9, !PT ;  /* 0x000000094a097209 */ /* 0x000fc80007810000 */
        /* <DEDUP_REMOVED lines=8> */
[----:B------:R-:W-:-:S05]  /*72a0*/  FMNMX.FTZ R24, R56, R9, !PT ;  /* 0x0000000938187209 */ /* 0x000fca0007810000 */
[----:B------:R-:W0:Y:S02]  /*72b0*/  SHFL.BFLY PT, R9, R24, 0x2, 0x1f ;  /* 0x0c401f0018097f89 */ /* 0x000e2400000e0000 */
[----:B0-----:R-:W-:Y:S02]  /*72c0*/  FMNMX.FTZ R25, R24, R9, !PT ;  /* 0x0000000918197209 */ /* 0x001fe40007810000 */
[----:B------:R-:W0:Y:S03]  /*72d0*/  LDC R9, c[0x0][0x988] ;  /* 0x00026200ff097b82 */ /* 0x000e260000000800 */
[----:B------:R-:W1:Y:S02]  /*72e0*/  SHFL.BFLY PT, R10, R25, 0x1, 0x1f ;  /* 0x0c201f00190a7f89 */ /* 0x000e6400000e0000 */
[----:B-1----:R-:W-:-:S04]  /*72f0*/  FMNMX.FTZ R10, R25, R10, !PT ;  /* 0x0000000a190a7209 */ /* 0x002fc80007810000 */
[C---:B------:R-:W-:Y:S01]  /*7300*/  FSETP.NEU.FTZ.AND P4, PT, R10.reuse, -INF , PT ;  /* 0xff8000000a00780b */ /* 0x040fe20003f9d000 */
[----:B0-----:R-:W-:-:S05]  /*7310*/  FFMA.FTZ R29, R10, R9, -8 ;  /* 0xc10000000a1d7423 */ /* 0x001fca0000010009 */
[----:B------:R-:W-:-:S05]  /*7320*/  FSEL R29, R29, RZ, P4 ;  /* 0x000000ff1d1d7208 */ /* 0x000fca0002000000 */
[-CC-:B------:R-:W-:Y:S01]  /*7330*/  FFMA.FTZ R24, R176, R9.reuse, -R29.reuse ;  /* 0x00000009b0187223 */ /* 0x180fe2000001081d */
[----:B------:R-:W-:Y:S01]  /*7340*/  FSEL R176, R33, -INF , !P3 ;  /* 0xff80000021b07808 */ /* 0x000fe20005800000 */
[-CC-:B------:R-:W-:Y:S01]  /*7350*/  FFMA.FTZ R21, R178, R9.reuse, -R29.reuse ;  /* 0x00000009b2157223 */ /* 0x180fe2000001081d */
[----:B------:R-:W-:Y:S01]  /*7360*/  ISETP.GT.AND P3, PT, R57, 0x21, P1 ;  /* 0x000000213900780c */ /* 0x000fe20000f64270 */
[-CC-:B------:R-:W-:Y:S01]  /*7370*/  FFMA.FTZ R23, R192, R9.reuse, -R29.reuse ;  /* 0x00000009c0177223 */ /* 0x180fe2000001081d */
[----:B------:R-:W-:Y:S01]  /*7380*/  FSEL R178, R35, -INF , !P2 ;  /* 0xff80000023b27808 */ /* 0x000fe20005000000 */
[-CC-:B------:R-:W-:Y:S01]  /*7390*/  FFMA.FTZ R26, R182, R9.reuse, -R29.reuse ;  /* 0x00000009b61a7223 */ /* 0x180fe2000001081d */
[----:B------:R-:W-:Y:S01]  /*73a0*/  ISETP.LT.OR P3, PT, R55, 0x22, P3 ;  /* 0x000000223700780c */ /* 0x000fe20001f61670 */
[-CC-:B------:R-:W-:Y:S01]  /*73b0*/  FFMA.FTZ R28, R188, R9.reuse, -R29.reuse ;  /* 0x00000009bc1c7223 */ /* 0x180fe2000001081d */
[C---:B------:R-:W-:Y:S01]  /*73c0*/  ISETP.GT.AND P2, PT, R57.reuse, 0x28, P1 ;  /* 0x000000283900780c */ /* 0x040fe20000f44270 */
[-CC-:B------:R-:W-:Y:S01]  /*73d0*/  FFMA.FTZ R59, R58, R9.reuse, -R29.reuse ;  /* 0x000000093a3b7223 */ /* 0x180fe2000001081d */
[----:B------:R-:W-:Y:S01]  /*73e0*/  FSEL R32, R32, -INF , !P3 ;  /* 0xff80000020207808 */ /* 0x000fe20005800000 */
[-CC-:B------:R-:W-:Y:S01]  /*73f0*/  FFMA.FTZ R156, R156, R9.reuse, -R29.reuse ;  /* 0x000000099c9c7223 */ /* 0x180fe2000001081d */
[----:B------:R-:W-:Y:S01]  /*7400*/  ISETP.GT.AND P3, PT, R57, RZ, P1 ;  /* 0x000000ff3900720c */ /* 0x000fe20000f64270 */
[-CC-:B------:R-:W-:Y:S01]  /*7410*/  FFMA.FTZ R154, R154, R9.reuse, -R29.reuse ;  /* 0x000000099a9a7223 */ /* 0x180fe2000001081d */
[C---:B------:R-:W-:Y:S01]  /*7420*/  ISETP.LT.OR P2, PT, R55.reuse, 0x29, P2 ;  /* 0x000000293700780c */ /* 0x040fe20001741670 */
[-CC-:B------:R-:W-:Y:S01]  /*7430*/  FFMA.FTZ R152, R152, R9.reuse, -R29.reuse ;  /* 0x0000000998987223 */ /* 0x180fe2000001081d */
[----:B------:R-:W-:Y:S01]  /*7440*/  ISETP.LT.OR P3, PT, R55, 0x1, P3 ;  /* 0x000000013700780c */ /* 0x000fe20001f61670 */
        /* <DEDUP_REMOVED lines=8> */
[----:B------:R-:W-:Y:S01]  /*74d0*/  FFMA.FTZ R62, R62, R9, -R29 ;  /* 0x000000093e3e7223 */ /* 0x000fe2000001081d */
[----:B------:R-:W-:Y:S01]  /*74e0*/  FMNMX.FTZ R25, R192, R13, !PT ;  /* 0x0000000dc0197209 */ /* 0x000fe20007810000 */
[----:B------:R-:W-:Y:S01]  /*74f0*/  MUFU.EX2 R24, R24 ;  /* 0x0000001800187308 */ /* 0x000fe20000000800 */
[----:B------:R-:W-:-:S02]  /*7500*/  FSEL R182, R27, -INF , !P2 ;  /* 0xff8000001bb67808 */ /* 0x000fc40005000000 */
[----:B------:R-:W-:Y:S02]  /*7510*/  FMNMX.FTZ R27, R164, R25, !PT ;  /* 0x00000019a41b7209 */ /* 0x000fe40007810000 */
[----:B------:R-:W-:Y:S02]  /*7520*/  ISETP.GT.AND P2, PT, R57, 0x31, P1 ;  /* 0x000000313900780c */ /* 0x000fe40000f44270 */
[----:B------:R-:W-:Y:S01]  /*7530*/  FMNMX.FTZ R27, R166, R27, !PT ;  /* 0x0000001ba61b7209 */ /* 0x000fe20007810000 */
[----:B------:R0:W-:Y:S01]  /*7540*/  MUFU.EX2 R25, R20 ;  /* 0x0000001400197308 */ /* 0x0001e20000000800 */
[----:B------:R-:W-:Y:S02]  /*7550*/  ISETP.LT.OR P2, PT, R55, 0x32, P2 ;  /* 0x000000323700780c */ /* 0x000fe40001741670 */
[----:B------:R-:W-:Y:S02]  /*7560*/  FMNMX.FTZ R27, R168, R27, !PT ;  /* 0x0000001ba81b7209 */ /* 0x000fe40007810000 */
[----:B------:R-:W-:-:S02]  /*7570*/  FSEL R188, R31, -INF , !P2 ;  /* 0xff8000001fbc7808 */ /* 0x000fc40005000000 */
[----:B------:R-:W-:Y:S01]  /*7580*/  FMNMX.FTZ R27, R170, R27, !PT ;  /* 0x0000001baa1b7209 */ /* 0x000fe20007810000 */
[----:B------:R-:W-:Y:S01]  /*7590*/  MUFU.EX2 R21, R21 ;  /* 0x0000001500157308 */ /* 0x000fe20000000800 */
[----:B------:R-:W-:Y:S01]  /*75a0*/  ISETP.GT.AND P3, PT, R57, 0x30, P1 ;  /* 0x000000303900780c */ /* 0x000fe20000f64270 */
[----:B0-----:R-:W-:Y:S01]  /*75b0*/  FFMA.FTZ R20, R186, R9, -R29 ;  /* 0x00000009ba147223 */ /* 0x001fe2000001081d */
[----:B------:R-:W-:Y:S02]  /*75c0*/  FMNMX.FTZ R31, R172, R27, !PT ;  /* 0x0000001bac1f7209 */ /* 0x000fe40007810000 */
[----:B------:R-:W-:Y:S02]  /*75d0*/  ISETP.LT.OR P3, PT, R55, 0x31, P3 ;  /* 0x000000313700780c */ /* 0x000fe40001f61670 */
[----:B------:R-:W-:Y:S01]  /*75e0*/  FMNMX.FTZ R31, R34, R31, !PT ;  /* 0x0000001f221f7209 */ /* 0x000fe20007810000 */
[----:B------:R0:W-:Y:S01]  /*75f0*/  MUFU.EX2 R27, R20 ;  /* 0x00000014001b7308 */ /* 0x0001e20000000800 */
[----:B------:R-:W-:-:S02]  /*7600*/  FSEL R36, R36, -INF , !P3 ;  /* 0xff80000024247808 */ /* 0x000fc40005800000 */
[----:B------:R-:W-:Y:S02]  /*7610*/  FMNMX.FTZ R31, R176, R31, !PT ;  /* 0x0000001fb01f7209 */ /* 0x000fe40007810000 */
[----:B------:R-:W-:Y:S02]  /*7620*/  ISETP.GT.AND P3, PT, R57, 0x38, P1 ;  /* 0x000000383900780c */ /* 0x000fe40000f64270 */
[----:B------:R-:W-:Y:S01]  /*7630*/  FMNMX.FTZ R31, R178, R31, !PT ;  /* 0x0000001fb21f7209 */ /* 0x000fe20007810000 */
[----:B------:R-:W-:Y:S01]  /*7640*/  MUFU.EX2 R23, R23 ;  /* 0x0000001700177308 */ /* 0x000fe20000000800 */
[----:B------:R-:W-:Y:S01]  /*7650*/  ISETP.LT.OR P3, PT, R55, 0x39, P3 ;  /* 0x000000393700780c */ /* 0x000fe20001f61670 */
[----:B0-----:R-:W-:Y:S01]  /*7660*/  FFMA.FTZ R20, R180, R9, -R29 ;  /* 0x00000009b4147223 */ /* 0x001fe2000001081d */
[----:B------:R-:W-:Y:S02]  /*7670*/  FMNMX.FTZ R33, R32, R31, !PT ;  /* 0x0000001f20217209 */ /* 0x000fe40007810000 */
[----:B------:R-:W-:-:S02]  /*7680*/  ISETP.GT.AND P2, PT, R57, 0x39, P1 ;  /* 0x000000393900780c */ /* 0x000fc40000f44270 */
[----:B------:R-:W-:Y:S01]  /*7690*/  FMNMX.FTZ R33, R40, R33, !PT ;  /* 0x0000002128217209 */ /* 0x000fe20007810000 */
[----:B------:R0:W-:Y:S01]  /*76a0*/  MUFU.EX2 R31, R20 ;  /* 0x00000014001f7308 */ /* 0x0001e20000000800 */
[----:B------:R-:W-:Y:S02]  /*76b0*/  FSEL R190, R37, -INF , !P3 ;  /* 0xff80000025be7808 */ /* 0x000fe40005800000 */
[----:B------:R-:W-:Y:S02]  /*76c0*/  FMNMX.FTZ R33, R182, R33, !PT ;  /* 0x00000021b6217209 */ /* 0x000fe40007810000 */
[----:B------:R-:W-:Y:S02]  /*76d0*/  ISETP.GT.AND P3, PT, R57, 0x40, P1 ;  /* 0x000000403900780c */ /* 0x000fe40000f64270 */
[C---:B------:R-:W-:Y:S01]  /*76e0*/  ISETP.LT.OR P2, PT, R55.reuse, 0x3a, P2 ;  /* 0x0000003a3700780c */ /* 0x040fe20001741670 */
[----:B------:R-:W-:Y:S01]  /*76f0*/  MUFU.EX2 R26, R26 ;  /* 0x0000001a001a7308 */ /* 0x000fe20000000800 */
[----:B------:R-:W-:Y:S01]  /*7700*/  FMNMX.FTZ R33, R36, R33, !PT ;  /* 0x0000002124217209 */ /* 0x000fe20007810000 */
[----:B0-----:R-:W-:Y:S01]  /*7710*/  FFMA.FTZ R20, R158, R9, -R29 ;  /* 0x000000099e147223 */ /* 0x001fe2000001081d */
[----:B------:R-:W-:-:S02]  /*7720*/  ISETP.LT.OR P3, PT, R55, 0x41, P3 ;  /* 0x000000413700780c */ /* 0x000fc40001f61670 */
[----:B------:R-:W-:Y:S01]  /*7730*/  FSEL R186, R30, -INF , !P2 ;  /* 0xff8000001eba7808 */ /* 0x000fe20005000000 */
[----:B------:R-:W-:-:S01]  /*7740*/  FFMA.FTZ R30, R184, R9, -R29 ;  /* 0x00000009b81e7223 */ /* 0x000fc2000001081d */
[----:B------:R-:W-:Y:S01]  /*7750*/  ISETP.GT.AND P2, PT, R57, 0x41, P1 ;  /* 0x000000413900780c */ /* 0x000fe20000f44270 */
[----:B------:R-:W-:Y:S01]  /*7760*/  MUFU.EX2 R28, R28 ;  /* 0x0000001c001c7308 */ /* 0x000fe20000000800 */
[----:B------:R-:W-:Y:S02]  /*7770*/  FMNMX.FTZ R35, R188, R33, !PT ;  /* 0x00000021bc237209 */ /* 0x000fe40007810000 */
[----:B------:R-:W-:Y:S02]  /*7780*/  FSEL R184, R41, -INF , !P3 ;  /* 0xff80000029b87808 */ /* 0x000fe40005800000 */
[----:B------:R-:W-:Y:S02]  /*7790*/  ISETP.GT.AND P3, PT, R57, 0x48, P1 ;  /* 0x000000483900780c */ /* 0x000fe40000f64270 */
[----:B------:R-:W-:Y:S01]  /*77a0*/  ISETP.LT.OR P2, PT, R55, 0x42, P2 ;  /* 0x000000423700780c */ /* 0x000fe20001741670 */
[----:B------:R0:W-:Y:S01]  /*77b0*/  MUFU.EX2 R33, R20 ;  /* 0x0000001400217308 */ /* 0x0001e20000000800 */
[----:B------:R-:W-:-:S02]  /*77c0*/  FMNMX.FTZ R35, R190, R35, !PT ;  /* 0x00000023be237209 */ /* 0x000fc40007810000 */
[----:B------:R-:W-:Y:S02]  /*77d0*/  ISETP.LT.OR P3, PT, R55, 0x49, P3 ;  /* 0x000000493700780c */ /* 0x000fe40001f61670 */
[----:B------:R-:W-:Y:S01]  /*77e0*/  FSEL R180, R38, -INF , !P2 ;  /* 0xff80000026b47808 */ /* 0x000fe20005000000 */
[--C-:B------:R-:W-:Y:S01]  /*77f0*/  FFMA.FTZ R38, R174, R9, -R29.reuse ;  /* 0x00000009ae267223 */ /* 0x100fe2000001081d */
[C---:B------:R-:W-:Y:S01]  /*7800*/  ISETP.GT.AND P2, PT, R57.reuse, 0x49, P1 ;  /* 0x000000493900780c */ /* 0x040fe20000f44270 */
[----:B------:R-:W-:Y:S01]  /*7810*/  MUFU.EX2 R30, R30 ;  /* 0x0000001e001e7308 */ /* 0x000fe20000000800 */
[----:B------:R-:W-:Y:S01]  /*7820*/  FMNMX.FTZ R35, R186, R35, !PT ;  /* 0x00000023ba237209 */ /* 0x000fe20007810000 */
[----:B0-----:R-:W-:Y:S01]  /*7830*/  FFMA.FTZ R20, R160, R9, -R29 ;  /* 0x00000009a0147223 */ /* 0x001fe2000001081d */
[----:B------:R-:W-:Y:S02]  /*7840*/  FSEL R42, R42, -INF , !P3 ;  /* 0xff8000002a2a7808 */ /* 0x000fe40005800000 */
[----:B------:R-:W-:-:S02]  /*7850*/  ISETP.GT.AND P3, PT, R57, 0x50, P1 ;  /* 0x000000503900780c */ /* 0x000fc40000f64270 */
[C---:B------:R-:W-:Y:S01]  /*7860*/  ISETP.LT.OR P2, PT, R55.reuse, 0x4a, P2 ;  /* 0x0000004a3700780c */ /* 0x040fe20001741670 */
[----:B------:R-:W-:Y:S01]  /*7870*/  MUFU.EX2 R38, R38 ;  /* 0x0000002600267308 */ /* 0x000fe20000000800 */
[----:B------:R-:W-:Y:S02]  /*7880*/  FMNMX.FTZ R35, R184, R35, !PT ;  /* 0x00000023b8237209 */ /* 0x000fe40007810000 */
[----:B------:R-:W-:Y:S02]  /*7890*/  ISETP.LT.OR P3, PT, R55, 0x51, P3 ;  /* 0x000000513700780c */ /* 0x000fe40001f61670 */
[----:B------:R-:W-:Y:S02]  /*78a0*/  FSEL R174, R39, -INF , !P2 ;  /* 0xff80000027ae7808 */ /* 0x000fe40005000000 */
[----:B------:R-:W-:Y:S01]  /*78b0*/  ISETP.GT.AND P2, PT, R57, 0x51, P1 ;  /* 0x000000513900780c */ /* 0x000fe20000f44270 */
[----:B------:R-:W-:Y:S01]  /*78c0*/  MUFU.EX2 R156, R156 ;  /* 0x0000009c009c7308 */ /* 0x000fe20000000800 */
[----:B------:R-:W-:-:S02]  /*78d0*/  FMNMX.FTZ R37, R180, R35, !PT ;  /* 0x00000023b4257209 */ /* 0x000fc40007810000 */
[----:B------:R-:W-:Y:S01]  /*78e0*/  FSEL R158, R45, -INF , !P3 ;  /* 0xff8000002d9e7808 */ /* 0x000fe20005800000 */
[----:B------:R-:W-:-:S01]  /*78f0*/  FFMA.FTZ R45, R74, R9, -R29 ;  /* 0x000000094a2d7223 */ /* 0x000fc2000001081d */
[----:B------:R-:W-:Y:S02]  /*7900*/  ISETP.GT.AND P3, PT, R57, 0x58, P1 ;  /* 0x000000583900780c */ /* 0x000fe40000f64270 */
[C---:B------:R-:W-:Y:S01]  /*7910*/  ISETP.LT.OR P2, PT, R55.reuse, 0x52, P2 ;  /* 0x000000523700780c */ /* 0x040fe20001741670 */
[----:B------:R0:W-:Y:S01]  /*7920*/  MUFU.EX2 R35, R20 ;  /* 0x0000001400237308 */ /* 0x0001e20000000800 */
[----:B------:R-:W-:Y:S02]  /*7930*/  FMNMX.FTZ R37, R42, R37, !PT ;  /* 0x000000252a257209 */ /* 0x000fe40007810000 */
[----:B------:R-:W-:Y:S02]  /*7940*/  ISETP.LT.OR P3, PT, R55, 0x59, P3 ;  /* 0x000000593700780c */ /* 0x000fe40001f61670 */
[----:B------:R-:W-:-:S02]  /*7950*/  FSEL R194, R43, -INF , !P2 ;  /* 0xff8000002bc27808 */ /* 0x000fc40005000000 */
[----:B------:R-:W-:Y:S01]  /*7960*/  FMNMX.FTZ R37, R174, R37, !PT ;  /* 0x00000025ae257209 */ /* 0x000fe20007810000 */
[----:B------:R-:W-:Y:S01]  /*7970*/  MUFU.EX2 R154, R154 ;  /* 0x0000009a009a7308 */ /* 0x000fe20000000800 */
[C---:B------:R-:W-:Y:S01]  /*7980*/  ISETP.GT.AND P2, PT, R57.reuse, 0x59, P1 ;  /* 0x000000593900780c */ /* 0x040fe20000f44270 */
[----:B0-----:R-:W-:Y:S01]  /*7990*/  FFMA.FTZ R20, R162, R9, -R29 ;  /* 0x00000009a2147223 */ /* 0x001fe2000001081d */
[----:B------:R-:W-:Y:S02]  /*79a0*/  FSEL R46, R46, -INF , !P3 ;  /* 0xff8000002e2e7808 */ /* 0x000fe40005800000 */
[----:B------:R-:W-:Y:S02]  /*79b0*/  FMNMX.FTZ R37, R158, R37, !PT ;  /* 0x000000259e257209 */ /* 0x000fe40007810000 */
[----:B------:R-:W-:Y:S01]  /*79c0*/  ISETP.GT.AND P3, PT, R57, 0x60, P1 ;  /* 0x000000603900780c */ /* 0x000fe20000f64270 */
[----:B------:R-:W-:Y:S01]  /*79d0*/  MUFU.EX2 R152, R152 ;  /* 0x0000009800987308 */ /* 0x000fe20000000800 */
[----:B------:R-:W-:-:S02]  /*79e0*/  ISETP.LT.OR P2, PT, R55, 0x5a, P2 ;  /* 0x0000005a3700780c */ /* 0x000fc40001741670 */
[----:B------:R-:W-:Y:S02]  /*79f0*/  FMNMX.FTZ R39, R194, R37, !PT ;  /* 0x00000025c2277209 */ /* 0x000fe40007810000 */
[----:B------:R-:W-:Y:S02]  /*7a00*/  ISETP.LT.OR P3, PT, R55, 0x61, P3 ;  /* 0x000000613700780c */ /* 0x000fe40001f61670 */
[----:B------:R-:W-:Y:S01]  /*7a10*/  FSEL R44, R44, -INF , !P2 ;  /* 0xff8000002c2c7808 */ /* 0x000fe20005000000 */
[----:B------:R0:W-:Y:S01]  /*7a20*/  MUFU.EX2 R37, R20 ;  /* 0x0000001400257308 */ /* 0x0001e20000000800 */
[----:B------:R-:W-:Y:S02]  /*7a30*/  ISETP.GT.AND P2, PT, R57, 0x61, P1 ;  /* 0x000000613900780c */ /* 0x000fe40000f44270 */
[----:B------:R-:W-:Y:S02]  /*7a40*/  FMNMX.FTZ R39, R46, R39, !PT ;  /* 0x000000272e277209 */ /* 0x000fe40007810000 */
[----:B------:R-:W-:-:S02]  /*7a50*/  FSEL R160, R49, -INF , !P3 ;  /* 0xff80000031a07808 */ /* 0x000fc40005800000 */
[----:B------:R-:W-:Y:S01]  /*7a60*/  ISETP.GT.AND P3, PT, R57, 0x68, P1 ;  /* 0x000000683900780c */ /* 0x000fe20000f64270 */
[----:B------:R-:W-:Y:S01]  /*7a70*/  MUFU.EX2 R78, R78 ;  /* 0x0000004e004e7308 */ /* 0x000fe20000000800 */
[C---:B------:R-:W-:Y:S01]  /*7a80*/  ISETP.LT.OR P2, PT, R55.reuse, 0x62, P2 ;  /* 0x000000623700780c */ /* 0x040fe20001741670 */
[--C-:B0-----:R-:W-:Y:S01]  /*7a90*/  FFMA.FTZ R20, R86, R9, -R29.reuse ;  /* 0x0000000956147223 */ /* 0x101fe2000001081d */
[----:B------:R-:W-:Y:S01]  /*7aa0*/  FMNMX.FTZ R39, R44, R39, !PT ;  /* 0x000000272c277209 */ /* 0x000fe20007810000 */
[-CC-:B------:R-:W-:Y:S01]  /*7ab0*/  FFMA.FTZ R86, R84, R9.reuse, -R29.reuse ;  /* 0x0000000954567223 */ /* 0x180fe2000001081d */
[----:B------:R-:W-:Y:S02]  /*7ac0*/  ISETP.LT.OR P3, PT, R55, 0x69, P3 ;  /* 0x000000693700780c */ /* 0x000fe40001f61670 */
[----:B------:R-:W-:Y:S01]  /*7ad0*/  FSEL R162, R47, -INF , !P2 ;  /* 0xff8000002fa27808 */ /* 0x000fe20005000000 */
[----:B------:R-:W-:-:S01]  /*7ae0*/  FFMA.FTZ R47, R76, R9, -R29 ;  /* 0x000000094c2f7223 */ /* 0x000fc2000001081d */
[----:B------:R-:W-:Y:S01]  /*7af0*/  ISETP.GT.AND P2, PT, R57, 0x69, P1 ;  /* 0x000000693900780c */ /* 0x000fe20000f44270 */
[----:B------:R-:W-:Y:S01]  /*7b00*/  MUFU.EX2 R86, R86 ;  /* 0x0000005600567308 */ /* 0x000fe20000000800 */
[----:B------:R-:W-:-:S02]  /*7b10*/  FMNMX.FTZ R39, R160, R39, !PT ;  /* 0x00000027a0277209 */ /* 0x000fc40007810000 */
[----:B------:R-:W-:Y:S02]  /*7b20*/  FSEL R50, R50, -INF , !P3 ;  /* 0xff80000032327808 */ /* 0x000fe40005800000 */
[----:B------:R-:W-:Y:S02]  /*7b30*/  ISETP.GT.AND P3, PT, R57, 0x70, P1 ;  /* 0x000000703900780c */ /* 0x000fe40000f64270 */
[C---:B------:R-:W-:Y:S01]  /*7b40*/  ISETP.LT.OR P2, PT, R55.reuse, 0x6a, P2 ;  /* 0x0000006a3700780c */ /* 0x040fe20001741670 */
[----:B------:R-:W-:Y:S01]  /*7b50*/  MUFU.EX2 R45, R45 ;  /* 0x0000002d002d7308 */ /* 0x000fe20000000800 */
[----:B------:R-:W-:Y:S02]  /*7b60*/  FMNMX.FTZ R41, R162, R39, !PT ;  /* 0x00000027a2297209 */ /* 0x000fe40007810000 */
[----:B------:R-:W-:Y:S02]  /*7b70*/  ISETP.LT.OR P3, PT, R55, 0x71, P3 ;  /* 0x000000713700780c */ /* 0x000fe40001f61670 */
[----:B------:R-:W-:-:S02]  /*7b80*/  FSEL R48, R48, -INF , !P2 ;  /* 0xff80000030307808 */ /* 0x000fc40005000000 */
[C---:B------:R-:W-:Y:S01]  /*7b90*/  ISETP.GT.AND P2, PT, R57.reuse, 0x71, P1 ;  /* 0x000000713900780c */ /* 0x040fe20000f44270 */
[----:B------:R0:W-:Y:S01]  /*7ba0*/  MUFU.EX2 R39, R20 ;  /* 0x0000001400277308 */ /* 0x0001e20000000800 */
[----:B------:R-:W-:Y:S02]  /*7bb0*/  FMNMX.FTZ R41, R50, R41, !PT ;  /* 0x0000002932297209 */ /* 0x000fe40007810000 */
[----:B------:R-:W-:Y:S02]  /*7bc0*/  FSEL R52, R52, -INF , !P3 ;  /* 0xff80000034347808 */ /* 0x000fe40005800000 */
[----:B------:R-:W-:Y:S02]  /*7bd0*/  ISETP.GT.AND P3, PT, R57, 0x78, P1 ;  /* 0x000000783900780c */ /* 0x000fe40000f64270 */
[----:B------:R-:W-:Y:S01]  /*7be0*/  ISETP.LT.OR P2, PT, R55, 0x72, P2 ;  /* 0x000000723700780c */ /* 0x000fe20001741670 */
[----:B------:R-:W-:Y:S01]  /*7bf0*/  MUFU.EX2 R47, R47 ;  /* 0x0000002f002f7308 */ /* 0x000fe20000000800 */
[----:B------:R-:W-:-:S02]  /*7c00*/  FMNMX.FTZ R41, R48, R41, !PT ;  /* 0x0000002930297209 */ /* 0x000fc40007810000 */
[----:B------:R-:W-:Y:S02]  /*7c10*/  ISETP.GT.AND P1, PT, R57, 0x79, P1 ;  /* 0x000000793900780c */ /* 0x000fe40000f24270 */
[----:B------:R-:W-:Y:S02]  /*7c20*/  ISETP.LT.OR P3, PT, R55, 0x79, P3 ;  /* 0x000000793700780c */ /* 0x000fe40001f61670 */
[----:B------:R-:W-:Y:S01]  /*7c30*/  FSEL R84, R51, -INF , !P2 ;  /* 0xff80000033547808 */ /* 0x000fe20005000000 */
[----:B------:R-:W-:-:S01]  /*7c40*/  FFMA.FTZ R51, R60, R9, -R29 ;  /* 0x000000093c337223 */ /* 0x000fc2000001081d */
[----:B------:R-:W-:Y:S01]  /*7c50*/  FMNMX.FTZ R41, R52, R41, !PT ;  /* 0x0000002934297209 */ /* 0x000fe20007810000 */
[----:B------:R-:W-:-:S01]  /*7c60*/  FFMA.FTZ R60, R64, R9, -R29 ;  /* 0x00000009403c7223 */ /* 0x000fc2000001081d */
[----:B------:R-:W-:Y:S01]  /*7c70*/  ISETP.LT.OR P1, PT, R55, 0x7a, P1 ;  /* 0x0000007a3700780c */ /* 0x000fe20000f21670 */
[----:B------:R-:W-:Y:S01]  /*7c80*/  MUFU.EX2 R68, R68 ;  /* 0x0000004400447308 */ /* 0x000fe20000000800 */
[----:B------:R-:W-:-:S02]  /*7c90*/  FSEL R196, R53, -INF , !P3 ;  /* 0xff80000035c47808 */ /* 0x000fc40005800000 */
[----:B------:R-:W-:Y:S02]  /*7ca0*/  FMNMX.FTZ R43, R84, R41, !PT ;  /* 0x00000029542b7209 */ /* 0x000fe40007810000 */
[----:B------:R-:W-:Y:S02]  /*7cb0*/  FSEL R54, R54, -INF , !P1 ;  /* 0xff80000036367808 */ /* 0x000fe40004800000 */
[----:B------:R-:W-:Y:S01]  /*7cc0*/  FMNMX.FTZ R43, R196, R43, !PT ;  /* 0x0000002bc42b7209 */ /* 0x000fe20007810000 */
[----:B------:R-:W-:Y:S01]  /*7cd0*/  MUFU.EX2 R41, R82 ;  /* 0x0000005200297308 */ /* 0x000fe20000000800 */
[----:B------:R-:W-:Y:S02]  /*7ce0*/  FSEL R55, R10, RZ, P4 ;  /* 0x000000ff0a377208 */ /* 0x000fe40002000000 */
[----:B0-----:R-:W-:Y:S01]  /*7cf0*/  FMNMX.FTZ R20, R54, R43, !PT ;  /* 0x0000002b36147209 */ /* 0x001fe20007810000 */
[----:B------:R-:W-:-:S01]  /*7d00*/  FFMA.FTZ R43, R70, R9, -R29 ;  /* 0x00000009462b7223 */ /* 0x000fc2000001081d */
[----:B------:R-:W-:Y:S01]  /*7d10*/  FFMA.FTZ R70, R72, R9, -R29 ;  /* 0x0000000948467223 */ /* 0x000fe2000001081d */
[----:B------:R-:W-:-:S01]  /*7d20*/  FADD.FTZ R58, -R55, R12 ;  /* 0x0000000c373a7221 */ /* 0x000fc20000010100 */
[-CC-:B------:R-:W-:Y:S01]  /*7d30*/  FFMA.FTZ R72, R80, R9.reuse, -R29.reuse ;  /* 0x0000000950487223 */ /* 0x180fe2000001081d */
[----:B------:R-:W0:Y:S01]  /*7d40*/  SHFL.BFLY PT, R49, R20, 0x2, 0x1f ;  /* 0x0c401f0014317f89 */ /* 0x000e2200000e0000 */
[----:B------:R-:W-:-:S01]  /*7d50*/  FFMA.FTZ R12, R56, R9, -R29 ;  /* 0x00000009380c7223 */ /* 0x000fc2000001081d */
[----:B------:R-:W-:Y:S01]  /*7d60*/  FMUL.FTZ R55, R58, R9 ;  /* 0x000000093a377220 */ /* 0x000fe20000410000 */
[----:B------:R-:W-:Y:S08]  /*7d70*/  MUFU.EX2 R43, R43 ;  /* 0x0000002b002b7308 */ /* 0x000ff00000000800 */
[----:B------:R-:W1:Y:S08]  /*7d80*/  MUFU.EX2 R55, R55 ;  /* 0x0000003700377308 */ /* 0x000e700000000800 */
[----:B------:R-:W-:Y:S01]  /*7d90*/  MUFU.EX2 R70, R70 ;  /* 0x0000004600467308 */ /* 0x000fe20000000800 */
[----:B0-----:R-:W-:Y:S01]  /*7da0*/  FMNMX.FTZ R53, R20, R49, !PT ;  /* 0x0000003114357209 */ /* 0x001fe20007810000 */
[----:B------:R-:W-:-:S06]  /*7db0*/  FFMA.FTZ R49, R66, R9, -R29 ;  /* 0x0000000942317223 */ /* 0x000fcc000001081d */
[----:B------:R-:W-:Y:S01]  /*7dc0*/  MUFU.EX2 R72, R72 ;  /* 0x0000004800487308 */ /* 0x000fe20000000800 */
[----:B-1----:R-:W-:-:S01]  /*7dd0*/  FFMA.FTZ R80, R55, R5, R24 ;  /* 0x0000000537507223 */ /* 0x002fc20000010018 */
[----:B------:R-:W0:Y:S03]  /*7de0*/  SHFL.BFLY PT, R20, R53, 0x1, 0x1f ;  /* 0x0c201f0035147f89 */ /* 0x000e2600000e0000 */
[----:B------:R-:W-:-:S03]  /*7df0*/  FADD.FTZ R80, R21, R80 ;  /* 0x0000005015507221 */ /* 0x000fc60000010000 */
[----:B------:R-:W-:Y:S01]  /*7e00*/  MUFU.EX2 R49, R49 ;  /* 0x0000003100317308 */ /* 0x000fe20000000800 */
[----:B------:R-:W-:-:S04]  /*7e10*/  FADD.FTZ R75, R23, R80 ;  /* 0x00000050174b7221 */ /* 0x000fc80000010000 */
[----:B------:R-:W-:-:S03]  /*7e20*/  FADD.FTZ R80, R26, R75 ;  /* 0x0000004b1a507221 */ /* 0x000fc60000010000 */
[----:B------:R-:W-:Y:S08]  /*7e30*/  MUFU.EX2 R62, R62 ;  /* 0x0000003e003e7308 */ /* 0x000ff00000000800 */
[----:B------:R-:W-:Y:S01]  /*7e40*/  MUFU.EX2 R51, R51 ;  /* 0x0000003300337308 */ /* 0x000fe20000000800 */
[----:B0-----:R-:W-:-:S04]  /*7e50*/  FMNMX.FTZ R20, R53, R20, !PT ;  /* 0x0000001435147209 */ /* 0x001fc80007810000 */
[C---:B------:R-:W-:Y:S01]  /*7e60*/  FSETP.NEU.FTZ.AND P1, PT, R20.reuse, -INF , PT ;  /* 0xff8000001400780b */ /* 0x040fe20003f3d000 */
[----:B------:R-:W-:-:S02]  /*7e70*/  FFMA.FTZ R29, R20, R9, -8 ;  /* 0xc1000000141d7423 */ /* 0x000fc40000010009 */
[----:B------:R0:W-:Y:S01]  /*7e80*/  MUFU.EX2 R53, R59 ;  /* 0x0000003b00357308 */ /* 0x0001e20000000800 */
[----:B------:R-:W-:Y:S02]  /*7e90*/  FSEL R66, R20, RZ, P1 ;  /* 0x000000ff14427208 */ /* 0x000fe40000800000 */
[----:B------:R-:W-:-:S03]  /*7ea0*/  FSEL R29, R29, RZ, P1 ;  /* 0x000000ff1d1d7208 */ /* 0x000fc60000800000 */
[----:B------:R-:W-:Y:S02]  /*7eb0*/  FADD.FTZ R66, -R66, R13 ;  /* 0x0000000d42427221 */ /* 0x000fe40000010100 */
[----:B------:R-:W-:Y:S01]  /*7ec0*/  MUFU.EX2 R60, R60 ;  /* 0x0000003c003c7308 */ /* 0x000fe20000000800 */
[----:B------:R-:W-:-:S01]  /*7ed0*/  FFMA.FTZ R57, R192, R9, -R29 ;  /* 0x00000009c0397223 */ /* 0x000fc2000001081d */
[-CC-:B------:R-:W-:Y:S01]  /*7ee0*/  FFMA.FTZ R56, R164, R9.reuse, -R29.reuse ;  /* 0x00000009a4387223 */ /* 0x180fe2000001081d */
[-C--:B------:R-:W-:Y:S01]  /*7ef0*/  FMUL.FTZ R66, R66, R9.reuse ;  /* 0x0000000942427220 */ /* 0x080fe20000410000 */
[-CC-:B------:R-:W-:Y:S01]  /*7f00*/  FFMA.FTZ R58, R166, R9.reuse, -R29.reuse ;  /* 0x00000009a63a7223 */ /* 0x180fe2000001081d */
[----:B0-----:R-:W-:-:S01]  /*7f10*/  FFMA.FTZ R59, R168, R9, -R29 ;  /* 0x00000009a83b7223 */ /* 0x001fc2000001081d */
        /* <DEDUP_REMOVED lines=27> */
[----:B0-----:R-:W-:-:S01]  /*80d0*/  FFMA.FTZ R5, R66, R4, R57 ;  /* 0x0000000442057223 */ /* 0x001fc20000010039 */
[----:B------:R-:W-:-:S06]  /*80e0*/  FFMA.FTZ R196, R196, R9, -R29 ;  /* 0x00000009c4c47223 */ /* 0x000fcc000001081d */
[----:B------:R-:W0:Y:S01]  /*80f0*/  MUFU.EX2 R59, R59 ;  /* 0x0000003b003b7308 */ /* 0x000e220000000800 */
[----:B-1----:R-:W-:-:S07]  /*8100*/  FADD.FTZ R5, R56, R5 ;  /* 0x0000000538057221 */ /* 0x002fce0000010000 */
[----:B------:R-:W1:Y:S01]  /*8110*/  MUFU.EX2 R61, R61 ;  /* 0x0000003d003d7308 */ /* 0x000e620000000800 */
[----:B--2---:R-:W-:-:S01]  /*8120*/  FADD.FTZ R4, R58, R5 ;  /* 0x000000053a047221 */ /* 0x004fc20000010000 */
[----:B------:R-:W-:Y:S01]  /*8130*/  FADD.FTZ R5, R25, R80 ;  /* 0x0000005019057221 */ /* 0x000fe20000010000 */
[----:B------:R-:W-:-:S05]  /*8140*/  FFMA.FTZ R80, R194, R9, -R29 ;  /* 0x00000009c2507223 */ /* 0x000fca000001081d */
[----:B------:R-:W2:Y:S01]  /*8150*/  MUFU.EX2 R64, R64 ;  /* 0x0000004000407308 */ /* 0x000ea20000000800 */
[----:B0-----:R-:W-:-:S07]  /*8160*/  FADD.FTZ R4, R59, R4 ;  /* 0x000000043b047221 */ /* 0x001fce0000010000 */
[----:B------:R-:W0:Y:S01]  /*8170*/  MUFU.EX2 R34, R34 ;  /* 0x0000002200227308 */ /* 0x000e220000000800 */
[----:B-1----:R-:W-:-:S01]  /*8180*/  FADD.FTZ R77, R61, R4 ;  /* 0x000000043d4d7221 */ /* 0x002fc20000010000 */
[----:B------:R-:W-:-:S04]  /*8190*/  FADD.FTZ R4, R28, R5 ;  /* 0x000000051c047221 */ /* 0x000fc80000010000 */
[----:B------:R-:W-:Y:S02]  /*81a0*/  FADD.FTZ R5, R27, R4 ;  /* 0x000000041b057221 */ /* 0x000fe40000010000 */
[----:B------:R-:W1:Y:S01]  /*81b0*/  MUFU.EX2 R63, R63 ;  /* 0x0000003f003f7308 */ /* 0x000e620000000800 */
[----:B--2---:R-:W-:-:S01]  /*81c0*/  FADD.FTZ R77, R64, R77 ;  /* 0x0000004d404d7221 */ /* 0x004fc20000010000 */
[----:B------:R-:W-:-:S04]  /*81d0*/  FADD.FTZ R82, R30, R5 ;  /* 0x000000051e527221 */ /* 0x000fc80000010000 */
[----:B------:R-:W-:Y:S02]  /*81e0*/  FADD.FTZ R5, R31, R82 ;  /* 0x000000521f057221 */ /* 0x000fe40000010000 */
[----:B------:R-:W2:Y:S01]  /*81f0*/  MUFU.EX2 R65, R65 ;  /* 0x0000004100417308 */ /* 0x000ea20000000800 */
[----:B0-----:R-:W-:-:S01]  /*8200*/  FADD.FTZ R4, R34, R77 ;  /* 0x0000004d22047221 */ /* 0x001fc20000010000 */
[----:B------:R-:W-:-:S04]  /*8210*/  FADD.FTZ R82, R38, R5 ;  /* 0x0000000526527221 */ /* 0x000fc80000010000 */
[----:B------:R-:W-:Y:S02]  /*8220*/  FADD.FTZ R5, R33, R82 ;  /* 0x0000005221057221 */ /* 0x000fe40000010000 */
[----:B------:R-:W0:Y:S01]  /*8230*/  MUFU.EX2 R32, R32 ;  /* 0x0000002000207308 */ /* 0x000e220000000800 */
[----:B-1----:R-:W-:-:S01]  /*8240*/  FADD.FTZ R4, R63, R4 ;  /* 0x000000043f047221 */ /* 0x002fc20000010000 */
[----:B------:R-:W-:-:S06]  /*8250*/  FADD.FTZ R82, R156, R5 ;  /* 0x000000059c527221 */ /* 0x000fcc0000010000 */
[----:B------:R-:W1:Y:S01]  /*8260*/  MUFU.EX2 R40, R40 ;  /* 0x0000002800287308 */ /* 0x000e620000000800 */
[----:B--2---:R-:W-:-:S01]  /*8270*/  FADD.FTZ R77, R65, R4 ;  /* 0x00000004414d7221 */ /* 0x004fc20000010000 */
[----:B------:R-:W-:-:S06]  /*8280*/  FFMA.FTZ R4, R44, R9, -R29 ;  /* 0x000000092c047223 */ /* 0x000fcc000001081d */
        /* <DEDUP_REMOVED lines=8> */
[-CC-:B------:R-:W-:Y:S01]  /*8310*/  FFMA.FTZ R44, R160, R9.reuse, -R29.reuse ;  /* 0x00000009a02c7223 */ /* 0x180fe2000001081d */
[----:B------:R-:W-:-:S05]  /*8320*/  FFMA.FTZ R29, R54, R9, -R29 ;  /* 0x00000009361d7223 */ /* 0x000fca000001081d */
[----:B------:R-:W2:Y:S08]  /*8330*/  MUFU.EX2 R13, R190 ;  /* 0x000000be000d7308 */ /* 0x000eb00000000800 */
[----:B------:R-:W3:Y:S08]  /*8340*/  MUFU.EX2 R74, R74 ;  /* 0x0000004a004a7308 */ /* 0x000ef00000000800 */
[----:B------:R-:W4:Y:S08]  /*8350*/  MUFU.EX2 R71, R71 ;  /* 0x0000004700477308 */ /* 0x000f300000000800 */
[----:B------:R0:W-:Y:S08]  /*8360*/  MUFU.EX2 R158, R46 ;  /* 0x0000002e009e7308 */ /* 0x0001f00000000800 */
[----:B------:R-:W5:Y:S01]  /*8370*/  MUFU.EX2 R76, R76 ;  /* 0x0000004c004c7308 */ /* 0x000f620000000800 */
[----:B0-----:R-:W-:-:S01]  /*8380*/  FADD.FTZ R46, R36, R5 ;  /* 0x00000005242e7221 */ /* 0x001fc20000010000 */
[----:B------:R-:W-:-:S03]  /*8390*/  FADD.FTZ R5, R37, R82 ;  /* 0x0000005225057221 */ /* 0x000fc60000010000 */
[----:B-1----:R-:W-:-:S03]  /*83a0*/  FADD.FTZ R46, R69, R46 ;  /* 0x0000002e452e7221 */ /* 0x002fc60000010000 */
[----:B------:R-:W0:Y:S01]  /*83b0*/  MUFU.EX2 R42, R42 ;  /* 0x0000002a002a7308 */ /* 0x000e220000000800 */
[----:B--2---:R-:W-:-:S04]  /*83c0*/  FADD.FTZ R77, R13, R46 ;  /* 0x0000002e0d4d7221 */ /* 0x004fc80000010000 */
[----:B---3--:R-:W-:-:S03]  /*83d0*/  FADD.FTZ R46, R74, R77 ;  /* 0x0000004d4a2e7221 */ /* 0x008fc60000010000 */
[----:B------:R1:W-:Y:S01]  /*83e0*/  MUFU.EX2 R79, R4 ;  /* 0x00000004004f7308 */ /* 0x0003e20000000800 */
[----:B----4-:R-:W-:-:S04]  /*83f0*/  FADD.FTZ R77, R71, R46 ;  /* 0x0000002e474d7221 */ /* 0x010fc80000010000 */
[----:B-----5:R-:W-:-:S03]  /*8400*/  FADD.FTZ R77, R76, R77 ;  /* 0x0000004d4c4d7221 */ /* 0x020fc60000010000 */
[----:B------:R-:W2:Y:S01]  /*8410*/  MUFU.EX2 R73, R73 ;  /* 0x0000004900497308 */ /* 0x000ea20000000800 */
[----:B-1----:R-:W-:-:S04]  /*8420*/  FADD.FTZ R4, R152, R5 ;  /* 0x0000000598047221 */ /* 0x002fc80000010000 */
[----:B------:R-:W-:-:S03]  /*8430*/  FADD.FTZ R5, R39, R4 ;  /* 0x0000000427057221 */ /* 0x000fc60000010000 */
[----:B------:R-:W1:Y:S01]  /*8440*/  MUFU.EX2 R75, R75 ;  /* 0x0000004b004b7308 */ /* 0x000e620000000800 */
[----:B------:R-:W-:-:S04]  /*8450*/  FADD.FTZ R4, R86, R5 ;  /* 0x0000000556047221 */ /* 0x000fc80000010000 */
[----:B------:R-:W-:Y:S01]  /*8460*/  FADD.FTZ R5, R41, R4 ;  /* 0x0000000429057221 */ /* 0x000fe20000010000 */
[----:B0-----:R-:W-:-:S02]  /*8470*/  FADD.FTZ R4, R42, R77 ;  /* 0x0000004d2a047221 */ /* 0x001fc40000010000 */
[----:B------:R-:W0:Y:S01]  /*8480*/  MUFU.EX2 R80, R80 ;  /* 0x0000005000507308 */ /* 0x000e220000000800 */
[----:B------:R-:W-:-:S01]  /*8490*/  FADD.FTZ R46, R78, R5 ;  /* 0x000000054e2e7221 */ /* 0x000fc20000010000 */
[----:B--2---:R-:W-:-:S03]  /*84a0*/  FADD.FTZ R4, R73, R4 ;  /* 0x0000000449047221 */ /* 0x004fc60000010000 */
[----:B------:R-:W-:-:S03]  /*84b0*/  FADD.FTZ R5, R43, R46 ;  /* 0x0000002e2b057221 */ /* 0x000fc60000010000 */
[----:B------:R-:W2:Y:S01]  /*84c0*/  MUFU.EX2 R44, R44 ;  /* 0x0000002c002c7308 */ /* 0x000ea20000000800 */
[----:B-1----:R-:W-:-:S01]  /*84d0*/  FADD.FTZ R77, R75, R4 ;  /* 0x000000044b4d7221 */ /* 0x002fc20000010000 */
[----:B------:R-:W-:-:S04]  /*84e0*/  FADD.FTZ R4, R70, R5 ;  /* 0x0000000546047221 */ /* 0x000fc80000010000 */
[----:B------:R-:W-:Y:S02]  /*84f0*/  FADD.FTZ R5, R45, R4 ;  /* 0x000000042d057221 */ /* 0x000fe40000010000 */
[----:B------:R-:W1:Y:S01]  /*8500*/  MUFU.EX2 R82, R162 ;  /* 0x000000a200527308 */ /* 0x000e620000000800 */
[----:B0-----:R-:W-:-:S01]  /*8510*/  FADD.FTZ R77, R80, R77 ;  /* 0x0000004d504d7221 */ /* 0x001fc20000010000 */
[----:B------:R-:W-:-:S03]  /*8520*/  FADD.FTZ R4, R72, R5 ;  /* 0x0000000548047221 */ /* 0x000fc60000010000 */
[----:B------:R-:W-:Y:S01]  /*8530*/  FADD.FTZ R77, R158, R77 ;  /* 0x0000004d9e4d7221 */ /* 0x000fe20000010000 */
[----:B------:R-:W-:-:S02]  /*8540*/  FADD.FTZ R5, R47, R4 ;  /* 0x000000042f057221 */ /* 0x000fc40000010000 */
[----:B------:R-:W0:Y:S01]  /*8550*/  MUFU.EX2 R50, R50 ;  /* 0x0000003200327308 */ /* 0x000e220000000800 */
[----:B------:R-:W-:-:S01]  /*8560*/  FADD.FTZ R77, R79, R77 ;  /* 0x0000004d4f4d7221 */ /* 0x000fc20000010000 */
[----:B------:R-:W-:-:S03]  /*8570*/  FADD.FTZ R4, R68, R5 ;  /* 0x0000000544047221 */ /* 0x000fc60000010000 */
[----:B--2---:R-:W-:Y:S01]  /*8580*/  FADD.FTZ R77, R44, R77 ;  /* 0x0000004d2c4d7221 */ /* 0x004fe20000010000 */
[----:B------:R-:W-:-:S02]  /*8590*/  FADD.FTZ R5, R49, R4 ;  /* 0x0000000431057221 */ /* 0x000fc40000010000 */
[----:B------:R-:W2:Y:S01]  /*85a0*/  MUFU.EX2 R48, R48 ;  /* 0x0000003000307308 */ /* 0x000ea20000000800 */
[----:B-1----:R-:W-:-:S01]  /*85b0*/  FADD.FTZ R77, R82, R77 ;  /* 0x0000004d524d7221 */ /* 0x002fc20000010000 */
[----:B------:R-:W-:-:S04]  /*85c0*/  FADD.FTZ R4, R62, R5 ;  /* 0x000000053e047221 */ /* 0x000fc80000010000 */
[----:B------:R-:W-:Y:S02]  /*85d0*/  FADD.FTZ R5, R51, R4 ;  /* 0x0000000433057221 */ /* 0x000fe40000010000 */
[----:B------:R-:W1:Y:S01]  /*85e0*/  MUFU.EX2 R52, R52 ;  /* 0x0000003400347308 */ /* 0x000e620000000800 */
[----:B0-----:R-:W-:-:S01]  /*85f0*/  FADD.FTZ R77, R50, R77 ;  /* 0x0000004d324d7221 */ /* 0x001fc20000010000 */
[----:B------:R-:W-:-:S04]  /*8600*/  FADD.FTZ R4, R60, R5 ;  /* 0x000000053c047221 */ /* 0x000fc80000010000 */
[----:B------:R-:W-:Y:S02]  /*8610*/  FADD.FTZ R5, R53, R4 ;  /* 0x0000000435057221 */ /* 0x000fe40000010000 */
[----:B------:R-:W0:Y:S01]  /*8620*/  MUFU.EX2 R155, R84 ;  /* 0x00000054009b7308 */ /* 0x000e220000000800 */
[----:B--2---:R-:W-:-:S07]  /*8630*/  FADD.FTZ R77, R48, R77 ;  /* 0x0000004d304d7221 */ /* 0x004fce0000010000 */
[----:B------:R-:W2:Y:S01]  /*8640*/  MUFU.EX2 R196, R196 ;  /* 0x000000c400c47308 */ /* 0x000ea20000000800 */
[----:B-1----:R-:W-:-:S07]  /*8650*/  FADD.FTZ R77, R52, R77 ;  /* 0x0000004d344d7221 */ /* 0x002fce0000010000 */
[----:B------:R-:W1:Y:S01]  /*8660*/  MUFU.EX2 R12, R12 ;  /* 0x0000000c000c7308 */ /* 0x000e620000000800 */
[----:B0-----:R-:W-:-:S07]  /*8670*/  FADD.FTZ R77, R155, R77 ;  /* 0x0000004d9b4d7221 */ /* 0x001fce0000010000 */
[----:B------:R-:W0:Y:S01]  /*8680*/  MUFU.EX2 R46, R29 ;  /* 0x0000001d002e7308 */ /* 0x000e220000000800 */
[----:B--2---:R-:W-:-:S01]  /*8690*/  FADD.FTZ R77, R196, R77 ;  /* 0x0000004dc44d7221 */ /* 0x004fc20000010000 */
[----:B-1----:R-:W-:-:S03]  /*86a0*/  FADD.FTZ R5, R12, R5 ;  /* 0x000000050c057221 */ /* 0x002fc60000010000 */
[----:B0-----:R-:W-:Y:S01]  /*86b0*/  FADD.FTZ R4, R46, R77 ;  /* 0x0000004d2e047221 */ /* 0x001fe20000010000 */
[----:B------:R-:W-:Y:S06]  /*86c0*/  @!P0 BRA `(.L_x_1093) ;  /* 0x0000000000048947 */ /* 0x000fec0003800000 */
[----:B------:R-:W-:Y:S01]  /*86d0*/  BPT.TRAP 0x1 ;  /* 0x000000040000795c */ /* 0x000fe20000300000 */
.L_x_1093:
[----:B------:R-:W-:Y:S01]  /*86e0*/  ULEA UR10, UR32, UR36, 0x3 ;  /* 0x00000024200a7291 */ /* 0x000fe2000f8e183f */
[----:B------:R-:W-:Y:S01]  /*86f0*/  ISETP.GT.AND P1, PT, R15, R14, PT ;  /* 0x0000000e0f00720c */ /* 0x000fe20003f24270 */
[----:B------:R-:W-:Y:S01]  /*8700*/  FMUL.FTZ R88, R88, R55 ;  /* 0x0000003758587220 */ /* 0x000fe20000410000 */
[----:B------:R-:W-:Y:S01]  /*8710*/  F2FP.SATFINITE.E4M3.F32.PACK_AB_MERGE_C R37, R152, R37, RZ ;  /* 0x000000259825723e */ /* 0x000fe200048070ff */
[----:B------:R-:W-:Y:S01]  /*8720*/  UIADD3 UR10, UR10, 0x22860, URZ ;  /* 0x000228600a0a7890 */ /* 0x000fe2000fffe03f */
[----:B------:R-:W-:Y:S01]  /*8730*/  F2FP.SATFINITE.E4M3.F32.PACK_AB_MERGE_C R23, R26, R23, RZ ;  /* 0x000000171a17723e */ /* 0x000fe200048070ff */
[----:B------:R-:W-:Y:S01]  /*8740*/  UMOV UR32, UR4 ;  /* 0x0000000400207c82 */ /* 0x000fe20008000000 */
[----:B------:R-:W-:Y:S01]  /*8750*/  F2FP.SATFINITE.E4M3.F32.PACK_AB_MERGE_C R27, R30, R27, RZ ;  /* 0x0000001b1e1b723e */ /* 0x000fe200048070ff */
[----:B------:R-:W-:Y:S01]  /*8760*/  UPRMT UR10, UR7, 0x654, UR10 ;  /* 0x00000654070a7896 */ /* 0x000fe2000800000a */
[----:B------:R-:W-:Y:S01]  /*8770*/  F2FP.SATFINITE.E4M3.F32.PACK_AB_MERGE_C R13, R74, R13, RZ ;  /* 0x0000000d4a0d723e */ /* 0x000fe200048070ff */
[----:B------:R-:W-:Y:S01]  /*8780*/  FMUL.FTZ R89, R89, R55 ;  /* 0x0000003759597220 */ /* 0x000fe20000410000 */
[----:B------:R-:W-:Y:S01]  /*8790*/  F2FP.SATFINITE.E4M3.F32.PACK_AB_MERGE_C R12, R12, R53, RZ ;  /* 0x000000350c0c723e */ /* 0x000fe200048070ff */
[-C--:B------:R-:W-:Y:S01]  /*87a0*/  FMUL.FTZ R92, R92, R55.reuse ;  /* 0x000000375c5c7220 */ /* 0x080fe20000410000 */
[----:B------:R-:W-:Y:S01]  /*87b0*/  F2FP.SATFINITE.E4M3.F32.PACK_AB_MERGE_C R58, R59, R58, RZ ;  /* 0x0000003a3b3a723e */ /* 0x000fe200048070ff */
[-C--:B------:R-:W-:Y:S01]  /*87c0*/  FMUL.FTZ R93, R93, R55.reuse ;  /* 0x000000375d5d7220 */ /* 0x080fe20000410000 */
[----:B------:R-:W-:Y:S01]  /*87d0*/  F2FP.SATFINITE.E4M3.F32.PACK_AB_MERGE_C R34, R63, R34, RZ ;  /* 0x000000223f22723e */ /* 0x000fe200048070ff */
[----:B------:R-:W-:Y:S01]  /*87e0*/  FMUL.FTZ R96, R96, R55 ;  /* 0x0000003760607220 */ /* 0x000fe20000410000 */
[----:B------:R-:W-:Y:S01]  /*87f0*/  F2FP.SATFINITE.E4M3.F32.PACK_AB_MERGE_C R33, R156, R33, RZ ;  /* 0x000000219c21723e */ /* 0x000fe200048070ff */
[----:B------:R-:W-:Y:S01]  /*8800*/  SYNCS.ARRIVE.TRANS64.RED.A1T0 RZ, [UR10], RZ ;  /* 0x000000ffffff79a7 */ /* 0x000fe2000810040a */
        /* <DEDUP_REMOVED lines=16> */
[----:B------:R-:W-:Y:S01]  /*8910*/  F2FP.SATFINITE.E4M3.F32.PACK_AB_MERGE_C R162, R154, R35, R37 ;  /* 0x000000239aa2723e */ /* 0x000fe20004807025 */
[-C--:B------:R-:W-:Y:S01]  /*8920*/  FMUL.FTZ R113, R113, R55.reuse ;  /* 0x0000003771717220 */ /* 0x080fe20000410000 */
[----:B------:R-:W-:Y:S01]  /*8930*/  F2FP.SATFINITE.E4M3.F32.PACK_AB_MERGE_C R164, R21, R24, R23 ;  /* 0x0000001815a4723e */ /* 0x000fe20004807017 */
[-C--:B------:R-:W-:Y:S01]  /*8940*/  FMUL.FTZ R116, R116, R55.reuse ;  /* 0x0000003774747220 */ /* 0x080fe20000410000 */
[----:B------:R-:W-:Y:S01]  /*8950*/  F2FP.SATFINITE.E4M3.F32.PACK_AB_MERGE_C R163, R69, R36, R13 ;  /* 0x0000002445a3723e */ /* 0x000fe2000480700d */
[----:B------:R-:W-:Y:S01]  /*8960*/  FMUL.FTZ R117, R117, R55 ;  /* 0x0000003775757220 */ /* 0x000fe20000410000 */
        /* <DEDUP_REMOVED lines=21> */
[-C--:B------:R-:W-:Y:S01]  /*8ac0*/  FMUL.FTZ R140, R140, R55.reuse ;  /* 0x000000378c8c7220 */ /* 0x080fe20000410000 */
[----:B------:R-:W-:Y:S01]  /*8ad0*/  F2FP.SATFINITE.E4M3.F32.PACK_AB_MERGE_C R153, R82, R44, R29 ;  /* 0x0000002c5299723e */ /* 0x000fe2000480701d */
[-C--:B------:R-:W-:Y:S01]  /*8ae0*/  FMUL.FTZ R141, R141, R55.reuse ;  /* 0x000000378d8d7220 */ /* 0x080fe20000410000 */
[----:B------:R-:W-:Y:S01]  /*8af0*/  F2FP.SATFINITE.E4M3.F32.PACK_AB_MERGE_C R155, R155, R52, R30 ;  /* 0x000000349b9b723e */ /* 0x000fe2000480701e */
        /* <DEDUP_REMOVED lines=36> */
[----:B------:R-:W-:-:S02]  /*8d40*/  VIADD R15, R15, 0xffffffff ;  /* 0xffffffff0f0f7836 */ /* 0x000fc40000000000 */
[----:B------:R-:W-:Y:S02]  /*8d50*/  IMAD.MOV.U32 R13, RZ, RZ, R20 ;  /* 0x000000ffff0d7224 */ /* 0x000fe400078e0014 */
[----:B------:R-:W-:Y:S02]  /*8d60*/  IMAD.MOV.U32 R12, RZ, RZ, R10 ;  /* 0x000000ffff0c7224 */ /* 0x000fe400078e000a */
[----:B------:R-:W-:Y:S01]  /*8d70*/  IMAD.MOV.U32 R21, RZ, RZ, R2 ;  /* 0x000000ffff157224 */ /* 0x000fe200078e0002 */
[----:B------:R-:W-:Y:S06]  /*8d80*/  @P1 BRA `(.L_x_1094) ;  /* 0xffffffc800481947 */ /* 0x000fec000383ffff */
.L_x_1075:
[----:B------:R-:W2:Y:S01]  /*8d90*/  LDL R12, [R1] ;  /* 0x00000000010c7983 */ /* 0x000ea20000100800 */
[----:B------:R-:W-:Y:S01]  /*8da0*/  ISETP.NE.AND P2, PT, R22, 0x1, PT ;  /* 0x000000011600780c */ /* 0x000fe20003f45270 */
[----:B------:R-:W-:Y:S01]  /*8db0*/  ULDC UR10, c[0x0][0x9dc] ;  /* 0x00027700000a7ab9 */ /* 0x000fe20000000800 */
[----:B------:R-:W-:-:S11]  /*8dc0*/  IADD3 R23, -R11, 0x1, RZ ;  /* 0x000000010b177810 */ /* 0x000fd60007ffe1ff */
[----:B------:R-:W0:Y:S08]  /*8dd0*/  @P2 LDC R14, c[0x0][0x44c] ;  /* 0x00011300ff0e2b82 */ /* 0x000e300000000800 */
[----:B------:R-:W1:Y:S01]  /*8de0*/  @P2 LDC R21, c[0x0][0x450] ;  /* 0x00011400ff152b82 */ /* 0x000e620000000800 */
[----:B--2---:R-:W-:Y:S02]  /*8df0*/  LOP3.LUT P1, RZ, R12, 0x1, RZ, 0xc0, !PT ;  /* 0x000000010cff7812 */ /* 0x004fe4000782c0ff */
[----:B------:R-:W2:Y:S02]  /*8e00*/  S2R R12, SR_CTAID.X ;  /* 0x00000000000c7919 */ /* 0x000ea40000002500 */
[----:B--2---:R-:W-:-:S05]  /*8e10*/  LEA R13, R12, 0x7f, 0x7 ;  /* 0x0000007f0c0d7811 */ /* 0x004fca00078e38ff */
[----:B0-----:R-:W-:-:S04]  /*8e20*/  @P2 IMAD.HI.U32 R12, R13, R14, RZ ;  /* 0x0000000e0d0c2227 */ /* 0x001fc800078e00ff */
[----:B------:R-:W-:Y:S01]  /*8e30*/  IMAD.MOV.U32 R11, RZ, RZ, R13 ;  /* 0x000000ffff0b7224 */ /* 0x000fe200078e000d */
[----:B-1----:R-:W-:Y:S01]  /*8e40*/  @P2 SHF.R.U32.HI R11, RZ, R21, R12 ;  /* 0x00000015ff0b2219 */ /* 0x002fe2000001160c */
[----:B------:R-:W-:-:S04]  /*8e50*/  IMAD R14, R16, UR33, R23 ;  /* 0x00000021100e7c24 */ /* 0x000fc8000f8e0217 */
[----:B------:R-:W-:-:S04]  /*8e60*/  IMAD.IADD R11, R14, 0x1, R11 ;  /* 0x000000010e0b7824 */ /* 0x000fc800078e020b */
[----:B------:R-:W-:Y:S01]  /*8e70*/  VIADD R12, R11, -UR10 ;  /* 0x8000000a0b0c7c36 */ /* 0x000fe20008000000 */
[----:B------:R-:W-:Y:S06]  /*8e80*/  @!P1 BRA `(.L_x_1095) ;  /* 0x0000000000449947 */ /* 0x000fec0003800000 */
[----:B------:R-:W-:-:S13]  /*8e90*/  ISETP.GT.AND P1, PT, R11, -0x1, PT ;  /* 0xffffffff0b00780c */ /* 0x000fda0003f24270 */
[----:B------:R-:W-:Y:S05]  /*8ea0*/  @P1 BRA `(.L_x_1096) ;  /* 0x0000000000201947 */ /* 0x000fea0003800000 */
[----:B------:R-:W0:Y:S01]  /*8eb0*/  LDC R24, c[0x0][0x9e4] ;  /* 0x00027900ff187b82 */ /* 0x000e220000000800 */
[----:B------:R-:W-:Y:S02]  /*8ec0*/  LOP3.LUT R11, RZ, R11, RZ, 0x33, !PT ;  /* 0x0000000bff0b7212 */ /* 0x000fe400078e33ff */
[----:B0-----:R-:W-:-:S13]  /*8ed0*/  ISETP.NE.AND P1, PT, R24, 0x1, PT ;  /* 0x000000011800780c */ /* 0x001fda0003f25270 */
[----:B------:R-:W0:Y:S02]  /*8ee0*/  @P1 LDC.64 R26, c[0x0][0x9e8] ;  /* 0x00027a00ff1a1b82 */ /* 0x000e240000000a00 */
[----:B0-----:R-:W-:-:S05]  /*8ef0*/  @P1 IMAD.HI.U32 R14, R11, R26, RZ ;  /* 0x0000001a0b0e1227 */ /* 0x001fca00078e00ff */
[----:B------:R-:W-:-:S04]  /*8f00*/  @P1 SHF.R.U32.HI R11, RZ, R27, R14 ;  /* 0x0000001bff0b1219 */ /* 0x000fc8000001160e */
[----:B------:R-:W-:Y:S01]  /*8f10*/  LOP3.LUT R11, RZ, R11, RZ, 0x33, !PT ;  /* 0x0000000bff0b7212 */ /* 0x000fe200078e33ff */
[----:B------:R-:W-:Y:S06]  /*8f20*/  BRA `(.L_x_1097) ;  /* 0x0000000000147947 */ /* 0x000fec0003800000 */
.L_x_1096:
[----:B------:R-:W0:Y:S02]  /*8f30*/  LDC R24, c[0x0][0x9e4] ;  /* 0x00027900ff187b82 */ /* 0x000e240000000800 */
[----:B0-----:R-:W-:-:S13]  /*8f40*/  ISETP.NE.AND P1, PT, R24, 0x1, PT ;  /* 0x000000011800780c */ /* 0x001fda0003f25270 */
[----:B------:R-:W0:Y:S02]  /*8f50*/  @P1 LDC.64 R26, c[0x0][0x9e8] ;  /* 0x00027a00ff1a1b82 */ /* 0x000e240000000a00 */
[----:B0-----:R-:W-:-:S05]  /*8f60*/  @P1 IMAD.HI.U32 R14, R11, R26, RZ ;  /* 0x0000001a0b0e1227 */ /* 0x001fca00078e00ff */
[----:B------:R-:W-:-:S07]  /*8f70*/  @P1 SHF.R.U32.HI R11, RZ, R27, R14 ;  /* 0x0000001bff0b1219 */ /* 0x000fce000001160e */
.L_x_1097:
[----:B------:R-:W-:-:S05]  /*8f80*/  IMAD R11, R11, R24, RZ ;  /* 0x000000180b0b7224 */ /* 0x000fca00078e02ff */
[----:B------:R-:W-:-:S07]  /*8f90*/  VIMNMX R12, R12, R11, !PT ;  /* 0x0000000b0c0c7248 */ /* 0x000fce0007fe0100 */
.L_x_1095:
[----:B------:R-:W-:-:S05]  /*8fa0*/  VIADD R12, R12, 0x7f ;  /* 0x0000007f0c0c7836 */ /* 0x000fca0000000000 */
[----:B------:R-:W-:-:S04]  /*8fb0*/  SHF.R.S32.HI R11, RZ, 0x1f, R12 ;  /* 0x0000001fff0b7819 */ /* 0x000fc8000001140c */
[----:B------:R-:W-:-:S04]  /*8fc0*/  LEA.HI R11, R11, R12, RZ, 0x7 ;  /* 0x0000000c0b0b7211 */ /* 0x000fc800078f38ff */
[----:B------:R-:W-:-:S04]  /*8fd0*/  SHF.R.S32.HI R11, RZ, 0x7, R11 ;  /* 0x00000007ff0b7819 */ /* 0x000fc8000001140b */
[----:B------:R-:W-:-:S04]  /*8fe0*/  VIMNMX R12, R18, R11, !PT ;  /* 0x0000000b120c7248 */ /* 0x000fc80007fe0100 */
[----:B------:R-:W-:-:S13]  /*8ff0*/  ISETP.GE.AND P1, PT, R15, R12, PT ;  /* 0x0000000c0f00720c */ /* 0x000fda0003f26270 */
[----:B------:R-:W-:Y:S05]  /*9000*/  @!P1 BRA `(.L_x_1098) ;  /* 0x0000002400949947 */ /* 0x000fea0003800000 */
[----:B------:R-:W-:Y:S01]  /*9010*/  IMAD.MOV.U32 R13, RZ, RZ, R20 ;  /* 0x000000ffff0d7224 */ /* 0x000fe200078e0014 */
[----:B------:R-:W-:Y:S01]  /*9020*/  UMOV UR32, UR4 ;  /* 0x0000000400207c82 */ /* 0x000fe20008000000 */
[----:B------:R-:W-:Y:S02]  /*9030*/  IMAD.MOV.U32 R11, RZ, RZ, R10 ;  /* 0x000000ffff0b7224 */ /* 0x000fe400078e000a */
[----:B------:R-:W-:-:S07]  /*9040*/  IMAD.MOV.U32 R14, RZ, RZ, R2 ;  /* 0x000000ffff0e7224 */ /* 0x000fce00078e0002 */
.L_x_1109:
[----:B------:R-:W-:Y:S01]  /*9050*/  ISETP.NE.AND P2, PT, RZ, UR37, PT ;  /* 0x00000025ff007c0c */ /* 0x000fe2000bf45270 */
[----:B------:R-:W-:-:S04]  /*9060*/  UISETP.NE.AND UP0, UPT, UR32, 0x1, UPT ;  /* 0x000000012000788c */ /* 0x000fc8000bf05270 */
[----:B------:R-:W-:-:S06]  /*9070*/  USEL UR4, URZ, 0x1, UP0 ;  /* 0x000000013f047887 */ /* 0x000fcc0008000000 */
[----:B------:R-:W-:Y:S02]  /*9080*/  LOP3.LUT R2, R14, UR4, RZ, 0x3c, !PT ;  /* 0x000000040e027c12 */ /* 0x000fe4000f8e3cff */
[----:B------:R-:W-:Y:S05]  /*9090*/  @P2 BRA `(.L_x_1099) ;  /* 0x0000000000342947 */ /* 0x000fea0003800000 */
[----:B------:R-:W-:Y:S05]  /*90a0*/  @!P0 BRA `(.L_x_1100) ;  /* 0x0000000000048947 */ /* 0x000fea0003800000 */
[----:B------:R-:W-:Y:S01]  /*90b0*/  BPT.TRAP 0x1 ;  /* 0x000000040000795c */ /* 0x000fe20000300000 */
.L_x_1100:
        /* <DEDUP_REMOVED lines=8> */
.L_x_1101:
[----:B-1----:R-:W-:Y:S05]  /*9140*/  @P1 BRA `(.L_x_1099) ;  /* 0x0000000000081947 */ /* 0x002fea0003800000 */
[----:B------:R-:W1:Y:S02]  /*9150*/  SYNCS.PHASECHK.TRANS64.TRYWAIT P1, [UR4+0x22830], R9 ;  /* 0x02283009ff0075a7 */ /* 0x000e640008020144 */
[----:B-1----:R-:W-:Y:S05]  /*9160*/  @!P1 BRA `(.L_x_1102) ;  /* 0x000000d000c09947 */ /* 0x002fea0003800000 */
.L_x_1099:
        /* <DEDUP_REMOVED lines=40> */
.L_x_1104:
[----:B------:R-:W-:Y:S01]  /*93f0*/  ULEA UR10, UR32, UR36, 0x3 ;  /* 0x00000024200a7291 */ /* 0x000fe2000f8e183f */
[----:B------:R-:W-:-:S08]  /*9400*/  SHF.L.U32 R9, R14, 0x1f, RZ ;  /* 0x0000001f0e097819 */ /* 0x000fd000000006ff */
[----:B------:R0:W1:Y:S01]  /*9410*/  SYNCS.PHASECHK.TRANS64.TRYWAIT P1, [UR10+0x22850], R9 ;  /* 0x02285009ff0075a7 */ /* 0x000062000802014a */
[----:B------:R-:W-:Y:S05]  /*9420*/  @!P0 BRA `(.L_x_1105) ;  /* 0x0000000000048947 */ /* 0x000fea0003800000 */
[----:B------:R-:W-:Y:S01]  /*9430*/  BPT.TRAP 0x1 ;  /* 0x000000040000795c */ /* 0x000fe20000300000 */
.L_x_1105:
[----:B-1----:R-:W-:Y:S05]  /*9440*/  @P1 BRA `(.L_x_1103) ;  /* 0x0000000000081947 */ /* 0x002fea0003800000 */
[----:B------:R-:W1:Y:S02]  /*9450*/  SYNCS.PHASECHK.TRANS64.TRYWAIT P1, [UR10+0x22850], R9 ;  /* 0x02285009ff0075a7 */ /* 0x000e64000802014a */
[----:B-1----:R-:W-:Y:S05]  /*9460*/  @!P1 BRA `(.L_x_1106) ;  /* 0x000000d000189947 */ /* 0x002fea0003800000 */
.L_x_1103:
[----:B------:R-:W-:Y:S01]  /*9470*/  UIADD3 UR10, UR36, 0x400, URZ ;  /* 0x00000400240a7890 */ /* 0x000fe2000fffe03f */
[----:B------:R-:W-:Y:S01]  /*9480*/  WARPGROUP.ARRIVE ;  /* 0x00000000000079c5 */ /* 0x000fe20000000000 */
[----:B------:R-:W-:Y:S01]  /*9490*/  UMOV UR11, 0x40000040 ;  /* 0x40000040000b7882 */ /* 0x000fe20000000000 */
[----:B------:R-:W-:Y:S01]  /*94a0*/  UMOV UR15, 0x40000040 ;  /* 0x40000040000f7882 */ /* 0x000fe20000000000 */
[----:B------:R-:W-:Y:S01]  /*94b0*/  USHF.R.U32.HI UR10, URZ, 0x4, UR10 ;  /* 0x000000043f0a7899 */ /* 0x000fe2000801160a */
[----:B01----:R-:W-:-:S03]  /*94c0*/  IADD3 R9, -R19, 0xb, RZ ;  /* 0x0000000b13097810 */ /* 0x003fc60007ffe1ff */
[----:B------:R-:W-:-:S04]  /*94d0*/  ULOP3.LUT UR10, UR10, 0x3fff, URZ, 0xc0, !UPT ;  /* 0x00003fff0a0a7892 */ /* 0x000fc8000f8ec03f */
[----:B------:R-:W-:-:S04]  /*94e0*/  ULOP3.LUT UR10, UR10, 0x10000, URZ, 0xfc, !UPT ;  /* 0x000100000a0a7892 */ /* 0x000fc8000f8efc3f */
[----:B------:R-:W-:-:S04]  /*94f0*/  ULEA UR10, UR32, UR10, 0xa ;  /* 0x0000000a200a7291 */ /* 0x000fc8000f8e503f */
[----:B------:R-:W-:-:S05]  /*9500*/  UIADD3 UR14, UR10, 0x2, URZ ;  /* 0x000000020a0e7890 */ /* 0x000fca000fffe03f */
[----:B------:R-:W-:Y:S01]  /*9510*/  QGMMA.64x128x32.F32.E4M3.E4M3 R88, R164, gdesc[UR8], R88, gsb0 ;  /* 0x01e00008a4587df3 */ /* 0x000fe20008000858 */
[----:B------:R-:W-:Y:S02]  /*9520*/  UMOV UR11, 0x40000040 ;  /* 0x40000040000b7882 */ /* 0x000fe40000000000 */
        /* <DEDUP_REMOVED lines=8> */
[----:B------:R-:W-:Y:S03]  /*95b0*/  QGMMA.64x128x32.F32.E4M3.E4M3 R88, R156, gdesc[UR12], R88, gsb0 ;  /* 0x01e0000c9c587df3 */ /* 0x000fe60008000858 */
[----:B------:R-:W-:Y:S02]  /*95c0*/  WARPGROUP.DEPBAR.LE gsb0, 0x0 ;  /* 0x00008000000079c5 */ /* 0x000fe40000010000 */
[----:B------:R-:W-:-:S07]  /*95d0*/  WARPGROUP.ARRIVE ;  /* 0x00000000000079c5 */ /* 0x000fce0000000000 */
[----:B------:R-:W-:Y:S03]  /*95e0*/  QGMMA.64x128x32.F32.E4M3.E4M3 R88, R152, gdesc[UR8], R88, gsb0 ;  /* 0x01e0000898587df3 */ /* 0x000fe60008000858 */
[----:B------:R-:W-:Y:S02]  /*95f0*/  WARPGROUP.DEPBAR.LE gsb0, 0x0 ;  /* 0x00008000000079c5 */ /* 0x000fe40000010000 */
[----:B------:R0:W-:Y:S06]  /*9600*/  BAR.ARV R9, 0x100 ;  /* 0x000400090000751d */ /* 0x0001ec0000002000 */
[----:B------:R-:W-:Y:S05]  /*9610*/  @!P0 BRA `(.L_x_1107) ;  /* 0x0000000000048947 */ /* 0x000fea0003800000 */
[----:B------:R-:W-:Y:S01]  /*9620*/  BPT.TRAP 0x1 ;  /* 0x000000040000795c */ /* 0x000fe20000300000 */
.L_x_1107:
        /* <DEDUP_REMOVED lines=81> */
[----:B------:R-:W-:Y:S01]  /*9b40*/  FMUL.FTZ R84, R0, R87 ;  /* 0x0000005700547220 */ /* 0x000fe20000410000 */
[----:B------:R-:W-:-:S04]  /*9b50*/  ULEA UR10, UR4, UR36, 0x3 ;  /* 0x00000024040a7291 */ /* 0x000fc8000f8e183f */
[----:B------:R-:W1:Y:S01]  /*9b60*/  MUFU.TANH R162, R162 ;  /* 0x000000a200a27308 */ /* 0x000e620000002400 */
[----:B--2---:R-:W-:Y:S01]  /*9b70*/  FMNMX.FTZ R9, R160, R9, !PT ;  /* 0x00000009a0097209 */ /* 0x004fe20007810000 */
[----:B------:R-:W-:-:S04]  /*9b80*/  UIADD3 UR10, UR10, 0x22840, URZ ;  /* 0x000228400a0a7890 */ /* 0x000fc8000fffe03f */
[----:B------:R-:W-:Y:S02]  /*9b90*/  UPRMT UR10, UR7, 0x654, UR10 ;  /* 0x00000654070a7896 */ /* 0x000fe4000800000a */
[----:B------:R-:W2:Y:S01]  /*9ba0*/  MUFU.TANH R32, R32 ;  /* 0x0000002000207308 */ /* 0x000ea20000002400 */
[----:B0-----:R-:W-:-:S06]  /*9bb0*/  FMNMX.FTZ R21, R30, R21, !PT ;  /* 0x000000151e157209 */ /* 0x001fcc0007810000 */
[----:B------:R-:W-:Y:S01]  /*9bc0*/  SYNCS.ARRIVE.TRANS64.RED.A1T0 RZ, [UR10], RZ ;  /* 0x000000ffffff79a7 */ /* 0x000fe2000810040a */
        /* <DEDUP_REMOVED lines=103> */
[----:B-1----:R-:W-:Y:S02]  /*a240*/  FMNMX.FTZ R21, R82, R21, !PT ;  /* 0x0000001552157209 */ /* 0x002fe40007810000 */
[----:B--2---:R-:W-:Y:S02]  /*a250*/  FMNMX.FTZ R23, R214, R9, !PT ;  /* 0x00000009d6177209 */ /* 0x004fe40007810000 */
[----:B------:R-:W1:Y:S03]  /*a260*/  LDC R9, c[0x0][0x988] ;  /* 0x00026200ff097b82 */ /* 0x000e660000000800 */
[----:B------:R-:W2:Y:S01]  /*a270*/  SHFL.BFLY PT, R10, R23, 0x2, 0x1f ;  /* 0x0c401f00170a7f89 */ /* 0x000ea200000e0000 */
[----:B0-----:R-:W-:-:S05]  /*a280*/  FMNMX.FTZ R21, R84, R21, !PT ;  /* 0x0000001554157209 */ /* 0x001fca0007810000 */
[----:B------:R-:W0:Y:S01]  /*a290*/  SHFL.BFLY PT, R20, R21, 0x2, 0x1f ;  /* 0x0c401f0015147f89 */ /* 0x000e2200000e0000 */
[----:B--2---:R-:W-:-:S05]  /*a2a0*/  FMNMX.FTZ R25, R23, R10, !PT ;  /* 0x0000000a17197209 */ /* 0x004fca0007810000 */
[----:B------:R-:W2:Y:S01]  /*a2b0*/  SHFL.BFLY PT, R10, R25, 0x1, 0x1f ;  /* 0x0c201f00190a7f89 */ /* 0x000ea200000e0000 */
[----:B0-----:R-:W-:-:S05]  /*a2c0*/  FMNMX.FTZ R27, R21, R20, !PT ;  /* 0x00000014151b7209 */ /* 0x001fca0007810000 */
[----:B------:R-:W0:Y:S01]  /*a2d0*/  SHFL.BFLY PT, R20, R27, 0x1, 0x1f ;  /* 0x0c201f001b147f89 */ /* 0x000e2200000e0000 */
[----:B--2---:R-:W-:-:S05]  /*a2e0*/  FMNMX.FTZ R10, R25, R10, !PT ;  /* 0x0000000a190a7209 */ /* 0x004fca0007810000 */
[C---:B-1----:R-:W-:Y:S01]  /*a2f0*/  FFMA.FTZ R51, R10.reuse, R9, -8 ;  /* 0xc10000000a337423 */ /* 0x042fe20000010009 */
[----:B------:R-:W-:-:S01]  /*a300*/  FADD.FTZ R86, -R10, R11 ;  /* 0x0000000b0a567221 */ /* 0x000fc20000010100 */
[----:B0-----:R-:W-:Y:S02]  /*a310*/  FMNMX.FTZ R20, R27, R20, !PT ;  /* 0x000000141b147209 */ /* 0x001fe40007810000 */
[----:B------:R-:W-:-:S01]  /*a320*/  FFMA.FTZ R21, R156, R9, -R51 ;  /* 0x000000099c157223 */ /* 0x000fc20000010833 */
[-CC-:B------:R-:W-:Y:S01]  /*a330*/  FFMA.FTZ R23, R160, R9.reuse, -R51.reuse ;  /* 0x00000009a0177223 */ /* 0x180fe20000010833 */
[----:B------:R-:W-:-:S01]  /*a340*/  FFMA.FTZ R156, R162, R9, -R51 ;  /* 0x00000009a29c7223 */ /* 0x000fc20000010833 */
[----:B------:R-:W-:Y:S01]  /*a350*/  FFMA.FTZ R25, R164, R9, -R51 ;  /* 0x00000009a4197223 */ /* 0x000fe20000010833 */
[----:B------:R-:W-:-:S01]  /*a360*/  FADD.FTZ R216, -R20, R13 ;  /* 0x0000000d14d87221 */ /* 0x000fc20000010100 */
[-CC-:B------:R-:W-:Y:S01]  /*a370*/  FFMA.FTZ R13, R152, R9.reuse, -R51.reuse ;  /* 0x00000009980d7223 */ /* 0x180fe20000010833 */
[----:B------:R-:W-:-:S01]  /*a380*/  FFMA.FTZ R152, R154, R9, -R51 ;  /* 0x000000099a987223 */ /* 0x000fc20000010833 */
        /* <DEDUP_REMOVED lines=26> */
[-C--:B------:R-:W-:Y:S01]  /*a530*/  FFMA.FTZ R51, R20, R9.reuse, -8 ;  /* 0xc100000014337423 */ /* 0x080fe20000010009 */
[-C--:B------:R-:W-:Y:S01]  /*a540*/  FMUL.FTZ R86, R86, R9.reuse ;  /* 0x0000000956567220 */ /* 0x080fe20000410000 */
[-C--:B------:R-:W-:Y:S01]  /*a550*/  FMUL.FTZ R11, R216, R9.reuse ;  /* 0x00000009d80b7220 */ /* 0x080fe20000410000 */
        /* <DEDUP_REMOVED lines=25> */
[----:B0-----:R-:W-:-:S01]  /*a6f0*/  FFMA.FTZ R5, R86, R5, R13 ;  /* 0x0000000556057223 */ /* 0x001fc2000001000d */
[-CC-:B------:R-:W-:Y:S01]  /*a700*/  FFMA.FTZ R68, R68, R9.reuse, -R51.reuse ;  /* 0x0000000944447223 */ /* 0x180fe20000010833 */
[----:B------:R-:W-:-:S01]  /*a710*/  FFMA.FTZ R72, R72, R9, -R51 ;  /* 0x0000000948487223 */ /* 0x000fc20000010833 */
[-CC-:B------:R-:W-:Y:S01]  /*a720*/  FFMA.FTZ R74, R74, R9.reuse, -R51.reuse ;  /* 0x000000094a4a7223 */ /* 0x180fe20000010833 */
[----:B------:R-:W-:-:S01]  /*a730*/  FFMA.FTZ R76, R76, R9, -R51 ;  /* 0x000000094c4c7223 */ /* 0x000fc20000010833 */
[-CC-:B------:R-:W-:Y:S01]  /*a740*/  FFMA.FTZ R78, R78, R9.reuse, -R51.reuse ;  /* 0x000000094e4e7223 */ /* 0x180fe20000010833 */
[----:B------:R-:W-:-:S01]  /*a750*/  FFMA.FTZ R80, R80, R9, -R51 ;  /* 0x0000000950507223 */ /* 0x000fc20000010833 */
[----:B------:R-:W0:Y:S01]  /*a760*/  MUFU.EX2 R152, R152 ;  /* 0x0000009800987308 */ /* 0x000e220000000800 */
[----:B------:R-:W-:-:S07]  /*a770*/  FFMA.FTZ R82, R82, R9, -R51 ;  /* 0x0000000952527223 */ /* 0x000fce0000010833 */
[----:B------:R-:W2:Y:S01]  /*a780*/  MUFU.EX2 R53, R53 ;  /* 0x0000003500357308 */ /* 0x000ea20000000800 */
[----:B-1----:R-:W-:-:S07]  /*a790*/  FFMA.FTZ R4, R11, R4, R14 ;  /* 0x000000040b047223 */ /* 0x002fce000001000e */
[----:B------:R-:W1:Y:S01]  /*a7a0*/  MUFU.EX2 R21, R21 ;  /* 0x0000001500157308 */ /* 0x000e620000000800 */
[----:B0-----:R-:W-:-:S07]  /*a7b0*/  FADD.FTZ R42, R152, R5 ;  /* 0x00000005982a7221 */ /* 0x001fce0000010000 */
[----:B------:R-:W0:Y:S01]  /*a7c0*/  MUFU.EX2 R24, R24 ;  /* 0x0000001800187308 */ /* 0x000e220000000800 */
[----:B--2---:R-:W-:-:S07]  /*a7d0*/  FADD.FTZ R5, R53, R4 ;  /* 0x0000000435057221 */ /* 0x004fce0000010000 */
[----:B------:R-:W2:Y:S01]  /*a7e0*/  MUFU.EX2 R154, R154 ;  /* 0x0000009a009a7308 */ /* 0x000ea20000000800 */
[----:B-1----:R-:W-:-:S01]  /*a7f0*/  FADD.FTZ R73, R21, R42 ;  /* 0x0000002a15497221 */ /* 0x002fc20000010000 */
[----:B------:R-:W-:-:S06]  /*a800*/  FFMA.FTZ R42, R62, R9, -R51 ;  /* 0x000000093e2a7223 */ /* 0x000fcc0000010833 */
[----:B------:R-:W1:Y:S01]  /*a810*/  MUFU.EX2 R55, R55 ;  /* 0x0000003700377308 */ /* 0x000e620000000800 */
[----:B0-----:R-:W-:-:S07]  /*a820*/  FADD.FTZ R4, R24, R5 ;  /* 0x0000000518047221 */ /* 0x001fce0000010000 */
[----:B------:R-:W0:Y:S01]  /*a830*/  MUFU.EX2 R23, R23 ;  /* 0x0000001700177308 */ /* 0x000e220000000800 */
[----:B--2---:R-:W-:-:S07]  /*a840*/  FADD.FTZ R44, R154, R73 ;  /* 0x000000499a2c7221 */ /* 0x004fce0000010000 */
[----:B------:R-:W2:Y:S01]  /*a850*/  MUFU.EX2 R26, R26 ;  /* 0x0000001a001a7308 */ /* 0x000ea20000000800 */
[----:B-1----:R-:W-:-:S07]  /*a860*/  FADD.FTZ R5, R55, R4 ;  /* 0x0000000437057221 */ /* 0x002fce0000010000 */
        /* <DEDUP_REMOVED lines=26> */
[----:B0-----:R-:W-:-:S01]  /*aa10*/  FADD.FTZ R75, R29, R44 ;  /* 0x0000002c1d4b7221 */ /* 0x001fc20000010000 */
[-CC-:B------:R-:W-:Y:S01]  /*aa20*/  FFMA.FTZ R44, R70, R9.reuse, -R51.reuse ;  /* 0x00000009462c7223 */ /* 0x180fe20000010833 */
[----:B------:R-:W-:-:S05]  /*aa30*/  FFMA.FTZ R51, R84, R9, -R51 ;  /* 0x0000000954337223 */ /* 0x000fca0000010833 */
        /* <DEDUP_REMOVED lines=82> */
[----:B0-----:R-:W-:-:S03]  /*af60*/  FADD.FTZ R5, R182, R75 ;  /* 0x0000004bb6057221 */ /* 0x001fc60000010000 */
[----:B--2---:R-:W-:Y:S01]  /*af70*/  FADD.FTZ R4, R79, R4 ;  /* 0x000000044f047221 */ /* 0x004fe20000010000 */
[----:B------:R-:W-:Y:S06]  /*af80*/  @!P0 BRA `(.L_x_1108) ;  /* 0x0000000000048947 */ /* 0x000fec0003800000 */
[----:B------:R-:W-:Y:S01]  /*af90*/  BPT.TRAP 0x1 ;  /* 0x000000040000795c */ /* 0x000fe20000300000 */
.L_x_1108:
        /* <DEDUP_REMOVED lines=11> */
[----:B------:R-:W-:Y:S01]  /*b050*/  F2FP.SATFINITE.E4M3.F32.PACK_AB_MERGE_C R21, R152, R13, R21 ;  /* 0x0000000d9815723e */ /* 0x000fe20004807015 */
[-C--:B------:R-:W-:Y:S01]  /*b060*/  FMUL.FTZ R94, R94, R11.reuse ;  /* 0x0000000b5e5e7220 */ /* 0x080fe20000410000 */
[----:B------:R-:W-:Y:S01]  /*b070*/  F2FP.SATFINITE.E4M3.F32.PACK_AB_MERGE_C R28, R59, R28, RZ ;  /* 0x0000001c3b1c723e */ /* 0x000fe200048070ff */
[----:B------:R-:W-:Y:S01]  /*b080*/  FMUL.FTZ R95, R95, R11 ;  /* 0x0000000b5f5f7220 */ /* 0x000fe20000410000 */
[----:B------:R-:W-:Y:S01]  /*b090*/  F2FP.SATFINITE.E4M3.F32.PACK_AB_MERGE_C R29, R162, R29, RZ ;  /* 0x0000001da21d723e */ /* 0x000fe200048070ff */
[-C--:B------:R-:W-:Y:S01]  /*b0a0*/  FMUL.FTZ R98, R98, R11.reuse ;  /* 0x0000000b62627220 */ /* 0x080fe20000410000 */
        /* <DEDUP_REMOVED lines=42> */
[-C--:B------:R-:W-:Y:S01]  /*b350*/  FMUL.FTZ R88, R88, R86.reuse ;  /* 0x0000005658587220 */ /* 0x080fe20000410000 */
[----:B------:R-:W-:Y:S01]  /*b360*/  F2FP.SATFINITE.E4M3.F32.PACK_AB_MERGE_C R160, R160, R27, R29 ;  /* 0x0000001ba0a0723e */ /* 0x000fe2000480701d */
[----:B------:R-:W-:Y:S01]  /*b370*/  FMUL.FTZ R89, R89, R86 ;  /* 0x0000005659597220 */ /* 0x000fe20000410000 */
[----:B------:R-:W-:Y:S01]  /*b380*/  F2FP.SATFINITE.E4M3.F32.PACK_AB_MERGE_C R161, R61, R30, R32 ;  /* 0x0000001e3da1723e */ /* 0x000fe20004807020 */
[----:B------:R-:W-:Y:S01]  /*b390*/  FMUL.FTZ R92, R92, R86 ;  /* 0x000000565c5c7220 */ /* 0x000fe20000410000 */
[----:B------:R-:W-:Y:S01]  /*b3a0*/  F2FP.SATFINITE.E4M3.F32.PACK_AB_MERGE_C R163, R65, R34, R36 ;  /* 0x0000002241a3723e */ /* 0x000fe20004807024 */
[-C--:B------:R-:W-:Y:S01]  /*b3b0*/  FMUL.FTZ R93, R93, R86.reuse ;  /* 0x000000565d5d7220 */ /* 0x080fe20000410000 */
        /* <DEDUP_REMOVED lines=39> */
[----:B------:R-:W-:Y:S02]  /*b630*/  IMAD.MOV.U32 R14, RZ, RZ, R2 ;  /* 0x000000ffff0e7224 */ /* 0x000fe400078e0002 */
[----:B------:R-:W-:Y:S01]  /*b640*/  IMAD.MOV.U32 R164, RZ, RZ, R21 ;  /* 0x000000ffffa47224 */ /* 0x000fe200078e0015 */
[----:B------:R-:W-:Y:S06]  /*b650*/  @P1 BRA `(.L_x_1109) ;  /* 0xffffffd8007c1947 */ /* 0x000fec000383ffff */
.L_x_1098:
[----:B------:R-:W-:-:S13]  /*b660*/  ISETP.GE.AND P1, PT, R15, R18, PT ;  /* 0x000000120f00720c */ /* 0x000fda0003f26270 */
[----:B------:R-:W-:Y:S05]  /*b670*/  @!P1 BRA `(.L_x_1110) ;  /* 0x0000003400c49947 */ /* 0x000fea0003800000 */
[C---:B------:R-:W-:Y:S01]  /*b680*/  VIADD R11, R19.reuse, 0x8 ;  /* 0x00000008130b7836 */ /* 0x040fe20000000000 */
[----:B------:R-:W-:Y:S01]  /*b690*/  IADD3 R19, -R19, 0xb, RZ ;  /* 0x0000000b13137810 */ /* 0x000fe20007ffe1ff */
[----:B------:R-:W-:Y:S01]  /*b6a0*/  IMAD.MOV.U32 R13, RZ, RZ, R20 ;  /* 0x000000ffff0d7224 */ /* 0x000fe200078e0014 */
[----:B------:R-:W-:Y:S01]  /*b6b0*/  UMOV UR32, UR4 ;  /* 0x0000000400207c82 */ /* 0x000fe20008000000 */
[----:B------:R-:W-:Y:S01]  /*b6c0*/  IMAD.MOV.U32 R12, RZ, RZ, R10 ;  /* 0x000000ffff0c7224 */ /* 0x000fe200078e000a */
[----:B------:R-:W-:Y:S01]  /*b6d0*/  ULDC UR33, c[0x0][0x9e4] ;  /* 0x0002790000217ab9 */ /* 0x000fe20000000800 */
[----:B------:R-:W-:Y:S01]  /*b6e0*/  IMAD.MOV.U32 R14, RZ, RZ, R2 ;  /* 0x000000ffff0e7224 */ /* 0x000fe200078e0002 */
[----:B------:R-:W-:Y:S01]  /*b6f0*/  ULDC UR34, c[0x0][0x288] ;  /* 0x0000a20000227ab9 */ /* 0x000fe20000000800 */
[----:B------:R-:W-:Y:S01]  /*b700*/  ULDC UR35, c[0x0][0x2f0] ;  /* 0x0000bc0000237ab9 */ /* 0x000fe20000000800 */
[----:B------:R-:W-:-:S05]  /*b710*/  ULDC UR41, c[0x0][0x9e0] ;  /* 0x0002780000297ab9 */ /* 0x000fca0000000800 */
.L_x_1129:
[----:B------:R-:W-:Y:S01]  /*b720*/  UIADD3 UR4, UR32, 0x1, URZ ;  /* 0x0000000120047890 */ /* 0x000fe2000fffe03f */
[----:B------:R-:W-:-:S03]  /*b730*/  ISETP.NE.AND P2, PT, RZ, UR37, PT ;  /* 0x00000025ff007c0c */ /* 0x000fc6000bf45270 */
[----:B------:R-:W-:-:S04]  /*b740*/  UISETP.NE.AND UP0, UPT, UR4, 0x2, UPT ;  /* 0x000000020400788c */ /* 0x000fc8000bf05270 */
[----:B------:R-:W-:Y:S02]  /*b750*/  USEL UR10, URZ, 0x1, UP0 ;  /* 0x000000013f0a7887 */ /* 0x000fe40008000000 */
[----:B------:R-:W-:-:S04]  /*b760*/  USEL UR4, UR4, URZ, UP0 ;  /* 0x0000003f04047287 */ /* 0x000fc80008000000 */
[----:B------:R-:W-:Y:S01]  /*b770*/  LOP3.LUT R2, R14, UR10, RZ, 0x3c, !PT ;  /* 0x0000000a0e027c12 */ /* 0x000fe2000f8e3cff */
[----:B--2---:R-:W-:Y:S07]  /*b780*/  @P2 BRA `(.L_x_1111) ;  /* 0x0000000000282947 */ /* 0x004fee0003800000 */
[----:B------:R-:W-:Y:S05]  /*b790*/  @!P0 BRA `(.L_x_1112) ;  /* 0x0000000000048947 */ /* 0x000fea0003800000 */
[----:B------:R-:W-:Y:S01]  /*b7a0*/  BPT.TRAP 0x1 ;  /* 0x000000040000795c */ /* 0x000fe20000300000 */
.L_x_1112:
[----:B------:R-:W-:Y:S01]  /*b7b0*/  ULEA UR10, UR4, UR36, 0x3 ;  /* 0x00000024040a7291 */ /* 0x000fe2000f8e183f */
[----:B------:R-:W-:-:S08]  /*b7c0*/  SHF.L.U32 R9, R2, 0x1f, RZ ;  /* 0x0000001f02097819 */ /* 0x000fd000000006ff */
[----:B------:R0:W1:Y:S01]  /*b7d0*/  SYNCS.PHASECHK.TRANS64.TRYWAIT P1, [UR10+0x22830], R9 ;  /* 0x02283009ff0075a7 */ /* 0x000062000802014a */
[----:B------:R-:W-:Y:S05]  /*b7e0*/  @!P0 BRA `(.L_x_1113) ;  /* 0x0000000000048947 */ /* 0x000fea0003800000 */
[----:B------:R-:W-:Y:S01]  /*b7f0*/  BPT.TRAP 0x1 ;  /* 0x000000040000795c */ /* 0x000fe20000300000 */
.L_x_1113:
[----:B-1----:R-:W-:Y:S05]  /*b800*/  @P1 BRA `(.L_x_1111) ;  /* 0x0000000000081947 */ /* 0x002fea0003800000 */
[----:B------:R-:W1:Y:S02]  /*b810*/  SYNCS.PHASECHK.TRANS64.TRYWAIT P1, [UR10+0x22830], R9 ;  /* 0x02283009ff0075a7 */ /* 0x000e64000802014a */
[----:B-1----:R-:W-:Y:S05]  /*b820*/  @!P1 BRA `(.L_x_1114) ;  /* 0x000000ac00409947 */ /* 0x002fea0003800000 */
.L_x_1111:
[----:B------:R2:W-:Y:S01]  /*b830*/  BAR.SYNC.DEFER_BLOCKING R11, 0x100 ;  /* 0x0004000b0000751d */ /* 0x0005e20000010000 */
[----:B------:R-:W-:Y:S01]  /*b840*/  R2UR UR28, R6 ;  /* 0x00000000061c72ca */ /* 0x000fe200000e0000 */
[----:B------:R-:W-:Y:S01]  /*b850*/  UIMAD UR30, UR4, 0x600, UR6 ;  /* 0x00000600041e78a4 */ /* 0x000fe2000f8e0206 */
[----:B------:R-:W-:-:S03]  /*b860*/  R2UR UR29, R7 ;  /* 0x00000000071d72ca */ /* 0x000fc600000e0000 */
[----:B------:R-:W-:Y:S01]  /*b870*/  UMOV UR31, 0x80000020 ;  /* 0x80000020001f7882 */ /* 0x000fe20000000000 */
[----:B------:R-:W-:Y:S01]  /*b880*/  UIADD3 UR10, UR30, 0x2, URZ ;  /* 0x000000021e0a7890 */ /* 0x000fe2000fffe03f */
        /* <DEDUP_REMOVED lines=27> */
[----:B--2---:R-:W-:Y:S05]  /*ba40*/  @P2 BRA `(.L_x_1115) ;  /* 0x0000000000282947 */ /* 0x004fea0003800000 */
[----:B------:R-:W-:Y:S05]  /*ba50*/  @!P0 BRA `(.L_x_1116) ;  /* 0x0000000000048947 */ /* 0x000fea0003800000 */
[----:B------:R-:W-:Y:S01]  /*ba60*/  BPT.TRAP 0x1 ;  /* 0x000000040000795c */ /* 0x000fe20000300000 */
.L_x_1116:
[----:B------:R-:W-:Y:S01]  /*ba70*/  ULEA UR10, UR32, UR36, 0x3 ;  /* 0x00000024200a7291 */ /* 0x000fe2000f8e183f */
[----:B01----:R-:W-:-:S08]  /*ba80*/  SHF.L.U32 R9, R14, 0x1f, RZ ;  /* 0x0000001f0e097819 */ /* 0x003fd000000006ff */
[----:B------:R0:W1:Y:S01]  /*ba90*/  SYNCS.PHASECHK.TRANS64.TRYWAIT P1, [UR10+0x22850], R9 ;  /* 0x02285009ff0075a7 */ /* 0x000062000802014a */
[----:B------:R-:W-:Y:S05]  /*baa0*/  @!P0 BRA `(.L_x_1117) ;  /* 0x0000000000048947 */ /* 0x000fea0003800000 */
[----:B------:R-:W-:Y:S01]  /*bab0*/  BPT.TRAP 0x1 ;  /* 0x000000040000795c */ /* 0x000fe20000300000 */
.L_x_1117:
[----:B-1----:R-:W-:Y:S05]  /*bac0*/  @P1 BRA `(.L_x_1115) ;  /* 0x0000000000081947 */ /* 0x002fea0003800000 */
[----:B------:R-:W1:Y:S02]  /*bad0*/  SYNCS.PHASECHK.TRANS64.TRYWAIT P1, [UR10+0x22850], R9 ;  /* 0x02285009ff0075a7 */ /* 0x000e64000802014a */
[----:B-1----:R-:W-:Y:S05]  /*bae0*/  @!P1 BRA `(.L_x_1118) ;  /* 0x000000a800a89947 */ /* 0x002fea0003800000 */
.L_x_1115:
[----:B------:R-:W-:Y:S01]  /*baf0*/  UIADD3 UR10, UR36, 0x400, URZ ;  /* 0x00000400240a7890 */ /* 0x000fe2000fffe03f */
[----:B------:R-:W-:Y:S01]  /*bb00*/  WARPGROUP.ARRIVE ;  /* 0x00000000000079c5 */ /* 0x000fe20000000000 */
[----:B------:R-:W-:Y:S02]  /*bb10*/  UMOV UR11, 0x40000040 ;  /* 0x40000040000b7882 */ /* 0x000fe40000000000 */
        /* <DEDUP_REMOVED lines=25> */
.L_x_1119:
[----:B01----:R-:W3:Y:S01]  /*bcb0*/  LDL R9, [R1] ;  /* 0x0000000001097983 */ /* 0x003ee20000100800 */
[----:B------:R-:W-:Y:S01]  /*bcc0*/  ISETP.NE.AND P1, PT, R22, 0x1, PT ;  /* 0x000000011600780c */ /* 0x000fe20003f25270 */
[C---:B------:R-:W-:Y:S01]  /*bcd0*/  FMUL.FTZ R163, R0.reuse, R53 ;  /* 0x0000003500a37220 */ /* 0x040fe20000410000 */
[C---:B------:R-:W-:Y:S01]  /*bce0*/  FMUL.FTZ R162, R0.reuse, R52 ;  /* 0x0000003400a27220 */ /* 0x040fe20000410000 */
[C---:B------:R-:W-:Y:S01]  /*bcf0*/  FMUL.FTZ R154, R0.reuse, R36 ;  /* 0x00000024009a7220 */ /* 0x040fe20000410000 */
[C---:B------:R-:W-:Y:S01]  /*bd00*/  FMUL.FTZ R36, R0.reuse, R54 ;  /* 0x0000003600247220 */ /* 0x040fe20000410000 */
[C---:B------:R-:W-:Y:S01]  /*bd10*/  FMUL.FTZ R54, R0.reuse, R56 ;  /* 0x0000003800367220 */ /* 0x040fe20000410000 */
[C---:B------:R-:W-:Y:S01]  /*bd20*/  FMUL.FTZ R56, R0.reuse, R60 ;  /* 0x0000003c00387220 */ /* 0x040fe20000410000 */
[C---:B------:R-:W-:Y:S01]  /*bd30*/  FMUL.FTZ R60, R0.reuse, R64 ;  /* 0x00000040003c7220 */ /* 0x040fe20000410000 */
[----:B------:R-:W-:Y:S02]  /*bd40*/  IMAD.MOV.U32 R64, RZ, RZ, R8 ;  /* 0x000000ffff407224 */ /* 0x000fe400078e0008 */
[C---:B------:R-:W-:Y:S01]  /*bd50*/  FMUL.FTZ R157, R0.reuse, R41 ;  /* 0x00000029009d7220 */ /* 0x040fe20000410000 */
[----:B------:R-:W-:Y:S01]  /*bd60*/  FMUL.FTZ R41, R0, R62 ;  /* 0x0000003e00297220 */ /* 0x000fe20000410000 */
[----:B------:R-:W-:-:S02]  /*bd70*/  IMAD.SHL.U32 R164, R15, 0x80, RZ ;  /* 0x000000800fa47824 */ /* 0x000fc400078e00ff */
        /* <DEDUP_REMOVED lines=10> */
[----:B------:R-:W-:Y:S01]  /*be20*/  FMUL.FTZ R33, R0, R55 ;  /* 0x0000003700217220 */ /* 0x000fe20000410000 */
[----:B------:R-:W-:Y:S01]  /*be30*/  IADD3 R58, -R164, 0x1, RZ ;  /* 0x00000001a43a7810 */ /* 0x000fe20007ffe1ff */
[C---:B------:R-:W-:Y:S01]  /*be40*/  FMUL.FTZ R14, R0.reuse, R26 ;  /* 0x0000001a000e7220 */ /* 0x040fe20000410000 */
        /* <DEDUP_REMOVED lines=11> */
[----:B------:R-:W-:Y:S01]  /*bf00*/  FMUL.FTZ R39, R0, R46 ;  /* 0x0000002e00277220 */ /* 0x000fe20000410000 */
[----:B0-----:R-:W-:-:S04]  /*bf10*/  @P1 IMAD.HI.U32 R53, R8, R53, RZ ;  /* 0x0000003508351227 */ /* 0x001fc800078e00ff */
[C---:B------:R-:W-:Y:S01]  /*bf20*/  FMUL.FTZ R26, R0.reuse, R47 ;  /* 0x0000002f001a7220 */ /* 0x040fe20000410000 */
[C---:B------:R-:W-:Y:S01]  /*bf30*/  FMUL.FTZ R160, R0.reuse, R48 ;  /* 0x0000003000a07220 */ /* 0x040fe20000410000 */
[C---:B------:R-:W-:Y:S01]  /*bf40*/  FMUL.FTZ R161, R0.reuse, R49 ;  /* 0x0000003100a17220 */ /* 0x040fe20000410000 */
[C---:B------:R-:W-:Y:S01]  /*bf50*/  FMUL.FTZ R35, R0.reuse, R50 ;  /* 0x0000003200237220 */ /* 0x040fe20000410000 */
[C---:B------:R-:W-:Y:S01]  /*bf60*/  FMUL.FTZ R32, R0.reuse, R51 ;  /* 0x0000003300207220 */ /* 0x040fe20000410000 */
[C---:B------:R-:W-:Y:S01]  /*bf70*/  FMUL.FTZ R57, R0.reuse, R61 ;  /* 0x0000003d00397220 */ /* 0x040fe20000410000 */
[C---:B------:R-:W-:Y:S01]  /*bf80*/  FMUL.FTZ R38, R0.reuse, R63 ;  /* 0x0000003f00267220 */ /* 0x040fe20000410000 */
[----:B-1----:R-:W-:Y:S01]  /*bf90*/  @P1 SHF.R.U32.HI R64, RZ, R52, R53 ;  /* 0x00000034ff401219 */ /* 0x002fe20000011635 */
[C---:B------:R-:W-:Y:S01]  /*bfa0*/  FMUL.FTZ R37, R0.reuse, R59 ;  /* 0x0000003b00257220 */ /* 0x040fe20000410000 */
[C---:B------:R-:W-:Y:S01]  /*bfb0*/  FMUL.FTZ R61, R0.reuse, R65 ;  /* 0x00000041003d7220 */ /* 0x040fe20000410000 */
[C---:B------:R-:W-:Y:S01]  /*bfc0*/  FMUL.FTZ R44, R0.reuse, R66 ;  /* 0x00000042002c7220 */ /* 0x040fe20000410000 */
[C---:B------:R-:W-:Y:S01]  /*bfd0*/  FMUL.FTZ R63, R0.reuse, R69 ;  /* 0x00000045003f7220 */ /* 0x040fe20000410000 */
[----:B------:R-:W0:Y:S01]  /*bfe0*/  SHFL.IDX PT, R68, R64, RZ, 0x1c1f ;  /* 0x001c1fff40447589 */ /* 0x000e2200000e0000 */
        /* <DEDUP_REMOVED lines=19> */
[----:B------:R-:W-:Y:S01]  /*c120*/  IMAD R59, R3, -0x2, R58 ;  /* 0xfffffffe033b7824 */ /* 0x000fe200078e023a */
[----:B------:R-:W1:Y:S02]  /*c130*/  MUFU.TANH R10, R10 ;  /* 0x0000000a000a7308 */ /* 0x000e640000002400 */
[----:B------:R-:W-:Y:S01]  /*c140*/  UPRMT UR10, UR7, 0x654, UR10 ;  /* 0x00000654070a7896 */ /* 0x000fe2000800000a */
[----:B------:R-:W-:-:S04]  /*c150*/  IMAD R59, R16, UR35, R59 ;  /* 0x00000023103b7c24 */ /* 0x000fc8000f8e023b */
[----:B------:R-:W-:Y:S01]  /*c160*/  VIADD R59, R59, -UR34 ;  /* 0x800000223b3b7c36 */ /* 0x000fe20008000000 */
[----:B------:R-:W4:Y:S03]  /*c170*/  MUFU.TANH R14, R14 ;  /* 0x0000000e000e7308 */ /* 0x000f260000002400 */
[C---:B------:R-:W-:Y:S01]  /*c180*/  VIADD R83, R59.reuse, UR41 ;  /* 0x000000293b537c36 */ /* 0x040fe20008000000 */
[----:B------:R-:W-:Y:S01]  /*c190*/  SYNCS.ARRIVE.TRANS64.RED.A1T0 RZ, [UR10], RZ ;  /* 0x000000ffffff79a7 */ /* 0x000fe2000810040a */
[----:B------:R-:W-:Y:S02]  /*c1a0*/  VIADD R87, R59, UR5 ;  /* 0x000000053b577c36 */ /* 0x000fe40008000000 */
[----:B0-----:R-:W-:Y:S01]  /*c1b0*/  IMAD.IADD R65, R83, 0x1, R68 ;  /* 0x0000000153417824 */ /* 0x001fe200078e0244 */
        /* <DEDUP_REMOVED lines=27> */
[----:B---3--:R-:W-:Y:S01]  /*c370*/  LOP3.LUT P5, RZ, R9, 0x1, RZ, 0xc0, !PT ;  /* 0x0000000109ff7812 */ /* 0x008fe200078ac0ff */
[C---:B------:R-:W-:Y:S01]  /*c380*/  FMUL.FTZ R9, R0.reuse, R24 ;  /* 0x0000001800097220 */ /* 0x040fe20000410000 */
[C---:B------:R-:W-:Y:S01]  /*c390*/  FMUL.FTZ R24, R0.reuse, R28 ;  /* 0x0000001c00187220 */ /* 0x040fe20000410000 */
[C---:B------:R-:W-:Y:S01]  /*c3a0*/  FMUL.FTZ R28, R0.reuse, R34 ;  /* 0x00000022001c7220 */ /* 0x040fe20000410000 */
[C---:B------:R-:W-:Y:S01]  /*c3b0*/  FMUL.FTZ R34, R0.reuse, R42 ;  /* 0x0000002a00227220 */ /* 0x040fe20000410000 */
[----:B------:R-:W-:-:S02]  /*c3c0*/  FMUL.FTZ R42, R0, R67 ;  /* 0x00000043002a7220 */ /* 0x000fc40000410000 */
[----:B------:R-:W3:Y:S01]  /*c3d0*/  MUFU.TANH R55, R55 ;  /* 0x0000003700377308 */ /* 0x000ee20000002400 */
[----:B------:R-:W-:-:S07]  /*c3e0*/  IMAD.IADD R67, R87, 0x1, R68 ;  /* 0x0000000157437824 */ /* 0x000fce00078e0244 */
        /* <DEDUP_REMOVED lines=34> */
[----:B-1-34-:R-:W-:Y:S05]  /*c610*/  @!P5 BRA `(.L_x_1120) ;  /* 0x00000000005cd947 */ /* 0x01afea0003800000 */
[----:B------:R-:W-:Y:S01]  /*c620*/  IMAD R58, R16, UR35, R68 ;  /* 0x00000023103a7c24 */ /* 0x000fe2000f8e0244 */
[----:B------:R-:W-:Y:S03]  /*c630*/  BSSY B0, `(.L_x_1121) ;  /* 0x0000011000007945 */ /* 0x000fe60003800000 */
[----:B------:R-:W-:-:S05]  /*c640*/  VIADD R69, R58, -UR34 ;  /* 0x800000223a457c36 */ /* 0x000fca0008000000 */
        /* <DEDUP_REMOVED lines=10> */
.L_x_1122:
[----:B------:R-:W-:-:S05]  /*c6f0*/  IMAD.U32 R68, RZ, RZ, UR33 ;  /* 0x00000021ff447e24 */ /* 0x000fca000f8e00ff */
[----:B------:R-:W-:-:S13]  /*c700*/  ISETP.NE.AND P1, PT, R68, 0x1, PT ;  /* 0x000000014400780c */ /* 0x000fda0003f25270 */
[----:B------:R-:W1:Y:S02]  /*c710*/  @P1 LDC.64 R58, c[0x0][0x9e8] ;  /* 0x00027a00ff3a1b82 */ /* 0x000e640000000a00 */
[----:B-1----:R-:W-:-:S05]  /*c720*/  @P1 IMAD.HI.U32 R58, R69, R58, RZ ;  /* 0x0000003a453a1227 */ /* 0x002fca00078e00ff */
[----:B------:R-:W-:-:S07]  /*c730*/  @P1 SHF.R.U32.HI R69, RZ, R59, R58 ;  /* 0x0000003bff451219 */ /* 0x000fce000001163a */
.L_x_1123:
[----:B------:R-:W-:Y:S05]  /*c740*/  BSYNC B0 ;  /* 0x0000000000007941 */ /* 0x000fea0003800000 */
.L_x_1121:
[----:B------:R-:W-:-:S04]  /*c750*/  IMAD R58, R69, R68, -R164 ;  /* 0x00000044453a7224 */ /* 0x000fc800078e0aa4 */
[----:B------:R-:W-:-:S05]  /*c760*/  IMAD R58, R3, -0x2, R58 ;  /* 0xfffffffe033a7824 */ /* 0x000fca00078e023a */
[----:B------:R-:W-:Y:S02]  /*c770*/  VIADDMNMX R65, R58, R68, R65, PT ;  /* 0x000000443a417246 */ /* 0x000fe40003800141 */
[----:B------:R-:W-:-:S07]  /*c780*/  VIMNMX R67, R67, R58, !PT ;  /* 0x0000003a43437248 */ /* 0x000fce0007fe0100 */
.L_x_1120:
[----:B------:R-:W-:-:S04]  /*c790*/  ISETP.GT.AND P1, PT, R15, -0x1, PT ;  /* 0xffffffff0f00780c */ /* 0x000fc80003f24270 */
[C---:B------:R-:W-:Y:S02]  /*c7a0*/  ISETP.GT.AND P3, PT, R67.reuse, RZ, P1 ;  /* 0x000000ff4300720c */ /* 0x040fe40000f64270 */
[----:B------:R-:W-:Y:S02]  /*c7b0*/  ISETP.GT.AND P4, PT, R67, 0x1, P1 ;  /* 0x000000014300780c */ /* 0x000fe40000f84270 */
[C---:B------:R-:W-:Y:S02]  /*c7c0*/  ISETP.LT.OR P3, PT, R65.reuse, 0x1, P3 ;  /* 0x000000014100780c */ /* 0x040fe40001f61670 */
[----:B------:R-:W-:Y:S02]  /*c7d0*/  ISETP.LT.OR P4, PT, R65, 0x2, P4 ;  /* 0x000000024100780c */ /* 0x000fe40002781670 */
[----:B------:R-:W-:Y:S02]  /*c7e0*/  ISETP.GT.AND P2, PT, R67, 0x8, P1 ;  /* 0x000000084300780c */ /* 0x000fe40000f44270 */
[----:B0-----:R-:W-:-:S02]  /*c7f0*/  FSEL R172, R9, -INF , !P3 ;  /* 0xff80000009ac7808 */ /* 0x001fc40005800000 */
[C---:B------:R-:W-:Y:S02]  /*c800*/  ISETP.GT.AND P3, PT, R67.reuse, 0x9, P1 ;  /* 0x000000094300780c */ /* 0x040fe40000f64270 */
[----:B------:R-:W-:Y:S02]  /*c810*/  FSEL R174, R10, -INF , !P4 ;  /* 0xff8000000aae7808 */ /* 0x000fe40006000000 */
[----:B------:R-:W-:Y:S01]  /*c820*/  ISETP.GT.AND P4, PT, R67, 0x10, P1 ;  /* 0x000000104300780c */ /* 0x000fe20000f84270 */
[----:B------:R-:W0:Y:S01]  /*c830*/  SHFL.IDX PT, R10, R64, 0x1, 0x1c1f ;  /* 0x003c1f00400a7f89 */ /* 0x000e2200000e0000 */
[C---:B------:R-:W-:Y:S02]  /*c840*/  ISETP.LT.OR P2, PT, R65.reuse, 0x9, P2 ;  /* 0x000000094100780c */ /* 0x040fe40001741670 */
[C---:B------:R-:W-:Y:S02]  /*c850*/  ISETP.LT.OR P3, PT, R65.reuse, 0xa, P3 ;  /* 0x0000000a4100780c */ /* 0x040fe40001f61670 */
[----:B------:R-:W-:-:S02]  /*c860*/  ISETP.LT.OR P4, PT, R65, 0x11, P4 ;  /* 0x000000114100780c */ /* 0x000fc40002781670 */
[----:B------:R-:W-:Y:S02]  /*c870*/  FSEL R176, R24, -INF , !P2 ;  /* 0xff80000018b07808 */ /* 0x000fe40005000000 */
[----:B------:R-:W-:Y:S02]  /*c880*/  ISETP.GT.AND P2, PT, R67, 0x11, P1 ;  /* 0x000000114300780c */ /* 0x000fe40000f44270 */
[----:B------:R-:W-:Y:S02]  /*c890*/  FSEL R180, R25, -INF , !P3 ;  /* 0xff80000019b47808 */ /* 0x000fe40005800000 */
[C---:B------:R-:W-:Y:S02]  /*c8a0*/  ISETP.GT.AND P3, PT, R67.reuse, 0x18, P1 ;  /* 0x000000184300780c */ /* 0x040fe40000f64270 */
[----:B------:R-:W-:Y:S02]  /*c8b0*/  FSEL R184, R152, -INF , !P4 ;  /* 0xff80000098b87808 */ /* 0x000fe40006000000 */
[----:B------:R-:W-:-:S02]  /*c8c0*/  ISETP.GT.AND P4, PT, R67, 0x19, P1 ;  /* 0x000000194300780c */ /* 0x000fc40000f84270 */
[C---:B------:R-:W-:Y:S02]  /*c8d0*/  ISETP.LT.OR P2, PT, R65.reuse, 0x12, P2 ;  /* 0x000000124100780c */ /* 0x040fe40001741670 */
[C---:B------:R-:W-:Y:S02]  /*c8e0*/  ISETP.LT.OR P3, PT, R65.reuse, 0x19, P3 ;  /* 0x000000194100780c */ /* 0x040fe40001f61670 */
[----:B------:R-:W-:Y:S02]  /*c8f0*/  ISETP.LT.OR P4, PT, R65, 0x1a, P4 ;  /* 0x0000001a4100780c */ /* 0x000fe40002781670 */
[----:B------:R-:W-:Y:S02]  /*c900*/  FSEL R188, R153, -INF , !P2 ;  /* 0xff80000099bc7808 */ /* 0x000fe40005000000 */
[----:B------:R-:W-:Y:S02]  /*c910*/  ISETP.GT.AND P2, PT, R67, 0x20, P1 ;  /* 0x000000204300780c */ /* 0x000fe40000f44270 */
[----:B------:R-:W-:-:S02]  /*c920*/  FSEL R186, R154, -INF , !P3 ;  /* 0xff8000009aba7808 */ /* 0x000fc40005800000 */
[----:B------:R-:W-:Y:S02]  /*c930*/  ISETP.GT.AND P3, PT, R67, 0x21, P1 ;  /* 0x000000214300780c */ /* 0x000fe40000f64270 */
[----:B------:R-:W-:Y:S02]  /*c940*/  FSEL R182, R155, -INF , !P4 ;  /* 0xff8000009bb67808 */ /* 0x000fe40006000000 */
[----:B------:R-:W-:Y:S02]  /*c950*/  ISETP.GT.AND P4, PT, R67, 0x28, P1 ;  /* 0x000000284300780c */ /* 0x000fe40000f84270 */
[C---:B------:R-:W-:Y:S02]  /*c960*/  ISETP.LT.OR P2, PT, R65.reuse, 0x21, P2 ;  /* 0x000000214100780c */ /* 0x040fe40001741670 */
[C---:B------:R-:W-:Y:S02]  /*c970*/  ISETP.LT.OR P3, PT, R65.reuse, 0x22, P3 ;  /* 0x000000224100780c */ /* 0x040fe40001f61670 */
[----:B------:R-:W-:-:S02]  /*c980*/  ISETP.LT.OR P4, PT, R65, 0x29, P4 ;  /* 0x000000294100780c */ /* 0x000fc40002781670 */
[----:B------:R-:W-:Y:S02]  /*c990*/  FSEL R178, R156, -INF , !P2 ;  /* 0xff8000009cb27808 */ /* 0x000fe40005000000 */
[----:B------:R-:W-:Y:S02]  /*c9a0*/  FSEL R156, R157, -INF , !P3 ;  /* 0xff8000009d9c7808 */ /* 0x000fe40005800000 */
[C---:B------:R-:W-:Y:S02]  /*c9b0*/  ISETP.GT.AND P3, PT, R67.reuse, 0x30, P1 ;  /* 0x000000304300780c */ /* 0x040fe40000f64270 */
[----:B------:R-:W-:Y:S02]  /*c9c0*/  FSEL R158, R158, -INF , !P4 ;  /* 0xff8000009e9e7808 */ /* 0x000fe40006000000 */
[C---:B------:R-:W-:Y:S02]  /*c9d0*/  ISETP.GT.AND P2, PT, R67.reuse, 0x29, P1 ;  /* 0x000000294300780c */ /* 0x040fe40000f44270 */
[----:B------:R-:W-:-:S02]  /*c9e0*/  ISETP.GT.AND P4, PT, R67, 0x31, P1 ;  /* 0x000000314300780c */ /* 0x000fc40000f84270 */
[C---:B------:R-:W-:Y:S02]  /*c9f0*/  ISETP.LT.OR P3, PT, R65.reuse, 0x31, P3 ;  /* 0x000000314100780c */ /* 0x040fe40001f61670 */
[C---:B------:R-:W-:Y:S02]  /*ca00*/  ISETP.LT.OR P2, PT, R65.reuse, 0x2a, P2 ;  /* 0x0000002a4100780c */ /* 0x040fe40001741670 */
[----:B------:R-:W-:Y:S02]  /*ca10*/  ISETP.LT.OR P4, PT, R65, 0x32, P4 ;  /* 0x000000324100780c */ /* 0x000fe40002781670 */
[----:B------:R-:W-:Y:S02]  /*ca20*/  FSEL R160, R160, -INF , !P3 ;  /* 0xff800000a0a07808 */ /* 0x000fe40005800000 */
[----:B------:R-:W-:Y:S02]  /*ca30*/  FSEL R154, R159, -INF , !P2 ;  /* 0xff8000009f9a7808 */ /* 0x000fe40005000000 */
[----:B------:R-:W-:-:S02]  /*ca40*/  ISETP.GT.AND P3, PT, R67, 0x39, P1 ;  /* 0x000000394300780c */ /* 0x000fc40000f64270 */
[----:B------:R-:W-:Y:S02]  /*ca50*/  FSEL R152, R161, -INF , !P4 ;  /* 0xff800000a1987808 */ /* 0x000fe40006000000 */
[C---:B------:R-:W-:Y:S02]  /*ca60*/  ISETP.GT.AND P2, PT, R67.reuse, 0x38, P1 ;  /* 0x000000384300780c */ /* 0x040fe40000f44270 */
        /* <DEDUP_REMOVED lines=14> */
[----:B------:R-:W-:Y:S01]  /*cb50*/  FSEL R82, R55, -INF , !P2 ;  /* 0xff80000037527808 */ /* 0x000fe20005000000 */
[----:B0-----:R-:W-:Y:S01]  /*cb60*/  IMAD.IADD R55, R83, 0x1, R10 ;  /* 0x0000000153377824 */ /* 0x001fe200078e020a */
[----:B------:R-:W-:-:S02]  /*cb70*/  ISETP.GT.AND P3, PT, R67, 0x51, P1 ;  /* 0x000000514300780c */ /* 0x000fc40000f64270 */
[----:B------:R-:W-:Y:S01]  /*cb80*/  FSEL R76, R57, -INF , !P4 ;  /* 0xff800000394c7808 */ /* 0x000fe20006000000 */
[----:B------:R-:W-:Y:S01]  /*cb90*/  IMAD.IADD R57, R87, 0x1, R10 ;  /* 0x0000000157397824 */ /* 0x000fe200078e020a */
        /* <DEDUP_REMOVED lines=49> */
.L_x_1126:
[----:B------:R-:W-:-:S05]  /*ceb0*/  IMAD.U32 R59, RZ, RZ, UR33 ;  /* 0x00000021ff3b7e24 */ /* 0x000fca000f8e00ff */
[----:B------:R-:W-:-:S13]  /*cec0*/  ISETP.NE.AND P2, PT, R59, 0x1, PT ;  /* 0x000000013b00780c */ /* 0x000fda0003f45270 */
[----:B------:R-:W0:Y:S02]  /*ced0*/  @P2 LDC.64 R24, c[0x0][0x9e8] ;  /* 0x00027a00ff182b82 */ /* 0x000e240000000a00 */
[----:B0-----:R-:W-:-:S05]  /*cee0*/  @P2 IMAD.HI.U32 R24, R9, R24, RZ ;  /* 0x0000001809182227 */ /* 0x001fca00078e00ff */
[----:B------:R-:W-:-:S07]  /*cef0*/  @P2 SHF.R.U32.HI R9, RZ, R25, R24 ;  /* 0x00000019ff092219 */ /* 0x000fce0000011618 */
.L_x_1127:
[----:B------:R-:W-:Y:S05]  /*cf00*/  BSYNC B0 ;  /* 0x0000000000007941 */ /* 0x000fea0003800000 */
.L_x_1125:
[----:B------:R-:W-:-:S04]  /*cf10*/  IMAD R10, R9, R59, -R164 ;  /* 0x0000003b090a7224 */ /* 0x000fc800078e0aa4 */
[----:B------:R-:W-:-:S05]  /*cf20*/  IMAD R10, R3, -0x2, R10 ;  /* 0xfffffffe030a7824 */ /* 0x000fca00078e020a */
[----:B------:R-:W-:Y:S02]  /*cf30*/  VIADDMNMX R55, R10, R59, R55, PT ;  /* 0x0000003b0a377246 */ /* 0x000fe40003800137 */
[----:B------:R-:W-:-:S07]  /*cf40*/  VIMNMX R57, R57, R10, !PT ;  /* 0x0000000a39397248 */ /* 0x000fce0007fe0100 */
.L_x_1124:
[----:B------:R-:W-:Y:S02]  /*cf50*/  FMNMX.FTZ R9, R172, R12, !PT ;  /* 0x0000000cac097209 */ /* 0x000fe40007810000 */
[----:B------:R-:W-:Y:S02]  /*cf60*/  ISETP.GT.AND P3, PT, R57, 0x8, P1 ;  /* 0x000000083900780c */ /* 0x000fe40000f64270 */
[----:B------:R-:W-:Y:S02]  /*cf70*/  FMNMX.FTZ R9, R174, R9, !PT ;  /* 0x00000009ae097209 */ /* 0x000fe40007810000 */
[----:B------:R-:W-:Y:S02]  /*cf80*/  ISETP.LT.OR P3, PT, R55, 0x9, P3 ;  /* 0x000000093700780c */ /* 0x000fe40001f61670 */
        /* <DEDUP_REMOVED lines=61> */
[----:B------:R-:W-:Y:S01]  /*d360*/  ISETP.GT.AND P3, PT, R57, RZ, P1 ;  /* 0x000000ff3900720c */ /* 0x000fe20000f64270 */
[-CC-:B------:R-:W-:Y:S01]  /*d370*/  FFMA.FTZ R23, R176, R9.reuse, -R59.reuse ;  /* 0x00000009b0177223 */ /* 0x180fe2000001083b */
[----:B------:R-:W-:Y:S01]  /*d380*/  FSEL R172, R29, -INF , !P2 ;  /* 0xff8000001dac7808 */ /* 0x000fe20005000000 */
[-CC-:B------:R-:W-:Y:S01]  /*d390*/  FFMA.FTZ R20, R184, R9.reuse, -R59.reuse ;  /* 0x00000009b8147223 */ /* 0x180fe2000001083b */
[----:B------:R-:W-:Y:S01]  /*d3a0*/  ISETP.LT.OR P3, PT, R55, 0x1, P3 ;  /* 0x000000013700780c */ /* 0x000fe20001f61670 */
[-CC-:B------:R-:W-:Y:S01]  /*d3b0*/  FFMA.FTZ R72, R72, R9.reuse, -R59.reuse ;  /* 0x0000000948487223 */ /* 0x180fe2000001083b */
[----:B------:R-:W-:Y:S01]  /*d3c0*/  ISETP.GT.AND P2, PT, R57, 0x20, P1 ;  /* 0x000000203900780c */ /* 0x000fe20000f44270 */
[-CC-:B------:R-:W-:Y:S01]  /*d3d0*/  FFMA.FTZ R61, R56, R9.reuse, -R59.reuse ;  /* 0x00000009383d7223 */ /* 0x180fe2000001083b */
[----:B------:R-:W-:Y:S01]  /*d3e0*/  FSEL R190, R14, -INF , !P3 ;  /* 0xff8000000ebe7808 */ /* 0x000fe20005800000 */
[--C-:B------:R-:W-:Y:S01]  /*d3f0*/  FFMA.FTZ R14, R180, R9, -R59.reuse ;  /* 0x00000009b40e7223 */ /* 0x100fe2000001083b */
[----:B------:R-:W-:Y:S01]  /*d400*/  ISETP.LT.OR P2, PT, R55, 0x21, P2 ;  /* 0x000000213700780c */ /* 0x000fe20001741670 */
[----:B------:R-:W-:Y:S01]  /*d410*/  MUFU.EX2 R24, R24 ;  /* 0x0000001800187308 */ /* 0x000fe20000000800 */
[----:B------:R-:W-:Y:S01]  /*d420*/  FMNMX.FTZ R25, R190, R13, !PT ;  /* 0x0000000dbe197209 */ /* 0x000fe20007810000 */
[-CC-:B------:R-:W-:Y:S01]  /*d430*/  FFMA.FTZ R156, R156, R9.reuse, -R59.reuse ;  /* 0x000000099c9c7223 */ /* 0x180fe2000001083b */
[----:B------:R-:W-:Y:S01]  /*d440*/  FSEL R34, R34, -INF , !P2 ;  /* 0xff80000022227808 */ /* 0x000fe20005000000 */
[--C-:B------:R-:W-:Y:S01]  /*d450*/  FFMA.FTZ R86, R86, R9, -R59.reuse ;  /* 0x0000000956567223 */ /* 0x100fe2000001083b */
[----:B------:R-:W-:Y:S01]  /*d460*/  FMNMX.FTZ R27, R164, R25, !PT ;  /* 0x00000019a41b7209 */ /* 0x000fe20007810000 */
[--C-:B------:R-:W-:Y:S01]  /*d470*/  FFMA.FTZ R82, R82, R9, -R59.reuse ;  /* 0x0000000952527223 */ /* 0x100fe2000001083b */
[----:B------:R-:W-:Y:S01]  /*d480*/  ISETP.GT.AND P2, PT, R57, 0x28, P1 ;  /* 0x000000283900780c */ /* 0x000fe20000f44270 */
[----:B------:R0:W-:Y:S01]  /*d490*/  MUFU.EX2 R25, R20 ;  /* 0x0000001400197308 */ /* 0x0001e20000000800 */
[----:B------:R-:W-:Y:S01]  /*d4a0*/  FMNMX.FTZ R27, R166, R27, !PT ;  /* 0x0000001ba61b7209 */ /* 0x000fe20007810000 */
[-CC-:B------:R-:W-:Y:S01]  /*d4b0*/  FFMA.FTZ R76, R76, R9.reuse, -R59.reuse ;  /* 0x000000094c4c7223 */ /* 0x180fe2000001083b */
[----:B------:R-:W-:Y:S01]  /*d4c0*/  ISETP.LT.OR P2, PT, R55, 0x29, P2 ;  /* 0x000000293700780c */ /* 0x000fe20001741670 */
[--C-:B------:R-:W-:Y:S01]  /*d4d0*/  FFMA.FTZ R66, R66, R9, -R59.reuse ;  /* 0x0000000942427223 */ /* 0x100fe2000001083b */
[----:B------:R-:W-:Y:S01]  /*d4e0*/  FMNMX.FTZ R27, R168, R27, !PT ;  /* 0x0000001ba81b7209 */ /* 0x000fe20007810000 */
[-CC-:B------:R-:W-:Y:S01]  /*d4f0*/  FFMA.FTZ R60, R60, R9.reuse, -R59.reuse ;  /* 0x000000093c3c7223 */ /* 0x180fe2000001083b */
[----:B------:R-:W-:Y:S01]  /*d500*/  FSEL R176, R39, -INF , !P2 ;  /* 0xff80000027b07808 */ /* 0x000fe20005000000 */
[--C-:B------:R-:W-:Y:S01]  /*d510*/  FFMA.FTZ R39, R152, R9, -R59.reuse ;  /* 0x0000000998277223 */ /* 0x100fe2000001083b */
[----:B------:R-:W-:Y:S01]  /*d520*/  FMNMX.FTZ R27, R28, R27, !PT ;  /* 0x0000001b1c1b7209 */ /* 0x000fe20007810000 */
[----:B0-----:R-:W-:Y:S01]  /*d530*/  FFMA.FTZ R20, R186, R9, -R59 ;  /* 0x00000009ba147223 */ /* 0x001fe2000001083b */
[----:B------:R-:W-:Y:S01]  /*d540*/  ISETP.GT.AND P2, PT, R57, 0x29, P1 ;  /* 0x000000293900780c */ /* 0x000fe20000f44270 */
[----:B------:R-:W-:Y:S01]  /*d550*/  MUFU.EX2 R21, R21 ;  /* 0x0000001500157308 */ /* 0x000fe20000000800 */
[----:B------:R-:W-:-:S02]  /*d560*/  FMNMX.FTZ R29, R170, R27, !PT ;  /* 0x0000001baa1d7209 */ /* 0x000fc40007810000 */
[----:B------:R-:W-:Y:S02]  /*d570*/  ISETP.GT.AND P3, PT, R57, 0x30, P1 ;  /* 0x000000303900780c */ /* 0x000fe40000f64270 */
[----:B------:R-:W-:Y:S02]  /*d580*/  FMNMX.FTZ R29, R172, R29, !PT ;  /* 0x0000001dac1d7209 */ /* 0x000fe40007810000 */
[C---:B------:R-:W-:Y:S01]  /*d590*/  ISETP.LT.OR P2, PT, R55.reuse, 0x2a, P2 ;  /* 0x0000002a3700780c */ /* 0x040fe20001741670 */
[----:B------:R0:W-:Y:S01]  /*d5a0*/  MUFU.EX2 R27, R20 ;  /* 0x00000014001b7308 */ /* 0x0001e20000000800 */
[----:B------:R-:W-:Y:S02]  /*d5b0*/  FMNMX.FTZ R29, R30, R29, !PT ;  /* 0x0000001d1e1d7209 */ /* 0x000fe40007810000 */
[----:B------:R-:W-:Y:S02]  /*d5c0*/  ISETP.LT.OR P3, PT, R55, 0x31, P3 ;  /* 0x000000313700780c */ /* 0x000fe40001f61670 */
[----:B------:R-:W-:Y:S01]  /*d5d0*/  FSEL R180, R26, -INF , !P2 ;  /* 0xff8000001ab47808 */ /* 0x000fe20005000000 */
[--C-:B------:R-:W-:Y:S01]  /*d5e0*/  FFMA.FTZ R26, R188, R9, -R59.reuse ;  /* 0x00000009bc1a7223 */ /* 0x100fe2000001083b */
[----:B------:R-:W-:Y:S01]  /*d5f0*/  ISETP.GT.AND P2, PT, R57, 0x31, P1 ;  /* 0x000000313900780c */ /* 0x000fe20000f44270 */
[----:B------:R-:W-:Y:S01]  /*d600*/  MUFU.EX2 R23, R23 ;  /* 0x0000001700177308 */ /* 0x000fe20000000800 */
[----:B------:R-:W-:Y:S01]  /*d610*/  FMNMX.FTZ R29, R34, R29, !PT ;  /* 0x0000001d221d7209 */ /* 0x000fe20007810000 */
[----:B0-----:R-:W-:Y:S01]  /*d620*/  FFMA.FTZ R20, R178, R9, -R59 ;  /* 0x00000009b2147223 */ /* 0x001fe2000001083b */
[----:B------:R-:W-:-:S02]  /*d630*/  FSEL R184, R35, -INF , !P3 ;  /* 0xff80000023b87808 */ /* 0x000fc40005800000 */
[----:B------:R-:W-:Y:S02]  /*d640*/  ISETP.GT.AND P3, PT, R57, 0x38, P1 ;  /* 0x000000383900780c */ /* 0x000fe40000f64270 */
[C---:B------:R-:W-:Y:S01]  /*d650*/  ISETP.LT.OR P2, PT, R55.reuse, 0x32, P2 ;  /* 0x000000323700780c */ /* 0x040fe20001741670 */
[----:B------:R-:W-:Y:S01]  /*d660*/  MUFU.EX2 R14, R14 ;  /* 0x0000000e000e7308 */ /* 0x000fe20000000800 */
[----:B------:R-:W-:Y:S02]  /*d670*/  FMNMX.FTZ R31, R174, R29, !PT ;  /* 0x0000001dae1f7209 */ /* 0x000fe40007810000 */
[----:B------:R-:W-:Y:S02]  /*d680*/  ISETP.LT.OR P3, PT, R55, 0x39, P3 ;  /* 0x000000393700780c */ /* 0x000fe40001f61670 */
[----:B------:R-:W-:Y:S01]  /*d690*/  FSEL R188, R32, -INF , !P2 ;  /* 0xff80000020bc7808 */ /* 0x000fe20005000000 */
[----:B------:R-:W-:Y:S01]  /*d6a0*/  FFMA.FTZ R32, R182, R9, -R59 ;  /* 0x00000009b6207223 */ /* 0x000fe2000001083b */
[----:B------:R-:W-:Y:S01]  /*d6b0*/  FMNMX.FTZ R31, R176, R31, !PT ;  /* 0x0000001fb01f7209 */ /* 0x000fe20007810000 */
[----:B------:R0:W-:Y:S01]  /*d6c0*/  MUFU.EX2 R29, R20 ;  /* 0x00000014001d7308 */ /* 0x0001e20000000800 */
[----:B------:R-:W-:-:S02]  /*d6d0*/  ISETP.GT.AND P2, PT, R57, 0x39, P1 ;  /* 0x000000393900780c */ /* 0x000fc40000f44270 */
[----:B------:R-:W-:Y:S02]  /*d6e0*/  FSEL R36, R36, -INF , !P3 ;  /* 0xff80000024247808 */ /* 0x000fe40005800000 */
[----:B------:R-:W-:Y:S02]  /*d6f0*/  FMNMX.FTZ R31, R180, R31, !PT ;  /* 0x0000001fb41f7209 */ /* 0x000fe40007810000 */
[----:B------:R-:W-:Y:S01]  /*d700*/  ISETP.GT.AND P3, PT, R57, 0x40, P1 ;  /* 0x000000403900780c */ /* 0x000fe20000f64270 */
[----:B------:R-:W-:Y:S01]  /*d710*/  MUFU.EX2 R26, R26 ;  /* 0x0000001a001a7308 */ /* 0x000fe20000000800 */
[C---:B------:R-:W-:Y:S01]  /*d720*/  ISETP.LT.OR P2, PT, R55.reuse, 0x3a, P2 ;  /* 0x0000003a3700780c */ /* 0x040fe20001741670 */
[----:B0-----:R-:W-:Y:S01]  /*d730*/  FFMA.FTZ R20, R158, R9, -R59 ;  /* 0x000000099e147223 */ /* 0x001fe2000001083b */
[----:B------:R-:W-:Y:S02]  /*d740*/  FMNMX.FTZ R31, R184, R31, !PT ;  /* 0x0000001fb81f7209 */ /* 0x000fe40007810000 */
[----:B------:R-:W-:-:S02]  /*d750*/  ISETP.LT.OR P3, PT, R55, 0x41, P3 ;  /* 0x000000413700780c */ /* 0x000fc40001f61670 */
[----:B------:R-:W-:Y:S01]  /*d760*/  FSEL R186, R33, -INF , !P2 ;  /* 0xff80000021ba7808 */ /* 0x000fe20005000000 */
[----:B------:R-:W-:Y:S01]  /*d770*/  MUFU.EX2 R32, R32 ;  /* 0x0000002000207308 */ /* 0x000fe20000000800 */
[C---:B------:R-:W-:Y:S02]  /*d780*/  ISETP.GT.AND P2, PT, R57.reuse, 0x41, P1 ;  /* 0x000000413900780c */ /* 0x040fe40000f44270 */
[----:B------:R-:W-:Y:S02]  /*d790*/  FMNMX.FTZ R33, R188, R31, !PT ;  /* 0x0000001fbc217209 */ /* 0x000fe40007810000 */
[----:B------:R-:W-:Y:S02]  /*d7a0*/  FSEL R40, R40, -INF , !P3 ;  /* 0xff80000028287808 */ /* 0x000fe40005800000 */
[----:B------:R-:W-:Y:S01]  /*d7b0*/  ISETP.GT.AND P3, PT, R57, 0x48, P1 ;  /* 0x000000483900780c */ /* 0x000fe20000f64270 */
[----:B------:R0:W-:Y:S01]  /*d7c0*/  MUFU.EX2 R31, R20 ;  /* 0x00000014001f7308 */ /* 0x0001e20000000800 */
[----:B------:R-:W-:-:S02]  /*d7d0*/  ISETP.LT.OR P2, PT, R55, 0x42, P2 ;  /* 0x000000423700780c */ /* 0x000fc40001741670 */
[----:B------:R-:W-:Y:S02]  /*d7e0*/  FMNMX.FTZ R33, R36, R33, !PT ;  /* 0x0000002124217209 */ /* 0x000fe40007810000 */
[----:B------:R-:W-:Y:S02]  /*d7f0*/  ISETP.LT.OR P3, PT, R55, 0x49, P3 ;  /* 0x000000493700780c */ /* 0x000fe40001f61670 */
[----:B------:R-:W-:Y:S01]  /*d800*/  FSEL R178, R37, -INF , !P2 ;  /* 0xff80000025b27808 */ /* 0x000fe20005000000 */
[----:B------:R-:W-:-:S01]  /*d810*/  FFMA.FTZ R37, R154, R9, -R59 ;  /* 0x000000099a257223 */ /* 0x000fc2000001083b */
[----:B------:R-:W-:Y:S01]  /*d820*/  ISETP.GT.AND P2, PT, R57, 0x49, P1 ;  /* 0x000000493900780c */ /* 0x000fe20000f44270 */
[----:B0-----:R-:W-:-:S01]  /*d830*/  FFMA.FTZ R20, R160, R9, -R59 ;  /* 0x00000009a0147223 */ /* 0x001fc2000001083b */
[----:B------:R-:W-:Y:S01]  /*d840*/  FMNMX.FTZ R33, R186, R33, !PT ;  /* 0x00000021ba217209 */ /* 0x000fe20007810000 */
[----:B------:R-:W-:Y:S01]  /*d850*/  MUFU.EX2 R156, R156 ;  /* 0x0000009c009c7308 */ /* 0x000fe20000000800 */
[----:B------:R-:W-:-:S02]  /*d860*/  FSEL R182, R41, -INF , !P3 ;  /* 0xff80000029b67808 */ /* 0x000fc40005800000 */
[----:B------:R-:W-:Y:S02]  /*d870*/  ISETP.GT.AND P3, PT, R57, 0x50, P1 ;  /* 0x000000503900780c */ /* 0x000fe40000f64270 */
[C---:B------:R-:W-:Y:S02]  /*d880*/  ISETP.LT.OR P2, PT, R55.reuse, 0x4a, P2 ;  /* 0x0000004a3700780c */ /* 0x040fe40001741670 */
[----:B------:R-:W-:Y:S01]  /*d890*/  FMNMX.FTZ R33, R40, R33, !PT ;  /* 0x0000002128217209 */ /* 0x000fe20007810000 */
[----:B------:R-:W-:Y:S01]  /*d8a0*/  MUFU.EX2 R86, R86 ;  /* 0x0000005600567308 */ /* 0x000fe20000000800 */
[----:B------:R-:W-:Y:S02]  /*d8b0*/  ISETP.LT.OR P3, PT, R55, 0x51, P3 ;  /* 0x000000513700780c */ /* 0x000fe40001f61670 */
[----:B------:R-:W-:Y:S02]  /*d8c0*/  FSEL R38, R38, -INF , !P2 ;  /* 0xff80000026267808 */ /* 0x000fe40005000000 */
[----:B------:R-:W-:-:S02]  /*d8d0*/  ISETP.GT.AND P2, PT, R57, 0x51, P1 ;  /* 0x000000513900780c */ /* 0x000fc40000f44270 */
[----:B------:R-:W-:Y:S01]  /*d8e0*/  FMNMX.FTZ R35, R178, R33, !PT ;  /* 0x00000021b2237209 */ /* 0x000fe20007810000 */
[----:B------:R-:W-:Y:S01]  /*d8f0*/  MUFU.EX2 R82, R82 ;  /* 0x0000005200527308 */ /* 0x000fe20000000800 */
[----:B------:R-:W-:Y:S02]  /*d900*/  FSEL R44, R44, -INF , !P3 ;  /* 0xff8000002c2c7808 */ /* 0x000fe40005800000 */
[----:B------:R-:W-:Y:S02]  /*d910*/  ISETP.GT.AND P3, PT, R57, 0x58, P1 ;  /* 0x000000583900780c */ /* 0x000fe40000f64270 */
[C---:B------:R-:W-:Y:S02]  /*d920*/  ISETP.LT.OR P2, PT, R55.reuse, 0x52, P2 ;  /* 0x000000523700780c */ /* 0x040fe40001741670 */
[----:B------:R-:W-:Y:S01]  /*d930*/  FMNMX.FTZ R35, R182, R35, !PT ;  /* 0x00000023b6237209 */ /* 0x000fe20007810000 */
[----:B------:R0:W-:Y:S01]  /*d940*/  MUFU.EX2 R33, R20 ;  /* 0x0000001400217308 */ /* 0x0001e20000000800 */
[----:B------:R-:W-:-:S02]  /*d950*/  ISETP.LT.OR P3, PT, R55, 0x59, P3 ;  /* 0x000000593700780c */ /* 0x000fc40001f61670 */
[----:B------:R-:W-:Y:S02]  /*d960*/  FSEL R154, R42, -INF , !P2 ;  /* 0xff8000002a9a7808 */ /* 0x000fe40005000000 */
[----:B------:R-:W-:Y:S02]  /*d970*/  FMNMX.FTZ R35, R38, R35, !PT ;  /* 0x0000002326237209 */ /* 0x000fe40007810000 */
[----:B------:R-:W-:Y:S01]  /*d980*/  ISETP.GT.AND P2, PT, R57, 0x59, P1 ;  /* 0x000000593900780c */ /* 0x000fe20000f44270 */
[----:B------:R1:W-:Y:S01]  /*d990*/  MUFU.EX2 R42, R37 ;  /* 0x00000025002a7308 */ /* 0x0003e20000000800 */
[----:B------:R-:W-:Y:S01]  /*d9a0*/  FSEL R158, R45, -INF , !P3 ;  /* 0xff8000002d9e7808 */ /* 0x000fe20005800000 */
[--C-:B0-----:R-:W-:Y:S01]  /*d9b0*/  FFMA.FTZ R20, R162, R9, -R59.reuse ;  /* 0x00000009a2147223 */ /* 0x101fe2000001083b */
[----:B------:R-:W-:Y:S01]  /*d9c0*/  FMNMX.FTZ R35, R44, R35, !PT ;  /* 0x000000232c237209 */ /* 0x000fe20007810000 */
[----:B------:R-:W-:Y:S01]  /*d9d0*/  FFMA.FTZ R45, R74, R9, -R59 ;  /* 0x000000094a2d7223 */ /* 0x000fe2000001083b */
[----:B------:R-:W-:-:S02]  /*d9e0*/  ISETP.GT.AND P3, PT, R57, 0x60, P1 ;  /* 0x000000603900780c */ /* 0x000fc40000f64270 */
[C---:B------:R-:W-:Y:S01]  /*d9f0*/  ISETP.LT.OR P2, PT, R55.reuse, 0x5a, P2 ;  /* 0x0000005a3700780c */ /* 0x040fe20001741670 */
[----:B------:R-:W-:Y:S01]  /*da00*/  MUFU.EX2 R76, R76 ;  /* 0x0000004c004c7308 */ /* 0x000fe20000000800 */
[----:B-1----:R-:W-:Y:S02]  /*da10*/  FMNMX.FTZ R37, R154, R35, !PT ;  /* 0x000000239a257209 */ /* 0x002fe40007810000 */
[----:B------:R-:W-:Y:S02]  /*da20*/  ISETP.LT.OR P3, PT, R55, 0x61, P3 ;  /* 0x000000613700780c */ /* 0x000fe40001f61670 */
[----:B------:R-:W-:Y:S01]  /*da30*/  FSEL R160, R43, -INF , !P2 ;  /* 0xff8000002ba07808 */ /* 0x000fe20005000000 */
[----:B------:R-:W-:Y:S01]  /*da40*/  FFMA.FTZ R43, R80, R9, -R59 ;  /* 0x00000009502b7223 */ /* 0x000fe2000001083b */
[----:B------:R-:W-:Y:S01]  /*da50*/  ISETP.GT.AND P2, PT, R57, 0x61, P1 ;  /* 0x000000613900780c */ /* 0x000fe20000f44270 */
[----:B------:R0:W-:Y:S01]  /*da60*/  MUFU.EX2 R35, R20 ;  /* 0x0000001400237308 */ /* 0x0001e20000000800 */
[----:B------:R-:W-:-:S02]  /*da70*/  FMNMX.FTZ R37, R158, R37, !PT ;  /* 0x000000259e257209 */ /* 0x000fc40007810000 */
[----:B------:R-:W-:Y:S02]  /*da80*/  FSEL R152, R48, -INF , !P3 ;  /* 0xff80000030987808 */ /* 0x000fe40005800000 */
[----:B------:R-:W-:Y:S02]  /*da90*/  ISETP.GT.AND P3, PT, R57, 0x68, P1 ;  /* 0x000000683900780c */ /* 0x000fe40000f64270 */
[C---:B------:R-:W-:Y:S01]  /*daa0*/  ISETP.LT.OR P2, PT, R55.reuse, 0x62, P2 ;  /* 0x000000623700780c */ /* 0x040fe20001741670 */
[----:B------:R1:W-:Y:S01]  /*dab0*/  MUFU.EX2 R48, R39 ;  /* 0x0000002700307308 */ /* 0x0003e20000000800 */
[----:B------:R-:W-:Y:S01]  /*dac0*/  FMNMX.FTZ R37, R160, R37, !PT ;  /* 0x00000025a0257209 */ /* 0x000fe20007810000 */
[----:B0-----:R-:W-:Y:S01]  /*dad0*/  FFMA.FTZ R20, R84, R9, -R59 ;  /* 0x0000000954147223 */ /* 0x001fe2000001083b */
[----:B------:R-:W-:Y:S02]  /*dae0*/  ISETP.LT.OR P3, PT, R55, 0x69, P3 ;  /* 0x000000693700780c */ /* 0x000fe40001f61670 */
[----:B------:R-:W-:-:S02]  /*daf0*/  FSEL R46, R46, -INF , !P2 ;  /* 0xff8000002e2e7808 */ /* 0x000fc40005000000 */
[----:B------:R-:W-:Y:S01]  /*db00*/  ISETP.GT.AND P2, PT, R57, 0x69, P1 ;  /* 0x000000693900780c */ /* 0x000fe20000f44270 */
[----:B------:R-:W-:Y:S01]  /*db10*/  MUFU.EX2 R45, R45 ;  /* 0x0000002d002d7308 */ /* 0x000fe20000000800 */
[----:B------:R-:W-:Y:S02]  /*db20*/  FMNMX.FTZ R37, R152, R37, !PT ;  /* 0x0000002598257209 */ /* 0x000fe40007810000 */
[----:B------:R-:W-:Y:S01]  /*db30*/  FSEL R162, R49, -INF , !P3 ;  /* 0xff80000031a27808 */ /* 0x000fe20005800000 */
[----:B------:R-:W-:-:S01]  /*db40*/  FFMA.FTZ R49, R58, R9, -R59 ;  /* 0x000000093a317223 */ /* 0x000fc2000001083b */
[----:B------:R-:W-:Y:S01]  /*db50*/  ISETP.GT.AND P3, PT, R57, 0x70, P1 ;  /* 0x000000703900780c */ /* 0x000fe20000f64270 */
[----:B------:R-:W-:-:S01]  /*db60*/  FFMA.FTZ R58, R62, R9, -R59 ;  /* 0x000000093e3a7223 */ /* 0x000fc2000001083b */
[----:B------:R-:W-:Y:S01]  /*db70*/  ISETP.LT.OR P2, PT, R55, 0x6a, P2 ;  /* 0x0000006a3700780c */ /* 0x000fe20001741670 */
[----:B------:R-:W-:Y:S01]  /*db80*/  MUFU.EX2 R66, R66 ;  /* 0x0000004200427308 */ /* 0x000fe20000000800 */
[----:B-1----:R-:W-:-:S02]  /*db90*/  FMNMX.FTZ R39, R46, R37, !PT ;  /* 0x000000252e277209 */ /* 0x002fc40007810000 */
[----:B------:R-:W-:Y:S02]  /*dba0*/  ISETP.LT.OR P3, PT, R55, 0x71, P3 ;  /* 0x000000713700780c */ /* 0x000fe40001f61670 */
[----:B------:R-:W-:Y:S02]  /*dbb0*/  FSEL R192, R47, -INF , !P2 ;  /* 0xff8000002fc07808 */ /* 0x000fe40005000000 */
[----:B------:R-:W-:Y:S01]  /*dbc0*/  ISETP.GT.AND P2, PT, R57, 0x71, P1 ;  /* 0x000000713900780c */ /* 0x000fe20000f44270 */
[----:B------:R0:W-:Y:S01]  /*dbd0*/  MUFU.EX2 R37, R20 ;  /* 0x0000001400257308 */ /* 0x0001e20000000800 */
[----:B------:R-:W-:Y:S02]  /*dbe0*/  FMNMX.FTZ R39, R162, R39, !PT ;  /* 0x00000027a2277209 */ /* 0x000fe40007810000 */
[----:B------:R-:W-:Y:S02]  /*dbf0*/  FSEL R84, R51, -INF , !P3 ;  /* 0xff80000033547808 */ /* 0x000fe40005800000 */
[----:B------:R-:W-:-:S02]  /*dc00*/  ISETP.GT.AND P3, PT, R57, 0x78, P1 ;  /* 0x000000783900780c */ /* 0x000fc40000f64270 */
[----:B------:R-:W-:Y:S01]  /*dc10*/  ISETP.LT.OR P2, PT, R55, 0x72, P2 ;  /* 0x000000723700780c */ /* 0x000fe20001741670 */
[----:B------:R-:W-:Y:S01]  /*dc20*/  MUFU.EX2 R60, R60 ;  /* 0x0000003c003c7308 */ /* 0x000fe20000000800 */
[----:B------:R-:W-:Y:S02]  /*dc30*/  FMNMX.FTZ R39, R192, R39, !PT ;  /* 0x00000027c0277209 */ /* 0x000fe40007810000 */
[----:B------:R-:W-:Y:S02]  /*dc40*/  ISETP.GT.AND P1, PT, R57, 0x79, P1 ;  /* 0x000000793900780c */ /* 0x000fe40000f24270 */
[----:B------:R-:W-:Y:S02]  /*dc50*/  ISETP.LT.OR P3, PT, R55, 0x79, P3 ;  /* 0x000000793700780c */ /* 0x000fe40001f61670 */
[----:B------:R-:W-:Y:S01]  /*dc60*/  FSEL R50, R50, -INF , !P2 ;  /* 0xff80000032327808 */ /* 0x000fe20005000000 */
[----:B------:R-:W-:Y:S01]  /*dc70*/  MUFU.EX2 R49, R49 ;  /* 0x0000003100317308 */ /* 0x000fe20000000800 */
[----:B------:R-:W-:-:S02]  /*dc80*/  FMNMX.FTZ R39, R84, R39, !PT ;  /* 0x0000002754277209 */ /* 0x000fc40007810000 */
[----:B------:R-:W-:Y:S02]  /*dc90*/  ISETP.LT.OR P1, PT, R55, 0x7a, P1 ;  /* 0x0000007a3700780c */ /* 0x000fe40000f21670 */
[----:B------:R-:W-:Y:S02]  /*dca0*/  FSEL R52, R52, -INF , !P3 ;  /* 0xff80000034347808 */ /* 0x000fe40005800000 */
[----:B------:R-:W-:Y:S01]  /*dcb0*/  FMNMX.FTZ R41, R50, R39, !PT ;  /* 0x0000002732297209 */ /* 0x000fe20007810000 */
[----:B------:R-:W-:Y:S01]  /*dcc0*/  MUFU.EX2 R58, R58 ;  /* 0x0000003a003a7308 */ /* 0x000fe20000000800 */
[----:B------:R-:W-:Y:S02]  /*dcd0*/  FSEL R80, R53, -INF , !P1 ;  /* 0xff80000035507808 */ /* 0x000fe40004800000 */
[----:B------:R-:W-:Y:S02]  /*dce0*/  FMNMX.FTZ R41, R52, R41, !PT ;  /* 0x0000002934297209 */ /* 0x000fe40007810000 */
[----:B------:R-:W-:-:S02]  /*dcf0*/  FSEL R53, R10, RZ, P4 ;  /* 0x000000ff0a357208 */ /* 0x000fc40002000000 */
[----:B0-----:R-:W-:Y:S01]  /*dd00*/  FMNMX.FTZ R20, R80, R41, !PT ;  /* 0x0000002950147209 */ /* 0x001fe20007810000 */
[----:B------:R-:W-:Y:S01]  /*dd10*/  MUFU.EX2 R39, R43 ;  /* 0x0000002b00277308 */ /* 0x000fe20000000800 */
[----:B------:R-:W-:-:S01]  /*dd20*/  FFMA.FTZ R41, R68, R9, -R59 ;  /* 0x0000000944297223 */ /* 0x000fc2000001083b */
[----:B------:R-:W-:Y:S01]  /*dd30*/  FADD.FTZ R56, -R53, R12 ;  /* 0x0000000c35387221 */ /* 0x000fe20000010100 */
[----:B------:R-:W-:-:S01]  /*dd40*/  FFMA.FTZ R12, R54, R9, -R59 ;  /* 0x00000009360c7223 */ /* 0x000fc2000001083b */
[----:B------:R-:W0:Y:S01]  /*dd50*/  SHFL.BFLY PT, R47, R20, 0x2, 0x1f ;  /* 0x0c401f00142f7f89 */ /* 0x000e2200000e0000 */
[----:B------:R-:W-:-:S01]  /*dd60*/  FFMA.FTZ R68, R70, R9, -R59 ;  /* 0x0000000946447223 */ /* 0x000fc2000001083b */
[-C--:B------:R-:W-:Y:S01]  /*dd70*/  FMUL.FTZ R55, R56, R9.reuse ;  /* 0x0000000938377220 */ /* 0x080fe20000410000 */
[----:B------:R-:W-:-:S01]  /*dd80*/  FFMA.FTZ R70, R78, R9, -R59 ;  /* 0x000000094e467223 */ /* 0x000fc2000001083b */
[----:B------:R-:W-:Y:S08]  /*dd90*/  MUFU.EX2 R43, R72 ;  /* 0x00000048002b7308 */ /* 0x000ff00000000800 */
[----:B------:R-:W1:Y:S08]  /*dda0*/  MUFU.EX2 R55, R55 ;  /* 0x0000003700377308 */ /* 0x000e700000000800 */
[----:B------:R-:W-:Y:S01]  /*ddb0*/  MUFU.EX2 R41, R41 ;  /* 0x0000002900297308 */ /* 0x000fe20000000800 */
[----:B0-----:R-:W-:Y:S01]  /*ddc0*/  FMNMX.FTZ R51, R20, R47, !PT ;  /* 0x0000002f14337209 */ /* 0x001fe20007810000 */
[----:B------:R-:W-:-:S06]  /*ddd0*/  FFMA.FTZ R47, R64, R9, -R59 ;  /* 0x00000009402f7223 */ /* 0x000fcc000001083b */
[----:B------:R-:W-:Y:S01]  /*dde0*/  MUFU.EX2 R68, R68 ;  /* 0x0000004400447308 */ /* 0x000fe20000000800 */
[----:B------:R-:W0:Y:S01]  /*ddf0*/  SHFL.BFLY PT, R20, R51, 0x1, 0x1f ;  /* 0x0c201f0033147f89 */ /* 0x000e2200000e0000 */
[----:B-1----:R-:W-:-:S06]  /*de00*/  FFMA.FTZ R74, R55, R5, R24 ;  /* 0x00000005374a7223 */ /* 0x002fcc0000010018 */
[----:B------:R-:W-:Y:S08]  /*de10*/  MUFU.EX2 R70, R70 ;  /* 0x0000004600467308 */ /* 0x000ff00000000800 */
        /* <DEDUP_REMOVED lines=9> */
[----:B------:R-:W-:-:S01]  /*deb0*/  FFMA.FTZ R73, R36, R9, -R53 ;  /* 0x0000000924497223 */ /* 0x000fc20000010835 */
[-CC-:B------:R-:W-:Y:S01]  /*dec0*/  FFMA.FTZ R57, R190, R9.reuse, -R53.reuse ;  /* 0x00000009be397223 */ /* 0x180fe20000010835 */
[-C--:B------:R-:W-:Y:S01]  /*ded0*/  FMUL.FTZ R36, R72, R9.reuse ;  /* 0x0000000948247220 */ /* 0x080fe20000410000 */
[-CC-:B------:R-:W-:Y:S01]  /*dee0*/  FFMA.FTZ R54, R164, R9.reuse, -R53.reuse ;  /* 0x00000009a4367223 */ /* 0x180fe20000010835 */
[----:B------:R-:W-:-:S01]  /*def0*/  FFMA.FTZ R56, R166, R9, -R53 ;  /* 0x00000009a6387223 */ /* 0x000fc20000010835 */
[-CC-:B------:R-:W-:Y:S01]  /*df00*/  FFMA.FTZ R59, R168, R9.reuse, -R53.reuse ;  /* 0x00000009a83b7223 */ /* 0x180fe20000010835 */
[----:B------:R-:W-:-:S01]  /*df10*/  FFMA.FTZ R28, R28, R9, -R53 ;  /* 0x000000091c1c7223 */ /* 0x000fc20000010835 */
[----:B------:R-:W-:Y:S01]  /*df20*/  MUFU.EX2 R57, R57 ;  /* 0x0000003900397308 */ /* 0x000fe20000000800 */
[----:B0-----:R-:W-:-:S01]  /*df30*/  FFMA.FTZ R61, R170, R9, -R53 ;  /* 0x00000009aa3d7223 */ /* 0x001fc20000010835 */
        /* <DEDUP_REMOVED lines=22> */
[----:B------:R-:W3:Y:S01]  /*e0a0*/  MUFU.EX2 R56, R56 ;  /* 0x0000003800387308 */ /* 0x000ee20000000800 */
[----:B0-----:R-:W-:-:S01]  /*e0b0*/  FFMA.FTZ R5, R36, R4, R57 ;  /* 0x0000000424057223 */ /* 0x001fc20000010039 */
[----:B------:R-:W-:Y:S01]  /*e0c0*/  FADD.FTZ R4, R21, R74 ;  /* 0x0000004a15047221 */ /* 0x000fe20000010000 */
[----:B------:R-:W-:-:S01]  /*e0d0*/  FFMA.FTZ R74, R38, R9, -R53 ;  /* 0x00000009264a7223 */ /* 0x000fc20000010835 */
[----:B------:R-:W-:-:S02]  /*e0e0*/  FFMA.FTZ R38, R44, R9, -R53 ;  /* 0x000000092c267223 */ /* 0x000fc40000010835 */
[----:B------:R-:W-:-:S02]  /*e0f0*/  FADD.FTZ R75, R23, R4 ;  /* 0x00000004174b7221 */ /* 0x000fc40000010000 */
[----:B------:R-:W0:Y:S01]  /*e100*/  MUFU.EX2 R59, R59 ;  /* 0x0000003b003b7308 */ /* 0x000e220000000800 */
[----:B-1----:R-:W-:-:S01]  /*e110*/  FADD.FTZ R5, R54, R5 ;  /* 0x0000000536057221 */ /* 0x002fc20000010000 */
[----:B------:R-:W-:-:S04]  /*e120*/  FADD.FTZ R78, R14, R75 ;  /* 0x0000004b0e4e7221 */ /* 0x000fc80000010000 */
[----:B------:R-:W-:Y:S02]  /*e130*/  FADD.FTZ R75, R25, R78 ;  /* 0x0000004e194b7221 */ /* 0x000fe40000010000 */
[----:B------:R-:W1:Y:S01]  /*e140*/  MUFU.EX2 R28, R28 ;  /* 0x0000001c001c7308 */ /* 0x000e620000000800 */
[----:B---3--:R-:W-:-:S01]  /*e150*/  FADD.FTZ R4, R56, R5 ;  /* 0x0000000538047221 */ /* 0x008fc20000010000 */
[----:B------:R-:W-:Y:S01]  /*e160*/  FADD.FTZ R44, R26, R75 ;  /* 0x0000004b1a2c7221 */ /* 0x000fe20000010000 */
[----:B------:R-:W-:-:S03]  /*e170*/  FFMA.FTZ R75, R154, R9, -R53 ;  /* 0x000000099a4b7223 */ /* 0x000fc60000010835 */
[----:B------:R-:W-:Y:S02]  /*e180*/  FADD.FTZ R77, R27, R44 ;  /* 0x0000002c1b4d7221 */ /* 0x000fe40000010000 */
[----:B------:R-:W3:Y:S01]  /*e190*/  MUFU.EX2 R61, R61 ;  /* 0x0000003d003d7308 */ /* 0x000ee20000000800 */
[----:B0-----:R-:W-:-:S01]  /*e1a0*/  FADD.FTZ R5, R59, R4 ;  /* 0x000000043b057221 */ /* 0x001fc20000010000 */
[----:B------:R-:W-:-:S04]  /*e1b0*/  FADD.FTZ R44, R32, R77 ;  /* 0x0000004d202c7221 */ /* 0x000fc80000010000 */
[----:B------:R-:W-:Y:S02]  /*e1c0*/  FADD.FTZ R77, R29, R44 ;  /* 0x0000002c1d4d7221 */ /* 0x000fe40000010000 */
[----:B------:R-:W0:Y:S01]  /*e1d0*/  MUFU.EX2 R62, R62 ;  /* 0x0000003e003e7308 */ /* 0x000e220000000800 */
[----:B-1----:R-:W-:-:S01]  /*e1e0*/  FADD.FTZ R4, R28, R5 ;  /* 0x000000051c047221 */ /* 0x002fc20000010000 */
[----:B------:R-:W-:-:S04]  /*e1f0*/  FADD.FTZ R44, R156, R77 ;  /* 0x0000004d9c2c7221 */ /* 0x000fc80000010000 */
[----:B------:R-:W-:Y:S01]  /*e200*/  FADD.FTZ R77, R31, R44 ;  /* 0x0000002c1f4d7221 */ /* 0x000fe20000010000 */
[----:B------:R-:W-:-:S01]  /*e210*/  FFMA.FTZ R44, R152, R9, -R53 ;  /* 0x00000009982c7223 */ /* 0x000fc20000010835 */
[----:B------:R-:W1:Y:S01]  /*e220*/  MUFU.EX2 R63, R63 ;  /* 0x0000003f003f7308 */ /* 0x000e620000000800 */
[----:B---3--:R-:W-:-:S01]  /*e230*/  FADD.FTZ R5, R61, R4 ;  /* 0x000000043d057221 */ /* 0x008fc20000010000 */
[----:B------:R-:W-:Y:S01]  /*e240*/  FADD.FTZ R78, R42, R77 ;  /* 0x0000004d2a4e7221 */ /* 0x000fe20000010000 */
[----:B------:R-:W-:-:S03]  /*e250*/  FFMA.FTZ R53, R80, R9, -R53 ;  /* 0x0000000950357223 */ /* 0x000fc60000010835 */
[----:B------:R-:W-:Y:S02]  /*e260*/  FADD.FTZ R77, R33, R78 ;  /* 0x0000004e214d7221 */ /* 0x000fe40000010000 */
[----:B------:R-:W3:Y:S01]  /*e270*/  MUFU.EX2 R30, R30 ;  /* 0x0000001e001e7308 */ /* 0x000ee20000000800 */
[----:B0-----:R-:W-:-:S01]  /*e280*/  FADD.FTZ R4, R62, R5 ;  /* 0x000000053e047221 */ /* 0x001fc20000010000 */
[----:B------:R-:W-:-:S06]  /*e290*/  FADD.FTZ R78, R48, R77 ;  /* 0x0000004d304e7221 */ /* 0x000fcc0000010000 */
[----:B------:R-:W0:Y:S01]  /*e2a0*/  MUFU.EX2 R65, R65 ;  /* 0x0000004100417308 */ /* 0x000e220000000800 */
[----:B-1----:R-:W-:-:S07]  /*e2b0*/  FADD.FTZ R5, R63, R4 ;  /* 0x000000043f057221 */ /* 0x002fce0000010000 */
[----:B------:R-:W1:Y:S01]  /*e2c0*/  MUFU.EX2 R34, R34 ;  /* 0x0000002200227308 */ /* 0x000e620000000800 */
[----:B---3--:R-:W-:-:S07]  /*e2d0*/  FADD.FTZ R4, R30, R5 ;  /* 0x000000051e047221 */ /* 0x008fce0000010000 */
[----:B------:R-:W3:Y:S01]  /*e2e0*/  MUFU.EX2 R67, R67 ;  /* 0x0000004300437308 */ /* 0x000ee20000000800 */
[----:B0-----:R-:W-:-:S07]  /*e2f0*/  FADD.FTZ R5, R65, R4 ;  /* 0x0000000441057221 */ /* 0x001fce0000010000 */
[----:B------:R-:W0:Y:S01]  /*e300*/  MUFU.EX2 R64, R64 ;  /* 0x0000004000407308 */ /* 0x000e220000000800 */
[----:B-1----:R-:W-:-:S07]  /*e310*/  FADD.FTZ R4, R34, R5 ;  /* 0x0000000522047221 */ /* 0x002fce0000010000 */
[----:B------:R-:W1:Y:S01]  /*e320*/  MUFU.EX2 R69, R69 ;  /* 0x0000004500457308 */ /* 0x000e620000000800 */
[----:B---3--:R-:W-:-:S07]  /*e330*/  FADD.FTZ R5, R67, R4 ;  /* 0x0000000443057221 */ /* 0x008fce0000010000 */
[----:B------:R-:W3:Y:S01]  /*e340*/  MUFU.EX2 R13, R73 ;  /* 0x00000049000d7308 */ /* 0x000ee20000000800 */
[----:B0-----:R-:W-:-:S01]  /*e350*/  FADD.FTZ R4, R64, R5 ;  /* 0x0000000540047221 */ /* 0x001fc20000010000 */
[----:B------:R-:W-:-:S06]  /*e360*/  FADD.FTZ R5, R35, R78 ;  /* 0x0000004e23057221 */ /* 0x000fcc0000010000 */
[----:B------:R-:W0:Y:S01]  /*e370*/  MUFU.EX2 R72, R72 ;  /* 0x0000004800487308 */ /* 0x000e220000000800 */
[----:B-1----:R-:W-:-:S07]  /*e380*/  FADD.FTZ R4, R69, R4 ;  /* 0x0000000445047221 */ /* 0x002fce0000010000 */
[----:B------:R-:W1:Y:S01]  /*e390*/  MUFU.EX2 R40, R40 ;  /* 0x0000002800287308 */ /* 0x000e620000000800 */
[----:B---3--:R-:W-:-:S01]  /*e3a0*/  FADD.FTZ R77, R13, R4 ;  /* 0x000000040d4d7221 */ /* 0x008fc20000010000 */
[----:B------:R-:W-:-:S04]  /*e3b0*/  FADD.FTZ R4, R86, R5 ;  /* 0x0000000556047221 */ /* 0x000fc80000010000 */
[----:B------:R-:W-:Y:S02]  /*e3c0*/  FADD.FTZ R5, R37, R4 ;  /* 0x0000000425057221 */ /* 0x000fe40000010000 */
[----:B------:R-:W3:Y:S01]  /*e3d0*/  MUFU.EX2 R71, R71 ;  /* 0x0000004700477308 */ /* 0x000ee20000000800 */
[----:B0-----:R-:W-:-:S01]  /*e3e0*/  FADD.FTZ R77, R72, R77 ;  /* 0x0000004d484d7221 */ /* 0x001fc20000010000 */
[----:B------:R-:W-:-:S04]  /*e3f0*/  FADD.FTZ R78, R82, R5 ;  /* 0x00000005524e7221 */ /* 0x000fc80000010000 */
[----:B------:R-:W-:Y:S02]  /*e400*/  FADD.FTZ R5, R39, R78 ;  /* 0x0000004e27057221 */ /* 0x000fe40000010000 */
[----:B------:R-:W0:Y:S01]  /*e410*/  MUFU.EX2 R73, R182 ;  /* 0x000000b600497308 */ /* 0x000e220000000800 */
[----:B-1----:R-:W-:-:S07]  /*e420*/  FADD.FTZ R4, R40, R77 ;  /* 0x0000004d28047221 */ /* 0x002fce0000010000 */
[----:B------:R-:W1:Y:S01]  /*e430*/  MUFU.EX2 R74, R74 ;  /* 0x0000004a004a7308 */ /* 0x000e620000000800 */
[----:B---3--:R-:W-:-:S07]  /*e440*/  FADD.FTZ R4, R71, R4 ;  /* 0x0000000447047221 */ /* 0x008fce0000010000 */
        /* <DEDUP_REMOVED lines=12> */
[----:B------:R1:W4:Y:S08]  /*e510*/  MUFU.EX2 R154, R46 ;  /* 0x0000002e009a7308 */ /* 0x0003300000000800 */
[----:B------:R-:W5:Y:S01]  /*e520*/  MUFU.EX2 R162, R162 ;  /* 0x000000a200a27308 */ /* 0x000f620000000800 */
[----:B-1----:R-:W-:-:S04]  /*e530*/  FADD.FTZ R46, R68, R5 ;  /* 0x00000005442e7221 */ /* 0x002fc80000010000 */
[----:B------:R-:W-:-:S03]  /*e540*/  FADD.FTZ R5, R43, R46 ;  /* 0x0000002e2b057221 */ /* 0x000fc60000010000 */
[----:B------:R-:W1:Y:S01]  /*e550*/  MUFU.EX2 R192, R192 ;  /* 0x000000c000c07308 */ /* 0x000e620000000800 */
[----:B------:R-:W-:-:S01]  /*e560*/  FADD.FTZ R46, R70, R5 ;  /* 0x00000005462e7221 */ /* 0x000fc20000010000 */
[----:B---3--:R-:W-:-:S03]  /*e570*/  FADD.FTZ R5, R160, R4 ;  /* 0x00000004a0057221 */ /* 0x008fc60000010000 */
[----:B------:R-:W-:Y:S01]  /*e580*/  FADD.FTZ R77, R45, R46 ;  /* 0x0000002e2d4d7221 */ /* 0x000fe20000010000 */
[----:B0-----:R-:W-:-:S02]  /*e590*/  FADD.FTZ R5, R44, R5 ;  /* 0x000000052c057221 */ /* 0x001fc40000010000 */
[----:B------:R-:W0:Y:S01]  /*e5a0*/  MUFU.EX2 R84, R84 ;  /* 0x0000005400547308 */ /* 0x000e220000000800 */
[----:B------:R-:W-:-:S01]  /*e5b0*/  FADD.FTZ R4, R66, R77 ;  /* 0x0000004d42047221 */ /* 0x000fc20000010000 */
[----:B----4-:R-:W-:-:S03]  /*e5c0*/  FADD.FTZ R5, R154, R5 ;  /* 0x000000059a057221 */ /* 0x010fc60000010000 */
[----:B------:R-:W-:Y:S01]  /*e5d0*/  FADD.FTZ R77, R47, R4 ;  /* 0x000000042f4d7221 */ /* 0x000fe20000010000 */
[----:B-----5:R-:W-:-:S02]  /*e5e0*/  FADD.FTZ R5, R162, R5 ;  /* 0x00000005a2057221 */ /* 0x020fc40000010000 */
[----:B------:R-:W3:Y:S01]  /*e5f0*/  MUFU.EX2 R155, R50 ;  /* 0x00000032009b7308 */ /* 0x000ee20000000800 */
[----:B------:R-:W-:-:S01]  /*e600*/  FADD.FTZ R4, R60, R77 ;  /* 0x0000004d3c047221 */ /* 0x000fc20000010000 */
[----:B-1----:R-:W-:-:S03]  /*e610*/  FADD.FTZ R5, R192, R5 ;  /* 0x00000005c0057221 */ /* 0x002fc60000010000 */
[----:B------:R-:W-:-:S03]  /*e620*/  FADD.FTZ R77, R49, R4 ;  /* 0x00000004314d7221 */ /* 0x000fc60000010000 */
[----:B------:R-:W1:Y:S01]  /*e630*/  MUFU.EX2 R52, R52 ;  /* 0x0000003400347308 */ /* 0x000e620000000800 */
[----:B0-----:R-:W-:-:S01]  /*e640*/  FADD.FTZ R5, R84, R5 ;  /* 0x0000000554057221 */ /* 0x001fc20000010000 */
[----:B------:R-:W-:-:S04]  /*e650*/  FADD.FTZ R4, R58, R77 ;  /* 0x0000004d3a047221 */ /* 0x000fc80000010000 */
[----:B------:R-:W-:Y:S02]  /*e660*/  FADD.FTZ R77, R51, R4 ;  /* 0x00000004334d7221 */ /* 0x000fe40000010000 */
[----:B------:R-:W0:Y:S01]  /*e670*/  MUFU.EX2 R81, R53 ;  /* 0x0000003500517308 */ /* 0x000e220000000800 */
[----:B---3--:R-:W-:-:S04]  /*e680*/  FADD.FTZ R5, R155, R5 ;  /* 0x000000059b057221 */ /* 0x008fc80000010000 */
[----:B-1----:R-:W-:Y:S01]  /*e690*/  FADD.FTZ R4, R52, R5 ;  /* 0x0000000534047221 */ /* 0x002fe20000010000 */
[----:B------:R-:W-:-:S03]  /*e6a0*/  FADD.FTZ R5, R12, R77 ;  /* 0x0000004d0c057221 */ /* 0x000fc60000010000 */
[----:B0-----:R-:W-:Y:S01]  /*e6b0*/  FADD.FTZ R4, R81, R4 ;  /* 0x0000000451047221 */ /* 0x001fe20000010000 */
[----:B------:R-:W-:Y:S06]  /*e6c0*/  @!P0 BRA `(.L_x_1128) ;  /* 0x0000000000048947 */ /* 0x000fec0003800000 */
[----:B------:R-:W-:Y:S01]  /*e6d0*/  BPT.TRAP 0x1 ;  /* 0x000000040000795c */ /* 0x000fe20000300000 */
.L_x_1128:
        /* <DEDUP_REMOVED lines=12> */
[----:B------:R-:W-:Y:S01]  /*e7a0*/  FMUL.FTZ R92, R92, R55 ;  /* 0x000000375c5c7220 */ /* 0x000fe20000410000 */
[----:B------:R-:W-:Y:S01]  /*e7b0*/  F2FP.SATFINITE.E4M3.F32.PACK_AB_MERGE_C R12, R12, R51, RZ ;  /* 0x000000330c0c723e */ /* 0x000fe200048070ff */
[-C--:B------:R-:W-:Y:S01]  /*e7c0*/  FMUL.FTZ R93, R93, R55.reuse ;  /* 0x000000375d5d7220 */ /* 0x080fe20000410000 */
[----:B------:R-:W-:Y:S01]  /*e7d0*/  F2FP.SATFINITE.E4M3.F32.PACK_AB_MERGE_C R56, R59, R56, RZ ;  /* 0x000000383b38723e */ /* 0x000fe200048070ff */
[-C--:B------:R-:W-:Y:S01]  /*e7e0*/  FMUL.FTZ R96, R96, R55.reuse ;  /* 0x0000003760607220 */ /* 0x080fe20000410000 */
        /* <DEDUP_REMOVED lines=90> */
.L_x_1110:
[----:B------:R-:W-:Y:S06]  /*ed90*/  BAR.ARV 0x8, 0x180 ;  /* 0x0206000000007b1d */ /* 0x000fec0000002000 */
[----:B------:R-:W-:Y:S05]  /*eda0*/  @!P0 BRA `(.L_x_1130) ;  /* 0x0000000000048947 */ /* 0x000fea0003800000 */
[----:B------:R-:W-:Y:S01]  /*edb0*/  BPT.TRAP 0x1 ;  /* 0x000000040000795c */ /* 0x000fe20000300000 */
.L_x_1130:
[----:B------:R-:W-:Y:S01]  /*edc0*/  ULEA UR5, UR4, UR36, 0x3 ;  /* 0x0000002404057291 */ /* 0x000fe2000f8e183f */
[----:B------:R-:W-:-:S08]  /*edd0*/  SHF.L.U32 R2, R2, 0x1f, RZ ;  /* 0x0000001f02027819 */ /* 0x000fd000000006ff */
[----:B------:R0:W1:Y:S01]  /*ede0*/  SYNCS.PHASECHK.TRANS64.TRYWAIT P1, [UR5+0x22850], R2 ;  /* 0x02285002ff0075a7 */ /* 0x0000620008020145 */
[----:B------:R-:W-:Y:S05]  /*edf0*/  @!P0 BRA `(.L_x_1131) ;  /* 0x0000000000048947 */ /* 0x000fea0003800000 */
[----:B------:R-:W-:Y:S01]  /*ee00*/  BPT.TRAP 0x1 ;  /* 0x000000040000795c */ /* 0x000fe20000300000 */
.L_x_1131:
[----:B-1----:R-:W-:Y:S05]  /*ee10*/  @P1 BRA `(.L_x_1132) ;  /* 0x0000000000081947 */ /* 0x002fea0003800000 */
[----:B------:R-:W1:Y:S02]  /*ee20*/  SYNCS.PHASECHK.TRANS64.TRYWAIT P1, [UR5+0x22850], R2 ;  /* 0x02285002ff0075a7 */ /* 0x000e640008020145 */
[----:B-1----:R-:W-:Y:S05]  /*ee30*/  @!P1 BRA `(.L_x_1133) ;  /* 0x0000007400ec9947 */ /* 0x002fea0003800000 */
.L_x_1132:
[----:B------:R-:W-:Y:S01]  /*ee40*/  UIADD3 UR36, UR36, 0x400, URZ ;  /* 0x0000040024247890 */ /* 0x000fe2000fffe03f */
[----:B------:R-:W-:Y:S01]  /*ee50*/  WARPGROUP.ARRIVE ;  /* 0x00000000000079c5 */ /* 0x000fe20000000000 */
[----:B------:R-:W-:Y:S01]  /*ee60*/  UMOV UR11, 0x40000040 ;  /* 0x40000040000b7882 */ /* 0x000fe20000000000 */
[----:B------:R-:W3:Y:S01]  /*ee70*/  LDC.64 R12, c[0x0][0x9a0] ;  /* 0x00026800ff0c7b82 */ /* 0x000ee20000000a00 */
[----:B------:R-:W-:-:S04]  /*ee80*/  USHF.R.U32.HI UR36, URZ, 0x4, UR36 ;  /* 0x000000043f247899 */ /* 0x000fc80008011624 */
[----:B------:R-:W-:-:S04]  /*ee90*/  ULOP3.LUT UR36, UR36, 0x3fff, URZ, 0xc0, !UPT ;  /* 0x00003fff24247892 */ /* 0x000fc8000f8ec03f */
[----:B------:R-:W-:-:S04]  /*eea0*/  ULOP3.LUT UR36, UR36, 0x10000, URZ, 0xfc, !UPT ;  /* 0x0001000024247892 */ /* 0x000fc8000f8efc3f */
[----:B------:R-:W-:-:S07]  /*eeb0*/  ULEA UR4, UR4, UR36, 0xa ;  /* 0x0000002404047291 */ /* 0x000fce000f8e503f */
[----:B------:R-:W-:Y:S02]  /*eec0*/  UMOV UR10, UR4 ;  /* 0x00000004000a7c82 */ /* 0x000fe40008000000 */
[----:B------:R-:W-:Y:S01]  /*eed0*/  QGMMA.64x128x32.F32.E4M3.E4M3 R88, R164, gdesc[UR8], R88, gsb0 ;  /* 0x01e00008a4587df3 */ /* 0x000fe20008000858 */
[----:B---3--:R-:W-:-:S04]  /*eee0*/  ISETP.NE.U32.AND P1, PT, R12, RZ, PT ;  /* 0x000000ff0c00720c */ /* 0x008fc80003f25070 */
[----:B------:R-:W-:-:S13]  /*eef0*/  ISETP.NE.AND.EX P1, PT, R13, RZ, PT, P1 ;  /* 0x000000ff0d00720c */ /* 0x000fda0003f25310 */
[----:B------:R-:W3:Y:S01]  /*ef00*/  @P1 LDC.64 R6, c[0x0][0x9c8] ;  /* 0x00027200ff061b82 */ /* 0x000ee20000000a00 */
[----:B------:R-:W-:-:S07]  /*ef10*/  @P1 SHF.R.S32.HI R11, RZ, 0x1f, R17 ;  /* 0x0000001fff0b1819 */ /* 0x000fce0000011411 */
[----:B------:R-:W4:Y:S01]  /*ef20*/  @P1 LDC.64 R14, c[0x0][0x9d0] ;  /* 0x00027400ff0e1b82 */ /* 0x000f220000000a00 */
[----:B------:R-:W-:Y:S01]  /*ef30*/  UIADD3 UR6, UR4, 0x2, URZ ;  /* 0x0000000204067890 */ /* 0x000fe2000fffe03f */
[----:B------:R-:W-:Y:S01]  /*ef40*/  UMOV UR11, 0x40000040 ;  /* 0x40000040000b7882 */ /* 0x000fe20000000000 */
[C---:B---3--:R-:W-:Y:S02]  /*ef50*/  @P1 IMAD R0, R6.reuse, UR38, RZ ;  /* 0x0000002606001c24 */ /* 0x048fe4000f8e02ff */
[----:B01----:R-:W-:-:S04]  /*ef60*/  @P1 IMAD.WIDE.U32 R2, R6, UR39, RZ ;  /* 0x0000002706021c25 */ /* 0x003fc8000f8e00ff */
[----:B------:R-:W-:Y:S02]  /*ef70*/  @P1 IMAD R7, R7, UR39, R0 ;  /* 0x0000002707071c24 */ /* 0x000fe4000f8e0200 */
[-C--:B----4-:R-:W-:Y:S02]  /*ef80*/  @P1 IMAD R0, R11, R14.reuse, RZ ;  /* 0x0000000e0b001224 */ /* 0x090fe400078e02ff */
[----:B------:R-:W-:Y:S01]  /*ef90*/  @P1 IMAD.IADD R3, R3, 0x1, R7 ;  /* 0x0000000103031824 */ /* 0x000fe200078e0207 */
[----:B------:R-:W-:Y:S01]  /*efa0*/  UMOV UR10, UR6 ;  /* 0x00000006000a7c82 */ /* 0x000fe20008000000 */
[C---:B------:R-:W-:Y:S02]  /*efb0*/  @P1 IMAD R7, R17.reuse, R15, R0 ;  /* 0x0000000f11071224 */ /* 0x040fe400078e0200 */
[----:B------:R-:W-:-:S04]  /*efc0*/  @P1 IMAD.WIDE.U32 R2, R17, R14, R2 ;  /* 0x0000000e11021225 */ /* 0x000fc800078e0002 */
[----:B------:R-:W-:Y:S01]  /*efd0*/  @P1 IMAD.IADD R0, R3, 0x1, R7 ;  /* 0x0000000103001824 */ /* 0x000fe200078e0207 */
[----:B------:R-:W-:Y:S01]  /*efe0*/  @P1 LEA R6, P2, R2, R12, 0x2 ;  /* 0x0000000c02061211 */ /* 0x000fe200078410ff */
[----:B------:R-:W-:-:S03]  /*eff0*/  IMAD.MOV.U32 R3, RZ, RZ, 0x3f800000 ;  /* 0x3f800000ff037424 */ /* 0x000fc600078e00ff */
[----:B------:R-:W-:-:S05]  /*f000*/  @P1 LEA.HI.X R7, R2, R13, R0, 0x2, P2 ;  /* 0x0000000d02071211 */ /* 0x000fca00010f1400 */
[----:B------:R0:W3:Y:S01]  /*f010*/  @P1 LDG.E R3, desc[UR42][R6.64] ;  /* 0x0000002a06031981 */ /* 0x0000e2000c1e1900 */
[----:B------:R-:W-:Y:S02]  /*f020*/  WARPGROUP.DEPBAR.LE gsb0, 0x0 ;  /* 0x00008000000079c5 */ /* 0x000fe40000010000 */
[----:B------:R-:W-:-:S06]  /*f030*/  WARPGROUP.ARRIVE ;  /* 0x00000000000079c5 */ /* 0x000fcc0000000000 */
[----:B------:R-:W-:Y:S01]  /*f040*/  QGMMA.64x128x32.F32.E4M3.E4M3 R88, R160, gdesc[UR8], R88, gsb0 ;  /* 0x01e00008a0587df3 */ /* 0x000fe20008000858 */
[----:B------:R-:W-:Y:S01]  /*f050*/  UIADD3 UR6, UR4, 0x4, URZ ;  /* 0x0000000404067890 */ /* 0x000fe2000fffe03f */
[----:B------:R-:W-:-:S06]  /*f060*/  UMOV UR11, 0x40000040 ;  /* 0x40000040000b7882 */ /* 0x000fcc0000000000 */
[----:B------:R-:W-:Y:S01]  /*f070*/  UMOV UR10, UR6 ;  /* 0x00000006000a7c82 */ /* 0x000fe20008000000 */
[----:B------:R-:W-:Y:S01]  /*f080*/  UIADD3 UR4, UR4, 0x6, URZ ;  /* 0x0000000604047890 */ /* 0x000fe2000fffe03f */
[----:B------:R-:W1:Y:S04]  /*f090*/  SHFL.BFLY PT, R0, R5, 0x2, 0x1f ;  /* 0x0c401f0005007f89 */ /* 0x000e6800000e0000 */
        /* <DEDUP_REMOVED lines=26> */
[----:B------:R-:W4:Y:S01]  /*f240*/  @P1 MUFU.RCP R8, R13 ;  /* 0x0000000d00081308 */ /* 0x000f220000001000 */
[C---:B------:R-:W-:Y:S01]  /*f250*/  @P2 FMUL.FTZ R5, R9.reuse, 0.69314718246459960938 ;  /* 0x3f31721809052820 */ /* 0x040fe20000410000 */
[----:B0-----:R-:W-:Y:S01]  /*f260*/  @P2 FMUL.FTZ R6, R6, 0.69314718246459960938 ;  /* 0x3f31721806062820 */ /* 0x001fe20000410000 */
[----:B------:R-:W-:Y:S01]  /*f270*/  @P3 FMUL.FTZ R16, R9, 0.69314718246459960938 ;  /* 0x3f31721809103820 */ /* 0x000fe20000410000 */
[----:B------:R-:W-:-:S02]  /*f280*/  IMAD.MOV.U32 R0, RZ, RZ, -0x800000 ;  /* 0xff800000ff007424 */ /* 0x000fc400078e00ff */
[----:B---3--:R-:W-:Y:S01]  /*f290*/  FMUL.FTZ R4, R4, R3 ;  /* 0x0000000304047220 */ /* 0x008fe20000410000 */
[----:B------:R-:W-:Y:S02]  /*f2a0*/  IMAD.MOV.U32 R2, RZ, RZ, -0x800000 ;  /* 0xff800000ff027424 */ /* 0x000fe400078e00ff */
[----:B-1----:R-:W-:Y:S01]  /*f2b0*/  @P3 FMUL.FTZ R7, R7, 0.69314718246459960938 ;  /* 0x3f31721807073820 */ /* 0x002fe20000410000 */
[----:B------:R-:W-:-:S03]  /*f2c0*/  @P2 FFMA.FTZ R0, R5, R10, R6 ;  /* 0x0000000a05002223 */ /* 0x000fc60000010006 */
[----:B------:R-:W-:Y:S01]  /*f2d0*/  @P3 FFMA.FTZ R2, R16, R20, R7 ;  /* 0x0000001410023223 */ /* 0x000fe20000010007 */
[----:B----4-:R-:W-:Y:S01]  /*f2e0*/  FMUL.FTZ R5, R8, R3 ;  /* 0x0000000308057220 */ /* 0x010fe20000410000 */
[----:B------:R-:W-:Y:S02]  /*f2f0*/  WARPGROUP.DEPBAR.LE gsb0, 0x0 ;  /* 0x00008000000079c5 */ /* 0x000fe40000010000 */
[----:B------:R-:W-:Y:S05]  /*f300*/  @!P0 BRA `(.L_x_1134) ;  /* 0x0000000000048947 */ /* 0x000fea0003800000 */
[----:B------:R-:W-:Y:S01]  /*f310*/  BPT.TRAP 0x1 ;  /* 0x000000040000795c */ /* 0x000fe20000300000 */
.L_x_1134:
        /* <DEDUP_REMOVED lines=68> */
.L_x_1056:
[----:B------:R-:W-:Y:S05]  /*f760*/  @P0 BRA `(.L_x_1135) ;  /* 0x0000002000540947 */ /* 0x000fea0003800000 */
[----:B------:R-:W0:Y:S01]  /*f770*/  S2R R9, SR_TID.X ;  /* 0x0000000000097919 */ /* 0x000e220000002100 */
[----:B------:R-:W-:Y:S01]  /*f780*/  ULDC.64 UR4, c[0x4][0x40] ;  /* 0x0100100000047ab9 */ /* 0x000fe20000000a00 */
[----:B------:R-:W1:Y:S01]  /*f790*/  LDC R82, c[0x0][0xbe8] ;  /* 0x0002fa00ff527b82 */ /* 0x000e620000000800 */
[----:B------:R-:W-:Y:S01]  /*f7a0*/  ULDC.64 UR6, c[0x0][0xb38] ;  /* 0x0002ce0000067ab9 */ /* 0x000fe20000000a00 */
[----:B------:R-:W3:Y:S01]  /*f7b0*/  S2R R73, SR_CTAID.X ;  /* 0x0000000000497919 */ /* 0x000ee20000002500 */
[----:B------:R-:W-:-:S05]  /*f7c0*/  ULDC.64 UR8, c[0x0][0xb28] ;  /* 0x0002ca0000087ab9 */ /* 0x000fca0000000a00 */
[----:B------:R-:W4:Y:S08]  /*f7d0*/  LDC.64 R86, c[0x0][0xbd8] ;  /* 0x0002f600ff567b82 */ /* 0x000f300000000a00 */
[----:B------:R-:W5:Y:S08]  /*f7e0*/  LDC R90, c[0x0][0xc50] ;  /* 0x00031400ff5a7b82 */ /* 0x000f700000000800 */
[----:B------:R-:W2:Y:S01]  /*f7f0*/  LDC.64 R88, c[0x0][0xb40] ;  /* 0x0002d000ff587b82 */ /* 0x000ea20000000a00 */
[----:B0-----:R-:W-:-:S05]  /*f800*/  IMAD.SHL.U32 R4, R9, 0x4, RZ ;  /* 0x0000000409047824 */ /* 0x001fca00078e00ff */
[----:B------:R-:W-:Y:S02]  /*f810*/  LOP3.LUT R4, R4, 0xc, RZ, 0xc0, !PT ;  /* 0x0000000c04047812 */ /* 0x000fe400078ec0ff */
[----:B------:R-:W-:Y:S02]  /*f820*/  BAR.SYNC.DEFER_BLOCKING 0x1, 0x100 ;  /* 0x0044000000007b1d */ /* 0x000fe40000010000 */
[----:B------:R-:W-:-:S05]  /*f830*/  IADD3 R4, P0, R4, UR4, RZ ;  /* 0x0000000404047c10 */ /* 0x000fca000ff1e0ff */
[----:B------:R-:W-:Y:S01]  /*f840*/  IMAD.X R5, RZ, RZ, UR5, P0 ;  /* 0x00000005ff057e24 */ /* 0x000fe200080e06ff */
[----:B------:R-:W-:-:S05]  /*f850*/  ULDC.64 UR4, c[0x0][0xbd0] ;  /* 0x0002f40000047ab9 */ /* 0x000fca0000000a00 */
[----:B------:R0:W4:Y:S01]  /*f860*/  LDG.E.CONSTANT R5, desc[UR42][R4.64] ;  /* 0x0000002a04057981 */ /* 0x000122000c1e9900 */
[C---:B------:R-:W-:Y:S01]  /*f870*/  LOP3.LUT P0, R7, R9.reuse, 0x3, RZ, 0xc0, !PT ;  /* 0x0000000309077812 */ /* 0x040fe2000780c0ff */
[----:B------:R-:W-:Y:S01]  /*f880*/  VIADD R9, R9, 0xffffff80 ;  /* 0xffffff8009097836 */ /* 0x000fe20000000000 */
[----:B-1----:R-:W-:Y:S01]  /*f890*/  ISETP.NE.AND P2, PT, R82, 0x1, PT ;  /* 0x000000015200780c */ /* 0x002fe20003f45270 */
[----:B------:R-:W-:Y:S01]  /*f8a0*/  IMAD.WIDE.U32 R32, R17, UR4, RZ ;  /* 0x0000000411207c25 */ /* 0x000fe2000f8e00ff */
[----:B------:R-:W-:Y:S01]  /*f8b0*/  ISETP.EQ.OR P0, PT, R7, 0x3, !P0 ;  /* 0x000000030700780c */ /* 0x000fe20004702670 */
[----:B------:R-:W-:Y:S02]  /*f8c0*/  BSSY B0, `(.L_x_1136) ;  /* 0x0000185000007945 */ /* 0x000fe40003800000 */
[----:B------:R-:W-:Y:S01]  /*f8d0*/  IMAD.WIDE.U32 R42, R17, UR6, RZ ;  /* 0x00000006112a7c25 */ /* 0x000fe2000f8e00ff */
[----:B------:R-:W-:Y:S02]  /*f8e0*/  SEL R76, R3, R8, P0 ;  /* 0x00000008034c7207 */ /* 0x000fe40000000000 */
[----:B0-----:R-:W-:-:S02]  /*f8f0*/  SHF.R.S32.HI R4, RZ, 0x1f, R9 ;  /* 0x0000001fff047819 */ /* 0x001fc40000011409 */
[----:B------:R-:W-:Y:S02]  /*f900*/  SEL R7, R8, R3, P0 ;  /* 0x0000000308077207 */ /* 0x000fe40000000000 */
[----:B------:R-:W-:Y:S01]  /*f910*/  LEA.HI R3, R4, R9, RZ, 0x7 ;  /* 0x0000000904037211 */ /* 0x000fe200078f38ff */
[----:B------:R-:W0:Y:S01]  /*f920*/  @P2 LDC R84, c[0x0][0xbec] ;  /* 0x0002fb00ff542b82 */ /* 0x000e220000000800 */
[----:B------:R-:W-:Y:S02]  /*f930*/  SEL R46, R6, R91, P0 ;  /* 0x0000005b062e7207 */ /* 0x000fe40000000000 */
[----:B------:R-:W-:Y:S02]  /*f940*/  SEL R79, R91, R6, P0 ;  /* 0x000000065b4f7207 */ /* 0x000fe40000000000 */
[----:B------:R-:W-:Y:S02]  /*f950*/  LOP3.LUT R6, R3, 0xffffff80, RZ, 0xc0, !PT ;  /* 0xffffff8003067812 */ /* 0x000fe400078ec0ff */
[----:B------:R-:W-:Y:S01]  /*f960*/  LEA.HI R8, R4, R9, RZ, 0x2 ;  /* 0x0000000904087211 */ /* 0x000fe200078f10ff */
[----:B------:R-:W1:Y:S01]  /*f970*/  @P2 LDC R83, c[0x0][0xbf0] ;  /* 0x0002fc00ff532b82 */ /* 0x000e620000000800 */
[----:B------:R-:W-:Y:S01]  /*f980*/  SEL R12, R94, R95, P0 ;  /* 0x0000005f5e0c7207 */ /* 0x000fe20000000000 */
[----:B------:R-:W-:Y:S01]  /*f990*/  IMAD.IADD R68, R9, 0x1, -R6 ;  /* 0x0000000109447824 */ /* 0x000fe200078e0a06 */
[----:B------:R-:W-:-:S02]  /*f9a0*/  SHF.R.S32.HI R6, RZ, 0x7, R3 ;  /* 0x00000007ff067819 */ /* 0x000fc40000011403 */
[----:B------:R-:W-:Y:S02]  /*f9b0*/  LOP3.LUT R8, R8, 0xfffffffc, RZ, 0xc0, !PT ;  /* 0xfffffffc08087812 */ /* 0x000fe400078ec0ff */
[----:B------:R-:W-:Y:S01]  /*f9c0*/  SHF.R.S32.HI R11, RZ, 0x1f, R68 ;  /* 0x0000001fff0b7819 */ /* 0x000fe20000011444 */
[----:B------:R-:W5:Y:S01]  /*f9d0*/  @P2 LDC R85, c[0x0][0xbf0] ;  /* 0x0002fc00ff552b82 */ /* 0x000f620000000800 */
[----:B------:R-:W-:Y:S01]  /*f9e0*/  LEA.HI R3, R3, R6, RZ, 0x1 ;  /* 0x0000000603037211 */ /* 0x000fe200078f08ff */
[----:B------:R-:W-:Y:S01]  /*f9f0*/  IMAD.IADD R27, R9, 0x1, -R8 ;  /* 0x00000001091b7824 */ /* 0x000fe200078e0a08 */
[----:B------:R-:W-:Y:S02]  /*fa00*/  LEA.HI R13, R11, R68, RZ, 0x2 ;  /* 0x000000440b0d7211 */ /* 0x000fe400078f10ff */
[----:B------:R-:W-:Y:S02]  /*fa10*/  LOP3.LUT R3, R3, 0x3fffffe, RZ, 0xc0, !PT ;  /* 0x03fffffe03037812 */ /* 0x000fe400078ec0ff */
[----:B------:R-:W-:-:S02]  /*fa20*/  SHF.R.S32.HI R4, RZ, 0x2, R13 ;  /* 0x00000002ff047819 */ /* 0x000fc4000001140d */
[----:B------:R-:W-:Y:S01]  /*fa30*/  SHF.R.S32.HI R25, RZ, 0x1f, R13 ;  /* 0x0000001fff197819 */ /* 0x000fe2000001140d */
[----:B------:R-:W-:Y:S01]  /*fa40*/  IMAD.IADD R3, R6, 0x1, -R3 ;  /* 0x0000000106037824 */ /* 0x000fe200078e0a03 */
[----:B------:R-:W-:Y:S02]  /*fa50*/  SHF.R.S32.HI R8, RZ, 0x1f, R17 ;  /* 0x0000001fff087819 */ /* 0x000fe40000011411 */
[----:B------:R-:W-:Y:S02]  /*fa60*/  LEA.HI R25, R25, R4, RZ, 0x3 ;  /* 0x0000000419197211 */ /* 0x000fe400078f18ff */
[----:B------:R-:W-:Y:S01]  /*fa70*/  LEA.HI R11, R11, R68, RZ, 0x5 ;  /* 0x000000440b0b7211 */ /* 0x000fe200078f28ff */
[----:B------:R-:W-:Y:S01]  /*fa80*/  IMAD R6, R8, UR4, RZ ;  /* 0x0000000408067c24 */ /* 0x000fe2000f8e02ff */
[----:B------:R-:W-:Y:S01]  /*fa90*/  LOP3.LUT R25, R25, 0xfffffff8, RZ, 0xc0, !PT ;  /* 0xfffffff819197812 */ /* 0x000fe200078ec0ff */
[----:B------:R-:W5:Y:S01]  /*faa0*/  S2UR UR4, SR_CTAID.Y ;  /* 0x00000000000479c3 */ /* 0x000f620000002600 */
[----:B------:R-:W-:Y:S01]  /*fab0*/  SHF.R.S32.HI R11, RZ, 0x5, R11 ;  /* 0x00000005ff0b7819 */ /* 0x000fe2000001140b */
[----:B------:R-:W-:Y:S01]  /*fac0*/  IMAD R9, R17, UR5, R6 ;  /* 0x0000000511097c24 */ /* 0x000fe2000f8e0206 */
[----:B------:R-:W-:Y:S01]  /*fad0*/  SEL R78, R92, R93, P0 ;  /* 0x0000005d5c4e7207 */ /* 0x000fe20000000000 */
[----:B------:R-:W-:Y:S01]  /*fae0*/  IMAD R6, R8, UR6, RZ ;  /* 0x0000000608067c24 */ /* 0x000fe2000f8e02ff */
[----:B------:R-:W-:Y:S01]  /*faf0*/  LEA.HI R8, R27, R27, RZ, 0x1 ;  /* 0x0000001b1b087211 */ /* 0x000fe200078f08ff */
[----:B------:R-:W-:Y:S01]  /*fb00*/  IMAD.IADD R4, R4, 0x1, -R25 ;  /* 0x0000000104047824 */ /* 0x000fe200078e0a19 */
[----:B------:R-:W-:Y:S01]  /*fb10*/  SEL R10, R102, R103, P0 ;  /* 0x00000067660a7207 */ /* 0x000fe20000000000 */
[----:B------:R-:W-:Y:S01]  /*fb20*/  IMAD.IADD R33, R33, 0x1, R9 ;  /* 0x0000000121217824 */ /* 0x000fe200078e0209 */
[----:B------:R-:W-:Y:S01]  /*fb30*/  LOP3.LUT R8, R8, 0x1ffffffe, RZ, 0xc0, !PT ;  /* 0x1ffffffe08087812 */ /* 0x000fe200078ec0ff */
[----:B------:R-:W-:Y:S01]  /*fb40*/  IMAD R4, R11, 0x10, R4 ;  /* 0x000000100b047824 */ /* 0x000fe200078e0204 */
[----:B------:R-:W-:Y:S01]  /*fb50*/  SEL R93, R93, R92, P0 ;  /* 0x0000005c5d5d7207 */ /* 0x000fe20000000000 */
[----:B------:R-:W-:Y:S01]  /*fb60*/  IMAD R11, R17, UR7, R6 ;  /* 0x00000007110b7c24 */ /* 0x000fe2000f8e0206 */
[----:B------:R-:W-:Y:S01]  /*fb70*/  SEL R6, R150, R151, P0 ;  /* 0x0000009796067207 */ /* 0x000fe20000000000 */
[----:B------:R-:W-:Y:S01]  /*fb80*/  IMAD R3, R3, 0x40, R4 ;  /* 0x0000004003037824 */ /* 0x000fe200078e0204 */
[----:B------:R-:W-:Y:S01]  /*fb90*/  SEL R151, R151, R150, P0 ;  /* 0x0000009697977207 */ /* 0x000fe20000000000 */
[----:B------:R-:W-:Y:S01]  /*fba0*/  IMAD.IADD R8, R27, 0x1, -R8 ;  /* 0x000000011b087824 */ /* 0x000fe200078e0a08 */
[----:B------:R-:W-:Y:S01]  /*fbb0*/  SEL R14, R96, R97, P0 ;  /* 0x00000061600e7207 */ /* 0x000fe20000000000 */
[--C-:B---3--:R-:W-:Y:S01]  /*fbc0*/  IMAD R70, R73, 0x80, R3.reuse ;  /* 0x0000008049467824 */ /* 0x108fe200078e0203 */
[----:B------:R-:W-:Y:S01]  /*fbd0*/  SEL R15, R97, R96, P0 ;  /* 0x00000060610f7207 */ /* 0x000fe20000000000 */
[----:B------:R-:W-:Y:S01]  /*fbe0*/  IMAD R4, R8, 0x8, R3 ;  /* 0x0000000808047824 */ /* 0x000fe200078e0203 */
[----:B------:R-:W-:Y:S01]  /*fbf0*/  SEL R74, R100, R101, P0 ;  /* 0x00000065644a7207 */ /* 0x000fe20000000000 */
[----:B------:R-:W3:Y:S01]  /*fc00*/  @P2 LDC R92, c[0x0][0xbec] ;  /* 0x0002fb00ff5c2b82 */ /* 0x000ee20000000800 */
[----:B------:R-:W-:Y:S01]  /*fc10*/  SEL R24, R112, R113, P0 ;  /* 0x0000007170187207 */ /* 0x000fe20000000000 */
[----:B------:R-:W-:Y:S01]  /*fc20*/  IMAD R73, R73, 0x80, R4 ;  /* 0x0000008049497824 */ /* 0x000fe200078e0204 */
[----:B------:R-:W-:Y:S01]  /*fc30*/  SEL R21, R113, R112, P0 ;  /* 0x0000007071157207 */ /* 0x000fe20000000000 */
[----:B------:R-:W-:Y:S01]  /*fc40*/  IMAD.IADD R43, R43, 0x1, R11 ;  /* 0x000000012b2b7824 */ /* 0x000fe200078e020b */
[----:B------:R-:W-:Y:S01]  /*fc50*/  SEL R16, R144, R145, P0 ;  /* 0x0000009190107207 */ /* 0x000fe20000000000 */
[----:B------:R-:W-:Y:S01]  /*fc60*/  ULDC.64 UR6, c[0x0][0xb48] ;  /* 0x0002d20000067ab9 */ /* 0x000fe20000000a00 */
[----:B------:R-:W-:Y:S01]  /*fc70*/  LOP3.LUT R13, R13, 0x7ffffffc, RZ, 0xc0, !PT ;  /* 0x7ffffffc0d0d7812 */ /* 0x000fe200078ec0ff */
[----:B--2---:R-:W-:Y:S01]  /*fc80*/  IMAD.WIDE.U32 R42, R88, UR39, R42 ;  /* 0x00000027582a7c25 */ /* 0x004fe2000f8e002a */
[----:B------:R-:W-:-:S02]  /*fc90*/  SEL R101, R101, R100, P0 ;  /* 0x0000006465657207 */ /* 0x000fc40000000000 */
[----:B------:R-:W-:Y:S02]  /*fca0*/  SEL R22, R104, R105, P0 ;  /* 0x0000006968167207 */ /* 0x000fe40000000000 */
[----:B------:R-:W-:Y:S02]  /*fcb0*/  SEL R23, R105, R104, P0 ;  /* 0x0000006869177207 */ /* 0x000fe40000000000 */
[----:B------:R-:W-:Y:S02]  /*fcc0*/  SEL R30, R120, R121, P0 ;  /* 0x00000079781e7207 */ /* 0x000fe40000000000 */
[----:B------:R-:W-:Y:S02]  /*fcd0*/  SEL R31, R121, R120, P0 ;  /* 0x00000078791f7207 */ /* 0x000fe40000000000 */
[----:B------:R-:W-:Y:S02]  /*fce0*/  SEL R72, R116, R117, P0 ;  /* 0x0000007574487207 */ /* 0x000fe40000000000 */
[----:B------:R-:W-:-:S02]  /*fcf0*/  SEL R26, R136, R137, P0 ;  /* 0x00000089881a7207 */ /* 0x000fc40000000000 */
[----:B------:R-:W-:Y:S01]  /*fd00*/  SEL R18, R108, R109, P0 ;  /* 0x0000006d6c127207 */ /* 0x000fe20000000000 */
[----:B---3--:R-:W-:Y:S01]  /*fd10*/  @P2 IMAD.HI.U32 R92, R73, R92, RZ ;  /* 0x0000005c495c2227 */ /* 0x008fe200078e00ff */
[----:B------:R-:W-:Y:S02]  /*fd20*/  SEL R19, R109, R108, P0 ;  /* 0x0000006c6d137207 */ /* 0x000fe40000000000 */
[----:B------:R-:W-:Y:S02]  /*fd30*/  SEL R117, R117, R116, P0 ;  /* 0x0000007475757207 */ /* 0x000fe40000000000 */
[----:B------:R-:W-:Y:S02]  /*fd40*/  SEL R66, R124, R125, P0 ;  /* 0x0000007d7c427207 */ /* 0x000fe40000000000 */
[----:B------:R-:W-:Y:S02]  /*fd50*/  SEL R58, R128, R129, P0 ;  /* 0x00000081803a7207 */ /* 0x000fe40000000000 */
[----:B------:R-:W-:-:S02]  /*fd60*/  SEL R125, R125, R124, P0 ;  /* 0x0000007c7d7d7207 */ /* 0x000fc40000000000 */
[----:B------:R-:W-:Y:S02]  /*fd70*/  SEL R62, R132, R133, P0 ;  /* 0x00000085843e7207 */ /* 0x000fe40000000000 */
[C---:B------:R-:W-:Y:S01]  /*fd80*/  LOP3.LUT P1, RZ, R68.reuse, 0x3, RZ, 0xc0, !PT ;  /* 0x0000000344ff7812 */ /* 0x040fe2000782c0ff */
[----:B------:R-:W-:Y:S01]  /*fd90*/  IMAD.IADD R68, R68, 0x1, -R13 ;  /* 0x0000000144447824 */ /* 0x000fe200078e0a0d */
        /* <DEDUP_REMOVED lines=33> */
[----:B------:R-:W-:Y:S01]  /*ffb0*/  SEL R103, R103, R102, P0 ;  /* 0x0000006667677207 */ /* 0x000fe20000000000 */
[----:B----4-:R2:W-:Y:S04]  /*ffc0*/  SHFL.IDX PT, R47, R12, R5, 0x1c1f ;  /* 0x001c1f050c2f7589 */ /* 0x0105e800000e0000 */
[----:B------:R-:W-:Y:S04]  /*ffd0*/  SHFL.IDX PT, R3, R6, R5, 0x1c1f ;  /* 0x001c1f0506037589 */ /* 0x000fe800000e0000 */
[----:B------:R-:W-:Y:S01]  /*ffe0*/  SHFL.IDX PT, R8, R76, R5, 0x1c1f ;  /* 0x001c1f054c087589 */ /* 0x000fe200000e0000 */
[----:B--2---:R-:W-:-:S03]  /*fff0*/  LOP3.LUT R12, R5, 0x2, RZ, 0x3c, !PT ;  /* 0x00000002050c7812 */ /* 0x004fc600078e3cff */
        /* <DEDUP_REMOVED lines=10> */
[----:B------:R-:W2:Y:S04]  /*100a0*/  SHFL.IDX PT, R16, R101, R12, 0x1c1f ;  /* 0x001c1f0c65107589 */ /* 0x000ea800000e0000 */
[----:B------:R-:W-:Y:S04]  /*100b0*/  SHFL.IDX PT, R21, R21, R12, 0x1c1f ;  /* 0x001c1f0c15157589 */ /* 0x000fe800000e0000 */
[----:B------:R-:W-:Y:S04]  /*100c0*/  SHFL.IDX PT, R22, R22, R5, 0x1c1f ;  /* 0x001c1f0516167589 */ /* 0x000fe800000e0000 */
[----:B------:R-:W-:Y:S04]  /*100d0*/  SHFL.IDX PT, R30, R30, R5, 0x1c1f ;  /* 0x001c1f051e1e7589 */ /* 0x000fe800000e0000 */
[----:B------:R-:W-:Y:S04]  /*100e0*/  SHFL.IDX PT, R67, R26, R5, 0x1c1f ;  /* 0x001c1f051a437589 */ /* 0x000fe800000e0000 */
[----:B------:R-:W-:Y:S04]  /*100f0*/  SHFL.IDX PT, R23, R23, R12, 0x1c1f ;  /* 0x001c1f0c17177589 */ /* 0x000fe800000e0000 */
[----:B------:R-:W-:Y:S01]  /*10100*/  SHFL.IDX PT, R31, R31, R12, 0x1c1f ;  /* 0x001c1f0c1f1f7589 */ /* 0x000fe200000e0000 */
[----:B--2---:R-:W-:-:S03]  /*10110*/  SEL R11, R13, R16, P0 ;  /* 0x000000100d0b7207 */ /* 0x004fc60000000000 */
        /* <DEDUP_REMOVED lines=8> */
[----:B------:R-:W3:Y:S04]  /*101a0*/  SHFL.IDX PT, R62, R133, R12, 0x1c1f ;  /* 0x001c1f0c853e7589 */ /* 0x000ee800000e0000 */
[----:B------:R-:W4:Y:S04]  /*101b0*/  SHFL.IDX PT, R66, R129, R12, 0x1c1f ;  /* 0x001c1f0c81427589 */ /* 0x000f2800000e0000 */
[----:B------:R-:W0:Y:S04]  /*101c0*/  SHFL.IDX PT, R74, R137, R12, 0x1c1f ;  /* 0x001c1f0c894a7589 */ /* 0x000e2800000e0000 */
[----:B------:R1:W-:Y:S04]  /*101d0*/  SHFL.IDX PT, R63, R28, R5, 0x1c1f ;  /* 0x001c1f051c3f7589 */ /* 0x0003e800000e0000 */
[----:B------:R-:W-:Y:S04]  /*101e0*/  SHFL.IDX PT, R48, R48, R5, 0x1c1f ;  /* 0x001c1f0530307589 */ /* 0x000fe800000e0000 */
[----:B------:R-:W-:Y:S01]  /*101f0*/  SHFL.IDX PT, R46, R46, R5, 0x1c1f ;  /* 0x001c1f052e2e7589 */ /* 0x000fe200000e0000 */
[----:B--2---:R-:W-:-:S02]  /*10200*/  SEL R29, R27, R58, P0 ;  /* 0x0000003a1b1d7207 */ /* 0x004fc40000000000 */
[----:B-1----:R-:W-:Y:S01]  /*10210*/  SEL R28, R30, R31, P0 ;  /* 0x0000001f1e1c7207 */ /* 0x002fe20000000000 */
[----:B------:R-:W-:Y:S01]  /*10220*/  SHFL.IDX PT, R52, R52, R5, 0x1c1f ;  /* 0x001c1f0534347589 */ /* 0x000fe200000e0000 */
[----:B------:R-:W-:Y:S02]  /*10230*/  SEL R30, R31, R30, P0 ;  /* 0x0000001e1f1e7207 */ /* 0x000fe40000000000 */
[----:B------:R-:W-:Y:S01]  /*10240*/  SEL R31, R58, R27, P0 ;  /* 0x0000001b3a1f7207 */ /* 0x000fe20000000000 */
[----:B------:R-:W-:Y:S01]  /*10250*/  SHFL.IDX PT, R64, R64, R5, 0x1c1f ;  /* 0x001c1f0540407589 */ /* 0x000fe200000e0000 */
[----:B---3--:R-:W-:-:S03]  /*10260*/  SEL R27, R62, R49, P0 ;  /* 0x000000313e1b7207 */ /* 0x008fc60000000000 */
        /* <DEDUP_REMOVED lines=8> */
[----:B------:R1:W-:Y:S04]  /*102f0*/  SHFL.IDX PT, R4, R20, R5, 0x1c1f ;  /* 0x001c1f0514047589 */ /* 0x0003e800000e0000 */
[----:B------:R2:W-:Y:S04]  /*10300*/  SHFL.IDX PT, R34, R34, R5, 0x1c1f ;  /* 0x001c1f0522227589 */ /* 0x0005e800000e0000 */
[----:B------:R-:W3:Y:S01]  /*10310*/  SHFL.IDX PT, R72, R141, R12, 0x1c1f ;  /* 0x001c1f0c8d487589 */ /* 0x000ee200000e0000 */
[----:B-1----:R-:W-:-:S03]  /*10320*/  SEL R20, R24, R21, P0 ;  /* 0x0000001518147207 */ /* 0x002fc60000000000 */
[----:B------:R-:W-:Y:S01]  /*10330*/  SHFL.IDX PT, R77, R77, R12, 0x1c1f ;  /* 0x001c1f0c4d4d7589 */ /* 0x000fe200000e0000 */
[----:B------:R-:W-:Y:S02]  /*10340*/  SEL R24, R21, R24, P0 ;  /* 0x0000001815187207 */ /* 0x000fe40000000000 */
[----:B--2---:R-:W-:Y:S01]  /*10350*/  SEL R5, R3, R6, P0 ;  /* 0x0000000603057207 */ /* 0x004fe20000000000 */
[----:B------:R-:W1:Y:S01]  /*10360*/  SHFL.IDX PT, R76, R145, R12, 0x1c1f ;  /* 0x001c1f0c914c7589 */ /* 0x000e6200000e0000 */
[----:B------:R-:W-:Y:S02]  /*10370*/  SEL R3, R6, R3, P0 ;  /* 0x0000000306037207 */ /* 0x000fe40000000000 */
[----:B------:R-:W-:Y:S01]  /*10380*/  SEL R6, R8, R7, P0 ;  /* 0x0000000708067207 */ /* 0x000fe20000000000 */
[----:B------:R-:W-:Y:S01]  /*10390*/  SHFL.IDX PT, R78, R95, R12, 0x1c1f ;  /* 0x001c1f0c5f4e7589 */ /* 0x000fe200000e0000 */
[----:B------:R-:W-:Y:S02]  /*103a0*/  SEL R8, R7, R8, P0 ;  /* 0x0000000807087207 */ /* 0x000fe40000000000 */
[----:B------:R-:W-:Y:S01]  /*103b0*/  SEL R7, R9, R10, P0 ;  /* 0x0000000a09077207 */ /* 0x000fe20000000000 */
[----:B------:R-:W2:Y:S01]  /*103c0*/  SHFL.IDX PT, R79, R79, R12, 0x1c1f ;  /* 0x001c1f0c4f4f7589 */ /* 0x000ea200000e0000 */
[----:B------:R-:W-:-:S02]  /*103d0*/  SEL R9, R10, R9, P0 ;  /* 0x000000090a097207 */ /* 0x000fc40000000000 */
[----:B------:R-:W-:Y:S01]  /*103e0*/  SEL R10, R14, R15, P0 ;  /* 0x0000000f0e0a7207 */ /* 0x000fe20000000000 */
[----:B------:R-:W-:Y:S01]  /*103f0*/  SHFL.IDX PT, R80, R103, R12, 0x1c1f ;  /* 0x001c1f0c67507589 */ /* 0x000fe200000e0000 */
[----:B------:R-:W-:Y:S02]  /*10400*/  SEL R14, R15, R14, P0 ;  /* 0x0000000e0f0e7207 */ /* 0x000fe40000000000 */
[----:B------:R-:W-:Y:S01]  /*10410*/  SEL R15, R16, R13, P0 ;  /* 0x0000000d100f7207 */ /* 0x000fe20000000000 */
[----:B------:R-:W2:Y:S01]  /*10420*/  SHFL.IDX PT, R81, R81, R12, 0x1c1f ;  /* 0x001c1f0c51517589 */ /* 0x000ea200000e0000 */
[----:B------:R-:W-:Y:S01]  /*10430*/  IMAD R16, R86, UR38, RZ ;  /* 0x0000002656107c24 */ /* 0x000fe2000f8e02ff */
[----:B------:R-:W-:Y:S02]  /*10440*/  SEL R21, R25, R26, P0 ;  /* 0x0000001a19157207 */ /* 0x000fe40000000000 */
[----:B------:R-:W-:Y:S01]  /*10450*/  SHFL.IDX PT, R65, R65, R12, 0x1c1f ;  /* 0x001c1f0c41417589 */ /* 0x000fe200000e0000 */
[----:B------:R-:W-:Y:S01]  /*10460*/  SEL R13, R18, R19, P0 ;  /* 0x00000013120d7207 */ /* 0x000fe20000000000 */
[----:B------:R-:W-:Y:S01]  /*10470*/  IMAD R75, R87, UR39, R16 ;  /* 0x00000027574b7c24 */ /* 0x000fe2000f8e0210 */
[----:B------:R-:W-:Y:S01]  /*10480*/  SEL R25, R26, R25, P0 ;  /* 0x000000191a197207 */ /* 0x000fe20000000000 */
[----:B------:R-:W-:Y:S01]  /*10490*/  SHFL.IDX PT, R69, R69, R12, 0x1c1f ;  /* 0x001c1f0c45457589 */ /* 0x000fe200000e0000 */
[----:B----4-:R-:W-:-:S02]  /*104a0*/  SEL R26, R66, R59, P0 ;  /* 0x0000003b421a7207 */ /* 0x010fc40000000000 */
[----:B0-----:R-:W-:Y:S01]  /*104b0*/  SEL R16, R67, R74, P0 ;  /* 0x0000004a43107207 */ /* 0x001fe20000000000 */
        /* <DEDUP_REMOVED lines=8> */
[----:B------:R0:W-:Y:S02]  /*10540*/  SHFL.IDX PT, R37, R37, R12, 0x1c1f ;  /* 0x001c1f0c25257589 */ /* 0x0001e400000e0000 */
[----:B0-----:R-:W-:-:S02]  /*10550*/  SEL R12, R22, R23, P0 ;  /* 0x00000017160c7207 */ /* 0x001fc40000000000 */
[----:B------:R-:W-:Y:S02]  /*10560*/  SEL R22, R23, R22, P0 ;  /* 0x0000001617167207 */ /* 0x000fe40000000000 */
[----:B------:R-:W-:Y:S02]  /*10570*/  SEL R23, R19, R18, P0 ;  /* 0x0000001213177207 */ /* 0x000fe40000000000 */
[----:B------:R-:W-:Y:S01]  /*10580*/  SEL R18, R59, R66, P0 ;  /* 0x000000423b127207 */ /* 0x000fe20000000000 */
[----:B------:R-:W-:Y:S01]  /*10590*/  IMAD.WIDE.U32 R58, R86, UR39, R32 ;  /* 0x00000027563a7c25 */ /* 0x000fe2000f8e0020 */
[----:B------:R-:W-:Y:S02]  /*105a0*/  SEL R19, R49, R62, P0 ;  /* 0x0000003e31137207 */ /* 0x000fe40000000000 */
[----:B------:R-:W-:Y:S01]  /*105b0*/  SEL R32, R74, R67, P0 ;  /* 0x000000434a207207 */ /* 0x000fe20000000000 */
[----:B------:R-:W-:Y:S01]  /*105c0*/  @P2 IMAD.HI.U32 R62, R73, R84, RZ ;  /* 0x00000054493e2227 */ /* 0x000fe200078e00ff */
[----:B---3--:R-:W-:-:S03]  /*105d0*/  SEL R33, R72, R63, P0 ;  /* 0x0000003f48217207 */ /* 0x008fc60000000000 */
[----:B------:R-:W-:Y:S01]  /*105e0*/  IMAD.MOV R67, RZ, RZ, -R17 ;  /* 0x000000ffff437224 */ /* 0x000fe200078e0a11 */
[----:B------:R-:W-:Y:S01]  /*105f0*/  SEL R17, R63, R72, P0 ;  /* 0x000000483f117207 */ /* 0x000fe20000000000 */
[----:B------:R-:W-:Y:S01]  /*10600*/  IMAD.MOV.U32 R49, RZ, RZ, R73 ;  /* 0x000000ffff317224 */ /* 0x000fe200078e0049 */
[----:B------:R-:W-:Y:S01]  /*10610*/  @P2 SHF.R.U32.HI R49, RZ, R83, R62 ;  /* 0x00000053ff312219 */ /* 0x000fe2000001163e */
[----:B-----5:R-:W-:Y:S01]  /*10620*/  IMAD R83, R90, R67, UR4 ;  /* 0x000000045a537e24 */ /* 0x020fe2000f8e0243 */
[----:B------:R-:W-:Y:S01]  /*10630*/  ULDC.64 UR4, c[0x0][0xbe0] ;  /* 0x0002f80000047ab9 */ /* 0x000fe20000000a00 */
[----:B------:R-:W-:Y:S02]  /*10640*/  IMAD R66, R88, UR38, RZ ;  /* 0x0000002658427c24 */ /* 0x000fe4000f8e02ff */
[----:B------:R-:W-:Y:S01]  /*10650*/  IMAD.IADD R59, R59, 0x1, R75 ;  /* 0x000000013b3b7824 */ /* 0x000fe200078e024b */
[----:B------:R-:W-:Y:S01]  /*10660*/  SHF.R.S32.HI R72, RZ, 0x1f, R83 ;  /* 0x0000001fff487819 */ /* 0x000fe20000011453 */
[----:B------:R-:W-:-:S02]  /*10670*/  IMAD R63, R89, UR39, R66 ;  /* 0x00000027593f7c24 */ /* 0x000fc4000f8e0242 */
[----:B------:R-:W-:Y:S02]  /*10680*/  IMAD.MOV.U32 R62, RZ, RZ, R42 ;  /* 0x000000ffff3e7224 */ /* 0x000fe400078e002a */
[----:B------:R-:W-:Y:S02]  /*10690*/  IMAD.IADD R63, R43, 0x1, R63 ;  /* 0x000000012b3f7824 */ /* 0x000fe400078e023f */
[----:B------:R-:W-:Y:S02]  /*106a0*/  IMAD R43, R72, UR4, RZ ;  /* 0x00000004482b7c24 */ /* 0x000fe4000f8e02ff */
[----:B------:R-:W-:Y:S01]  /*106b0*/  IMAD.MOV.U32 R67, RZ, RZ, R73 ;  /* 0x000000ffff437224 */ /* 0x000fe200078e0049 */
[----:B------:R-:W-:Y:S01]  /*106c0*/  @P2 SHF.R.U32.HI R67, RZ, R85, R92 ;  /* 0x00000055ff432219 */ /* 0x000fe2000001165c */
[C---:B------:R-:W-:Y:S02]  /*106d0*/  IMAD R66, R83.reuse, UR5, R43 ;  /* 0x0000000553427c24 */ /* 0x040fe4000f8e022b */
[----:B------:R-:W-:Y:S01]  /*106e0*/  IMAD.WIDE.U32 R42, R83, UR4, R58 ;  /* 0x00000004532a7c25 */ /* 0x000fe2000f8e003a */
[----:B------:R-:W-:-:S03]  /*106f0*/  ULDC.64 UR4, c[0x0][0xb30] ;  /* 0x0002cc0000047ab9 */ /* 0x000fc60000000a00 */
[----:B------:R-:W-:Y:S01]  /*10700*/  IMAD R72, R72, UR6, RZ ;  /* 0x0000000648487c24 */ /* 0x000fe2000f8e02ff */
[----:B------:R-:W-:Y:S01]  /*10710*/  IADD3 R42, P2, R49, R42, RZ ;  /* 0x0000002a312a7210 */ /* 0x000fe20007f5e0ff */
[----:B------:R-:W-:Y:S01]  /*10720*/  IMAD.WIDE.U32 R58, R83, UR6, R62 ;  /* 0x00000006533a7c25 */ /* 0x000fe2000f8e003e */
[----:B------:R-:W-:Y:S02]  /*10730*/  SHF.R.S32.HI R63, RZ, 0x1f, R49 ;  /* 0x0000001fff3f7819 */ /* 0x000fe40000011431 */
[----:B------:R-:W-:Y:S01]  /*10740*/  SHF.R.S32.HI R62, RZ, 0x1f, R67 ;  /* 0x0000001fff3e7819 */ /* 0x000fe20000011443 */
[----:B------:R-:W-:Y:S01]  /*10750*/  IMAD.MOV R49, RZ, RZ, -R49 ;  /* 0x000000ffff317224 */ /* 0x000fe200078e0a31 */
[----:B------:R-:W-:Y:S01]  /*10760*/  IADD3.X R43, R63, R43, R66, P2, !PT ;  /* 0x0000002b3f2b7210 */ /* 0x000fe200017fe442 */
[----:B------:R-:W-:Y:S01]  /*10770*/  IMAD R75, R83, UR7, R72 ;  /* 0x00000007534b7c24 */ /* 0x000fe2000f8e0248 */
[----:B------:R-:W-:Y:S01]  /*10780*/  ULDC.64 UR6, c[0x0][0xbc8] ;  /* 0x0002f20000067ab9 */ /* 0x000fe20000000a00 */
[----:B------:R-:W-:-:S02]  /*10790*/  IMAD.MOV R72, RZ, RZ, -R67 ;  /* 0x000000ffff487224 */ /* 0x000fc400078e0a43 */
[----:B------:R-:W-:Y:S02]  /*107a0*/  IMAD R62, R62, UR4, RZ ;  /* 0x000000043e3e7c24 */ /* 0x000fe4000f8e02ff */
[C-C-:B------:R-:W-:Y:S02]  /*107b0*/  IMAD R49, R82.reuse, R49, R73.reuse ;  /* 0x0000003152317224 */ /* 0x140fe400078e0249 */
[----:B------:R-:W-:Y:S02]  /*107c0*/  IMAD R63, R82, R72, R73 ;  /* 0x00000048523f7224 */ /* 0x000fe400078e0249 */
[----:B------:R-:W-:Y:S01]  /*107d0*/  IMAD R73, R67, UR5, R62 ;  /* 0x0000000543497c24 */ /* 0x000fe2000f8e023e */
[----:B------:R-:W-:Y:S01]  /*107e0*/  SHF.R.S32.HI R62, RZ, 0x1f, R49 ;  /* 0x0000001fff3e7819 */ /* 0x000fe20000011431 */
[----:B------:R-:W-:Y:S01]  /*107f0*/  IMAD.IADD R59, R59, 0x1, R75 ;  /* 0x000000013b3b7824 */ /* 0x000fe200078e024b */
[----:B------:R-:W-:Y:S01]  /*10800*/  SHF.R.S32.HI R66, RZ, 0x1f, R63 ;  /* 0x0000001fff427819 */ /* 0x000fe2000001143f */
[----:B------:R-:W0:Y:S01]  /*10810*/  S2UR UR5, SR_CgaCtaId ;  /* 0x00000000000579c3 */ /* 0x000e220000008800 */
[----:B------:R-:W-:-:S04]  /*10820*/  IMAD.WIDE.U32 R42, R49, UR6, R42 ;  /* 0x00000006312a7c25 */ /* 0x000fc8000f8e002a */
[----:B------:R-:W-:Y:S01]  /*10830*/  IMAD.WIDE.U32 R58, R67, UR4, R58 ;  /* 0x00000004433a7c25 */ /* 0x000fe2000f8e003a */
[----:B------:R-:W-:-:S03]  /*10840*/  UMOV UR4, 0x400 ;  /* 0x0000040000047882 */ /* 0x000fc60000000000 */
[----:B------:R-:W-:Y:S02]  /*10850*/  IMAD R62, R62, UR6, RZ ;  /* 0x000000063e3e7c24 */ /* 0x000fe4000f8e02ff */
[----:B------:R-:W-:Y:S02]  /*10860*/  IMAD R66, R66, UR8, RZ ;  /* 0x0000000842427c24 */ /* 0x000fe4000f8e02ff */
[----:B------:R-:W-:Y:S02]  /*10870*/  IMAD.IADD R59, R59, 0x1, R73 ;  /* 0x000000013b3b7824 */ /* 0x000fe400078e0249 */
[----:B------:R-:W-:Y:S01]  /*10880*/  IMAD R73, R49, UR7, R62 ;  /* 0x0000000731497c24 */ /* 0x000fe2000f8e023e */
[----:B------:R-:W-:Y:S01]  /*10890*/  ULDC.64 UR6, c[0x0][0xba8] ;  /* 0x0002ea0000067ab9 */ /* 0x000fe20000000a00 */
[C---:B------:R-:W-:Y:S01]  /*108a0*/  IMAD R75, R63.reuse, UR9, R66 ;  /* 0x000000093f4b7c24 */ /* 0x040fe2000f8e0242 */
[----:B-1----:R-:W-:Y:S01]  /*108b0*/  SEL R62, R76, R71, P0 ;  /* 0x000000474c3e7207 */ /* 0x002fe20000000000 */
[----:B------:R-:W-:Y:S01]  /*108c0*/  IMAD.WIDE.U32 R66, R63, UR8, R58 ;  /* 0x000000083f427c25 */ /* 0x000fe2000f8e003a */
[----:B------:R-:W-:Y:S01]  /*108d0*/  SEL R58, R71, R76, P0 ;  /* 0x0000004c473a7207 */ /* 0x000fe20000000000 */
[----:B------:R-:W-:Y:S01]  /*108e0*/  ULDC.64 UR8, c[0x0][0xb00] ;  /* 0x0002c00000087ab9 */ /* 0x000fe20000000a00 */
[C---:B------:R-:W-:Y:S01]  /*108f0*/  LEA R71, P2, R42.reuse, UR6, 0x2 ;  /* 0x000000062a477c11 */ /* 0x040fe2000f8410ff */
[----:B------:R-:W-:Y:S01]  /*10900*/  IMAD.IADD R49, R43, 0x1, R73 ;  /* 0x000000012b317824 */ /* 0x000fe200078e0249 */
[----:B------:R-:W-:Y:S01]  /*10910*/  ULDC UR6, c[0x0][0xa88] ;  /* 0x0002a20000067ab9 */ /* 0x000fe20000000800 */
[----:B------:R-:W-:Y:S01]  /*10920*/  IMAD.IADD R43, R67, 0x1, R75 ;  /* 0x00000001432b7824 */ /* 0x000fe200078e024b */
[----:B0-----:R-:W-:Y:S01]  /*10930*/  ULEA UR4, UR5, UR4, 0x18 ;  /* 0x0000000405047291 */ /* 0x001fe2000f8ec03f */
[----:B------:R-:W-:Y:S01]  /*10940*/  SHFL.IDX PT, R72, R71, RZ, 0x1c1f ;  /* 0x001c1fff47487589 */ /* 0x000fe200000e0000 */
[----:B------:R-:W-:Y:S01]  /*10950*/  LEA.HI.X R49, R42, UR7, R49, 0x2, P2 ;  /* 0x000000072a317c11 */ /* 0x000fe200090f1431 */
[----:B------:R-:W-:Y:S01]  /*10960*/  IMAD R83, R82, UR6, RZ ;  /* 0x0000000652537c24 */ /* 0x000fe2000f8e02ff */
[----:B------:R-:W-:Y:S01]  /*10970*/  UIADD3 UR4, UR4, 0x22820, URZ ;  /* 0x0002282004047890 */ /* 0x000fe2000fffe03f */
[----:B------:R0:W-:Y:S01]  /*10980*/  SHFL.IDX PT, R74, R71, 0x1, 0x1c1f ;  /* 0x003c1f00474a7f89 */ /* 0x0001e200000e0000 */
[----:B------:R-:W-:Y:S01]  /*10990*/  VIADD R82, R70, 0x8 ;  /* 0x0000000846527836 */ /* 0x000fe20000000000 */
[----:B------:R-:W-:Y:S01]  /*109a0*/  LEA R84, P3, R66, UR8, 0x2 ;  /* 0x0000000842547c11 */ /* 0x000fe2000f8610ff */
[----:B------:R-:W-:Y:S01]  /*109b0*/  UPRMT UR4, URZ, 0x654, UR4 ;  /* 0x000006543f047896 */ /* 0x000fe20008000004 */
[----:B------:R-:W1:Y:S01]  /*109c0*/  SHFL.IDX PT, R73, R49, RZ, 0x1c1f ;  /* 0x001c1fff31497589 */ /* 0x000e6200000e0000 */
[----:B------:R-:W-:-:S02]  /*109d0*/  ISETP.GE.OR P2, PT, R70, R83, P1 ;  /* 0x000000534600720c */ /* 0x000fc40000f46670 */
[-C--:B------:R-:W-:Y:S01]  /*109e0*/  ISETP.GE.OR P1, PT, R82, R83.reuse, P1 ;  /* 0x000000535200720c */ /* 0x080fe20000f26670 */
[----:B------:R3:W4:Y:S01]  /*109f0*/  SHFL.IDX PT, R75, R49, 0x1, 0x1c1f ;  /* 0x003c1f00314b7f89 */ /* 0x00072200000e0000 */
[----:B------:R-:W-:Y:S01]  /*10a00*/  LEA.HI.X R85, R66, UR9, R43, 0x2, P3 ;  /* 0x0000000942557c11 */ /* 0x000fe200098f142b */
[----:B0-----:R-:W-:Y:S01]  /*10a10*/  IMAD.SHL.U32 R71, R68, 0x2, RZ ;  /* 0x0000000244477824 */ /* 0x001fe200078e00ff */
[----:B------:R-:W-:Y:S01]  /*10a20*/  ISETP.GE.AND P3, PT, R70, R83, PT ;  /* 0x000000534600720c */ /* 0x000fe20003f66270 */
[----:B------:R-:W-:Y:S01]  /*10a30*/  SYNCS.ARRIVE.TRANS64.RED.A1T0 RZ, [UR4], RZ ;  /* 0x000000ffffff79a7 */ /* 0x000fe20008100404 */
[----:B------:R0:W0:Y:S01]  /*10a40*/  SHFL.IDX PT, R66, R84, RZ, 0x1c1f ;  /* 0x001c1fff54427589 */ /* 0x00002200000e0000 */
[----:B------:R-:W-:Y:S02]  /*10a50*/  SEL R59, R48, R77, P0 ;  /* 0x0000004d303b7207 */ /* 0x000fe40000000000 */
[----:B------:R-:W-:Y:S01]  /*10a60*/  SEL R63, R77, R48, P0 ;  /* 0x000000304d3f7207 */ /* 0x000fe20000000000 */
[----:B------:R0:W0:Y:S01]  /*10a70*/  SHFL.IDX PT, R67, R85, RZ, 0x1c1f ;  /* 0x001c1fff55437589 */ /* 0x00002200000e0000 */
[----:B--2---:R-:W-:-:S02]  /*10a80*/  SEL R42, R46, R79, P0 ;  /* 0x0000004f2e2a7207 */ /* 0x004fc40000000000 */
[----:B------:R-:W-:Y:S02]  /*10a90*/  SEL R43, R47, R78, P0 ;  /* 0x0000004e2f2b7207 */ /* 0x000fe40000000000 */
[----:B------:R-:W-:Y:S02]  /*10aa0*/  SEL R48, R52, R81, P0 ;  /* 0x0000005134307207 */ /* 0x000fe40000000000 */
[----:B---3--:R-:W-:Y:S02]  /*10ab0*/  SEL R49, R53, R80, P0 ;  /* 0x0000005035317207 */ /* 0x008fe40000000000 */
[----:B------:R-:W-:Y:S01]  /*10ac0*/  SEL R46, R79, R46, P0 ;  /* 0x0000002e4f2e7207 */ /* 0x000fe20000000000 */
[----:B-1----:R1:W-:Y:S01]  /*10ad0*/  @!P2 ST.E desc[UR42][R72.64], R0 ;  /* 0x000000004800a985 */ /* 0x0023e2000c10192a */
[----:B------:R-:W-:Y:S02]  /*10ae0*/  SEL R47, R78, R47, P0 ;  /* 0x0000002f4e2f7207 */ /* 0x000fe40000000000 */
[----:B------:R-:W-:Y:S01]  /*10af0*/  SEL R52, R81, R52, P0 ;  /* 0x0000003451347207 */ /* 0x000fe20000000000 */
[----:B----4-:R1:W-:Y:S01]  /*10b00*/  @!P1 ST.E desc[UR42][R74.64], R2 ;  /* 0x000000024a009985 */ /* 0x0103e2000c10192a */
[----:B------:R-:W-:Y:S01]  /*10b10*/  SEL R53, R80, R53, P0 ;  /* 0x0000003550357207 */ /* 0x000fe20000000000 */
[----:B------:R-:W-:Y:S06]  /*10b20*/  @P3 BRA `(.L_x_1137) ;  /* 0x0000000400783947 */ /* 0x000fec0003800000 */
[C---:B-1----:R-:W-:Y:S01]  /*10b30*/  VIADD R0, R71.reuse, 0x8 ;  /* 0x0000000847007836 */ /* 0x042fe20000000000 */
[----:B------:R-:W-:Y:S01]  /*10b40*/  ULDC UR4, c[0x0][0xac8] ;  /* 0x0002b20000047ab9 */ /* 0x000fe20000000800 */
[C---:B------:R-:W-:Y:S01]  /*10b50*/  VIADD R68, R71.reuse, 0x10 ;  /* 0x0000001047447836 */ /* 0x040fe20000000000 */
[C---:B------:R-:W-:Y:S01]  /*10b60*/  ISETP.GE.AND P2, PT, R71.reuse, UR4, PT ;  /* 0x0000000447007c0c */ /* 0x040fe2000bf46270 */
[C---:B------:R-:W-:Y:S01]  /*10b70*/  VIADD R70, R71.reuse, 0x18 ;  /* 0x0000001847467836 */ /* 0x040fe20000000000 */
[----:B------:R-:W-:Y:S01]  /*10b80*/  ISETP.GE.AND P3, PT, R0, UR4, PT ;  /* 0x0000000400007c0c */ /* 0x000fe2000bf66270 */
[C---:B------:R-:W-:Y:S01]  /*10b90*/  VIADD R78, R71.reuse, 0x20 ;  /* 0x00000020474e7836 */ /* 0x040fe20000000000 */
[----:B------:R-:W-:Y:S01]  /*10ba0*/  ISETP.GE.AND P4, PT, R68, UR4, PT ;  /* 0x0000000444007c0c */ /* 0x000fe2000bf86270 */
[----:B------:R-:W-:Y:S01]  /*10bb0*/  VIADD R79, R71, 0x38 ;  /* 0x00000038474f7836 */ /* 0x000fe20000000000 */
[----:B------:R-:W-:-:S04]  /*10bc0*/  ISETP.GE.AND P1, PT, R70, UR4, PT ;  /* 0x0000000446007c0c */ /* 0x000fc8000bf26270 */
[----:B------:R-:W-:-:S03]  /*10bd0*/  ISETP.GE.AND P5, PT, R79, UR4, PT ;  /* 0x000000044f007c0c */ /* 0x000fc6000bfa6270 */
[C-C-:B0-----:R-:W-:Y:S02]  /*10be0*/  @!P2 IMAD.WIDE R72, R71.reuse, 0x4, R66.reuse ;  /* 0x000000044748a825 */ /* 0x141fe400078e0242 */
[----:B------:R-:W-:Y:S02]  /*10bf0*/  @!P3 LEA.HI R0, R0, R0, RZ, 0x1 ;  /* 0x000000000000b211 */ /* 0x000fe400078f08ff */
[----:B------:R-:W-:Y:S01]  /*10c00*/  @!P4 LEA.HI R68, R68, R68, RZ, 0x1 ;  /* 0x000000444444c211 */ /* 0x000fe200078f08ff */
[----:B------:R0:W-:Y:S01]  /*10c10*/  @!P2 ST.E.64 desc[UR42][R72.64], R6 ;  /* 0x000000064800a985 */ /* 0x0001e2000c101b2a */
[----:B------:R-:W-:Y:S01]  /*10c20*/  @!P3 LOP3.LUT R75, R0, 0xfffffffe, RZ, 0xc0, !PT ;  /* 0xfffffffe004bb812 */ /* 0x000fe200078ec0ff */
[----:B------:R-:W-:Y:S01]  /*10c30*/  VIADD R0, R71, 0x28 ;  /* 0x0000002847007836 */ /* 0x000fe20000000000 */
[----:B------:R-:W-:Y:S02]  /*10c40*/  @!P1 LEA.HI R70, R70, R70, RZ, 0x1 ;  /* 0x0000004646469211 */ /* 0x000fe400078f08ff */
[----:B------:R-:W-:Y:S01]  /*10c50*/  @!P4 LOP3.LUT R77, R68, 0xfffffffe, RZ, 0xc0, !PT ;  /* 0xfffffffe444dc812 */ /* 0x000fe200078ec0ff */
[----:B------:R-:W-:Y:S01]  /*10c60*/  @!P3 IMAD.WIDE R74, R75, 0x4, R66 ;  /* 0x000000044b4ab825 */ /* 0x000fe200078e0242 */
[----:B------:R-:W-:-:S02]  /*10c70*/  ISETP.GE.AND P2, PT, R78, UR4, PT ;  /* 0x000000044e007c0c */ /* 0x000fc4000bf46270 */
[----:B------:R-:W-:Y:S01]  /*10c80*/  @!P5 LEA.HI R79, R79, R79, RZ, 0x1 ;  /* 0x0000004f4f4fd211 */ /* 0x000fe200078f08ff */
[----:B------:R-:W-:Y:S01]  /*10c90*/  VIADD R68, R71, 0x30 ;  /* 0x0000003047447836 */ /* 0x000fe20000000000 */
[----:B------:R1:W-:Y:S01]  /*10ca0*/  @!P3 ST.E.64 desc[UR42][R74.64], R8 ;  /* 0x000000084a00b985 */ /* 0x0003e2000c101b2a */
[--C-:B------:R-:W-:Y:S01]  /*10cb0*/  @!P4 IMAD.WIDE R76, R77, 0x4, R66.reuse ;  /* 0x000000044d4cc825 */ /* 0x100fe200078e0242 */
[----:B------:R-:W-:Y:S02]  /*10cc0*/  ISETP.GE.AND P3, PT, R0, UR4, PT ;  /* 0x0000000400007c0c */ /* 0x000fe4000bf66270 */
[----:B0-----:R-:W-:Y:S01]  /*10cd0*/  @!P1 LOP3.LUT R7, R70, 0xfffffffe, RZ, 0xc0, !PT ;  /* 0xfffffffe46079812 */ /* 0x001fe200078ec0ff */
[C---:B------:R-:W-:Y:S01]  /*10ce0*/  VIADD R72, R71.reuse, 0x40 ;  /* 0x0000004047487836 */ /* 0x040fe20000000000 */
[----:B------:R-:W-:Y:S01]  /*10cf0*/  ISETP.GE.AND P6, PT, R68, UR4, PT ;  /* 0x0000000444007c0c */ /* 0x000fe2000bfc6270 */
[----:B------:R-:W-:Y:S01]  /*10d00*/  VIADD R70, R71, 0x48 ;  /* 0x0000004847467836 */ /* 0x000fe20000000000 */
[----:B------:R0:W-:Y:S01]  /*10d10*/  @!P4 ST.E.64 desc[UR42][R76.64], R10 ;  /* 0x0000000a4c00c985 */ /* 0x0001e2000c101b2a */
[----:B------:R-:W-:Y:S01]  /*10d20*/  @!P1 IMAD.WIDE R6, R7, 0x4, R66 ;  /* 0x0000000407069825 */ /* 0x000fe200078e0242 */
[----:B------:R-:W-:-:S02]  /*10d30*/  ISETP.GE.AND P4, PT, R72, UR4, PT ;  /* 0x0000000448007c0c */ /* 0x000fc4000bf86270 */
[----:B------:R-:W-:Y:S02]  /*10d40*/  @!P2 LEA.HI R78, R78, R78, RZ, 0x1 ;  /* 0x0000004e4e4ea211 */ /* 0x000fe400078f08ff */
[----:B------:R2:W-:Y:S01]  /*10d50*/  @!P1 ST.E.64 desc[UR42][R6.64], R14 ;  /* 0x0000000e06009985 */ /* 0x0005e2000c101b2a */
[----:B------:R-:W-:Y:S02]  /*10d60*/  ISETP.GE.AND P1, PT, R70, UR4, PT ;  /* 0x0000000446007c0c */ /* 0x000fe4000bf26270 */
[----:B-1----:R-:W-:Y:S02]  /*10d70*/  @!P2 LOP3.LUT R9, R78, 0xfffffffe, RZ, 0xc0, !PT ;  /* 0xfffffffe4e09a812 */ /* 0x002fe400078ec0ff */
[----:B------:R-:W-:Y:S02]  /*10d80*/  @!P6 LEA.HI R68, R68, R68, RZ, 0x1 ;  /* 0x000000444444e211 */ /* 0x000fe400078f08ff */
[----:B------:R-:W-:Y:S01]  /*10d90*/  @!P3 LEA.HI R0, R0, R0, RZ, 0x1 ;  /* 0x000000000000b211 */ /* 0x000fe200078f08ff */
[----:B------:R-:W-:Y:S01]  /*10da0*/  @!P2 IMAD.WIDE R8, R9, 0x4, R66 ;  /* 0x000000040908a825 */ /* 0x000fe200078e0242 */
[----:B------:R-:W-:-:S02]  /*10db0*/  @!P6 LOP3.LUT R73, R68, 0xfffffffe, RZ, 0xc0, !PT ;  /* 0xfffffffe4449e812 */ /* 0x000fc400078ec0ff */
[----:B0-----:R-:W-:Y:S01]  /*10dc0*/  @!P3 LOP3.LUT R11, R0, 0xfffffffe, RZ, 0xc0, !PT ;  /* 0xfffffffe000bb812 */ /* 0x001fe200078ec0ff */
        /* <DEDUP_REMOVED lines=13> */
[----:B------:R-:W-:Y:S02]  /*10ea0*/  @!P5 ST.E.64 desc[UR42][R14.64], R24 ;  /* 0x000000180e00d985 */ /* 0x000fe4000c101b2a */
[----:B------:R-:W-:-:S02]  /*10eb0*/  VIADD R12, R71, 0x58 ;  /* 0x00000058470c7836 */ /* 0x000fc40000000000 */
[----:B------:R0:W-:Y:S01]  /*10ec0*/  @!P4 ST.E.64 desc[UR42][R8.64], R28 ;  /* 0x0000001c0800c985 */ /* 0x0001e2000c101b2a */
[----:B-1----:R-:W-:Y:S02]  /*10ed0*/  @!P1 IMAD.WIDE R10, R13, 0x4, R66 ;  /* 0x000000040d0a9825 */ /* 0x002fe400078e0242 */
[----:B------:R-:W-:Y:S02]  /*10ee0*/  ISETP.GE.AND P2, PT, R12, UR4, PT ;  /* 0x000000040c007c0c */ /* 0x000fe4000bf46270 */
[C---:B------:R-:W-:Y:S01]  /*10ef0*/  VIADD R13, R71.reuse, 0x60 ;  /* 0x00000060470d7836 */ /* 0x040fe20000000000 */
[----:B------:R1:W-:Y:S01]  /*10f00*/  @!P1 ST.E.64 desc[UR42][R10.64], R30 ;  /* 0x0000001e0a009985 */ /* 0x0003e2000c101b2a */
[C---:B------:R-:W-:Y:S01]  /*10f10*/  VIADD R22, R71.reuse, 0x68 ;  /* 0x0000006847167836 */ /* 0x040fe20000000000 */
[----:B------:R-:W-:Y:S01]  /*10f20*/  ISETP.GE.AND P1, PT, R0, UR4, PT ;  /* 0x0000000400007c0c */ /* 0x000fe2000bf26270 */
[----:B--2---:R-:W-:Y:S01]  /*10f30*/  VIADD R7, R71, 0x78 ;  /* 0x0000007847077836 */ /* 0x004fe20000000000 */
[----:B------:R-:W-:Y:S01]  /*10f40*/  ISETP.GE.AND P3, PT, R13, UR4, PT ;  /* 0x000000040d007c0c */ /* 0x000fe2000bf66270 */
[----:B------:R-:W-:Y:S01]  /*10f50*/  VIADD R6, R71, 0x70 ;  /* 0x0000007047067836 */ /* 0x000fe20000000000 */
[----:B------:R-:W-:-:S02]  /*10f60*/  ISETP.GE.AND P4, PT, R22, UR4, PT ;  /* 0x0000000416007c0c */ /* 0x000fc4000bf86270 */
[----:B------:R-:W-:Y:S02]  /*10f70*/  ISETP.GE.AND P6, PT, R7, UR4, PT ;  /* 0x0000000407007c0c */ /* 0x000fe4000bfc6270 */
[----:B------:R-:W-:Y:S02]  /*10f80*/  ISETP.GE.AND P5, PT, R6, UR4, PT ;  /* 0x0000000406007c0c */ /* 0x000fe4000bfa6270 */
[----:B------:R-:W-:-:S03]  /*10f90*/  @!P2 LEA.HI R12, R12, R12, RZ, 0x1 ;  /* 0x0000000c0c0ca211 */ /* 0x000fc600078f08ff */
[----:B------:R-:W-:Y:S02]  /*10fa0*/  @!P1 LEA.HI R0, R0, R0, RZ, 0x1 ;  /* 0x0000000000009211 */ /* 0x000fe400078f08ff */
[----:B------:R-:W-:Y:S02]  /*10fb0*/  @!P3 LEA.HI R13, R13, R13, RZ, 0x1 ;  /* 0x0000000d0d0db211 */ /* 0x000fe400078f08ff */
[----:B------:R-:W-:Y:S02]  /*10fc0*/  @!P4 LEA.HI R22, R22, R22, RZ, 0x1 ;  /* 0x000000161616c211 */ /* 0x000fe400078f08ff */
[----:B0-----:R-:W-:Y:S02]  /*10fd0*/  @!P6 LEA.HI R8, R7, R7, RZ, 0x1 ;  /* 0x000000070708e211 */ /* 0x001fe400078f08ff */
[----:B------:R-:W-:Y:S02]  /*10fe0*/  @!P5 LEA.HI R6, R6, R6, RZ, 0x1 ;  /* 0x000000060606d211 */ /* 0x000fe400078f08ff */
[----:B------:R-:W-:-:S02]  /*10ff0*/  @!P1 LOP3.LUT R7, R0, 0xfffffffe, RZ, 0xc0, !PT ;  /* 0xfffffffe00079812 */ /* 0x000fc400078ec0ff */
[----:B------:R-:W-:Y:S02]  /*11000*/  @!P2 LOP3.LUT R9, R12, 0xfffffffe, RZ, 0xc0, !PT ;  /* 0xfffffffe0c09a812 */ /* 0x000fe400078ec0ff */
[----:B-1----:R-:W-:Y:S02]  /*11010*/  @!P3 LOP3.LUT R11, R13, 0xfffffffe, RZ, 0xc0, !PT ;  /* 0xfffffffe0d0bb812 */ /* 0x002fe400078ec0ff */
[----:B------:R-:W-:Y:S02]  /*11020*/  @!P4 LOP3.LUT R13, R22, 0xfffffffe, RZ, 0xc0, !PT ;  /* 0xfffffffe160dc812 */ /* 0x000fe400078ec0ff */
        /* <DEDUP_REMOVED lines=14> */
.L_x_1137:
[----:B------:R-:W-:Y:S05]  /*11110*/  BSYNC B0 ;  /* 0x0000000000007941 */ /* 0x000fea0003800000 */
.L_x_1136:
[----:B------:R-:W-:Y:S01]  /*11120*/  ISETP.GE.AND P1, PT, R82, R83, PT ;  /* 0x000000535200720c */ /* 0x000fe20003f26270 */
[----:B--2---:R2:W3:Y:S01]  /*11130*/  SHFL.IDX PT, R27, R85, 0x1, 0x1c1f ;  /* 0x003c1f00551b7f89 */ /* 0x0044e200000e0000 */
[----:B------:R-:W-:Y:S02]  /*11140*/  SEL R14, R64, R69, P0 ;  /* 0x00000045400e7207 */ /* 0x000fe40000000000 */
[----:B------:R-:W-:Y:S01]  /*11150*/  SEL R15, R60, R65, P0 ;  /* 0x000000413c0f7207 */ /* 0x000fe20000000000 */
[----:B------:R2:W4:Y:S01]  /*11160*/  SHFL.IDX PT, R26, R84, 0x1, 0x1c1f ;  /* 0x003c1f00541a7f89 */ /* 0x00052200000e0000 */
        /* <DEDUP_REMOVED lines=19> */
[----:B-1----:R-:W-:Y:S01]  /*112a0*/  SEL R2, R37, R34, P0 ;  /* 0x0000002225027207 */ /* 0x002fe20000000000 */
[----:B--234-:R-:W-:Y:S06]  /*112b0*/  @P1 BRA `(.L_x_1048) ;  /* 0x0000005000041947 */ /* 0x01cfec0003800000 */
[C---:B------:R-:W-:Y:S01]  /*112c0*/  VIADD R0, R71.reuse, 0x8 ;  /* 0x0000000847007836 */ /* 0x040fe20000000000 */
        /* <DEDUP_REMOVED lines=9> */
[C---:B------:R-:W-:Y:S01]  /*11360*/  VIADD R29, R71.reuse, 0x30 ;  /* 0x00000030471d7836 */ /* 0x040fe20000000000 */
[----:B------:R-:W-:Y:S01]  /*11370*/  ISETP.GE.AND P3, PT, R12, UR4, PT ;  /* 0x000000040c007c0c */ /* 0x000fe2000bf66270 */
[----:B------:R-:W-:Y:S01]  /*11380*/  VIADD R30, R71, 0x38 ;  /* 0x00000038471e7836 */ /* 0x000fe20000000000 */
        /* <DEDUP_REMOVED lines=10> */
[----:B------:R-:W-:Y:S01]  /*11430*/  @!P2 LOP3.LUT R13, R0, 0xfffffffe, RZ, 0xc0, !PT ;  /* 0xfffffffe000da812 */ /* 0x000fe200078ec0ff */
[----:B------:R-:W-:Y:S01]  /*11440*/  VIADD R0, R71, 0x40 ;  /* 0x0000004047007836 */ /* 0x000fe20000000000 */
[----:B------:R2:W-:Y:S01]  /*11450*/  @!P4 ST.E.64 desc[UR42][R8.64], R46 ;  /* 0x0000002e0800c985 */ /* 0x0005e2000c101b2a */
[----:B------:R-:W-:Y:S02]  /*11460*/  ISETP.GE.AND P4, PT, R29, UR4, PT ;  /* 0x000000041d007c0c */ /* 0x000fe4000bf86270 */
[----:B------:R-:W-:Y:S01]  /*11470*/  @!P3 LEA.HI R12, R12, R12, RZ, 0x1 ;  /* 0x0000000c0c0cb211 */ /* 0x000fe200078f08ff */
[--C-:B-1----:R-:W-:Y:S01]  /*11480*/  @!P1 IMAD.WIDE R6, R11, 0x4, R26.reuse ;  /* 0x000000040b069825 */ /* 0x102fe200078e021a */
[----:B------:R-:W-:Y:S02]  /*11490*/  @!P5 LEA.HI R28, R28, R28, RZ, 0x1 ;  /* 0x0000001c1c1cd211 */ /* 0x000fe400078f08ff */
[----:B------:R-:W-:Y:S02]  /*114a0*/  @!P3 LOP3.LUT R11, R12, 0xfffffffe, RZ, 0xc0, !PT ;  /* 0xfffffffe0c0bb812 */ /* 0x000fe400078ec0ff */
[----:B------:R-:W-:Y:S01]  /*114b0*/  @!P0 LEA.HI R30, R30, R30, RZ, 0x1 ;  /* 0x0000001e1e1e8211 */ /* 0x000fe200078f08ff */
[----:B------:R1:W-:Y:S01]  /*114c0*/  @!P1 ST.E.64 desc[UR42][R6.64], R48 ;  /* 0x0000003006009985 */ /* 0x0003e2000c101b2a */
[----:B------:R-:W-:Y:S01]  /*114d0*/  ISETP.GE.AND P1, PT, R0, UR4, PT ;  /* 0x0000000400007c0c */ /* 0x000fe2000bf26270 */
[----:B------:R-:W-:Y:S01]  /*114e0*/  @!P3 IMAD.WIDE R10, R11, 0x4, R26 ;  /* 0x000000040b0ab825 */ /* 0x000fe200078e021a */
[----:B------:R-:W-:-:S02]  /*114f0*/  @!P0 LOP3.LUT R31, R30, 0xfffffffe, RZ, 0xc0, !PT ;  /* 0xfffffffe1e1f8812 */ /* 0x000fc400078ec0ff */
[----:B------:R-:W-:Y:S01]  /*11500*/  @!P4 LEA.HI R29, R29, R29, RZ, 0x1 ;  /* 0x0000001d1d1dc211 */ /* 0x000fe200078f08ff */
[--C-:B--2---:R-:W-:Y:S01]  /*11510*/  @!P2 IMAD.WIDE R8, R13, 0x4, R26.reuse ;  /* 0x000000040d08a825 */ /* 0x104fe200078e021a */
[----:B------:R-:W-:Y:S02]  /*11520*/  @!P5 LOP3.LUT R13, R28, 0xfffffffe, RZ, 0xc0, !PT ;  /* 0xfffffffe1c0dd812 */ /* 0x000fe400078ec0ff */
[----:B------:R-:W-:Y:S01]  /*11530*/  @!P4 LOP3.LUT R29, R29, 0xfffffffe, RZ, 0xc0, !PT ;  /* 0xfffffffe1d1dc812 */ /* 0x000fe200078ec0ff */
[----:B------:R-:W-:Y:S01]  /*11540*/  VIADD R28, R71, 0x48 ;  /* 0x00000048471c7836 */ /* 0x000fe20000000000 */
[----:B------:R2:W-:Y:S01]  /*11550*/  @!P2 ST.E.64 desc[UR42][R8.64], R52 ;  /* 0x000000340800a985 */ /* 0x0005e2000c101b2a */
[--C-:B------:R-:W-:Y:S02]  /*11560*/  @!P5 IMAD.WIDE R12, R13, 0x4, R26.reuse ;  /* 0x000000040d0cd825 */ /* 0x100fe400078e021a */
[----:B------:R-:W-:Y:S01]  /*11570*/  @!P1 LEA.HI R0, R0, R0, RZ, 0x1 ;  /* 0x0000000000009211 */ /* 0x000fe200078f08ff */
[----:B------:R3:W-:Y:S01]  /*11580*/  @!P3 ST.E.64 desc[UR42][R10.64], R14 ;  /* 0x0000000e0a00b985 */ /* 0x0007e2000c101b2a */
[----:B-1----:R-:W-:Y:S01]  /*11590*/  @!P4 IMAD.WIDE R6, R29, 0x4, R26 ;  /* 0x000000041d06c825 */ /* 0x002fe200078e021a */
[----:B------:R-:W-:-:S02]  /*115a0*/  ISETP.GE.AND P2, PT, R28, UR4, PT ;  /* 0x000000041c007c0c */ /* 0x000fc4000bf46270 */
[----:B------:R1:W-:Y:S04]  /*115b0*/  @!P5 ST.E.64 desc[UR42][R12.64], R64 ;  /* 0x000000400c00d985 */ /* 0x0003e8000c101b2a */
[----:B------:R-:W-:Y:S01]  /*115c0*/  @!P4 ST.E.64 desc[UR42][R6.64], R16 ;  /* 0x000000100600c985 */ /* 0x000fe2000c101b2a */
[----:B--2---:R-:W-:-:S04]  /*115d0*/  @!P0 IMAD.WIDE R8, R31, 0x4, R26 ;  /* 0x000000041f088825 */ /* 0x004fc800078e021a */
[C---:B---3--:R-:W-:Y:S01]  /*115e0*/  VIADD R10, R71.reuse, 0x50 ;  /* 0x00000050470a7836 */ /* 0x048fe20000000000 */
[----:B------:R2:W-:Y:S01]  /*115f0*/  @!P0 ST.E.64 desc[UR42][R8.64], R56 ;  /* 0x0000003808008985 */ /* 0x0005e2000c101b2a */
[C---:B------:R-:W-:Y:S01]  /*11600*/  VIADD R14, R71.reuse, 0x68 ;  /* 0x00000068470e7836 */ /* 0x040fe20000000000 */
[----:B------:R-:W-:Y:S01]  /*11610*/  @!P2 LEA.HI R28, R28, R28, RZ, 0x1 ;  /* 0x0000001c1c1ca211 */ /* 0x000fe200078f08ff */
[C---:B-1----:R-:W-:Y:S01]  /*11620*/  VIADD R12, R71.reuse, 0x58 ;  /* 0x00000058470c7836 */ /* 0x042fe20000000000 */
[----:B------:R-:W-:Y:S01]  /*11630*/  ISETP.GE.AND P3, PT, R10, UR4, PT ;  /* 0x000000040a007c0c */ /* 0x000fe2000bf66270 */
[C---:B------:R-:W-:Y:S01]  /*11640*/  VIADD R13, R71.reuse, 0x60 ;  /* 0x00000060470d7836 */ /* 0x040fe20000000000 */
[----:B------:R-:W-:Y:S01]  /*11650*/  ISETP.GE.AND P5, PT, R14, UR4, PT ;  /* 0x000000040e007c0c */ /* 0x000fe2000bfa6270 */
[C---:B------:R-:W-:Y:S01]  /*11660*/  VIADD R15, R71.reuse, 0x70 ;  /* 0x00000070470f7836 */ /* 0x040fe20000000000 */
[----:B------:R-:W-:Y:S01]  /*11670*/  ISETP.GE.AND P0, PT, R12, UR4, PT ;  /* 0x000000040c007c0c */ /* 0x000fe2000bf06270 */
[----:B------:R-:W-:Y:S01]  /*11680*/  VIADD R71, R71, 0x78 ;  /* 0x0000007847477836 */ /* 0x000fe20000000000 */
[----:B------:R-:W-:-:S02]  /*11690*/  ISETP.GE.AND P4, PT, R13, UR4, PT ;  /* 0x000000040d007c0c */ /* 0x000fc4000bf86270 */
[----:B------:R-:W-:Y:S02]  /*116a0*/  ISETP.GE.AND P6, PT, R15, UR4, PT ;  /* 0x000000040f007c0c */ /* 0x000fe4000bfc6270 */
[----:B------:R-:W-:Y:S02]  /*116b0*/  @!P1 LOP3.LUT R11, R0, 0xfffffffe, RZ, 0xc0, !PT ;  /* 0xfffffffe000b9812 */ /* 0x000fe400078ec0ff */
[----:B--2---:R-:W-:Y:S02]  /*116c0*/  @!P2 LOP3.LUT R9, R28, 0xfffffffe, RZ, 0xc0, !PT ;  /* 0xfffffffe1c09a812 */ /* 0x004fe400078ec0ff */
[----:B------:R-:W-:Y:S01]  /*116d0*/  @!P3 LEA.HI R10, R10, R10, RZ, 0x1 ;  /* 0x0000000a0a0ab211 */ /* 0x000fe200078f08ff */
[--C-:B------:R-:W-:Y:S01]  /*116e0*/  @!P1 IMAD.WIDE R6, R11, 0x4, R26.reuse ;  /* 0x000000040b069825 */ /* 0x100fe200078e021a */
[----:B------:R-:W-:Y:S02]  /*116f0*/  @!P5 LEA.HI R14, R14, R14, RZ, 0x1 ;  /* 0x0000000e0e0ed211 */ /* 0x000fe400078f08ff */
[----:B------:R-:W-:Y:S01]  /*11700*/  @!P0 LEA.HI R12, R12, R12, RZ, 0x1 ;  /* 0x0000000c0c0c8211 */ /* 0x000fe200078f08ff */
[----:B------:R-:W-:Y:S01]  /*11710*/  @!P2 IMAD.WIDE R8, R9, 0x4, R26 ;  /* 0x000000040908a825 */ /* 0x000fe200078e021a */
[----:B------:R-:W-:Y:S01]  /*11720*/  @!P4 LEA.HI R0, R13, R13, RZ, 0x1 ;  /* 0x0000000d0d00c211 */ /* 0x000fe200078f08ff */
[----:B------:R1:W-:Y:S01]  /*11730*/  @!P1 ST.E.64 desc[UR42][R6.64], R18 ;  /* 0x0000001206009985 */ /* 0x0003e2000c101b2a */
[----:B------:R-:W-:-:S02]  /*11740*/  @!P3 LOP3.LUT R11, R10, 0xfffffffe, RZ, 0xc0, !PT ;  /* 0xfffffffe0a0bb812 */ /* 0x000fc400078ec0ff */
[----:B------:R-:W-:Y:S01]  /*11750*/  @!P6 LEA.HI R16, R15, R15, RZ, 0x1 ;  /* 0x0000000f0f10e211 */ /* 0x000fe200078f08ff */
[----:B------:R2:W-:Y:S01]  /*11760*/  @!P2 ST.E.64 desc[UR42][R8.64], R50 ;  /* 0x000000320800a985 */ /* 0x0005e2000c101b2a */
[----:B------:R-:W-:Y:S01]  /*11770*/  @!P0 LOP3.LUT R13, R12, 0xfffffffe, RZ, 0xc0, !PT ;  /* 0xfffffffe0c0d8812 */ /* 0x000fe200078ec0ff */
[--C-:B------:R-:W-:Y:S01]  /*11780*/  @!P3 IMAD.WIDE R10, R11, 0x4, R26.reuse ;  /* 0x000000040b0ab825 */ /* 0x100fe200078e021a */
[----:B------:R-:W-:Y:S02]  /*11790*/  @!P4 LOP3.LUT R15, R0, 0xfffffffe, RZ, 0xc0, !PT ;  /* 0xfffffffe000fc812 */ /* 0x000fe400078ec0ff */
[----:B------:R-:W-:Y:S01]  /*117a0*/  @!P5 LOP3.LUT R17, R14, 0xfffffffe, RZ, 0xc0, !PT ;  /* 0xfffffffe0e11d812 */ /* 0x000fe200078ec0ff */
[--C-:B------:R-:W-:Y:S01]  /*117b0*/  @!P0 IMAD.WIDE R12, R13, 0x4, R26.reuse ;  /* 0x000000040d0c8825 */ /* 0x100fe200078e021a */
[----:B------:R3:W-:Y:S01]  /*117c0*/  @!P3 ST.E.64 desc[UR42][R10.64], R20 ;  /* 0x000000140a00b985 */ /* 0x0007e2000c101b2a */
[----:B-1----:R-:W-:Y:S02]  /*117d0*/  @!P6 LOP3.LUT R19, R16, 0xfffffffe, RZ, 0xc0, !PT ;  /* 0xfffffffe1013e812 */ /* 0x002fe400078ec0ff */
[----:B------:R-:W-:Y:S01]  /*117e0*/  @!P4 IMAD.WIDE R6, R15, 0x4, R26 ;  /* 0x000000040f06c825 */ /* 0x000fe200078e021a */
[----:B------:R3:W-:Y:S01]  /*117f0*/  @!P0 ST.E.64 desc[UR42][R12.64], R40 ;  /* 0x000000280c008985 */ /* 0x0007e2000c101b2a */
[----:B------:R-:W-:-:S02]  /*11800*/  ISETP.GE.AND P0, PT, R71, UR4, PT ;  /* 0x0000000447007c0c */ /* 0x000fc4000bf06270 */
[--C-:B--2---:R-:W-:Y:S01]  /*11810*/  @!P5 IMAD.WIDE R8, R17, 0x4, R26.reuse ;  /* 0x000000041108d825 */ /* 0x104fe200078e021a */
[----:B------:R3:W-:Y:S03]  /*11820*/  @!P4 ST.E.64 desc[UR42][R6.64], R22 ;  /* 0x000000160600c985 */ /* 0x0007e6000c101b2a */
[----:B------:R-:W-:Y:S01]  /*11830*/  @!P6 IMAD.WIDE R14, R19, 0x4, R26 ;  /* 0x00000004130ee825 */ /* 0x000fe200078e021a */
[----:B------:R3:W-:Y:S04]  /*11840*/  @!P5 ST.E.64 desc[UR42][R8.64], R24 ;  /* 0x000000180800d985 */ /* 0x0007e8000c101b2a */
[----:B------:R3:W-:Y:S02]  /*11850*/  @!P6 ST.E.64 desc[UR42][R14.64], R4 ;  /* 0x000000040e00e985 */ /* 0x0007e4000c101b2a */
[----:B------:R-:W-:Y:S05]  /*11860*/  @P0 BRA `(.L_x_1048) ;  /* 0x0000004800980947 */ /* 0x000fea0003800000 */
[----:B------:R-:W-:-:S04]  /*11870*/  LEA.HI R71, R71, R71, RZ, 0x1 ;  /* 0x0000004747477211 */ /* 0x000fc800078f08ff */
[----:B---3--:R-:W-:-:S05]  /*11880*/  LOP3.LUT R5, R71, 0xfffffffe, RZ, 0xc0, !PT ;  /* 0xfffffffe47057812 */ /* 0x008fca00078ec0ff */
[----:B------:R-:W-:-:S05]  /*11890*/  IMAD.WIDE R4, R5, 0x4, R26 ;  /* 0x0000000405047825 */ /* 0x000fca00078e021a */
[----:B------:R1:W-:Y:S01]  /*118a0*/  ST.E.64 desc[UR42][R4.64], R2 ;  /* 0x0000000204007985 */ /* 0x0003e2000c101b2a */
[----:B------:R-:W-:Y:S05]  /*118b0*/  BRA `(.L_x_1048) ;  /* 0x0000004800847947 */ /* 0x000fea0003800000 */
.L_x_1135:
        /* <DEDUP_REMOVED lines=14> */
[----:B------:R-:W-:Y:S01]  /*119a0*/  SHF.R.S32.HI R4, RZ, 0x1f, R17 ;  /* 0x0000001fff047819 */ /* 0x000fe20000011411 */
[----:B------:R-:W-:Y:S02]  /*119b0*/  ULDC.64 UR4, c[0x0][0xbd0] ;  /* 0x0002f40000047ab9 */ /* 0x000fe40000000a00 */
[----:B------:R-:W-:-:S04]  /*119c0*/  IMAD.WIDE.U32 R2, R17, UR4, RZ ;  /* 0x0000000411027c25 */ /* 0x000fc8000f8e00ff */
[----:B------:R-:W1:Y:S01]  /*119d0*/  S2UR UR6, SR_CTAID.Y ;  /* 0x00000000000679c3 */ /* 0x000e620000002600 */
[----:B------:R-:W-:-:S04]  /*119e0*/  IMAD R4, R4, UR4, RZ ;  /* 0x0000000404047c24 */ /* 0x000fc8000f8e02ff */
[----:B------:R-:W-:Y:S01]  /*119f0*/  IMAD R5, R17, UR5, R4 ;  /* 0x0000000511057c24 */ /* 0x000fe2000f8e0204 */
[----:B------:R-:W-:Y:S01]  /*11a00*/  ULDC.64 UR4, c[0x0][0xbe0] ;  /* 0x0002f80000047ab9 */ /* 0x000fe20000000a00 */
[----:B------:R-:W-:Y:S01]  /*11a10*/  IMAD.MOV R17, RZ, RZ, -R17 ;  /* 0x000000ffff117224 */ /* 0x000fe200078e0a11 */
[----:B------:R-:W3:Y:S01]  /*11a20*/  @P0 LDC R7, c[0x0][0xbec] ;  /* 0x0002fb00ff070b82 */ /* 0x000ee20000000800 */
[----:B------:R-:W-:Y:S02]  /*11a30*/  IMAD.IADD R3, R3, 0x1, R5 ;  /* 0x0000000103037824 */ /* 0x000fe400078e0205 */
[----:B------:R-:W-:-:S05]  /*11a40*/  IMAD.MOV.U32 R5, RZ, RZ, R0 ;  /* 0x000000ffff057224 */ /* 0x000fca00078e0000 */
[----:B------:R-:W1:Y:S01]  /*11a50*/  LDC R8, c[0x0][0xc50] ;  /* 0x00031400ff087b82 */ /* 0x000e620000000800 */
[C---:B0-----:R-:W-:Y:S02]  /*11a60*/  IMAD R12, R10.reuse, UR38, RZ ;  /* 0x000000260a0c7c24 */ /* 0x041fe4000f8e02ff */
[----:B------:R-:W-:-:S04]  /*11a70*/  IMAD.WIDE.U32 R2, R10, UR39, R2 ;  /* 0x000000270a027c25 */ /* 0x000fc8000f8e0002 */
[----:B------:R-:W-:Y:S01]  /*11a80*/  IMAD R11, R11, UR39, R12 ;  /* 0x000000270b0b7c24 */ /* 0x000fe2000f8e020c */
[----:B------:R-:W0:Y:S03]  /*11a90*/  @P0 LDC R9, c[0x0][0xbf0] ;  /* 0x0002fc00ff090b82 */ /* 0x000e260000000800 */
[----:B------:R-:W-:Y:S02]  /*11aa0*/  IMAD.IADD R3, R11, 0x1, R3 ;  /* 0x000000010b037824 */ /* 0x000fe400078e0203 */
[----:B---3--:R-:W-:-:S04]  /*11ab0*/  @P0 IMAD.HI.U32 R4, R0, R7, RZ ;  /* 0x0000000700040227 */ /* 0x008fc800078e00ff */
[----:B-1----:R-:W-:-:S04]  /*11ac0*/  IMAD R17, R8, R17, UR6 ;  /* 0x0000000608117e24 */ /* 0x002fc8000f8e0211 */
[----:B------:R-:W-:Y:S01]  /*11ad0*/  IMAD.WIDE.U32 R2, R17, UR4, R2 ;  /* 0x0000000411027c25 */ /* 0x000fe2000f8e0002 */
[----:B0-----:R-:W-:Y:S02]  /*11ae0*/  @P0 SHF.R.U32.HI R5, RZ, R9, R4 ;  /* 0x00000009ff050219 */ /* 0x001fe40000011604 */
[----:B------:R-:W-:Y:S02]  /*11af0*/  SHF.R.S32.HI R4, RZ, 0x1f, R17 ;  /* 0x0000001fff047819 */ /* 0x000fe40000011411 */
[--C-:B------:R-:W-:Y:S01]  /*11b00*/  SHF.R.S32.HI R9, RZ, 0x1f, R5.reuse ;  /* 0x0000001fff097819 */ /* 0x100fe20000011405 */
[----:B------:R-:W-:Y:S01]  /*11b10*/  IMAD.MOV R7, RZ, RZ, -R5 ;  /* 0x000000ffff077224 */ /* 0x000fe200078e0a05 */
[----:B------:R-:W-:Y:S01]  /*11b20*/  IADD3 R2, P0, R5, R2, RZ ;  /* 0x0000000205027210 */ /* 0x000fe20007f1e0ff */
[----:B------:R-:W-:Y:S02]  /*11b30*/  IMAD R4, R4, UR4, RZ ;  /* 0x0000000404047c24 */ /* 0x000fe4000f8e02ff */
[----:B------:R-:W-:-:S02]  /*11b40*/  IMAD R7, R6, R7, R0 ;  /* 0x0000000706077224 */ /* 0x000fc400078e0200 */
[----:B------:R-:W-:Y:S01]  /*11b50*/  IMAD R4, R17, UR5, R4 ;  /* 0x0000000511047c24 */ /* 0x000fe2000f8e0204 */
[----:B------:R-:W-:Y:S02]  /*11b60*/  ULDC.64 UR4, c[0x0][0xbc8] ;  /* 0x0002f20000047ab9 */ /* 0x000fe40000000a00 */
[----:B------:R-:W-:Y:S02]  /*11b70*/  SHF.R.S32.HI R0, RZ, 0x1f, R7 ;  /* 0x0000001fff007819 */ /* 0x000fe40000011407 */
[----:B------:R-:W-:-:S03]  /*11b80*/  IADD3.X R3, R9, R3, R4, P0, !PT ;  /* 0x0000000309037210 */ /* 0x000fc600007fe404 */
[----:B------:R-:W-:Y:S02]  /*11b90*/  IMAD R0, R0, UR4, RZ ;  /* 0x0000000400007c24 */ /* 0x000fe4000f8e02ff */
[----:B------:R-:W-:-:S04]  /*11ba0*/  IMAD.WIDE.U32 R2, R7, UR4, R2 ;  /* 0x0000000407027c25 */ /* 0x000fc8000f8e0002 */
[----:B------:R-:W-:Y:S01]  /*11bb0*/  IMAD R5, R7, UR5, R0 ;  /* 0x0000000507057c24 */ /* 0x000fe2000f8e0200 */
[----:B------:R-:W-:Y:S02]  /*11bc0*/  ULDC.64 UR4, c[0x0][0xba8] ;  /* 0x0002ea0000047ab9 */ /* 0x000fe40000000a00 */
[----:B------:R-:W-:Y:S01]  /*11bd0*/  LEA R4, P0, R2, UR4, 0x2 ;  /* 0x0000000402047c11 */ /* 0x000fe2000f8010ff */
[----:B------:R-:W-:-:S05]  /*11be0*/  IMAD.IADD R3, R3, 0x1, R5 ;  /* 0x0000000103037824 */ /* 0x000fca00078e0205 */
[----:B------:R-:W-:Y:S01]  /*11bf0*/  LEA.HI.X R5, R2, UR5, R3, 0x2, P0 ;  /* 0x0000000502057c11 */ /* 0x000fe200080f1403 */
[----:B------:R-:W-:-:S05]  /*11c00*/  IMAD.MOV.U32 R3, RZ, RZ, -0x800000 ;  /* 0xff800000ff037424 */ /* 0x000fca00078e00ff */
[----:B------:R4:W-:Y:S01]  /*11c10*/  STG.E desc[UR42][R4.64], R3 ;  /* 0x0000000304007986 */ /* 0x0009e2000c10192a */
[----:B------:R-:W-:Y:S05]  /*11c20*/  BRA `(.L_x_1048) ;  /* 0x0000004400a87947 */ /* 0x000fea0003800000 */
.L_x_1046:
[----:B------:R-:W-:-:S08]  /*11c30*/  NOP ;  /* 0x0000000000007918 */ /* 0x000fd00000000000 */
[----:B------:R-:W0:-:S00]  /*11c40*/  USETMAXREG.DEALLOC.CTAPOOL 0x28 ;  /* 0x00000028000079c8 */ /* 0x000e0000080e0500 */
[----:B0-----:R-:W-:Y:S01]  /*11c50*/  LOP3.LUT R27, R0, 0x3, RZ, 0xc0, !PT ;  /* 0x00000003001b7812 */ /* 0x001fe200078ec0ff */
[----:B------:R-:W0:Y:S05]  /*11c60*/  S2R R26, SR_CTAID.Z ;  /* 0x00000000001a7919 */ /* 0x000e2a0000002700 */
[----:B-1----:R-:W1:Y:S01]  /*11c70*/  S2UR UR6, SR_CTAID.Y ;  /* 0x00000000000679c3 */ /* 0x002e620000002600 */
        /* <DEDUP_REMOVED lines=13> */
.L_x_1138:
[----:B------:R-:W-:Y:S01]  /*11d50*/  ULDC UR7, c[0x0][0xc50] ;  /* 0x0003140000077ab9 */ /* 0x000fe20000000800 */
[----:B------:R-:W-:Y:S01]  /*11d60*/  UMOV UR39, UR6 ;  /* 0x0000000600277c82 */ /* 0x000fe20008000000 */
[----:B------:R-:W-:-:S11]  /*11d70*/  UISETP.NE.AND UP0, UPT, UR7, 0x1, UPT ;  /* 0x000000010700788c */ /* 0x000fd6000bf05270 */
[----:B------:R-:W-:Y:S01]  /*11d80*/  @UP0 ULDC UR4, c[0x0][0xc54] ;  /* 0x0003150000040ab9 */ /* 0x000fe20000000800 */
[----:B------:R-:W-:Y:S01]  /*11d90*/  @UP0 ULDC UR8, c[0x0][0xc58] ;  /* 0x0003160000080ab9 */ /* 0x000fe20000000800 */
[----:B------:R-:W-:-:S04]  /*11da0*/  UIMAD.WIDE.U32 UR4, UR6, UR4, URZ ;  /* 0x00000004060472a5 */ /* 0x000fc8000f8e003f */
[----:B------:R-:W-:-:S12]  /*11db0*/  @UP0 USHF.R.U32.HI UR39, URZ, UR8, UR5 ;  /* 0x000000083f270299 */ /* 0x000fd80008011605 */
.L_x_1139:
        /* <DEDUP_REMOVED lines=8> */
[----:B------:R-:W-:Y:S01]  /*11e40*/  IMAD.MOV.U32 R17, RZ, RZ, RZ ;  /* 0x000000ffff117224 */ /* 0x000fe200078e00ff */
[----:B------:R-:W-:Y:S01]  /*11e50*/  ULDC.64 UR4, c[0x0][0x418] ;  /* 0x0001060000047ab9 */ /* 0x000fe20000000a00 */
[----:B------:R-:W-:Y:S01]  /*11e60*/  ULDC UR6, c[0x0][0x448] ;  /* 0x0001120000067ab9 */ /* 0x000fe20000000800 */
[----:B------:R-:W-:Y:S01]  /*11e70*/  ULDC UR10, c[0x0][0x2f0] ;  /* 0x0000bc00000a7ab9 */ /* 0x000fe20000000800 */
[----:B------:R-:W-:Y:S01]  /*11e80*/  ULDC UR11, c[0x0][0x288] ;  /* 0x0000a200000b7ab9 */ /* 0x000fe20000000800 */
[----:B0-----:R-:W-:-:S04]  /*11e90*/  ISETP.NE.U32.AND P0, PT, R2, RZ, PT ;  /* 0x000000ff0200720c */ /* 0x001fc80003f05070 */
[----:B------:R-:W-:-:S13]  /*11ea0*/  ISETP.NE.AND.EX P0, PT, R3, RZ, PT, P0 ;  /* 0x000000ff0300720c */ /* 0x000fda0003f05300 */
[----:B------:R-:W0:Y:S02]  /*11eb0*/  @P0 LDC.64 R2, c[0x0][0xa28] ;  /* 0x00028a00ff020b82 */ /* 0x000e240000000a00 */
[----:B0-----:R-:W-:-:S05]  /*11ec0*/  @P0 IMAD.WIDE R2, R26, 0x4, R2 ;  /* 0x000000041a020825 */ /* 0x001fca00078e0202 */
[----:B------:R0:W5:Y:S01]  /*11ed0*/  @P0 LDG.E R17, desc[UR42][R2.64] ;  /* 0x0000002a02110981 */ /* 0x000162000c1e1900 */
[----:B------:R-:W1:Y:S01]  /*11ee0*/  S2UR UR41, SR_CTAID.X ;  /* 0x00000000002979c3 */ /* 0x000e620000002500 */
[----:B------:R-:W-:Y:S02]  /*11ef0*/  UISETP.NE.U32.AND UP0, UPT, UR4, URZ, UPT ;  /* 0x0000003f0400728c */ /* 0x000fe4000bf05070 */
[----:B------:R-:W-:Y:S02]  /*11f00*/  UISETP.NE.AND UP1, UPT, UR6, 0x1, UPT ;  /* 0x000000010600788c */ /* 0x000fe4000bf25270 */
[----:B------:R-:W-:Y:S01]  /*11f10*/  UISETP.NE.AND.EX UP0, UPT, UR5, URZ, UPT, UP0 ;  /* 0x0000003f0500728c */ /* 0x000fe2000bf05300 */
[----:B------:R-:W-:Y:S02]  /*11f20*/  ULDC UR6, c[0x0][0x424] ;  /* 0x0001090000067ab9 */ /* 0x000fe40000000800 */
[----:B------:R-:W-:Y:S01]  /*11f30*/  ULDC.64 UR4, c[0x0][0x9e0] ;  /* 0x0002780000047ab9 */ /* 0x000fe20000000a00 */
[----:B------:R-:W-:-:S02]  /*11f40*/  USEL UR9, UR6, 0x1, UP0 ;  /* 0x0000000106097887 */ /* 0x000fc40008000000 */
[----:B------:R-:W-:Y:S02]  /*11f50*/  UISETP.GE.AND UP0, UPT, UR5, 0x1, UPT ;  /* 0x000000010500788c */ /* 0x000fe4000bf06270 */
[----:B------:R-:W-:Y:S01]  /*11f60*/  UIMAD UR36, UR9, UR10, URZ ;  /* 0x0000000a092472a4 */ /* 0x000fe2000f8e023f */
[----:B------:R-:W-:Y:S01]  /*11f70*/  @UP1 ULDC UR7, c[0x0][0x44c] ;  /* 0x0001130000071ab9 */ /* 0x000fe20000000800 */
[----:B------:R-:W-:Y:S02]  /*11f80*/  UIMAD UR9, UR9, UR10, 0x7f ;  /* 0x0000007f090974a4 */ /* 0x000fe4000f8e020a */
[----:B------:R-:W-:Y:S01]  /*11f90*/  PLOP3.LUT P1, PT, PT, PT, UP0, 0x80, 0x0 ;  /* 0x000000000000781c */ /* 0x000fe20003f2f008 */
[----:B------:R-:W-:Y:S01]  /*11fa0*/  @UP1 ULDC UR12, c[0x0][0x450] ;  /* 0x00011400000c1ab9 */ /* 0x000fe20000000800 */
[----:B------:R-:W-:Y:S02]  /*11fb0*/  UP2UR UR50, UPR, URZ, 0x2 ;  /* 0x000000023f327883 */ /* 0x000fe40008000000 */
[----:B-1----:R-:W-:-:S04]  /*11fc0*/  USHF.L.U32 UR41, UR41, 0x7, URZ ;  /* 0x0000000729297899 */ /* 0x002fc8000800063f */
[----:B------:R-:W-:-:S04]  /*11fd0*/  UIADD3 UR8, UR41, 0x7f, URZ ;  /* 0x0000007f29087890 */ /* 0x000fc8000fffe03f */
[----:B------:R-:W-:Y:S02]  /*11fe0*/  UIMAD.WIDE.U32 UR6, UR8, UR7, URZ ;  /* 0x00000007080672a5 */ /* 0x000fe4000f8e003f */
[----:B------:R-:W-:Y:S02]  /*11ff0*/  UIADD3 UR6, UR36, 0x1, -UR11 ;  /* 0x0000000124067890 */ /* 0x000fe4000fffe80b */
[----:B------:R-:W-:Y:S02]  /*12000*/  @UP1 USHF.R.U32.HI UR8, URZ, UR12, UR7 ;  /* 0x0000000c3f081299 */ /* 0x000fe40008011607 */
[----:B------:R-:W-:Y:S02]  /*12010*/  USHF.R.S32.HI UR7, URZ, 0x1f, UR9 ;  /* 0x0000001f3f077899 */ /* 0x000fe40008011409 */
[----:B------:R-:W-:Y:S02]  /*12020*/  UIADD3 UR6, UR6, UR8, URZ ;  /* 0x0000000806067290 */ /* 0x000fe4000fffe03f */
[----:B------:R-:W-:-:S02]  /*12030*/  ULEA.HI UR7, UR7, UR9, URZ, 0x7 ;  /* 0x0000000907077291 */ /* 0x000fc4000f8f383f */
[----:B------:R-:W-:Y:S02]  /*12040*/  UIADD3 UR4, UR6, UR4, URZ ;  /* 0x0000000406047290 */ /* 0x000fe4000fffe03f */
[----:B------:R-:W-:Y:S01]  /*12050*/  USHF.R.S32.HI UR44, URZ, 0x7, UR7 ;  /* 0x000000073f2c7899 */ /* 0x000fe20008011407 */
[----:B0-----:R-:W-:Y:S11]  /*12060*/  @!P1 BRA `(.L_x_1141) ;  /* 0x0000000000449947 */ /* 0x001ff60003800000 */
[----:B------:R-:W-:Y:S01]  /*12070*/  ISETP.LT.AND P0, PT, RZ, UR6, PT ;  /* 0x00000006ff007c0c */ /* 0x000fe2000bf01270 */
[----:B------:R-:W-:-:S12]  /*12080*/  UIADD3 UR8, UR6, -0x1, URZ ;  /* 0xffffffff06087890 */ /* 0x000fd8000fffe03f */
[----:B------:R-:W-:Y:S05]  /*12090*/  @P0 BRA `(.L_x_1142) ;  /* 0x00000000001c0947 */ /* 0x000fea0003800000 */
[----:B------:R-:W-:Y:S02]  /*120a0*/  UISETP.NE.AND UP0, UPT, UR5, 0x1, UPT ;  /* 0x000000010500788c */ /* 0x000fe4000bf05270 */
[----:B------:R-:W-:-:S09]  /*120b0*/  UIADD3 UR8, -UR6, URZ, URZ ;  /* 0x0000003f06087290 */ /* 0x000fd2000fffe13f */
[----:B------:R-:W-:Y:S02]  /*120c0*/  @UP0 ULDC.64 UR12, c[0x0][0x9e8] ;  /* 0x00027a00000c0ab9 */ /* 0x000fe40000000a00 */
[----:B------:R-:W-:-:S04]  /*120d0*/  UIMAD.WIDE.U32 UR6, UR8, UR12, URZ ;  /* 0x0000000c080672a5 */ /* 0x000fc8000f8e003f */
[----:B------:R-:W-:-:S04]  /*120e0*/  @UP0 USHF.R.U32.HI UR8, URZ, UR13, UR7 ;  /* 0x0000000d3f080299 */ /* 0x000fc80008011607 */
[----:B------:R-:W-:Y:S01]  /*120f0*/  ULOP3.LUT UR8, URZ, UR8, URZ, 0x33, !UPT ;  /* 0x000000083f087292 */ /* 0x000fe2000f8e333f */
[----:B------:R-:W-:Y:S11]  /*12100*/  BRA `(.L_x_1143) ;  /* 0x0000000000107947 */ /* 0x000ff60003800000 */
.L_x_1142:
[----:B------:R-:W-:-:S11]  /*12110*/  UISETP.NE.AND UP0, UPT, UR5, 0x1, UPT ;  /* 0x000000010500788c */ /* 0x000fd6000bf05270 */
[----:B------:R-:W-:Y:S02]  /*12120*/  @UP0 ULDC.64 UR12, c[0x0][0x9e8] ;  /* 0x00027a00000c0ab9 */ /* 0x000fe40000000a00 */
[----:B------:R-:W-:-:S04]  /*12130*/  UIMAD.WIDE.U32 UR6, UR8, UR12, URZ ;  /* 0x0000000c080672a5 */ /* 0x000fc8000f8e003f */
[----:B------:R-:W-:-:S12]  /*12140*/  @UP0 USHF.R.U32.HI UR8, URZ, UR13, UR7 ;  /* 0x0000000d3f080299 */ /* 0x000fd80008011607 */
.L_x_1143:
[----:B------:R-:W-:-:S04]  /*12150*/  UIMAD UR8, UR8, UR5, UR5 ;  /* 0x00000005080872a4 */ /* 0x000fc8000f8e0205 */
[----:B------:R-:W-:-:S04]  /*12160*/  UISETP.LT.AND UP0, UPT, UR4, UR8, UPT ;  /* 0x000000080400728c */ /* 0x000fc8000bf01270 */
[----:B------:R-:W-:-:S12]  /*12170*/  USEL UR4, UR4, UR8, UP0 ;  /* 0x0000000804047287 */ /* 0x000fd80008000000 */
.L_x_1141:
[----:B------:R-:W-:Y:S02]  /*12180*/  UISETP.NE.AND UP0, UPT, UR50, URZ, UPT ;  /* 0x0000003f3200728c */ /* 0x000fe4000bf05270 */
[----:B------:R-:W-:-:S04]  /*12190*/  UIADD3 UR4, UR4, 0x7f, URZ ;  /* 0x0000007f04047890 */ /* 0x000fc8000fffe03f */
[----:B------:R-:W-:-:S04]  /*121a0*/  USHF.R.S32.HI UR8, URZ, 0x1f, UR4 ;  /* 0x0000001f3f087899 */ /* 0x000fc80008011404 */
[----:B------:R-:W-:Y:S01]  /*121b0*/  ULEA.HI UR8, UR8, UR4, URZ, 0x7 ;  /* 0x0000000408087291 */ /* 0x000fe2000f8f383f */
[----:B------:R-:W-:Y:S01]  /*121c0*/  @UP0 ULDC UR6, c[0x0][0x44c] ;  /* 0x0001130000060ab9 */ /* 0x000fe20000000800 */
[----:B------:R-:W-:Y:S01]  /*121d0*/  @UP0 ULDC UR9, c[0x0][0x450] ;  /* 0x0001140000090ab9 */ /* 0x000fe20000000800 */
[----:B------:R-:W-:Y:S02]  /*121e0*/  UIMAD.WIDE.U32 UR6, UR41, UR6, URZ ;  /* 0x00000006290672a5 */ /* 0x000fe4000f8e003f */
[----:B------:R-:W-:Y:S01]  /*121f0*/  UMOV UR4, UR41 ;  /* 0x0000002900047c82 */ /* 0x000fe20008000000 */
[----:B------:R-:W-:Y:S02]  /*12200*/  USHF.R.S32.HI UR45, URZ, 0x7, UR8 ;  /* 0x000000073f2d7899 */ /* 0x000fe40008011408 */
[----:B------:R-:W-:Y:S02]  /*12210*/  @UP0 USHF.R.U32.HI UR4, URZ, UR9, UR7 ;  /* 0x000000093f040299 */ /* 0x000fe40008011607 */
[----:B------:R-:W-:-:S02]  /*12220*/  UISETP.LT.AND UP0, UPT, UR44, UR45, UPT ;  /* 0x0000002d2c00728c */ /* 0x000fc4000bf01270 */
[----:B------:R-:W-:Y:S01]  /*12230*/  UIADD3 UR4, UR4, -UR11, UR36 ;  /* 0x8000000b04047290 */ /* 0x000fe2000fffe024 */
[----:B------:R-:W-:Y:S01]  /*12240*/  ULDC UR8, c[0x0][0x9dc] ;  /* 0x0002770000087ab9 */ /* 0x000fe20000000800 */
[----:B------:R-:W-:Y:S02]  /*12250*/  USEL UR12, UR44, UR45, UP0 ;  /* 0x0000002d2c0c7287 */ /* 0x000fe40008000000 */
[----:B------:R-:W-:Y:S01]  /*12260*/  UIADD3 UR8, UR4, -UR8, URZ ;  /* 0x8000000804087290 */ /* 0x000fe2000fffe03f */
[----:B------:R-:W-:Y:S11]  /*12270*/  @!P1 BRA `(.L_x_1144) ;  /* 0x0000000000449947 */ /* 0x000ff60003800000 */
[----:B------:R-:W-:-:S06]  /*12280*/  UISETP.GT.AND UP0, UPT, UR4, -0x1, UPT ;  /* 0xffffffff0400788c */ /* 0x000fcc000bf04270 */
[----:B------:R-:W-:-:S13]  /*12290*/  PLOP3.LUT P0, PT, PT, PT, UP0, 0x80, 0x0 ;  /* 0x000000000000781c */ /* 0x000fda0003f0f008 */
[----:B------:R-:W-:Y:S05]  /*122a0*/  @P0 BRA `(.L_x_1145) ;  /* 0x00000000001c0947 */ /* 0x000fea0003800000 */
[----:B------:R-:W-:Y:S02]  /*122b0*/  UISETP.NE.AND UP0, UPT, UR5, 0x1, UPT ;  /* 0x000000010500788c */ /* 0x000fe4000bf05270 */
[----:B------:R-:W-:-:S09]  /*122c0*/  ULOP3.LUT UR4, URZ, UR4, URZ, 0x33, !UPT ;  /* 0x000000043f047292 */ /* 0x000fd2000f8e333f */
[----:B------:R-:W-:Y:S02]  /*122d0*/  @UP0 ULDC.64 UR10, c[0x0][0x9e8] ;  /* 0x00027a00000a0ab9 */ /* 0x000fe40000000a00 */
[----:B------:R-:W-:-:S04]  /*122e0*/  UIMAD.WIDE.U32 UR6, UR4, UR10, URZ ;  /* 0x0000000a040672a5 */ /* 0x000fc8000f8e003f */
[----:B------:R-:W-:-:S04]  /*122f0*/  @UP0 USHF.R.U32.HI UR4, URZ, UR11, UR7 ;  /* 0x0000000b3f040299 */ /* 0x000fc80008011607 */
[----:B------:R-:W-:Y:S01]  /*12300*/  ULOP3.LUT UR4, URZ, UR4, URZ, 0x33, !UPT ;  /* 0x000000043f047292 */ /* 0x000fe2000f8e333f */
[----:B------:R-:W-:Y:S11]  /*12310*/  BRA `(.L_x_1146) ;  /* 0x0000000000107947 */ /* 0x000ff60003800000 */
.L_x_1145:
[----:B------:R-:W-:-:S11]  /*12320*/  UISETP.NE.AND UP0, UPT, UR5, 0x1, UPT ;  /* 0x000000010500788c */ /* 0x000fd6000bf05270 */
[----:B------:R-:W-:Y:S02]  /*12330*/  @UP0 ULDC.64 UR10, c[0x0][0x9e8] ;  /* 0x00027a00000a0ab9 */ /* 0x000fe40000000a00 */
[----:B------:R-:W-:-:S04]  /*12340*/  UIMAD.WIDE.U32 UR6, UR4, UR10, URZ ;  /* 0x0000000a040672a5 */ /* 0x000fc8000f8e003f */
[----:B------:R-:W-:-:S12]  /*12350*/  @UP0 USHF.R.U32.HI UR4, URZ, UR11, UR7 ;  /* 0x0000000b3f040299 */ /* 0x000fd80008011607 */
.L_x_1146:
[----:B------:R-:W-:-:S04]  /*12360*/  UIMAD UR4, UR4, UR5, URZ ;  /* 0x00000005040472a4 */ /* 0x000fc8000f8e023f */
[----:B------:R-:W-:-:S04]  /*12370*/  UISETP.LT.AND UP0, UPT, UR8, UR4, UPT ;  /* 0x000000040800728c */ /* 0x000fc8000bf01270 */
[----:B------:R-:W-:-:S12]  /*12380*/  USEL UR8, UR8, UR4, !UP0 ;  /* 0x0000000408087287 */ /* 0x000fd8000c000000 */
.L_x_1144:
[----:B------:R-:W-:Y:S02]  /*12390*/  USHF.R.S32.HI UR4, URZ, 0x1f, UR8 ;  /* 0x0000001f3f047899 */ /* 0x000fe40008011408 */
[----:B------:R-:W-:Y:S02]  /*123a0*/  USHF.R.U32.HI UR9, URZ, 0x10, UR47 ;  /* 0x000000103f097899 */ /* 0x000fe4000801162f */
[----:B------:R-:W-:Y:S02]  /*123b0*/  ULEA.HI UR4, UR4, UR8, URZ, 0x7 ;  /* 0x0000000804047291 */ /* 0x000fe4000f8f383f */
[----:B------:R-:W-:Y:S02]  /*123c0*/  ULOP3.LUT UR47, UR47, 0xffff, URZ, 0xc0, !UPT ;  /* 0x0000ffff2f2f7892 */ /* 0x000fe4000f8ec03f */
[----:B------:R-:W-:Y:S01]  /*123d0*/  USHF.R.S32.HI UR4, URZ, 0x7, UR4 ;  /* 0x000000073f047899 */ /* 0x000fe20008011404 */
[----:B------:R-:W-:-:S03]  /*123e0*/  UMOV UR38, URZ ;  /* 0x0000003f00267c82 */ /* 0x000fc60008000000 */
[----:B------:R-:W-:-:S04]  /*123f0*/  UISETP.LT.AND UP0, UPT, URZ, UR4, UPT ;  /* 0x000000043f00728c */ /* 0x000fc8000bf01270 */
[----:B------:R-:W-:Y:S02]  /*12400*/  USEL UR46, URZ, UR4, !UP0 ;  /* 0x000000043f2e7287 */ /* 0x000fe4000c000000 */
[----:B------:R-:W-:Y:S02]  /*12410*/  UISETP.NE.AND UP0, UPT, UR9, URZ, UPT ;  /* 0x0000003f0900728c */ /* 0x000fe4000bf05270 */
[----:B------:R-:W-:-:S06]  /*12420*/  UISETP.GT.AND UP1, UPT, UR12, UR46, UPT ;  /* 0x0000002e0c00728c */ /* 0x000fcc000bf24270 */
[----:B------:R-:W-:-:S03]  /*12430*/  PLOP3.LUT P0, PT, PT, PT, UP1, 0x80, 0x0 ;  /* 0x000000000000781c */ /* 0x000fc60003f0f018 */
[----:B------:R-:W-:-:S10]  /*12440*/  @!UP0 ULDC UR9, c[0x0][0x9f0] ;  /* 0x00027c0000098ab9 */ /* 0x000fd40000000800 */
[----:B------:R-:W-:Y:S05]  /*12450*/  @!P0 BRA `(.L_x_1147) ;  /* 0x00000000007c8947 */ /* 0x000fea0003800000 */
[----:B------:R-:W-:Y:S01]  /*12460*/  IABS R0, UR9 ;  /* 0x0000000900007c13 */ /* 0x000fe20008000000 */
[----:B------:R-:W-:Y:S02]  /*12470*/  UIADD3 UR4, UR9, -0x1, UR12 ;  /* 0xffffffff09047890 */ /* 0x000fe4000fffe00c */
[----:B------:R-:W-:Y:S02]  /*12480*/  IABS R4, UR9 ;  /* 0x0000000900047c13 */ /* 0x000fe40008000000 */
[----:B------:R-:W-:Y:S01]  /*12490*/  R2UR UR10, R0 ;  /* 0x00000000000a72ca */ /* 0x000fe200000e0000 */
[----:B------:R-:W-:-:S03]  /*124a0*/  UIADD3 UR6, -UR46, UR4, URZ ;  /* 0x000000042e067290 */ /* 0x000fc6000fffe13f */
[----:B------:R-:W-:-:S03]  /*124b0*/  UMOV UR4, URZ ;  /* 0x0000003f00047c82 */ /* 0x000fc60008000000 */
[----:B------:R-:W-:Y:S01]  /*124c0*/  IABS R3, UR6 ;  /* 0x0000000600037c13 */ /* 0x000fe20008000000 */
[----:B------:R-:W-:-:S03]  /*124d0*/  ULOP3.LUT UR6, UR6, UR9, URZ, 0x3c, !UPT ;  /* 0x0000000906067292 */ /* 0x000fc6000f8e3c3f */
[----:B------:R-:W-:Y:S02]  /*124e0*/  R2UR UR8, R3 ;  /* 0x00000000030872ca */ /* 0x000fe400000e0000 */
        /* <DEDUP_REMOVED lines=22> */
.L_x_1147:
[----:B------:R-:W-:Y:S02]  /*12650*/  UIMAD UR51, UR47, UR38, UR46 ;  /* 0x000000262f3372a4 */ /* 0x000fe4000f8e022e */
[----:B------:R-:W-:Y:S02]  /*12660*/  IMAD.U32 R3, RZ, RZ, UR38 ;  /* 0x00000026ff037e24 */ /* 0x000fe4000f8e00ff */
[----:B------:R-:W-:Y:S02]  /*12670*/  IMAD.MOV.U32 R0, RZ, RZ, RZ ;  /* 0x000000ffff007224 */ /* 0x000fe400078e00ff */
[----:B------:R-:W-:Y:S02]  /*12680*/  IMAD.MOV.U32 R29, RZ, RZ, 0x1 ;  /* 0x00000001ff1d7424 */ /* 0x000fe400078e00ff */
[----:B------:R-:W-:Y:S02]  /*12690*/  IMAD.U32 R16, RZ, RZ, UR51 ;  /* 0x00000033ff107e24 */ /* 0x000fe4000f8e00ff */
[----:B------:R-:W-:-:S03]  /*126a0*/  IMAD.MOV.U32 R2, RZ, RZ, 0x1 ;  /* 0x00000001ff027424 */ /* 0x000fc600078e00ff */
[----:B------:R-:W-:-:S04]  /*126b0*/  VIADDMNMX R16, R16, R3, UR12, PT ;  /* 0x0000000c10107e46 */ /* 0x000fc8000b800103 */
[----:B------:R-:W-:-:S13]  /*126c0*/  ISETP.GT.AND P0, PT, R16, UR51, PT ;  /* 0x0000003310007c0c */ /* 0x000fda000bf04270 */
        /* <DEDUP_REMOVED lines=24> */
[----:B0----5:R-:W-:Y:S05]  /*12850*/  CALL.ABS.NOINC R2 ;  /* 0x0000000002007343 */ /* 0x021fea0003c00000 */
.L_x_1148:
[----:B------:R-:W-:-:S06]  /*12860*/  UIADD3 UR4, UR48, 0x8400, URZ ;  /* 0x0000840030047890 */ /* 0x000fcc000fffe03f */
[----:B------:R-:W-:-:S05]  /*12870*/  IMAD.U32 R18, RZ, RZ, UR4 ;  /* 0x00000004ff127e24 */ /* 0x000fca000f8e00ff */
[----:B------:R-:W-:-:S13]  /*12880*/  LOP3.LUT P0, RZ, R18, 0x3ff, RZ, 0xc0, !PT ;  /* 0x000003ff12ff7812 */ /* 0x000fda000780c0ff */
        /* <DEDUP_REMOVED lines=17> */
.L_x_1149:
        /* <DEDUP_REMOVED lines=20> */
.L_x_1150:
        /* <DEDUP_REMOVED lines=18> */
.L_x_1151:
[----:B------:R-:W0:Y:S01]  /*12c00*/  LDC.64 R2, c[0x0][0x9f8] ;  /* 0x00027e00ff027b82 */ /* 0x000e220000000a00 */
[----:B------:R-:W-:Y:S01]  /*12c10*/  IMAD.MOV.U32 R32, RZ, RZ, R26 ;  /* 0x000000ffff207224 */ /* 0x000fe200078e001a */
[----:B------:R-:W2:Y:S06]  /*12c20*/  LDL.LU R18, [R1] ;  /* 0x0000000001127983 */ /* 0x000eac0000300800 */
[----:B------:R-:W1:Y:S01]  /*12c30*/  LDC R10, c[0x0][0x430] ;  /* 0x00010c00ff0a7b82 */ /* 0x000e620000000800 */
[C---:B------:R-:W-:Y:S01]  /*12c40*/  IMAD.SHL.U32 R6, R25.reuse, 0x20, RZ ;  /* 0x0000002019067824 */ /* 0x040fe200078e00ff */
[----:B------:R-:W-:Y:S01]  /*12c50*/  LOP3.LUT R21, R25, 0x7f, RZ, 0xc0, !PT ;  /* 0x0000007f19157812 */ /* 0x000fe200078ec0ff */
[----:B------:R-:W-:Y:S01]  /*12c60*/  ULDC UR4, c[0x0][0x2f4] ;  /* 0x0000bd0000047ab9 */ /* 0x000fe20000000800 */
[----:B------:R-:W-:Y:S01]  /*12c70*/  LEA R7, R16, 0xffffff80, 0x7 ;  /* 0xffffff8010077811 */ /* 0x000fe200078e38ff */
[----:B------:R-:W-:Y:S01]  /*12c80*/  ULDC UR5, c[0x0][0x320] ;  /* 0x0000c80000057ab9 */ /* 0x000fe20000000800 */
[----:B0-----:R-:W-:-:S04]  /*12c90*/  ISETP.NE.U32.AND P0, PT, R2, RZ, PT ;  /* 0x000000ff0200720c */ /* 0x001fc80003f05070 */
[----:B------:R-:W-:-:S13]  /*12ca0*/  ISETP.NE.AND.EX P0, PT, R3, RZ, PT, P0 ;  /* 0x000000ff0300720c */ /* 0x000fda0003f05300 */
[----:B------:R-:W0:Y:S02]  /*12cb0*/  @P0 LDC.64 R2, c[0x0][0x9f8] ;  /* 0x00027e00ff020b82 */ /* 0x000e240000000a00 */
[----:B0-----:R-:W-:-:S05]  /*12cc0*/  @P0 IMAD.WIDE R2, R26, 0x4, R2 ;  /* 0x000000041a020825 */ /* 0x001fca00078e0202 */
[----:B------:R0:W3:Y:S01]  /*12cd0*/  @P0 LDG.E R32, desc[UR42][R2.64] ;  /* 0x0000002a02200981 */ /* 0x0000e2000c1e1900 */
[----:B-1----:R-:W-:Y:S02]  /*12ce0*/  ISETP.NE.AND P1, PT, R10, 0x1, PT ;  /* 0x000000010a00780c */ /* 0x002fe40003f25270 */
[----:B------:R-:W-:Y:S02]  /*12cf0*/  SHF.R.U32.HI R23, RZ, 0x2, R21 ;  /* 0x00000002ff177819 */ /* 0x000fe40000011615 */
[----:B------:R-:W-:-:S04]  /*12d00*/  LOP3.LUT R24, R6, 0x60, RZ, 0xc0, !PT ;  /* 0x0000006006187812 */ /* 0x000fc800078ec0ff */
[----:B------:R-:W-:-:S04]  /*12d10*/  IADD3 R4, R24, R23, R7 ;  /* 0x0000001718047210 */ /* 0x000fc80007ffe007 */
[C---:B------:R-:W-:Y:S01]  /*12d20*/  ISETP.GE.AND P0, PT, R4.reuse, UR36, PT ;  /* 0x0000002404007c0c */ /* 0x040fe2000bf06270 */
[----:B------:R-:W1:Y:S01]  /*12d30*/  @P1 LDC R0, c[0x0][0x434] ;  /* 0x00010d00ff001b82 */ /* 0x000e620000000800 */
[----:B-----5:R-:W-:-:S04]  /*12d40*/  IMAD.IADD R13, R4, 0x1, R17 ;  /* 0x00000001040d7824 */ /* 0x020fc800078e0211 */
[----:B------:R-:W-:-:S03]  /*12d50*/  IMAD.MOV.U32 R11, RZ, RZ, R13 ;  /* 0x000000ffff0b7224 */ /* 0x000fc600078e000d */
[----:B0-----:R-:W0:Y:S08]  /*12d60*/  @P1 LDC R3, c[0x0][0x438] ;  /* 0x00010e00ff031b82 */ /* 0x001e300000000800 */
[----:B------:R-:W4:Y:S08]  /*12d70*/  @!P0 LDC.64 R8, c[0x0][0x428] ;  /* 0x00010a00ff088b82 */ /* 0x000f300000000a00 */
[----:B------:R-:W4:Y:S01]  /*12d80*/  @!P0 LDC.64 R4, c[0x0][0x418] ;  /* 0x00010600ff048b82 */ /* 0x000f220000000a00 */
[----:B-1----:R-:W-:-:S05]  /*12d90*/  @P1 IMAD.HI.U32 R0, R13, R0, RZ ;  /* 0x000000000d001227 */ /* 0x002fca00078e00ff */
[----:B0-----:R-:W-:-:S04]  /*12da0*/  @P1 SHF.R.U32.HI R11, RZ, R3, R0 ;  /* 0x00000003ff0b1219 */ /* 0x001fc80000011600 */
[--C-:B------:R-:W-:Y:S01]  /*12db0*/  @!P0 SHF.R.S32.HI R3, RZ, 0x1f, R11.reuse ;  /* 0x0000001fff038819 */ /* 0x100fe2000001140b */
[----:B------:R-:W-:Y:S02]  /*12dc0*/  @!P0 IMAD.MOV.U32 R2, RZ, RZ, R11 ;  /* 0x000000ffff028224 */ /* 0x000fe400078e000b */
[----:B------:R-:W-:Y:S02]  /*12dd0*/  IMAD.SHL.U32 R20, R25, 0x10, RZ ;  /* 0x0000001019147824 */ /* 0x000fe400078e00ff */
[----:B------:R-:W-:Y:S01]  /*12de0*/  IMAD.MOV.U32 R33, RZ, RZ, 0x20 ;  /* 0x00000020ff217424 */ /* 0x000fe200078e00ff */
[----:B------:R-:W-:Y:S01]  /*12df0*/  SHF.R.U32.HI R21, RZ, 0x5, R21 ;  /* 0x00000005ff157819 */ /* 0x000fe20000011615 */
[----:B------:R-:W-:Y:S01]  /*12e00*/  UMOV UR6, 0xffffffff ;  /* 0xffffffff00067882 */ /* 0x000fe20000000000 */
[----:B------:R-:W-:Y:S01]  /*12e10*/  IMAD.MOV.U32 R34, RZ, RZ, 0x40 ;  /* 0x00000040ff227424 */ /* 0x000fe200078e00ff */
[----:B--2---:R-:W-:-:S04]  /*12e20*/  LOP3.LUT R18, R18, 0xffffffbf, RZ, 0xc0, !PT ;  /* 0xffffffbf12127812 */ /* 0x004fc800078ec0ff */
[----:B------:R-:W-:-:S04]  /*12e30*/  @P1 LOP3.LUT R18, R18, 0x40, RZ, 0xfc, !PT ;  /* 0x0000004012121812 */ /* 0x000fc800078efcff */
[----:B------:R-:W-:Y:S02]  /*12e40*/  LOP3.LUT R18, R18, 0xffffffef, RZ, 0xc0, !PT ;  /* 0xffffffef12127812 */ /* 0x000fe400078ec0ff */
[----:B---3--:R-:W-:Y:S01]  /*12e50*/  SHF.R.S32.HI R12, RZ, 0x1f, R32 ;  /* 0x0000001fff0c7819 */ /* 0x008fe20000011420 */
[----:B----4-:R-:W-:-:S04]  /*12e60*/  @!P0 IMAD.WIDE.U32 R2, R32, R8, R2 ;  /* 0x0000000820028225 */ /* 0x010fc800078e0002 */
[----:B------:R-:W-:Y:S01]  /*12e70*/  @!P0 IMAD R0, R12, R8, RZ ;  /* 0x000000080c008224 */ /* 0x000fe200078e02ff */
[----:B------:R-:W-:Y:S01]  /*12e80*/  @!P0 LEA R4, P1, R2, R4, 0x2 ;  /* 0x0000000402048211 */ /* 0x000fe200078210ff */
[----:B------:R0:W-:Y:S02]  /*12e90*/  STL [R1+0x4], R12 ;  /* 0x0000040c01007387 */ /* 0x0001e40000100800 */
[----:B------:R-:W-:-:S04]  /*12ea0*/  @!P0 IMAD R9, R32, R9, R0 ;  /* 0x0000000920098224 */ /* 0x000fc800078e0200 */
[----:B------:R-:W-:Y:S01]  /*12eb0*/  @!P0 IMAD.IADD R0, R3, 0x1, R9 ;  /* 0x0000000103008824 */ /* 0x000fe200078e0209 */
[----:B------:R-:W-:-:S04]  /*12ec0*/  LOP3.LUT R9, R20, 0x30, RZ, 0xc0, !PT ;  /* 0x0000003014097812 */ /* 0x000fc800078ec0ff */
[----:B------:R-:W-:Y:S01]  /*12ed0*/  @!P0 LEA.HI.X R5, R2, R5, R0, 0x2, P1 ;  /* 0x0000000502058211 */ /* 0x000fe200008f1400 */
[----:B------:R-:W-:Y:S01]  /*12ee0*/  IMAD.MOV.U32 R0, RZ, RZ, RZ ;  /* 0x000000ffff007224 */ /* 0x000fe200078e00ff */
[----:B------:R-:W-:-:S05]  /*12ef0*/  R2P PR, R25, 0x6 ;  /* 0x0000000619007804 */ /* 0x000fca0000000000 */
[----:B------:R-:W-:Y:S01]  /*12f00*/  SEL R33, R33, 0xffffffe0, !P1 ;  /* 0xffffffe021217807 */ /* 0x000fe20004800000 */
[----:B------:R1:W5:Y:S01]  /*12f10*/  @!P0 LDG.E R0, desc[UR42][R4.64] ;  /* 0x0000002a04008981 */ /* 0x000362000c1e1900 */
[C---:B------:R-:W-:Y:S01]  /*12f20*/  ISETP.GE.AND P1, PT, R9.reuse, UR4, PT ;  /* 0x0000000409007c0c */ /* 0x040fe2000bf26270 */
[----:B------:R-:W-:Y:S01]  /*12f30*/  IMAD.MOV R2, RZ, RZ, -R11 ;  /* 0x000000ffff027224 */ /* 0x000fe200078e0a0b */
[C---:B------:R-:W-:Y:S02]  /*12f40*/  ISETP.GE.AND P0, PT, R9.reuse, UR5, PT ;  /* 0x0000000509007c0c */ /* 0x040fe4000bf06270 */
[C---:B------:R-:W-:Y:S02]  /*12f50*/  LOP3.LUT R19, R9.reuse, 0x40, RZ, 0xfc, !PT ;  /* 0x0000004009137812 */ /* 0x040fe400078efcff */
[----:B------:R-:W-:Y:S02]  /*12f60*/  LOP3.LUT R22, R9, 0x80, RZ, 0xfc, !PT ;  /* 0x0000008009167812 */ /* 0x000fe400078efcff */
[----:B------:R-:W-:Y:S01]  /*12f70*/  SEL R35, R34, 0xffffffc0, !P2 ;  /* 0xffffffc022237807 */ /* 0x000fe20005000000 */
[----:B-1----:R-:W-:-:S02]  /*12f80*/  IMAD R4, R10, R2, R13 ;  /* 0x000000020a047224 */ /* 0x002fc400078e020d */
[----:B------:R-:W-:Y:S02]  /*12f90*/  IMAD.SHL.U32 R2, R25, 0x80, RZ ;  /* 0x0000008019027824 */ /* 0x000fe400078e00ff */
[----:B------:R-:W-:Y:S02]  /*12fa0*/  @P1 LOP3.LUT R18, R18, 0x10, RZ, 0xfc, !PT ;  /* 0x0000001012121812 */ /* 0x000fe400078efcff */
[----:B------:R-:W-:Y:S02]  /*12fb0*/  ISETP.GE.AND P1, PT, R22, UR4, PT ;  /* 0x0000000416007c0c */ /* 0x000fe4000bf26270 */
[----:B------:R-:W-:Y:S02]  /*12fc0*/  LOP3.LUT R18, R18, 0xfffffffd, RZ, 0xc0, !PT ;  /* 0xfffffffd12127812 */ /* 0x000fe400078ec0ff */
[----:B------:R-:W-:Y:S02]  /*12fd0*/  LOP3.LUT R8, R2, 0x380, RZ, 0xc0, !PT ;  /* 0x0000038002087812 */ /* 0x000fe400078ec0ff */
[----:B------:R-:W-:-:S02]  /*12fe0*/  @P0 LOP3.LUT R18, R18, 0x2, RZ, 0xfc, !PT ;  /* 0x0000000212120812 */ /* 0x000fc400078efcff */
[----:B------:R-:W-:Y:S01]  /*12ff0*/  ISETP.GE.AND P0, PT, R19, UR4, PT ;  /* 0x0000000413007c0c */ /* 0x000fe2000bf06270 */
[----:B------:R-:W-:Y:S01]  /*13000*/  IMAD R3, R21, 0x10, R8 ;  /* 0x0000001015037824 */ /* 0x000fe200078e0208 */
[----:B------:R-:W-:Y:S02]  /*13010*/  LOP3.LUT R18, R18, 0xfffffff7, RZ, 0xc0, !PT ;  /* 0xfffffff712127812 */ /* 0x000fe400078ec0ff */
[----:B------:R-:W-:Y:S02]  /*13020*/  LOP3.LUT R10, R2, 0x400, RZ, 0xc0, !PT ;  /* 0x00000400020a7812 */ /* 0x000fe400078ec0ff */
[----:B------:R-:W-:Y:S02]  /*13030*/  LOP3.LUT R5, R8, 0x10, R25, 0xf8, !PT ;  /* 0x0000001008057812 */ /* 0x000fe400078ef819 */
[----:B------:R-:W-:Y:S01]  /*13040*/  LOP3.LUT R3, R3, 0x70, R20, 0x78, !PT ;  /* 0x0000007003037812 */ /* 0x000fe200078e7814 */
[----:B------:R-:W-:-:S04]  /*13050*/  IMAD R10, R21, 0x800, R10 ;  /* 0x00000800150a7824 */ /* 0x000fc800078e020a */
[----:B------:R-:W-:Y:S02]  /*13060*/  @P0 LOP3.LUT R18, R18, 0x8, RZ, 0xfc, !PT ;  /* 0x0000000812120812 */ /* 0x000fe400078efcff */
[----:B------:R-:W-:Y:S02]  /*13070*/  ISETP.GE.AND P0, PT, R19, UR5, PT ;  /* 0x0000000513007c0c */ /* 0x000fe4000bf06270 */
[----:B------:R-:W-:-:S04]  /*13080*/  LOP3.LUT R18, R18, 0xfffffffb, RZ, 0xc0, !PT ;  /* 0xfffffffb12127812 */ /* 0x000fc800078ec0ff */
[----:B------:R-:W-:-:S04]  /*13090*/  @P1 LOP3.LUT R18, R18, 0x4, RZ, 0xfc, !PT ;  /* 0x0000000412121812 */ /* 0x000fc800078efcff */
[----:B------:R-:W-:-:S04]  /*130a0*/  LOP3.LUT R18, R18, 0xfffffffe, RZ, 0xc0, !PT ;  /* 0xfffffffe12127812 */ /* 0x000fc800078ec0ff */
[----:B------:R-:W-:-:S05]  /*130b0*/  @P0 LOP3.LUT R18, R18, 0x1, RZ, 0xfc, !PT ;  /* 0x0000000112120812 */ /* 0x000fca00078efcff */
[----:B------:R0:W-:Y:S01]  /*130c0*/  STL [R1], R18 ;  /* 0x0000001201007387 */ /* 0x0001e20000100800 */
[----:B------:R-:W-:Y:S05]  /*130d0*/  BRA.DIV UR6, `(.L_x_1152) ;  /* 0x00000036065c7947 */ /* 0x000fea000b800000 */
.L_x_1204:
[----:B------:R-:W-:Y:S01]  /*130e0*/  ULOP3.LUT UR4, UR40, 0x2, URZ, 0xfc, !UPT ;  /* 0x0000000228047892 */ /* 0x000fe2000f8efc3f */
[----:B------:R-:W-:Y:S01]  /*130f0*/  LOP3.LUT R9, R3, 0xc00, R2, 0xf8, !PT ;  /* 0x00000c0003097812 */ /* 0x000fe200078ef802 */
[----:B------:R-:W-:Y:S01]  /*13100*/  IMAD.MOV.U32 R8, RZ, RZ, R18 ;  /* 0x000000ffff087224 */ /* 0x000fe200078e0012 */
[----:B------:R-:W-:Y:S01]  /*13110*/  LOP3.LUT R5, R5, 0x70, R20, 0x78, !PT ;  /* 0x0000007005057812 */ /* 0x000fe200078e7814 */
[----:B------:R-:W-:Y:S01]  /*13120*/  IMAD.U32 R31, RZ, RZ, UR39 ;  /* 0x00000027ff1f7e24 */ /* 0x000fe2000f8e00ff */
[----:B------:R-:W-:Y:S01]  /*13130*/  SHF.R.U32.HI R28, RZ, 0x3, R25 ;  /* 0x00000003ff1c7819 */ /* 0x000fe20000011619 */
[----:B------:R-:W-:Y:S01]  /*13140*/  IMAD.U32 R2, RZ, RZ, UR4 ;  /* 0x00000004ff027e24 */ /* 0x000fe2000f8e00ff */
[----:B------:R-:W-:Y:S01]  /*13150*/  LOP3.LUT R8, R8, 0xffffffdf, RZ, 0xc0, !PT ;  /* 0xffffffdf08087812 */ /* 0x000fe200078ec0ff */
[----:B------:R-:W-:Y:S01]  /*13160*/  IMAD.IADD R3, R10, 0x1, R5 ;  /* 0x000000010a037824 */ /* 0x000fe200078e0205 */
[----:B------:R1:W-:Y:S01]  /*13170*/  STL [R1+0xc], R9 ;  /* 0x00000c0901007387 */ /* 0x0003e20000100800 */
[----:B------:R-:W-:-:S02]  /*13180*/  SHF.R.S32.HI R31, RZ, 0x1f, R31 ;  /* 0x0000001fff1f7819 */ /* 0x000fc4000001141f */
[----:B------:R-:W-:Y:S01]  /*13190*/  ISETP.NE.AND P0, PT, R2, 0x3, PT ;  /* 0x000000030200780c */ /* 0x000fe20003f05270 */
[----:B------:R1:W-:Y:S01]  /*131a0*/  STL [R1+0x8], R3 ;  /* 0x0000080301007387 */ /* 0x0003e20000100800 */
[----:B------:R-:W-:-:S11]  /*131b0*/  LOP3.LUT R5, R25, 0x10, RZ, 0xc0, !PT ;  /* 0x0000001019057812 */ /* 0x000fd600078ec0ff */
[----:B------:R-:W-:-:S05]  /*131c0*/  @P0 LOP3.LUT R8, R8, 0x20, RZ, 0xfc, !PT ;  /* 0x0000002008080812 */ /* 0x000fca00078efcff */
[----:B------:R1:W-:Y:S01]  /*131d0*/  STL [R1], R8 ;  /* 0x0000000801007387 */ /* 0x0003e20000100800 */
[----:B------:R-:W-:Y:S05]  /*131e0*/  @!P0 BRA `(.L_x_1153) ;  /* 0x0000000000048947 */ /* 0x000fea0003800000 */
[----:B------:R-:W-:Y:S01]  /*131f0*/  BPT.TRAP 0x1 ;  /* 0x000000040000795c */ /* 0x000fe20000300000 */
.L_x_1153:
[----:B------:R-:W-:Y:S01]  /*13200*/  IMAD.MOV.U32 R27, RZ, RZ, 0x1 ;  /* 0x00000001ff1b7424 */ /* 0x000fe200078e00ff */
[----:B------:R-:W-:-:S04]  /*13210*/  SHF.R.S32.HI R10, RZ, 0x1f, R4 ;  /* 0x0000001fff0a7819 */ /* 0x000fc80000011404 */
[----:B------:R-:W-:-:S04]  /*13220*/  SHF.L.U32 R27, R27, 0x1f, RZ ;  /* 0x0000001f1b1b7819 */ /* 0x000fc800000006ff */
[----:B------:R-:W2:Y:S02]  /*13230*/  SYNCS.PHASECHK.TRANS64.TRYWAIT P0, [UR48+0x22880], R27 ;  /* 0x0228801bff0075a7 */ /* 0x000ea40008000170 */
[----:B--2---:R-:W-:Y:S05]  /*13240*/  @!P0 BRA `(.L_x_1154) ;  /* 0x0000003400208947 */ /* 0x004fea0003800000 */
.L_x_1205:
[----:B------:R-:W3:Y:S01]  /*13250*/  LDL R30, [R1] ;  /* 0x00000000011e7983 */ /* 0x000ee20000100800 */
[----:B------:R-:W-:Y:S01]  /*13260*/  ULDC.64 UR4, c[0x0][0x328] ;  /* 0x0000ca0000047ab9 */ /* 0x000fe20000000a00 */
[----:B0----5:R-:W-:Y:S01]  /*13270*/  SHF.R.S32.HI R18, RZ, 0x1f, R0 ;  /* 0x0000001fff127819 */ /* 0x021fe20000011400 */
[----:B-1----:R-:W-:Y:S01]  /*13280*/  IMAD R3, R10, UR4, RZ ;  /* 0x000000040a037c24 */ /* 0x002fe2000f8e02ff */
[----:B------:R-:W-:Y:S02]  /*13290*/  R2UR UR6, R31 ;  /* 0x000000001f0672ca */ /* 0x000fe400000e0000 */
[----:B------:R-:W-:Y:S01]  /*132a0*/  IADD3 R7, -R23, UR36, -R7 ;  /* 0x0000002417077c10 */ /* 0x000fe2000fffe907 */
[----:B------:R-:W-:Y:S01]  /*132b0*/  IMAD R9, R4, UR5, R3 ;  /* 0x0000000504097c24 */ /* 0x000fe2000f8e0203 */
[----:B------:R-:W-:Y:S01]  /*132c0*/  LOP3.LUT R29, R20, 0x30, RZ, 0xc0, !PT ;  /* 0x00000030141d7812 */ /* 0x000fe200078ec0ff */
[----:B--2---:R-:W-:Y:S01]  /*132d0*/  IMAD.WIDE.U32 R2, R4, UR4, RZ ;  /* 0x0000000404027c25 */ /* 0x004fe2000f8e00ff */
[----:B------:R-:W-:Y:S01]  /*132e0*/  ULDC.64 UR4, c[0x0][0x338] ;  /* 0x0000ce0000047ab9 */ /* 0x000fe20000000a00 */
[----:B------:R-:W-:-:S02]  /*132f0*/  ISETP.GE.AND P3, PT, R7, 0x1, PT ;  /* 0x000000010700780c */ /* 0x000fc40003f66270 */
[----:B------:R-:W-:Y:S02]  /*13300*/  IMAD.IADD R3, R3, 0x1, R9 ;  /* 0x0000000103037824 */ /* 0x000fe400078e0209 */
[----:B------:R-:W-:Y:S02]  /*13310*/  IMAD R9, R18, UR4, RZ ;  /* 0x0000000412097c24 */ /* 0x000fe4000f8e02ff */
[----:B------:R-:W-:-:S04]  /*13320*/  IMAD.WIDE.U32 R2, R0, UR4, R2 ;  /* 0x0000000400027c25 */ /* 0x000fc8000f8e0002 */
[----:B------:R-:W-:Y:S01]  /*13330*/  IMAD R8, R0, UR5, R9 ;  /* 0x0000000500087c24 */ /* 0x000fe2000f8e0209 */
[----:B------:R-:W-:Y:S02]  /*13340*/  ULDC.64 UR4, c[0x0][0x330] ;  /* 0x0000cc0000047ab9 */ /* 0x000fe40000000a00 */
[----:B------:R-:W-:Y:S01]  /*13350*/  IMAD.U32 R9, RZ, RZ, UR4 ;  /* 0x00000004ff097e24 */ /* 0x000fe2000f8e00ff */
[----:B------:R-:W-:Y:S01]  /*13360*/  UIMAD UR4, UR6, UR4, URZ ;  /* 0x00000004060472a4 */ /* 0x000fe2000f8e023f */
[----:B------:R-:W-:Y:S02]  /*13370*/  IMAD.IADD R3, R3, 0x1, R8 ;  /* 0x0000000103037824 */ /* 0x000fe400078e0208 */
[----:B------:R-:W-:Y:S01]  /*13380*/  ULDC.64 UR6, c[0x0][0x318] ;  /* 0x0000c60000067ab9 */ /* 0x000fe20000000a00 */
[----:B------:R-:W-:Y:S02]  /*13390*/  UIMAD UR4, UR39, UR5, UR4 ;  /* 0x00000005270472a4 */ /* 0x000fe4000f8e0204 */
[----:B------:R-:W-:-:S04]  /*133a0*/  IMAD.WIDE.U32 R2, R9, UR39, R2 ;  /* 0x0000002709027c25 */ /* 0x000fc8000f8e0002 */
[----:B------:R-:W-:Y:S01]  /*133b0*/  IMAD.U32 R9, RZ, RZ, UR7 ;  /* 0x00000007ff097e24 */ /* 0x000fe2000f8e00ff */
[----:B------:R-:W-:Y:S01]  /*133c0*/  IADD3 R8, P0, R2, UR6, RZ ;  /* 0x0000000602087c10 */ /* 0x000fe2000ff1e0ff */
[----:B------:R-:W-:Y:S01]  /*133d0*/  IMAD.SHL.U32 R2, R25, 0x4, RZ ;  /* 0x0000000419027824 */ /* 0x000fe200078e00ff */
[----:B------:R-:W-:Y:S02]  /*133e0*/  SHF.R.U32.HI R25, RZ, 0x2, R25 ;  /* 0x00000002ff197819 */ /* 0x000fe40000011619 */
[----:B------:R-:W-:Y:S01]  /*133f0*/  IADD3.X R9, R9, UR4, R3, P0, !PT ;  /* 0x0000000409097c10 */ /* 0x000fe200087fe403 */
[----:B------:R-:W-:Y:S01]  /*13400*/  UMOV UR4, 0xffffffff ;  /* 0xffffffff00047882 */ /* 0x000fe20000000000 */
[----:B------:R-:W-:Y:S02]  /*13410*/  LOP3.LUT R3, R6, 0x380, RZ, 0xc0, !PT ;  /* 0x0000038006037812 */ /* 0x000fe400078ec0ff */
[----:B------:R-:W-:Y:S02]  /*13420*/  ISETP.NE.AND P0, PT, R5, RZ, PT ;  /* 0x000000ff0500720c */ /* 0x000fe40003f05270 */
[----:B------:R-:W-:-:S02]  /*13430*/  LOP3.LUT R3, R3, 0x30, R20, 0xf8, !PT ;  /* 0x0000003003037812 */ /* 0x000fc400078ef814 */
[----:B------:R-:W-:Y:S02]  /*13440*/  SEL R34, R34, 0xffffffc0, !P0 ;  /* 0xffffffc022227807 */ /* 0x000fe40004000000 */
[----:B------:R-:W-:-:S05]  /*13450*/  LOP3.LUT R2, R3, 0x70, R2, 0x78, !PT ;  /* 0x0000007003027812 */ /* 0x000fca00078e7802 */
[----:B------:R-:W-:Y:S01]  /*13460*/  IMAD R5, R21, 0x400, R2 ;  /* 0x0000040015057824 */ /* 0x000fe200078e0202 */
[----:B---3--:R-:W-:Y:S01]  /*13470*/  LOP3.LUT P5, RZ, R30, 0x1, RZ, 0xc0, !PT ;  /* 0x000000011eff7812 */ /* 0x008fe200078ac0ff */
[----:B------:R-:W-:-:S12]  /*13480*/  BRA.DIV UR4, `(.L_x_1155) ;  /* 0x0000003204a87947 */ /* 0x000fd8000b800000 */
[----:B------:R-:W0:Y:S01]  /*13490*/  SHFL.IDX PT, R14, R8, RZ, 0x1c1f ;  /* 0x001c1fff080e7589 */ /* 0x000e2200000e0000 */
[----:B------:R-:W-:Y:S01]  /*134a0*/  LOP3.LUT P6, RZ, R30, 0x2, RZ, 0xc0, !PT ;  /* 0x000000021eff7812 */ /* 0x000fe200078cc0ff */
[----:B------:R-:W-:Y:S01]  /*134b0*/  VIADD R5, R5, UR48 ;  /* 0x0000003005057c36 */ /* 0x000fe20008000000 */
[C---:B------:R-:W-:Y:S01]  /*134c0*/  ISETP.GE.AND P2, PT, R7.reuse, 0x21, PT ;  /* 0x000000210700780c */ /* 0x040fe20003f46270 */
[----:B------:R-:W1:Y:S01]  /*134d0*/  SHFL.IDX PT, R3, R9, RZ, 0x1c1f ;  /* 0x001c1fff09037589 */ /* 0x000e6200000e0000 */
[C---:B------:R-:W-:Y:S01]  /*134e0*/  ISETP.GE.AND P1, PT, R7.reuse, 0x41, PT ;  /* 0x000000410700780c */ /* 0x040fe20003f26270 */
[----:B------:R-:W-:Y:S01]  /*134f0*/  IMAD.IADD R6, R34, 0x1, R5 ;  /* 0x0000000122067824 */ /* 0x000fe200078e0205 */
[----:B------:R-:W-:Y:S01]  /*13500*/  ISETP.GE.AND P4, PT, R7, 0x61, PT ;  /* 0x000000610700780c */ /* 0x000fe20003f86270 */
[----:B------:R-:W-:Y:S01]  /*13510*/  VIADD R36, R5, 0x8400 ;  /* 0x0000840005247836 */ /* 0x000fe20000000000 */
[----:B0-----:R-:W-:Y:S02]  /*13520*/  IADD3 R2, P0, R29, R14, RZ ;  /* 0x0000000e1d027210 */ /* 0x001fe40007f1e0ff */
[----:B------:R-:W0:Y:S03]  /*13530*/  SHFL.IDX PT, R14, R8, 0x1, 0x1c1f ;  /* 0x003c1f00080e7f89 */ /* 0x000e2600000e0000 */
[----:B-1----:R-:W-:Y:S01]  /*13540*/  IMAD.X R3, RZ, RZ, R3, P0 ;  /* 0x000000ffff037224 */ /* 0x002fe200000e0603 */
[----:B------:R-:W-:-:S13]  /*13550*/  ISETP.LT.OR P0, PT, R7, 0x1, P6 ;  /* 0x000000010700780c */ /* 0x000fda0003701670 */
[----:B------:R-:W-:Y:S01]  /*13560*/  LDGSTS.E.BYPASS.LTC128B.128 [R5+0x8400], desc[UR42][R2.64], !P0 ;  /* 0x0840000002057fae */ /* 0x000fe2000c101d6a */
[----:B------:R-:W-:-:S13]  /*13570*/  ISETP.LT.OR P0, PT, R7, 0x1, P5 ;  /* 0x000000010700780c */ /* 0x000fda0002f01670 */
[----:B------:R1:W-:Y:S04]  /*13580*/  LDGSTS.E.BYPASS.LTC128B.128 [R6+0x8400], desc[UR42][R2.64+0x40], !P0 ;  /* 0x0840004002067fae */ /* 0x0003e8000c101d6a */
[----:B-1----:R-:W1:Y:S01]  /*13590*/  SHFL.IDX PT, R3, R9, 0x1, 0x1c1f ;  /* 0x003c1f0009037f89 */ /* 0x002e6200000e0000 */
[----:B0-----:R-:W-:-:S03]  /*135a0*/  IADD3 R2, P0, R29, R14, RZ ;  /* 0x0000000e1d027210 */ /* 0x001fc60007f1e0ff */
[----:B------:R-:W0:Y:S02]  /*135b0*/  SHFL.IDX PT, R14, R8, 0x2, 0x1c1f ;  /* 0x005c1f00080e7f89 */ /* 0x000e2400000e0000 */
[----:B-1----:R-:W-:Y:S01]  /*135c0*/  IMAD.X R3, RZ, RZ, R3, P0 ;  /* 0x000000ffff037224 */ /* 0x002fe200000e0603 */
[----:B------:R-:W-:-:S13]  /*135d0*/  ISETP.LT.OR P0, PT, R7, 0x21, P6 ;  /* 0x000000210700780c */ /* 0x000fda0003701670 */
[----:B------:R-:W-:Y:S01]  /*135e0*/  LDGSTS.E.BYPASS.LTC128B.128 [R5+0x9400], desc[UR42][R2.64], !P0 ;  /* 0x0940000002057fae */ /* 0x000fe2000c101d6a */
[----:B------:R-:W-:-:S13]  /*135f0*/  ISETP.LT.OR P0, PT, R7, 0x21, P5 ;  /* 0x000000210700780c */ /* 0x000fda0002f01670 */
[----:B------:R1:W-:Y:S04]  /*13600*/  LDGSTS.E.BYPASS.LTC128B.128 [R6+0x9400], desc[UR42][R2.64+0x40], !P0 ;  /* 0x0940004002067fae */ /* 0x0003e8000c101d6a */
[----:B-1----:R-:W1:Y:S01]  /*13610*/  SHFL.IDX PT, R3, R9, 0x2, 0x1c1f ;  /* 0x005c1f0009037f89 */ /* 0x002e6200000e0000 */
[----:B0-----:R-:W-:-:S03]  /*13620*/  IADD3 R2, P0, R29, R14, RZ ;  /* 0x0000000e1d027210 */ /* 0x001fc60007f1e0ff */
[----:B------:R-:W2:Y:S04]  /*13630*/  SHFL.IDX PT, R9, R9, 0x3, 0x1c1f ;  /* 0x007c1f0009097f89 */ /* 0x000ea800000e0000 */
[----:B------:R3:W4:Y:S01]  /*13640*/  SHFL.IDX PT, R14, R8, 0x3, 0x1c1f ;  /* 0x007c1f00080e7f89 */ /* 0x00072200000e0000 */
[----:B-1----:R-:W-:Y:S01]  /*13650*/  IMAD.X R3, RZ, RZ, R3, P0 ;  /* 0x000000ffff037224 */ /* 0x002fe200000e0603 */
[----:B------:R-:W-:-:S13]  /*13660*/  ISETP.LT.OR P0, PT, R7, 0x41, P6 ;  /* 0x000000410700780c */ /* 0x000fda0003701670 */
[----:B------:R3:W-:Y:S01]  /*13670*/  LDGSTS.E.BYPASS.LTC128B.128 [R5+0xa400], desc[UR42][R2.64], !P0 ;  /* 0x0a40000002057fae */ /* 0x0007e2000c101d6a */
[----:B------:R-:W-:-:S13]  /*13680*/  ISETP.LT.OR P0, PT, R7, 0x41, P5 ;  /* 0x000000410700780c */ /* 0x000fda0002f01670 */
[----:B--2-4-:R3:W-:Y:S02]  /*13690*/  LDGSTS.E.BYPASS.LTC128B.128 [R6+0xa400], desc[UR42][R2.64+0x40], !P0 ;  /* 0x0a40004002067fae */ /* 0x0147e4000c101d6a */
.L_x_1215:
[----:B0--3--:R-:W-:Y:S02]  /*136a0*/  IADD3 R2, P0, R29, R14, RZ ;  /* 0x0000000e1d027210 */ /* 0x009fe40007f1e0ff */
[----:B------:R-:W-:-:S03]  /*136b0*/  LOP3.LUT P6, RZ, R30, 0x2, RZ, 0xc0, !PT ;  /* 0x000000021eff7812 */ /* 0x000fc600078cc0ff */
[----:B------:R-:W-:Y:S01]  /*136c0*/  IMAD.X R3, RZ, RZ, R9, P0 ;  /* 0x000000ffff037224 */ /* 0x000fe200000e0609 */
        /* <DEDUP_REMOVED lines=16> */
.L_x_1156:
[----:B------:R-:W-:Y:S01]  /*137d0*/  SYNCS.ARRIVE.TRANS64.A1T0 RZ, [UR48+0x22870], RZ ;  /* 0x022870ffffff79a7 */ /* 0x000fe20008100030 */
[----:B------:R-:W-:Y:S05]  /*137e0*/  @!P5 BRA `(.L_x_1157) ;  /* 0x000000000004d947 */ /* 0x000fea0003800000 */
[----:B------:R-:W-:Y:S01]  /*137f0*/  BPT.TRAP 0x1 ;  /* 0x000000040000795c */ /* 0x000fe20000300000 */
.L_x_1157:
[----:B------:R-:W0:Y:S02]  /*13800*/  SYNCS.PHASECHK.TRANS64.TRYWAIT P0, [UR48+0x22840], R27 ;  /* 0x0228401bff0075a7 */ /* 0x000e240008000170 */
[----:B0-----:R-:W-:Y:S05]  /*13810*/  @!P0 BRA `(.L_x_1158) ;  /* 0x0000003400188947 */ /* 0x001fea0003800000 */
.L_x_1216:
[----:B------:R-:W2:Y:S01]  /*13820*/  LDL R8, [R1] ;  /* 0x0000000001087983 */ /* 0x000ea20000100800 */
[----:B------:R-:W-:Y:S01]  /*13830*/  ULDC.64 UR4, c[0x0][0x300] ;  /* 0x0000c00000047ab9 */ /* 0x000fe20000000a00 */
[----:B------:R-:W-:Y:S01]  /*13840*/  R2UR UR6, R31 ;  /* 0x000000001f0672ca */ /* 0x000fe200000e0000 */
[----:B------:R-:W-:Y:S01]  /*13850*/  IMAD R3, R10, UR4, RZ ;  /* 0x000000040a037c24 */ /* 0x000fe2000f8e02ff */
[----:B------:R-:W1:Y:S01]  /*13860*/  S2R R29, SR_TID.X ;  /* 0x00000000001d7919 */ /* 0x000e620000002100 */
[----:B------:R-:W-:Y:S02]  /*13870*/  IMAD.SHL.U32 R25, R25, 0x40, RZ ;  /* 0x0000004019197824 */ /* 0x000fe400078e00ff */
[C---:B------:R-:W-:Y:S02]  /*13880*/  IMAD R5, R4.reuse, UR5, R3 ;  /* 0x0000000504057c24 */ /* 0x040fe4000f8e0203 */
[----:B0-----:R-:W-:Y:S01]  /*13890*/  IMAD.WIDE.U32 R2, R4, UR4, RZ ;  /* 0x0000000404027c25 */ /* 0x001fe2000f8e00ff */
[----:B------:R-:W-:-:S03]  /*138a0*/  ULDC.64 UR4, c[0x0][0x310] ;  /* 0x0000c40000047ab9 */ /* 0x000fc60000000a00 */
[----:B------:R-:W-:Y:S02]  /*138b0*/  IMAD.IADD R3, R3, 0x1, R5 ;  /* 0x0000000103037824 */ /* 0x000fe400078e0205 */
[----:B------:R-:W-:Y:S02]  /*138c0*/  IMAD R5, R18, UR4, RZ ;  /* 0x0000000412057c24 */ /* 0x000fe4000f8e02ff */
[----:B------:R-:W-:-:S04]  /*138d0*/  IMAD.WIDE.U32 R2, R0, UR4, R2 ;  /* 0x0000000400027c25 */ /* 0x000fc8000f8e0002 */
[----:B------:R-:W-:Y:S01]  /*138e0*/  IMAD R5, R0, UR5, R5 ;  /* 0x0000000500057c24 */ /* 0x000fe2000f8e0205 */
[----:B------:R-:W-:-:S03]  /*138f0*/  ULDC.64 UR4, c[0x0][0x308] ;  /* 0x0000c20000047ab9 */ /* 0x000fc60000000a00 */
[----:B------:R-:W-:Y:S02]  /*13900*/  IMAD.IADD R3, R3, 0x1, R5 ;  /* 0x0000000103037824 */ /* 0x000fe400078e0205 */
[----:B------:R-:W-:Y:S01]  /*13910*/  IMAD.U32 R5, RZ, RZ, UR4 ;  /* 0x00000004ff057e24 */ /* 0x000fe2000f8e00ff */
[----:B------:R-:W-:-:S03]  /*13920*/  UIMAD UR4, UR6, UR4, URZ ;  /* 0x00000004060472a4 */ /* 0x000fc6000f8e023f */
[----:B------:R-:W-:Y:S01]  /*13930*/  IMAD.WIDE.U32 R2, R5, UR39, R2 ;  /* 0x0000002705027c25 */ /* 0x000fe2000f8e0002 */
[----:B------:R-:W-:Y:S01]  /*13940*/  ULDC.64 UR6, c[0x0][0x2e8] ;  /* 0x0000ba0000067ab9 */ /* 0x000fe20000000a00 */
[----:B------:R-:W-:Y:S02]  /*13950*/  UIMAD UR4, UR39, UR5, UR4 ;  /* 0x00000005270472a4 */ /* 0x000fe4000f8e0204 */
[----:B------:R-:W-:Y:S01]  /*13960*/  IMAD.U32 R5, RZ, RZ, UR7 ;  /* 0x00000007ff057e24 */ /* 0x000fe2000f8e00ff */
[----:B------:R-:W-:Y:S01]  /*13970*/  IADD3 R0, P0, R2, UR6, RZ ;  /* 0x0000000602007c10 */ /* 0x000fe2000ff1e0ff */
[C---:B------:R-:W-:Y:S02]  /*13980*/  IMAD.SHL.U32 R2, R28.reuse, 0x80, RZ ;  /* 0x000000801c027824 */ /* 0x040fe400078e00ff */
[----:B------:R-:W-:Y:S01]  /*13990*/  IMAD.SHL.U32 R28, R28, 0x10, RZ ;  /* 0x000000101c1c7824 */ /* 0x000fe200078e00ff */
[----:B------:R-:W-:Y:S01]  /*139a0*/  IADD3.X R4, R5, UR4, R3, P0, !PT ;  /* 0x0000000405047c10 */ /* 0x000fe200087fe403 */
[----:B-1----:R-:W-:Y:S01]  /*139b0*/  IMAD.SHL.U32 R29, R29, 0x10, RZ ;  /* 0x000000101d1d7824 */ /* 0x002fe200078e00ff */
[----:B------:R-:W-:Y:S01]  /*139c0*/  LOP3.LUT R3, R2, 0x180, RZ, 0xc0, !PT ;  /* 0x0000018002037812 */ /* 0x000fe200078ec0ff */
[----:B------:R-:W-:Y:S01]  /*139d0*/  UMOV UR4, 0xffffffff ;  /* 0xffffffff00047882 */ /* 0x000fe20000000000 */
[----:B------:R-:W-:-:S02]  /*139e0*/  LOP3.LUT R2, R25, 0x40, RZ, 0xc0, !PT ;  /* 0x0000004019027812 */ /* 0x000fc400078ec0ff */
[----:B------:R-:W-:Y:S02]  /*139f0*/  LOP3.LUT R3, R3, 0x30, R20, 0xf8, !PT ;  /* 0x0000003003037812 */ /* 0x000fe400078ef814 */
[----:B------:R-:W-:Y:S01]  /*13a00*/  LOP3.LUT R29, R29, 0x30, RZ, 0xc0, !PT ;  /* 0x000000301d1d7812 */ /* 0x000fe200078ec0ff */
[----:B------:R-:W-:Y:S01]  /*13a10*/  IMAD R2, R21, 0x200, R2 ;  /* 0x0000020015027824 */ /* 0x000fe200078e0202 */
[----:B------:R-:W-:-:S05]  /*13a20*/  LOP3.LUT R3, R3, 0x30, R28, 0x78, !PT ;  /* 0x0000003003037812 */ /* 0x000fca00078e781c */
[----:B------:R-:W-:Y:S01]  /*13a30*/  IMAD.IADD R37, R3, 0x1, R2 ;  /* 0x0000000103257824 */ /* 0x000fe200078e0202 */
[----:B--2---:R-:W-:Y:S01]  /*13a40*/  LOP3.LUT P5, RZ, R8, 0x4, RZ, 0xc0, !PT ;  /* 0x0000000408ff7812 */ /* 0x004fe200078ac0ff */
[----:B------:R-:W-:-:S12]  /*13a50*/  BRA.DIV UR4, `(.L_x_1159) ;  /* 0x0000003204a07947 */ /* 0x000fd8000b800000 */
[----:B------:R-:W0:Y:S01]  /*13a60*/  SHFL.IDX PT, R14, R0, RZ, 0x1c1f ;  /* 0x001c1fff000e7589 */ /* 0x000e2200000e0000 */
[----:B------:R-:W-:Y:S01]  /*13a70*/  LOP3.LUT P6, RZ, R8, 0x8, RZ, 0xc0, !PT ;  /* 0x0000000808ff7812 */ /* 0x000fe200078cc0ff */
[C---:B------:R-:W-:Y:S02]  /*13a80*/  @P3 VIADD R7, R37.reuse, UR48 ;  /* 0x0000003025073c36 */ /* 0x040fe40008000000 */
[----:B------:R-:W1:Y:S01]  /*13a90*/  SHFL.IDX PT, R2, R4, RZ, 0x1c1f ;  /* 0x001c1fff04027589 */ /* 0x000e6200000e0000 */
[----:B------:R-:W-:-:S03]  /*13aa0*/  @P2 VIADD R21, R37, UR48 ;  /* 0x0000003025152c36 */ /* 0x000fc60008000000 */
[----:B------:R-:W-:Y:S04]  /*13ab0*/  SHFL.IDX PT, R6, R4, 0x1, 0x1c1f ;  /* 0x003c1f0004067f89 */ /* 0x000fe800000e0000 */
[----:B------:R-:W-:Y:S01]  /*13ac0*/  SHFL.IDX PT, R5, R4, 0x3, 0x1c1f ;  /* 0x007c1f0004057f89 */ /* 0x000fe200000e0000 */
[----:B0-----:R-:W-:-:S05]  /*13ad0*/  @P3 IADD3 R14, P0, R29, R14, RZ ;  /* 0x0000000e1d0e3210 */ /* 0x001fca0007f1e0ff */
[----:B-1----:R-:W-:Y:S01]  /*13ae0*/  @P3 IMAD.X R3, RZ, RZ, R2, P0 ;  /* 0x000000ffff033224 */ /* 0x002fe200000e0602 */
[C---:B------:R-:W-:Y:S01]  /*13af0*/  LOP3.LUT P0, RZ, R8.reuse, 0x10, RZ, 0xc0, !PT ;  /* 0x0000001008ff7812 */ /* 0x040fe2000780c0ff */
[----:B------:R-:W-:Y:S02]  /*13b00*/  @P3 IMAD.MOV.U32 R2, RZ, RZ, R14 ;  /* 0x000000ffff023224 */ /* 0x000fe400078e000e */
[----:B------:R-:W0:Y:S10]  /*13b10*/  SHFL.IDX PT, R14, R0, 0x1, 0x1c1f ;  /* 0x003c1f00000e7f89 */ /* 0x000e3400000e0000 */
[----:B------:R-:W-:Y:S04]  /*13b20*/  @P3 LDGSTS.E.BYPASS.LTC128B.128 [R7+0x16400], desc[UR42][R2.64], !P0 ;  /* 0x1640000002073fae */ /* 0x000fe8000c101d6a */
[----:B------:R-:W-:Y:S04]  /*13b30*/  @P3 LDGSTS.E.BYPASS.LTC128B.128 [R7+0x18400], desc[UR42][R2.64+0x40], !P6 ;  /* 0x1840004002073fae */ /* 0x000fe8000f101d6a */
[----:B------:R1:W-:Y:S01]  /*13b40*/  @P3 LDGSTS.E.BYPASS.LTC128B.128 [R7+0x1a400], desc[UR42][R2.64+0x80], !P5 ;  /* 0x1a40008002073fae */ /* 0x0003e2000e901d6a */
[----:B------:R-:W-:-:S02]  /*13b50*/  LOP3.LUT P3, RZ, R8, 0x10, RZ, 0xc0, !PT ;  /* 0x0000001008ff7812 */ /* 0x000fc4000786c0ff */
[----:B0-----:R-:W-:-:S05]  /*13b60*/  @P2 IADD3 R14, P0, R29, R14, RZ ;  /* 0x0000000e1d0e2210 */ /* 0x001fca0007f1e0ff */
[----:B------:R-:W-:Y:S02]  /*13b70*/  @P2 IMAD.X R9, RZ, RZ, R6, P0 ;  /* 0x000000ffff092224 */ /* 0x000fe400000e0606 */
[----:B-1----:R-:W-:Y:S01]  /*13b80*/  @P2 IMAD.MOV.U32 R2, RZ, RZ, R14 ;  /* 0x000000ffff022224 */ /* 0x002fe200078e000e */
[----:B------:R-:W-:Y:S01]  /*13b90*/  SHFL.IDX PT, R6, R4, 0x2, 0x1c1f ;  /* 0x005c1f0004067f89 */ /* 0x000fe200000e0000 */
[----:B------:R-:W-:Y:S02]  /*13ba0*/  @P2 IMAD.MOV.U32 R3, RZ, RZ, R9 ;  /* 0x000000ffff032224 */ /* 0x000fe400078e0009 */
[----:B------:R-:W-:Y:S01]  /*13bb0*/  @P1 VIADD R9, R37, UR48 ;  /* 0x0000003025091c36 */ /* 0x000fe20008000000 */
[----:B------:R-:W0:Y:S04]  /*13bc0*/  SHFL.IDX PT, R14, R0, 0x2, 0x1c1f ;  /* 0x005c1f00000e7f89 */ /* 0x000e2800000e0000 */
[----:B------:R-:W-:Y:S04]  /*13bd0*/  @P2 LDGSTS.E.BYPASS.LTC128B.128 [R21+0x16c00], desc[UR42][R2.64], !P3 ;  /* 0x16c0000002152fae */ /* 0x000fe8000d901d6a */
[----:B------:R-:W-:Y:S04]  /*13be0*/  @P2 LDGSTS.E.BYPASS.LTC128B.128 [R21+0x18c00], desc[UR42][R2.64+0x40], !P6 ;  /* 0x18c0004002152fae */ /* 0x000fe8000f101d6a */
[----:B------:R1:W-:Y:S01]  /*13bf0*/  @P2 LDGSTS.E.BYPASS.LTC128B.128 [R21+0x1ac00], desc[UR42][R2.64+0x80], !P5 ;  /* 0x1ac0008002152fae */ /* 0x0003e2000e901d6a */
[----:B0-----:R-:W-:-:S05]  /*13c00*/  @P1 IADD3 R14, P0, R29, R14, RZ ;  /* 0x0000000e1d0e1210 */ /* 0x001fca0007f1e0ff */
[----:B------:R-:W-:Y:S02]  /*13c10*/  @P1 IMAD.X R7, RZ, RZ, R6, P0 ;  /* 0x000000ffff071224 */ /* 0x000fe400000e0606 */
[----:B-1----:R-:W-:Y:S02]  /*13c20*/  @P1 IMAD.MOV.U32 R2, RZ, RZ, R14 ;  /* 0x000000ffff021224 */ /* 0x002fe400078e000e */
[----:B------:R-:W-:Y:S01]  /*13c30*/  @P1 IMAD.MOV.U32 R3, RZ, RZ, R7 ;  /* 0x000000ffff031224 */ /* 0x000fe200078e0007 */
[----:B------:R0:W1:Y:S04]  /*13c40*/  SHFL.IDX PT, R14, R0, 0x3, 0x1c1f ;  /* 0x007c1f00000e7f89 */ /* 0x00006800000e0000 */
[----:B------:R0:W-:Y:S04]  /*13c50*/  @P1 LDGSTS.E.BYPASS.LTC128B.128 [R9+0x17400], desc[UR42][R2.64], !P3 ;  /* 0x1740000002091fae */ /* 0x0001e8000d901d6a */
[----:B------:R0:W-:Y:S04]  /*13c60*/  @P1 LDGSTS.E.BYPASS.LTC128B.128 [R9+0x19400], desc[UR42][R2.64+0x40], !P6 ;  /* 0x1940004002091fae */ /* 0x0001e8000f101d6a */
[----:B------:R0:W-:Y:S02]  /*13c70*/  @P1 LDGSTS.E.BYPASS.LTC128B.128 [R9+0x1b400], desc[UR42][R2.64+0x80], !P5 ;  /* 0x1b40008002091fae */ /* 0x0001e4000e901d6a */
.L_x_1226:
[C---:B------:R-:W-:Y:S02]  /*13c80*/  LOP3.LUT P2, RZ, R8.reuse, 0x10, RZ, 0xc0, !PT ;  /* 0x0000001008ff7812 */ /* 0x040fe4000784c0ff */
[----:B------:R-:W-:Y:S02]  /*13c90*/  LOP3.LUT P1, RZ, R8, 0x8, RZ, 0xc0, !PT ;  /* 0x0000000808ff7812 */ /* 0x000fe4000782c0ff */
[----:B01----:R-:W-:-:S05]  /*13ca0*/  @P4 IADD3 R2, P0, R29, R14, RZ ;  /* 0x0000000e1d024210 */ /* 0x003fca0007f1e0ff */
[----:B------:R-:W-:Y:S02]  /*13cb0*/  @P4 IMAD.X R3, RZ, RZ, R5, P0 ;  /* 0x000000ffff034224 */ /* 0x000fe400000e0605 */
[----:B------:R-:W-:-:S05]  /*13cc0*/  @P4 VIADD R5, R37, UR48 ;  /* 0x0000003025054c36 */ /* 0x000fca0008000000 */
[----:B------:R-:W-:Y:S01]  /*13cd0*/  @!PT LDS RZ, [RZ] ;  /* 0x00000000fffff984 */ /* 0x000fe20000000800 */
[----:B------:R-:W-:Y:S01]  /*13ce0*/  @!PT LDS RZ, [RZ] ;  /* 0x00000000fffff984 */ /* 0x000fe20000000800 */
[----:B------:R-:W-:Y:S01]  /*13cf0*/  @!PT LDS RZ, [RZ] ;  /* 0x00000000fffff984 */ /* 0x000fe20000000800 */
[----:B------:R0:W-:Y:S04]  /*13d00*/  @P4 LDGSTS.E.BYPASS.LTC128B.128 [R5+0x17c00], desc[UR42][R2.64], !P2 ;  /* 0x17c0000002054fae */ /* 0x0001e8000d101d6a */
[----:B------:R0:W-:Y:S04]  /*13d10*/  @P4 LDGSTS.E.BYPASS.LTC128B.128 [R5+0x19c00], desc[UR42][R2.64+0x40], !P1 ;  /* 0x19c0004002054fae */ /* 0x0001e8000c901d6a */
[----:B------:R0:W-:Y:S01]  /*13d20*/  @P4 LDGSTS.E.BYPASS.LTC128B.128 [R5+0x1bc00], desc[UR42][R2.64+0x80], !P5 ;  /* 0x1bc0008002054fae */ /* 0x0001e2000e901d6a */
        /* <DEDUP_REMOVED lines=9> */
.L_x_1160:
[----:B------:R-:W-:Y:S01]  /*13dc0*/  SYNCS.ARRIVE.TRANS64.A1T0 RZ, [UR48+0x22830], RZ ;  /* 0x022830ffffff79a7 */ /* 0x000fe20008100030 */
[----:B------:R-:W-:Y:S05]  /*13dd0*/  WARPSYNC.ALL ;  /* 0x0000000000007948 */ /* 0x000fea0003800000 */
[----:B------:R-:W-:Y:S01]  /*13de0*/  UIADD3 UR5, UR48, 0x10400, URZ ;  /* 0x0001040030057890 */ /* 0x000fe2000fffe03f */
[----:B------:R-:W-:Y:S01]  /*13df0*/  R2UR UR4, R31 ;  /* 0x000000001f0472ca */ /* 0x000fe200000e0000 */
[----:B------:R-:W-:Y:S01]  /*13e00*/  ULDC.64 UR6, c[0x0][0x2d8] ;  /* 0x0000b60000067ab9 */ /* 0x000fe20000000a00 */
[----:B------:R-:W-:Y:S01]  /*13e10*/  SHF.R.S32.HI R18, RZ, 0x1f, R26 ;  /* 0x0000001fff127819 */ /* 0x000fe2000001141a */
[----:B------:R-:W-:Y:S02]  /*13e20*/  ULOP3.LUT UP0, URZ, UR5, 0x1bf, URZ, 0xc0, !UPT ;  /* 0x000001bf053f7892 */ /* 0x000fe4000f80c03f */
[----:B------:R-:W-:Y:S01]  /*13e30*/  UIMAD.WIDE.U32 UR36, UR39, UR6, URZ ;  /* 0x00000006272472a5 */ /* 0x000fe2000f8e003f */
[----:B------:R-:W-:Y:S03]  /*13e40*/  BAR.SYNC.DEFER_BLOCKING 0x8, 0x180 ;  /* 0x0206000000007b1d */ /* 0x000fe60000010000 */
[----:B------:R-:W-:-:S04]  /*13e50*/  PLOP3.LUT P0, PT, PT, PT, UP0, 0x80, 0x0 ;  /* 0x000000000000781c */ /* 0x000fc80003f0f008 */
[----:B------:R-:W-:-:S04]  /*13e60*/  UIMAD UR4, UR4, UR6, URZ ;  /* 0x00000006040472a4 */ /* 0x000fc8000f8e023f */
        /* <DEDUP_REMOVED lines=19> */
.L_x_1161:
[----:B------:R-:W-:Y:S01]  /*13fa0*/  UISETP.NE.AND UP0, UPT, UR50, URZ, UPT ;  /* 0x0000003f3200728c */ /* 0x000fe2000bf05270 */
[----:B------:R-:W-:Y:S01]  /*13fb0*/  IADD3 R9, R23, UR41, R24 ;  /* 0x0000002917097c10 */ /* 0x000fe2000fffe018 */
[----:B------:R-:W-:Y:S02]  /*13fc0*/  IMAD.U32 R4, RZ, RZ, UR36 ;  /* 0x00000024ff047e24 */ /* 0x000fe4000f8e00ff */
[----:B------:R-:W-:Y:S02]  /*13fd0*/  IMAD.U32 R3, RZ, RZ, UR49 ;  /* 0x00000031ff037e24 */ /* 0x000fe4000f8e00ff */
[----:B------:R-:W-:Y:S01]  /*13fe0*/  PLOP3.LUT P0, PT, PT, PT, UP0, 0x80, 0x0 ;  /* 0x000000000000781c */ /* 0x000fe20003f0f008 */
[----:B------:R-:W-:Y:S02]  /*13ff0*/  IMAD.MOV.U32 R7, RZ, RZ, R9 ;  /* 0x000000ffff077224 */ /* 0x000fe400078e0009 */
[----:B------:R-:W-:Y:S02]  /*14000*/  IMAD.MOV.U32 R2, RZ, RZ, R4 ;  /* 0x000000ffff027224 */ /* 0x000fe400078e0004 */
[----:B------:R-:W-:Y:S01]  /*14010*/  @UP0 ULDC UR4, c[0x0][0x44c] ;  /* 0x0001130000040ab9 */ /* 0x000fe20000000800 */
[----:B------:R-:W-:-:S07]  /*14020*/  IMAD.U32 R5, RZ, RZ, UR37 ;  /* 0x00000025ff057e24 */ /* 0x000fce000f8e00ff */
[----:B------:R-:W-:Y:S01]  /*14030*/  @P0 IMAD.HI.U32 R0, R9, UR4, RZ ;  /* 0x0000000409000c27 */ /* 0x000fe2000f8e00ff */
[----:B------:R-:W-:Y:S01]  /*14040*/  PLOP3.LUT P0, PT, PT, PT, UP0, 0x80, 0x0 ;  /* 0x000000000000781c */ /* 0x000fe20003f0f008 */
[----:B------:R-:W-:-:S12]  /*14050*/  @UP0 ULDC UR4, c[0x0][0x450] ;  /* 0x0001140000040ab9 */ /* 0x000fd80000000800 */
[----:B------:R-:W-:Y:S01]  /*14060*/  @P0 SHF.R.U32.HI R7, RZ, UR4, R0 ;  /* 0x00000004ff070c19 */ /* 0x000fe20008011600 */
[----:B------:R-:W-:Y:S01]  /*14070*/  ULDC.64 UR4, c[0x0][0x2e0] ;  /* 0x0000b80000047ab9 */ /* 0x000fe20000000a00 */
[----:B------:R-:W0:Y:S01]  /*14080*/  LDC R0, c[0x0][0x448] ;  /* 0x00011200ff007b82 */ /* 0x000e220000000800 */
[----:B------:R-:W-:Y:S01]  /*14090*/  IMAD R11, R18, UR4, RZ ;  /* 0x00000004120b7c24 */ /* 0x000fe2000f8e02ff */
[----:B------:R-:W-:Y:S01]  /*140a0*/  SHF.R.S32.HI R4, RZ, 0x1f, R7 ;  /* 0x0000001fff047819 */ /* 0x000fe20000011407 */
[----:B------:R-:W-:-:S04]  /*140b0*/  IMAD.WIDE.U32 R2, R26, UR4, R2 ;  /* 0x000000041a027c25 */ /* 0x000fc8000f8e0002 */
[----:B------:R-:W-:Y:S01]  /*140c0*/  IMAD R11, R26, UR5, R11 ;  /* 0x000000051a0b7c24 */ /* 0x000fe2000f8e020b */
[----:B------:R-:W-:Y:S02]  /*140d0*/  ULDC.64 UR4, c[0x0][0x2d0] ;  /* 0x0000b40000047ab9 */ /* 0x000fe40000000a00 */
[----:B------:R-:W-:Y:S02]  /*140e0*/  IMAD R4, R4, UR4, RZ ;  /* 0x0000000404047c24 */ /* 0x000fe4000f8e02ff */
[----:B------:R-:W-:Y:S02]  /*140f0*/  IMAD.IADD R3, R3, 0x1, R11 ;  /* 0x0000000103037824 */ /* 0x000fe400078e020b */
[C---:B------:R-:W-:Y:S02]  /*14100*/  IMAD R5, R7.reuse, UR5, R4 ;  /* 0x0000000507057c24 */ /* 0x040fe4000f8e0204 */
[----:B------:R-:W-:Y:S02]  /*14110*/  IMAD.MOV R4, RZ, RZ, -R7 ;  /* 0x000000ffff047224 */ /* 0x000fe400078e0a07 */
[----:B------:R-:W-:Y:S01]  /*14120*/  IMAD.WIDE.U32 R2, R7, UR4, R2 ;  /* 0x0000000407027c25 */ /* 0x000fe2000f8e0002 */
[----:B------:R-:W-:-:S03]  /*14130*/  ULDC.64 UR4, c[0x0][0x2c8] ;  /* 0x0000b20000047ab9 */ /* 0x000fc60000000a00 */
[----:B------:R-:W-:Y:S02]  /*14140*/  IMAD.IADD R3, R3, 0x1, R5 ;  /* 0x0000000103037824 */ /* 0x000fe400078e0205 */
[----:B0-----:R-:W-:-:S04]  /*14150*/  IMAD R9, R0, R4, R9 ;  /* 0x0000000400097224 */ /* 0x001fc800078e0209 */
[----:B------:R-:W-:Y:S01]  /*14160*/  IMAD.WIDE.U32 R2, R9, UR4, R2 ;  /* 0x0000000409027c25 */ /* 0x000fe2000f8e0002 */
[----:B------:R-:W-:-:S05]  /*14170*/  SHF.R.S32.HI R4, RZ, 0x1f, R9 ;  /* 0x0000001fff047819 */ /* 0x000fca0000011409 */
        /* <DEDUP_REMOVED lines=11> */
[----:B------:R-:W0:Y:S01]  /*14230*/  SHFL.IDX PT, R14, R4, RZ, 0x1c1f ;  /* 0x001c1fff040e7589 */ /* 0x000e2200000e0000 */
[----:B------:R-:W-:Y:S02]  /*14240*/  ULDC UR4, c[0x0][0x288] ;  /* 0x0000a20000047ab9 */ /* 0x000fe40000000800 */
[----:B------:R-:W-:Y:S01]  /*14250*/  IMAD R7, R0, UR4, RZ ;  /* 0x0000000400077c24 */ /* 0x000fe2000f8e02ff */
[----:B------:R-:W1:Y:S01]  /*14260*/  SHFL.IDX PT, R2, R5, RZ, 0x1c1f ;  /* 0x001c1fff05027589 */ /* 0x000e6200000e0000 */
[----:B------:R-:W-:-:S03]  /*14270*/  VIADD R0, R23, UR41 ;  /* 0x0000002917007c36 */ /* 0x000fc60008000000 */
[----:B------:R-:W-:Y:S01]  /*14280*/  SHFL.IDX PT, R6, R5, 0x1, 0x1c1f ;  /* 0x003c1f0005067f89 */ /* 0x000fe200000e0000 */
[C---:B------:R-:W-:Y:S01]  /*14290*/  VIADD R8, R0.reuse, 0x20 ;  /* 0x0000002000087836 */ /* 0x040fe20000000000 */
[----:B------:R-:W-:-:S13]  /*142a0*/  ISETP.GE.AND P0, PT, R0, R7, PT ;  /* 0x000000070000720c */ /* 0x000fda0003f06270 */
[----:B------:R-:W-:Y:S01]  /*142b0*/  @!P0 VIADD R19, R37, UR48 ;  /* 0x0000003025138c36 */ /* 0x000fe20008000000 */
[----:B0-----:R-:W-:-:S05]  /*142c0*/  @!P0 IADD3 R14, P4, R29, R14, RZ ;  /* 0x0000000e1d0e8210 */ /* 0x001fca0007f9e0ff */
[----:B-1----:R-:W-:Y:S02]  /*142d0*/  @!P0 IMAD.X R3, RZ, RZ, R2, P4 ;  /* 0x000000ffff038224 */ /* 0x002fe400020e0602 */
[----:B------:R-:W-:Y:S02]  /*142e0*/  @!P0 IMAD.MOV.U32 R2, RZ, RZ, R14 ;  /* 0x000000ffff028224 */ /* 0x000fe400078e000e */
[----:B------:R-:W0:Y:S04]  /*142f0*/  SHFL.IDX PT, R14, R4, 0x1, 0x1c1f ;  /* 0x003c1f00040e7f89 */ /* 0x000e2800000e0000 */
[----:B------:R-:W-:Y:S04]  /*14300*/  @!P0 LDGSTS.E.BYPASS.LTC128B.128 [R19+0x10400], desc[UR42][R2.64], !P3 ;  /* 0x1040000002138fae */ /* 0x000fe8000d901d6a */
[----:B------:R-:W-:Y:S04]  /*14310*/  @!P0 LDGSTS.E.BYPASS.LTC128B.128 [R19+0x12400], desc[UR42][R2.64+0x40], !P2 ;  /* 0x1240004002138fae */ /* 0x000fe8000d101d6a */
[----:B------:R1:W-:Y:S01]  /*14320*/  @!P0 LDGSTS.E.BYPASS.LTC128B.128 [R19+0x14400], desc[UR42][R2.64+0x80], !P1 ;  /* 0x1440008002138fae */ /* 0x0003e2000c901d6a */
[----:B------:R-:W-:Y:S01]  /*14330*/  ISETP.GE.AND P0, PT, R8, R7, PT ;  /* 0x000000070800720c */ /* 0x000fe20003f06270 */
[----:B------:R-:W-:-:S12]  /*14340*/  VIADD R8, R0, 0x40 ;  /* 0x0000004000087836 */ /* 0x000fd80000000000 */
[----:B0-----:R-:W-:Y:S01]  /*14350*/  @!P0 IADD3 R14, P4, R29, R14, RZ ;  /* 0x0000000e1d0e8210 */ /* 0x001fe20007f9e0ff */
[----:B------:R-:W-:-:S04]  /*14360*/  @!P0 VIADD R21, R37, UR48 ;  /* 0x0000003025158c36 */ /* 0x000fc80008000000 */
[----:B------:R-:W-:Y:S02]  /*14370*/  @!P0 IMAD.X R9, RZ, RZ, R6, P4 ;  /* 0x000000ffff098224 */ /* 0x000fe400020e0606 */
[----:B-1----:R-:W-:Y:S01]  /*14380*/  @!P0 IMAD.MOV.U32 R2, RZ, RZ, R14 ;  /* 0x000000ffff028224 */ /* 0x002fe200078e000e */
[----:B------:R-:W-:Y:S01]  /*14390*/  SHFL.IDX PT, R6, R5, 0x2, 0x1c1f ;  /* 0x005c1f0005067f89 */ /* 0x000fe200000e0000 */
[----:B------:R-:W-:-:S03]  /*143a0*/  @!P0 IMAD.MOV.U32 R3, RZ, RZ, R9 ;  /* 0x000000ffff038224 */ /* 0x000fc600078e0009 */
[----:B------:R-:W0:Y:S04]  /*143b0*/  SHFL.IDX PT, R14, R4, 0x2, 0x1c1f ;  /* 0x005c1f00040e7f89 */ /* 0x000e2800000e0000 */
[----:B------:R-:W-:Y:S04]  /*143c0*/  @!P0 LDGSTS.E.BYPASS.LTC128B.128 [R21+0x10c00], desc[UR42][R2.64], !P3 ;  /* 0x10c0000002158fae */ /* 0x000fe8000d901d6a */
[----:B------:R-:W-:Y:S04]  /*143d0*/  @!P0 LDGSTS.E.BYPASS.LTC128B.128 [R21+0x12c00], desc[UR42][R2.64+0x40], !P2 ;  /* 0x12c0004002158fae */ /* 0x000fe8000d101d6a */
[----:B------:R1:W-:Y:S01]  /*143e0*/  @!P0 LDGSTS.E.BYPASS.LTC128B.128 [R21+0x14c00], desc[UR42][R2.64+0x80], !P1 ;  /* 0x14c0008002158fae */ /* 0x0003e2000c901d6a */
[----:B------:R-:W-:-:S03]  /*143f0*/  ISETP.GE.AND P0, PT, R8, R7, PT ;  /* 0x000000070800720c */ /* 0x000fc60003f06270 */
[----:B------:R-:W2:Y:S10]  /*14400*/  SHFL.IDX PT, R5, R5, 0x3, 0x1c1f ;  /* 0x007c1f0005057f89 */ /* 0x000eb400000e0000 */
[----:B0-----:R-:W-:Y:S01]  /*14410*/  @!P0 IADD3 R14, P4, R29, R14, RZ ;  /* 0x0000000e1d0e8210 */ /* 0x001fe20007f9e0ff */
[----:B------:R-:W-:-:S04]  /*14420*/  @!P0 VIADD R19, R37, UR48 ;  /* 0x0000003025138c36 */ /* 0x000fc80008000000 */
[----:B------:R-:W-:Y:S02]  /*14430*/  @!P0 IMAD.X R9, RZ, RZ, R6, P4 ;  /* 0x000000ffff098224 */ /* 0x000fe400020e0606 */
[----:B-1----:R-:W-:Y:S02]  /*14440*/  @!P0 IMAD.MOV.U32 R2, RZ, RZ, R14 ;  /* 0x000000ffff028224 */ /* 0x002fe400078e000e */
[----:B------:R-:W-:Y:S01]  /*14450*/  @!P0 IMAD.MOV.U32 R3, RZ, RZ, R9 ;  /* 0x000000ffff038224 */ /* 0x000fe200078e0009 */
[----:B------:R0:W1:Y:S04]  /*14460*/  SHFL.IDX PT, R14, R4, 0x3, 0x1c1f ;  /* 0x007c1f00040e7f89 */ /* 0x00006800000e0000 */
[----:B------:R0:W-:Y:S04]  /*14470*/  @!P0 LDGSTS.E.BYPASS.LTC128B.128 [R19+0x11400], desc[UR42][R2.64], !P3 ;  /* 0x1140000002138fae */ /* 0x0001e8000d901d6a */
[----:B------:R0:W-:Y:S04]  /*14480*/  @!P0 LDGSTS.E.BYPASS.LTC128B.128 [R19+0x13400], desc[UR42][R2.64+0x40], !P2 ;  /* 0x1340004002138fae */ /* 0x0001e8000d101d6a */
[----:B--2---:R0:W-:Y:S02]  /*14490*/  @!P0 LDGSTS.E.BYPASS.LTC128B.128 [R19+0x15400], desc[UR42][R2.64+0x80], !P1 ;  /* 0x1540008002138fae */ /* 0x0041e4000c901d6a */
.L_x_1235:
[----:B------:R-:W-:Y:S01]  /*144a0*/  VIADD R0, R0, 0x60 ;  /* 0x0000006000007836 */ /* 0x000fe20000000000 */
[----:B------:R-:W-:Y:S04]  /*144b0*/  BSSY B0, `(.L_x_1163) ;  /* 0x000000c000007945 */ /* 0x000fe80003800000 */
[----:B------:R-:W-:-:S13]  /*144c0*/  ISETP.GE.AND P0, PT, R0, R7, PT ;  /* 0x000000070000720c */ /* 0x000fda0003f06270 */
[----:B------:R-:W-:Y:S05]  /*144d0*/  @P0 BRA `(.L_x_1164) ;  /* 0x0000000000240947 */ /* 0x000fea0003800000 */
[----:B01----:R-:W-:-:S05]  /*144e0*/  IADD3 R2, P0, R29, R14, RZ ;  /* 0x0000000e1d027210 */ /* 0x003fca0007f1e0ff */
[----:B------:R-:W-:Y:S02]  /*144f0*/  IMAD.X R3, RZ, RZ, R5, P0 ;  /* 0x000000ffff037224 */ /* 0x000fe400000e0605 */
[----:B------:R-:W-:-:S05]  /*14500*/  VIADD R5, R37, UR48 ;  /* 0x0000003025057c36 */ /* 0x000fca0008000000 */
[----:B------:R-:W-:Y:S01]  /*14510*/  @!PT LDS RZ, [RZ] ;  /* 0x00000000fffff984 */ /* 0x000fe20000000800 */
[----:B------:R-:W-:Y:S01]  /*14520*/  @!PT LDS RZ, [RZ] ;  /* 0x00000000fffff984 */ /* 0x000fe20000000800 */
[----:B------:R-:W-:Y:S01]  /*14530*/  @!PT LDS RZ, [RZ] ;  /* 0x00000000fffff984 */ /* 0x000fe20000000800 */
[----:B------:R2:W-:Y:S04]  /*14540*/  LDGSTS.E.BYPASS.LTC128B.128 [R5+0x11c00], desc[UR42][R2.64], !P3 ;  /* 0x11c0000002057fae */ /* 0x0005e8000d901d6a */
[----:B------:R2:W-:Y:S04]  /*14550*/  LDGSTS.E.BYPASS.LTC128B.128 [R5+0x13c00], desc[UR42][R2.64+0x40], !P2 ;  /* 0x13c0004002057fae */ /* 0x0005e8000d101d6a */
[----:B------:R2:W-:Y:S02]  /*14560*/  LDGSTS.E.BYPASS.LTC128B.128 [R5+0x15c00], desc[UR42][R2.64+0x80], !P1 ;  /* 0x15c0008002057fae */ /* 0x0005e4000c901d6a */
.L_x_1164:
[----:B------:R-:W-:Y:S05]  /*14570*/  BSYNC B0 ;  /* 0x0000000000007941 */ /* 0x000fea0003800000 */
.L_x_1163:
[----:B------:R-:W-:Y:S01]  /*14580*/  NOP ;  /* 0x0000000000007918 */ /* 0x000fe20000000000 */
[----:B------:R-:W-:Y:S01]  /*14590*/  SYNCS.ARRIVE.TRANS64.RED.A0T1 RZ, [UR48+0x22800], RZ ;  /* 0x022800ffffff79a7 */ /* 0x000fe20008200430 */
[----:B------:R-:W-:Y:S01]  /*145a0*/  IMAD.MOV.U32 R0, RZ, RZ, 0x1 ;  /* 0x00000001ff007424 */ /* 0x000fe200078e00ff */
[----:B------:R-:W-:Y:S01]  /*145b0*/  ARRIVES.LDGSTSBAR.64.TRANSCNT [UR48+0x22800] ;  /* 0x02280000ff0079b0 */ /* 0x000fe20008000ab0 */
[----:B------:R-:W-:Y:S02]  /*145c0*/  VIADD R16, R16, 0xfffffffe ;  /* 0xfffffffe10107836 */ /* 0x000fe40000000000 */
[----:B------:R-:W-:Y:S01]  /*145d0*/  IMAD.MOV.U32 R29, RZ, RZ, 0x1 ;  /* 0x00000001ff1d7424 */ /* 0x000fe200078e00ff */
[----:B------:R-:W-:Y:S01]  /*145e0*/  SHF.L.U32 R0, R0, 0x1f, RZ ;  /* 0x0000001f00007819 */ /* 0x000fe200000006ff */
[----:B------:R-:W-:Y:S01]  /*145f0*/  NOP ;  /* 0x0000000000007918 */ /* 0x000fe20000000000 */
[----:B------:R-:W-:Y:S02]  /*14600*/  SYNCS.ARRIVE.TRANS64.A1T0 RZ, [UR48+0x22800], RZ ;  /* 0x022800ffffff79a7 */ /* 0x000fe40008100030 */
[----:B------:R-:W3:Y:S02]  /*14610*/  SYNCS.PHASECHK.TRANS64.TRYWAIT P0, [UR48+0x22820], R0 ;  /* 0x02282000ff0075a7 */ /* 0x000ee40008000170 */
[----:B---3--:R-:W-:Y:S05]  /*14620*/  @!P0 BRA `(.L_x_1165) ;  /* 0x0000003000588947 */ /* 0x008fea0003800000 */
.L_x_1236:
[----:B------:R-:W-:-:S13]  /*14630*/  ISETP.GE.AND P0, PT, R16, UR51, PT ;  /* 0x0000003310007c0c */ /* 0x000fda000bf06270 */
[----:B------:R-:W-:Y:S05]  /*14640*/  @!P0 BRA `(.L_x_1166) ;  /* 0x0000001000ac8947 */ /* 0x000fea0003800000 */
[----:B------:R-:W-:Y:S01]  /*14650*/  UIADD3 UR4, UR47, 0x1, URZ ;  /* 0x000000012f047890 */ /* 0x000fe2000fffe03f */
[----:B0-2---:R-:W-:Y:S01]  /*14660*/  LOP3.LUT R3, RZ, UR45, RZ, 0x33, !PT ;  /* 0x0000002dff037c12 */ /* 0x005fe2000f8e33ff */
[----:B------:R-:W-:Y:S01]  /*14670*/  IMAD.MOV.U32 R10, RZ, RZ, 0x1 ;  /* 0x00000001ff0a7424 */ /* 0x000fe200078e00ff */
[----:B------:R-:W-:Y:S01]  /*14680*/  IADD3 R17, R24, R17, R23 ;  /* 0x0000001118117210 */ /* 0x000fe20007ffe017 */
[----:B------:R-:W-:Y:S01]  /*14690*/  UIMAD UR4, UR4, UR38, URZ ;  /* 0x00000026040472a4 */ /* 0x000fe2000f8e023f */
[----:B------:R-:W-:Y:S01]  /*146a0*/  LOP3.LUT R5, RZ, UR44, RZ, 0x33, !PT ;  /* 0x0000002cff057c12 */ /* 0x000fe2000f8e33ff */
[----:B------:R-:W-:Y:S02]  /*146b0*/  IMAD.MOV.U32 R9, RZ, RZ, RZ ;  /* 0x000000ffff097224 */ /* 0x000fe400078e00ff */
[----:B------:R-:W-:Y:S02]  /*146c0*/  VIADD R17, R17, 0xfffffe80 ;  /* 0xfffffe8011117836 */ /* 0x000fe40000000000 */
[----:B------:R-:W-:-:S04]  /*146d0*/  LOP3.LUT R0, RZ, UR4, RZ, 0x33, !PT ;  /* 0x00000004ff007c12 */ /* 0x000fc8000f8e33ff */
[----:B------:R-:W-:-:S04]  /*146e0*/  VIADDMNMX R0, R0, -UR46, R3, !PT ;  /* 0x8000002e00007c46 */ /* 0x000fc8000f800103 */
[----:B------:R-:W-:-:S04]  /*146f0*/  VIMNMX R0, R0, R5, !PT ;  /* 0x0000000500007248 */ /* 0x000fc80007fe0100 */
[C---:B------:R-:W-:Y:S01]  /*14700*/  IADD3 R30, -R0.reuse, -0x2, RZ ;  /* 0xfffffffe001e7810 */ /* 0x040fe20007ffe1ff */
[----:B------:R-:W-:-:S07]  /*14710*/  IMAD R28, R0, -0x80, R17 ;  /* 0xffffff80001c7824 */ /* 0x000fce00078e0211 */
.L_x_1181:
[----:B0-2---:R-:W2:Y:S01]  /*14720*/  LDL R4, [R1+0x4] ;  /* 0x0000040001047983 */ /* 0x005ea20000100800 */
[----:B------:R-:W0:Y:S01]  /*14730*/  LDC R0, c[0x0][0x430] ;  /* 0x00010c00ff007b82 */ /* 0x000e220000000800 */
[----:B------:R-:W-:Y:S01]  /*14740*/  IMAD.MOV.U32 R7, RZ, RZ, R28 ;  /* 0x000000ffff077224 */ /* 0x000fe200078e001c */
[----:B------:R-:W-:Y:S01]  /*14750*/  ULDC.64 UR4, c[0x0][0x428] ;  /* 0x00010a0000047ab9 */ /* 0x000fe20000000a00 */
[----:B0-----:R-:W-:-:S13]  /*14760*/  ISETP.NE.AND P0, PT, R0, 0x1, PT ;  /* 0x000000010000780c */ /* 0x001fda0003f05270 */
[----:B------:R-:W0:Y:S08]  /*14770*/  @P0 LDC R3, c[0x0][0x434] ;  /* 0x00010d00ff030b82 */ /* 0x000e300000000800 */
[----:B------:R-:W3:Y:S01]  /*14780*/  @P0 LDC R5, c[0x0][0x438] ;  /* 0x00010e00ff050b82 */ /* 0x000ee20000000800 */
[----:B0-----:R-:W-:-:S05]  /*14790*/  @P0 IMAD.HI.U32 R0, R28, R3, RZ ;  /* 0x000000031c000227 */ /* 0x001fca00078e00ff */
[----:B---3--:R-:W-:-:S04]  /*147a0*/  @P0 SHF.R.U32.HI R7, RZ, R5, R0 ;  /* 0x00000005ff070219 */ /* 0x008fc80000011600 */
[--C-:B------:R-:W-:Y:S01]  /*147b0*/  SHF.R.S32.HI R3, RZ, 0x1f, R7.reuse ;  /* 0x0000001fff037819 */ /* 0x100fe20000011407 */
[----:B------:R-:W-:-:S04]  /*147c0*/  IMAD.MOV.U32 R2, RZ, RZ, R7 ;  /* 0x000000ffff027224 */ /* 0x000fc800078e0007 */
[----:B------:R-:W-:-:S04]  /*147d0*/  IMAD.WIDE.U32 R2, R32, UR4, R2 ;  /* 0x0000000420027c25 */ /* 0x000fc8000f8e0002 */
[----:B--2---:R-:W-:-:S04]  /*147e0*/  IMAD R5, R4, UR4, RZ ;  /* 0x0000000404057c24 */ /* 0x004fc8000f8e02ff */
[----:B------:R-:W-:Y:S01]  /*147f0*/  IMAD R5, R32, UR5, R5 ;  /* 0x0000000520057c24 */ /* 0x000fe2000f8e0205 */
[----:B------:R-:W-:Y:S02]  /*14800*/  ULDC.64 UR4, c[0x0][0x418] ;  /* 0x0001060000047ab9 */ /* 0x000fe40000000a00 */
[----:B------:R-:W-:Y:S01]  /*14810*/  LEA R4, P0, R2, UR4, 0x2 ;  /* 0x0000000402047c11 */ /* 0x000fe2000f8010ff */
[----:B------:R-:W-:-:S05]  /*14820*/  IMAD.IADD R3, R5, 0x1, R3 ;  /* 0x0000000105037824 */ /* 0x000fca00078e0203 */
[----:B------:R-:W-:-:S05]  /*14830*/  LEA.HI.X R5, R2, UR5, R3, 0x2, P0 ;  /* 0x0000000502057c11 */ /* 0x000fca00080f1403 */
[----:B------:R-:W2:Y:S01]  /*14840*/  LDG.E R6, desc[UR42][R4.64] ;  /* 0x0000002a04067981 */ /* 0x000ea2000c1e1900 */
[----:B------:R-:W-:-:S06]  /*14850*/  ULOP3.LUT UR6, UR40, 0x2, URZ, 0xfc, !UPT ;  /* 0x0000000228067892 */ /* 0x000fcc000f8efc3f */
[----:B------:R-:W-:Y:S02]  /*14860*/  IMAD.U32 R8, RZ, RZ, UR6 ;  /* 0x00000006ff087e24 */ /* 0x000fe4000f8e00ff */
[----:B------:R-:W-:-:S03]  /*14870*/  VIADD R0, R9, 0x1 ;  /* 0x0000000109007836 */ /* 0x000fc60000000000 */
[----:B------:R-:W-:Y:S02]  /*14880*/  ISETP.NE.AND P1, PT, R8, 0x3, PT ;  /* 0x000000030800780c */ /* 0x000fe40003f25270 */
[----:B------:R-:W-:Y:S01]  /*14890*/  ISETP.NE.AND P0, PT, R0, 0x2, PT ;  /* 0x000000020000780c */ /* 0x000fe20003f05270 */
[----:B------:R-:W-:-:S03]  /*148a0*/  VIADD R30, R30, 0xffffffff ;  /* 0xffffffff1e1e7836 */ /* 0x000fc60000000000 */
[----:B------:R-:W-:Y:S02]  /*148b0*/  SEL R29, RZ, 0x1, P0 ;  /* 0x00000001ff1d7807 */ /* 0x000fe40000000000 */
[----:B------:R-:W-:Y:S02]  /*148c0*/  SEL R0, R0, RZ, P0 ;  /* 0x000000ff00007207 */ /* 0x000fe40000000000 */
[----:B------:R-:W-:Y:S02]  /*148d0*/  LOP3.LUT R29, R10, R29, RZ, 0x3c, !PT ;  /* 0x0000001d0a1d7212 */ /* 0x000fe400078e3cff */
[----:B------:R-:W-:Y:S02]  /*148e0*/  ISETP.GT.AND P2, PT, R30, UR51, PT ;  /* 0x000000331e007c0c */ /* 0x000fe4000bf44270 */
[----:B--2---:R-:W-:Y:S01]  /*148f0*/  SHF.R.S32.HI R17, RZ, 0x1f, R6 ;  /* 0x0000001fff117819 */ /* 0x004fe20000011406 */
[----:B------:R-:W-:Y:S10]  /*14900*/  @!P1 BRA `(.L_x_1167) ;  /* 0x0000000000049947 */ /* 0x000ff40003800000 */
[----:B------:R-:W-:Y:S01]  /*14910*/  BPT.TRAP 0x1 ;  /* 0x000000040000795c */ /* 0x000fe20000300000 */
.L_x_1167:
[----:B------:R-:W-:Y:S02]  /*14920*/  LEA R8, R0, UR48, 0x3 ;  /* 0x0000003000087c11 */ /* 0x000fe4000f8e18ff */
[----:B------:R-:W-:-:S04]  /*14930*/  SHF.L.U32 R18, R29, 0x1f, RZ ;  /* 0x0000001f1d127819 */ /* 0x000fc800000006ff */
[----:B------:R-:W0:Y:S02]  /*14940*/  SYNCS.PHASECHK.TRANS64.TRYWAIT P0, [R8+URZ+0x22880], R18 ;  /* 0x02288012080075a7 */ /* 0x000e24000800017f */
[----:B0-----:R-:W-:Y:S05]  /*14950*/  @!P0 BRA `(.L_x_1168) ;  /* 0x0000002c00a48947 */ /* 0x001fea0003800000 */
.L_x_1237:
[----:B------:R-:W2:Y:S01]  /*14960*/  LDL R2, [R1] ;  /* 0x0000000001027983 */ /* 0x000ea20000100800 */
[----:B------:R-:W-:Y:S01]  /*14970*/  ULDC UR4, c[0x0][0x430] ;  /* 0x00010c0000047ab9 */ /* 0x000fe20000000800 */
[----:B------:R-:W-:Y:S01]  /*14980*/  R2UR UR6, R31 ;  /* 0x000000001f0672ca */ /* 0x000fe200000e0000 */
[----:B------:R-:W-:Y:S01]  /*14990*/  UIADD3 UR4, -UR4, URZ, URZ ;  /* 0x0000003f04047290 */ /* 0x000fe2000fffe13f */
[----:B------:R-:W3:Y:S05]  /*149a0*/  S2R R23, SR_TID.X ;  /* 0x0000000000177919 */ /* 0x000eea0000002100 */
[----:B------:R-:W-:Y:S01]  /*149b0*/  IMAD R7, R7, UR4, R28 ;  /* 0x0000000407077c24 */ /* 0x000fe2000f8e021c */
[----:B------:R-:W-:-:S04]  /*149c0*/  ULDC.64 UR4, c[0x0][0x328] ;  /* 0x0000ca0000047ab9 */ /* 0x000fc80000000a00 */
[----:B------:R-:W-:Y:S01]  /*149d0*/  SHF.R.S32.HI R16, RZ, 0x1f, R7 ;  /* 0x0000001fff107819 */ /* 0x000fe20000011407 */
[----:B---3--:R-:W-:-:S05]  /*149e0*/  IMAD.SHL.U32 R23, R23, 0x10, RZ ;  /* 0x0000001017177824 */ /* 0x008fca00078e00ff */
[----:B------:R-:W-:Y:S02]  /*149f0*/  LOP3.LUT R23, R23, 0x30, RZ, 0xc0, !PT ;  /* 0x0000003017177812 */ /* 0x000fe400078ec0ff */
[C---:B--2---:R-:W-:Y:S02]  /*14a00*/  LOP3.LUT P3, RZ, R2.reuse, 0x2, RZ, 0xc0, !PT ;  /* 0x0000000202ff7812 */ /* 0x044fe4000786c0ff */
[----:B------:R-:W-:Y:S01]  /*14a10*/  LOP3.LUT P1, RZ, R2, 0x1, RZ, 0xc0, !PT ;  /* 0x0000000102ff7812 */ /* 0x000fe2000782c0ff */
[----:B------:R-:W-:-:S04]  /*14a20*/  IMAD R2, R16, UR4, RZ ;  /* 0x0000000410027c24 */ /* 0x000fc8000f8e02ff */
[C---:B------:R-:W-:Y:S02]  /*14a30*/  IMAD R5, R7.reuse, UR5, R2 ;  /* 0x0000000507057c24 */ /* 0x040fe4000f8e0202 */
[----:B------:R-:W-:Y:S01]  /*14a40*/  IMAD.WIDE.U32 R2, R7, UR4, RZ ;  /* 0x0000000407027c25 */ /* 0x000fe2000f8e00ff */
        /* <DEDUP_REMOVED lines=13> */
[----:B------:R-:W-:-:S04]  /*14b20*/  IADD3 R19, P0, R2, UR6, RZ ;  /* 0x0000000602137c10 */ /* 0x000fc8000ff1e0ff */
[----:B------:R-:W-:Y:S01]  /*14b30*/  IADD3.X R22, R5, UR4, R3, P0, !PT ;  /* 0x0000000405167c10 */ /* 0x000fe200087fe403 */
[----:B------:R-:W-:-:S03]  /*14b40*/  UMOV UR4, 0xffffffff ;  /* 0xffffffff00047882 */ /* 0x000fc60000000000 */
[----:B------:R-:W-:Y:S05]  /*14b50*/  BRA.DIV UR4, `(.L_x_1169) ;  /* 0x0000002e04387947 */ /* 0x000fea000b800000 */
[----:B-1----:R-:W1:Y:S01]  /*14b60*/  SHFL.IDX PT, R14, R19, RZ, 0x1c1f ;  /* 0x001c1fff130e7589 */ /* 0x002e6200000e0000 */
[----:B------:R-:W-:-:S03]  /*14b70*/  IMAD R20, R0, 0x4000, R36 ;  /* 0x0000400000147824 */ /* 0x000fc600078e0224 */
[----:B------:R-:W2:Y:S01]  /*14b80*/  SHFL.IDX PT, R3, R22, RZ, 0x1c1f ;  /* 0x001c1fff16037589 */ /* 0x000ea200000e0000 */
[----:B------:R-:W-:-:S03]  /*14b90*/  IMAD.IADD R21, R34, 0x1, R20 ;  /* 0x0000000122157824 */ /* 0x000fc600078e0214 */
[----:B------:R-:W-:Y:S01]  /*14ba0*/  SHFL.IDX PT, R5, R22, 0x1, 0x1c1f ;  /* 0x003c1f0016057f89 */ /* 0x000fe200000e0000 */
[----:B-1----:R-:W-:-:S03]  /*14bb0*/  IADD3 R2, P0, R23, R14, RZ ;  /* 0x0000000e17027210 */ /* 0x002fc60007f1e0ff */
[----:B------:R-:W1:Y:S02]  /*14bc0*/  SHFL.IDX PT, R14, R19, 0x1, 0x1c1f ;  /* 0x003c1f00130e7f89 */ /* 0x000e6400000e0000 */
[----:B--2---:R-:W-:-:S05]  /*14bd0*/  IMAD.X R3, RZ, RZ, R3, P0 ;  /* 0x000000ffff037224 */ /* 0x004fca00000e0603 */
[----:B------:R-:W-:Y:S04]  /*14be0*/  LDGSTS.E.BYPASS.LTC128B.128 [R20], desc[UR42][R2.64], !P3 ;  /* 0x0000000002147fae */ /* 0x000fe8000d901d6a */
[----:B------:R2:W-:Y:S01]  /*14bf0*/  LDGSTS.E.BYPASS.LTC128B.128 [R21], desc[UR42][R2.64+0x40], !P1 ;  /* 0x0000004002157fae */ /* 0x0005e2000c901d6a */
[----:B-1----:R-:W-:-:S03]  /*14c00*/  IADD3 R4, P0, R23, R14, RZ ;  /* 0x0000000e17047210 */ /* 0x002fc60007f1e0ff */
[----:B--2---:R-:W-:Y:S04]  /*14c10*/  SHFL.IDX PT, R3, R22, 0x2, 0x1c1f ;  /* 0x005c1f0016037f89 */ /* 0x004fe800000e0000 */
[----:B------:R-:W1:Y:S01]  /*14c20*/  SHFL.IDX PT, R14, R19, 0x2, 0x1c1f ;  /* 0x005c1f00130e7f89 */ /* 0x000e6200000e0000 */
[----:B------:R-:W-:-:S03]  /*14c30*/  IMAD.X R5, RZ, RZ, R5, P0 ;  /* 0x000000ffff057224 */ /* 0x000fc600000e0605 */
[----:B------:R-:W2:Y:S04]  /*14c40*/  SHFL.IDX PT, R22, R22, 0x3, 0x1c1f ;  /* 0x007c1f0016167f89 */ /* 0x000ea800000e0000 */
[----:B------:R3:W-:Y:S04]  /*14c50*/  LDGSTS.E.BYPASS.LTC128B.128 [R20+0x1000], desc[UR42][R4.64], !P3 ;  /* 0x0100000004147fae */ /* 0x0007e8000d901d6a */
[----:B------:R3:W-:Y:S01]  /*14c60*/  LDGSTS.E.BYPASS.LTC128B.128 [R21+0x1000], desc[UR42][R4.64+0x40], !P1 ;  /* 0x0100004004157fae */ /* 0x0007e2000c901d6a */
[----:B-1----:R-:W-:-:S03]  /*14c70*/  IADD3 R2, P0, R23, R14, RZ ;  /* 0x0000000e17027210 */ /* 0x002fc60007f1e0ff */
[----:B------:R3:W1:Y:S02]  /*14c80*/  SHFL.IDX PT, R14, R19, 0x3, 0x1c1f ;  /* 0x007c1f00130e7f89 */ /* 0x00066400000e0000 */
[----:B------:R-:W-:-:S05]  /*14c90*/  IMAD.X R3, RZ, RZ, R3, P0 ;  /* 0x000000ffff037224 */ /* 0x000fca00000e0603 */
[----:B------:R3:W-:Y:S04]  /*14ca0*/  LDGSTS.E.BYPASS.LTC128B.128 [R20+0x2000], desc[UR42][R2.64], !P3 ;  /* 0x0200000002147fae */ /* 0x0007e8000d901d6a */
[----:B--2---:R3:W-:Y:S02]  /*14cb0*/  LDGSTS.E.BYPASS.LTC128B.128 [R21+0x2000], desc[UR42][R2.64+0x40], !P1 ;  /* 0x0200004002157fae */ /* 0x0047e4000c901d6a */
.L_x_1247:
[----:B-1-3--:R-:W-:Y:S02]  /*14cc0*/  IADD3 R2, P0, R23, R14, RZ ;  /* 0x0000000e17027210 */ /* 0x00afe40007f1e0ff */
        /* <DEDUP_REMOVED lines=16> */
.L_x_1170:
[----:B------:R1:W-:Y:S01]  /*14dd0*/  SYNCS.ARRIVE.TRANS64.A1T0 RZ, [R8+URZ+0x22870], RZ ;  /* 0x022870ff08ff79a7 */ /* 0x0003e2000810003f */
[----:B------:R-:W-:Y:S05]  /*14de0*/  @!P1 BRA `(.L_x_1171) ;  /* 0x0000000000049947 */ /* 0x000fea0003800000 */
[----:B------:R-:W-:Y:S01]  /*14df0*/  BPT.TRAP 0x1 ;  /* 0x000000040000795c */ /* 0x000fe20000300000 */
.L_x_1171:
[----:B------:R-:W2:Y:S02]  /*14e00*/  SYNCS.PHASECHK.TRANS64.TRYWAIT P0, [R8+URZ+0x22840], R18 ;  /* 0x02284012080075a7 */ /* 0x000ea4000800017f */
[----:B--2---:R-:W-:Y:S05]  /*14e10*/  @!P0 BRA `(.L_x_1172) ;  /* 0x0000002c00a48947 */ /* 0x004fea0003800000 */
.L_x_1248:
[----:B------:R-:W3:Y:S01]  /*14e20*/  LDL R2, [R1] ;  /* 0x0000000001027983 */ /* 0x000ee20000100800 */
[----:B------:R-:W-:Y:S01]  /*14e30*/  ULDC.64 UR4, c[0x0][0x300] ;  /* 0x0000c00000047ab9 */ /* 0x000fe20000000a00 */
[----:B------:R-:W-:Y:S01]  /*14e40*/  R2UR UR6, R31 ;  /* 0x000000001f0672ca */ /* 0x000fe200000e0000 */
[----:B------:R-:W-:Y:S01]  /*14e50*/  IMAD R16, R16, UR4, RZ ;  /* 0x0000000410107c24 */ /* 0x000fe2000f8e02ff */
[----:B------:R-:W4:Y:S03]  /*14e60*/  S2R R19, SR_TID.X ;  /* 0x0000000000137919 */ /* 0x000f260000002100 */
[----:B------:R-:W-:Y:S02]  /*14e70*/  IMAD R5, R7, UR5, R16 ;  /* 0x0000000507057c24 */ /* 0x000fe4000f8e0210 */
[----:B----4-:R-:W-:-:S05]  /*14e80*/  IMAD.SHL.U32 R19, R19, 0x10, RZ ;  /* 0x0000001013137824 */ /* 0x010fca00078e00ff */
[----:B------:R-:W-:Y:S02]  /*14e90*/  LOP3.LUT R19, R19, 0x30, RZ, 0xc0, !PT ;  /* 0x0000003013137812 */ /* 0x000fe400078ec0ff */
[C---:B---3--:R-:W-:Y:S02]  /*14ea0*/  LOP3.LUT P4, RZ, R2.reuse, 0x10, RZ, 0xc0, !PT ;  /* 0x0000001002ff7812 */ /* 0x048fe4000788c0ff */
[C---:B------:R-:W-:Y:S02]  /*14eb0*/  LOP3.LUT P3, RZ, R2.reuse, 0x8, RZ, 0xc0, !PT ;  /* 0x0000000802ff7812 */ /* 0x040fe4000786c0ff */
[----:B------:R-:W-:Y:S01]  /*14ec0*/  LOP3.LUT P1, RZ, R2, 0x4, RZ, 0xc0, !PT ;  /* 0x0000000402ff7812 */ /* 0x000fe2000782c0ff */
[----:B------:R-:W-:Y:S01]  /*14ed0*/  IMAD.WIDE.U32 R2, R7, UR4, RZ ;  /* 0x0000000407027c25 */ /* 0x000fe2000f8e00ff */
[----:B------:R-:W-:-:S03]  /*14ee0*/  ULDC.64 UR4, c[0x0][0x310] ;  /* 0x0000c40000047ab9 */ /* 0x000fc60000000a00 */
        /* <DEDUP_REMOVED lines=13> */
[----:B------:R-:W-:-:S03]  /*14fc0*/  IMAD R17, R0, 0x6000, R37 ;  /* 0x0000600000117824 */ /* 0x000fc600078e0225 */
[----:B0-2---:R-:W-:Y:S01]  /*14fd0*/  IADD3.X R18, R5, UR4, R3, P0, !PT ;  /* 0x0000000405127c10 */ /* 0x005fe200087fe403 */
[----:B------:R-:W-:-:S03]  /*14fe0*/  UMOV UR4, 0xffffffff ;  /* 0xffffffff00047882 */ /* 0x000fc60000000000 */
[----:B------:R-:W-:Y:S05]  /*14ff0*/  BRA.DIV UR4, `(.L_x_1173) ;  /* 0x0000002e04407947 */ /* 0x000fea000b800000 */
[----:B------:R-:W0:Y:S01]  /*15000*/  SHFL.IDX PT, R14, R16, RZ, 0x1c1f ;  /* 0x001c1fff100e7589 */ /* 0x000e2200000e0000 */
[----:B------:R-:W-:-:S03]  /*15010*/  VIADD R17, R17, UR48 ;  /* 0x0000003011117c36 */ /* 0x000fc60008000000 */
[----:B------:R-:W2:Y:S01]  /*15020*/  SHFL.IDX PT, R3, R18, RZ, 0x1c1f ;  /* 0x001c1fff12037589 */ /* 0x000ea200000e0000 */
[----:B0-----:R-:W-:-:S03]  /*15030*/  IADD3 R6, P0, R19, R14, RZ ;  /* 0x0000000e13067210 */ /* 0x001fc60007f1e0ff */
[----:B------:R-:W0:Y:S02]  /*15040*/  SHFL.IDX PT, R14, R16, 0x1, 0x1c1f ;  /* 0x003c1f00100e7f89 */ /* 0x000e2400000e0000 */
[----:B--2---:R-:W-:Y:S02]  /*15050*/  IMAD.X R7, RZ, RZ, R3, P0 ;  /* 0x000000ffff077224 */ /* 0x004fe400000e0603 */
[----:B------:R-:W2:Y:S04]  /*15060*/  SHFL.IDX PT, R3, R18, 0x1, 0x1c1f ;  /* 0x003c1f0012037f89 */ /* 0x000ea800000e0000 */
[----:B------:R3:W-:Y:S04]  /*15070*/  LDGSTS.E.BYPASS.LTC128B.128 [R17+0x16400], desc[UR42][R6.64], !P4 ;  /* 0x1640000006117fae */ /* 0x0007e8000e101d6a */
[----:B------:R3:W-:Y:S04]  /*15080*/  LDGSTS.E.BYPASS.LTC128B.128 [R17+0x18400], desc[UR42][R6.64+0x40], !P3 ;  /* 0x1840004006117fae */ /* 0x0007e8000d901d6a */
[----:B------:R3:W-:Y:S01]  /*15090*/  LDGSTS.E.BYPASS.LTC128B.128 [R17+0x1a400], desc[UR42][R6.64+0x80], !P1 ;  /* 0x1a40008006117fae */ /* 0x0007e2000c901d6a */
[----:B0-----:R-:W-:-:S03]  /*150a0*/  IADD3 R4, P0, R19, R14, RZ ;  /* 0x0000000e13047210 */ /* 0x001fc60007f1e0ff */
[----:B------:R-:W0:Y:S02]  /*150b0*/  SHFL.IDX PT, R14, R16, 0x2, 0x1c1f ;  /* 0x005c1f00100e7f89 */ /* 0x000e2400000e0000 */
[----:B--2---:R-:W-:Y:S02]  /*150c0*/  IMAD.X R5, RZ, RZ, R3, P0 ;  /* 0x000000ffff057224 */ /* 0x004fe400000e0603 */
[----:B------:R-:W2:Y:S04]  /*150d0*/  SHFL.IDX PT, R3, R18, 0x2, 0x1c1f ;  /* 0x005c1f0012037f89 */ /* 0x000ea800000e0000 */
[----:B------:R3:W-:Y:S04]  /*150e0*/  LDGSTS.E.BYPASS.LTC128B.128 [R17+0x16c00], desc[UR42][R4.64], !P4 ;  /* 0x16c0000004117fae */ /* 0x0007e8000e101d6a */
[----:B------:R3:W-:Y:S04]  /*150f0*/  LDGSTS.E.BYPASS.LTC128B.128 [R17+0x18c00], desc[UR42][R4.64+0x40], !P3 ;  /* 0x18c0004004117fae */ /* 0x0007e8000d901d6a */
[----:B------:R3:W-:Y:S04]  /*15100*/  LDGSTS.E.BYPASS.LTC128B.128 [R17+0x1ac00], desc[UR42][R4.64+0x80], !P1 ;  /* 0x1ac0008004117fae */ /* 0x0007e8000c901d6a */
[----:B------:R-:W4:Y:S01]  /*15110*/  SHFL.IDX PT, R18, R18, 0x3, 0x1c1f ;  /* 0x007c1f0012127f89 */ /* 0x000f2200000e0000 */
[----:B0-----:R-:W-:-:S03]  /*15120*/  IADD3 R2, P0, R19, R14, RZ ;  /* 0x0000000e13027210 */ /* 0x001fc60007f1e0ff */
[----:B------:R3:W0:Y:S02]  /*15130*/  SHFL.IDX PT, R14, R16, 0x3, 0x1c1f ;  /* 0x007c1f00100e7f89 */ /* 0x00062400000e0000 */
[----:B--2---:R-:W-:-:S05]  /*15140*/  IMAD.X R3, RZ, RZ, R3, P0 ;  /* 0x000000ffff037224 */ /* 0x004fca00000e0603 */
[----:B------:R3:W-:Y:S04]  /*15150*/  LDGSTS.E.BYPASS.LTC128B.128 [R17+0x17400], desc[UR42][R2.64], !P4 ;  /* 0x1740000002117fae */ /* 0x0007e8000e101d6a */
[----:B------:R3:W-:Y:S04]  /*15160*/  LDGSTS.E.BYPASS.LTC128B.128 [R17+0x19400], desc[UR42][R2.64+0x40], !P3 ;  /* 0x1940004002117fae */ /* 0x0007e8000d901d6a */
[----:B------:R3:W-:Y:S02]  /*15170*/  LDGSTS.E.BYPASS.LTC128B.128 [R17+0x1b400], desc[UR42][R2.64+0x80], !P1 ;  /* 0x1b40008002117fae */ /* 0x0007e4000c901d6a */
.L_x_1258:
[----:B0--3--:R-:W-:Y:S02]  /*15180*/  IADD3 R2, P0, R19, R14, RZ ;  /* 0x0000000e13027210 */ /* 0x009fe40007f1e0ff */
[----:B------:R-:W-:-:S03]  /*15190*/  R2UR UR4, R8 ;  /* 0x00000000080472ca */ /* 0x000fc600000e0000 */
[----:B----4-:R-:W-:-:S05]  /*151a0*/  IMAD.X R3, RZ, RZ, R18, P0 ;  /* 0x000000ffff037224 */ /* 0x010fca00000e0612 */
        /* <DEDUP_REMOVED lines=15> */
.L_x_1174:
[----:B------:R-:W-:Y:S01]  /*152a0*/  IMAD.U32 R2, RZ, RZ, UR40 ;  /* 0x00000028ff027e24 */ /* 0x000fe2000f8e00ff */
[----:B------:R0:W-:Y:S04]  /*152b0*/  SYNCS.ARRIVE.TRANS64.A1T0 RZ, [R8+URZ+0x22830], RZ ;  /* 0x022830ff08ff79a7 */ /* 0x0001e8000810003f */
[----:B------:R-:W-:-:S04]  /*152c0*/  LOP3.LUT R2, R2, 0x1, RZ, 0xfc, !PT ;  /* 0x0000000102027812 */ /* 0x000fc800078efcff */
[----:B------:R-:W-:-:S13]  /*152d0*/  ISETP.NE.AND P1, PT, R2, 0x3, PT ;  /* 0x000000030200780c */ /* 0x000fda0003f25270 */
[----:B0-----:R-:W-:Y:S05]  /*152e0*/  @!P1 BRA `(.L_x_1175) ;  /* 0x0000000000049947 */ /* 0x001fea0003800000 */
[----:B------:R-:W-:Y:S01]  /*152f0*/  BPT.TRAP 0x1 ;  /* 0x000000040000795c */ /* 0x000fe20000300000 */
.L_x_1175:
[----:B------:R-:W-:Y:S02]  /*15300*/  LOP3.LUT R3, R10, 0x1, RZ, 0x3c, !PT ;  /* 0x000000010a037812 */ /* 0x000fe400078e3cff */
[----:B------:R-:W-:Y:S02]  /*15310*/  LEA R2, R9, UR48, 0x3 ;  /* 0x0000003009027c11 */ /* 0x000fe4000f8e18ff */
[----:B------:R-:W-:-:S04]  /*15320*/  SHF.L.U32 R3, R3, 0x1f, RZ ;  /* 0x0000001f03037819 */ /* 0x000fc800000006ff */
[----:B------:R-:W0:Y:S02]  /*15330*/  SYNCS.PHASECHK.TRANS64.TRYWAIT P0, [R2+URZ+0x22870], R3 ;  /* 0x02287003020075a7 */ /* 0x000e24000800017f */
[----:B0-----:R-:W-:Y:S05]  /*15340*/  @!P0 BRA `(.L_x_1176) ;  /* 0x0000002c00908947 */ /* 0x001fea0003800000 */
.L_x_1259:
[----:B------:R-:W-:-:S06]  /*15350*/  ULOP3.LUT UR4, UR40, 0x2, URZ, 0xfc, !UPT ;  /* 0x0000000228047892 */ /* 0x000fcc000f8efc3f */
[----:B------:R-:W-:-:S05]  /*15360*/  IMAD.U32 R4, RZ, RZ, UR4 ;  /* 0x00000004ff047e24 */ /* 0x000fca000f8e00ff */
[----:B------:R-:W-:-:S13]  /*15370*/  ISETP.NE.AND P0, PT, R4, 0x3, PT ;  /* 0x000000030400780c */ /* 0x000fda0003f05270 */
[----:B------:R-:W-:Y:S05]  /*15380*/  @!P0 BRA `(.L_x_1177) ;  /* 0x0000000000048947 */ /* 0x000fea0003800000 */
[----:B------:R-:W-:Y:S01]  /*15390*/  BPT.TRAP 0x1 ;  /* 0x000000040000795c */ /* 0x000fe20000300000 */
.L_x_1177:
[----:B0-----:R-:W-:Y:S01]  /*153a0*/  SHF.L.U32 R3, R10, 0x1f, RZ ;  /* 0x0000001f0a037819 */ /* 0x001fe200000006ff */
[----:B------:R-:W-:-:S03]  /*153b0*/  IMAD.SHL.U32 R5, R9, 0x4000, RZ ;  /* 0x0000400009057824 */ /* 0x000fc600078e00ff */
[----:B------:R-:W0:Y:S02]  /*153c0*/  SYNCS.PHASECHK.TRANS64.TRYWAIT P0, [R2+URZ+0x22860], R3 ;  /* 0x02286003020075a7 */ /* 0x000e24000800017f */
[----:B0-----:R-:W-:Y:S05]  /*153d0*/  @!P0 BRA `(.L_x_1178) ;  /* 0x0000002c00808947 */ /* 0x001fea0003800000 */
.L_x_1260:
[----:B------:R-:W2:Y:S04]  /*153e0*/  LDL R4, [R1+0xc] ;  /* 0x00000c0001047983 */ /* 0x000ea80000100800 */
[----:B------:R-:W3:Y:S01]  /*153f0*/  LDL R7, [R1+0x8] ;  /* 0x0000080001077983 */ /* 0x000ee20000100800 */
[----:B------:R-:W-:Y:S05]  /*15400*/  WARPSYNC.ALL ;  /* 0x0000000000007948 */ /* 0x000fea0003800000 */
[----:B------:R-:W-:Y:S01]  /*15410*/  ULOP3.LUT UR4, UR40, 0x2, URZ, 0xfc, !UPT ;  /* 0x0000000228047892 */ /* 0x000fe2000f8efc3f */
[----:B--2---:R-:W-:-:S02]  /*15420*/  LOP3.LUT R4, R5, R4, RZ, 0xfc, !PT ;  /* 0x0000000405047212 */ /* 0x004fc400078efcff */
[----:B---3--:R-:W-:-:S03]  /*15430*/  IADD3 R5, R5, UR48, R7 ;  /* 0x0000003005057c10 */ /* 0x008fc6000fffe007 */
[----:B------:R-:W-:Y:S01]  /*15440*/  VIADD R6, R4, UR48 ;  /* 0x0000003004067c36 */ /* 0x000fe20008000000 */
[----:B------:R-:W2:Y:S03]  /*15450*/  LDSM.16.MT88.4 R16, [R4+UR48+0x8400] ;  /* 0x008400300410783b */ /* 0x000ea60008004200 */
[----:B0-----:R-:W-:Y:S01]  /*15460*/  IMAD.IADD R3, R35, 0x1, R6 ;  /* 0x0000000123037824 */ /* 0x001fe200078e0206 */
[----:B------:R-:W-:-:S04]  /*15470*/  IADD3 R6, R33, 0x400, R5 ;  /* 0x0000040021067810 */ /* 0x000fc80007ffe005 */
[----:B-1----:R-:W0:Y:S01]  /*15480*/  LDSM.16.MT88.4 R8, [R3+0x8400] ;  /* 0x008400000308783b */ /* 0x002e220000004200 */
[C-C-:B--2---:R-:W-:Y:S02]  /*15490*/  PRMT R12, R16.reuse, 0x6420, R17.reuse ;  /* 0x00006420100c7816 */ /* 0x144fe40000000011 */
[----:B------:R-:W-:Y:S02]  /*154a0*/  PRMT R13, R16, 0x7531, R17 ;  /* 0x00007531100d7816 */ /* 0x000fe40000000011 */
[C-C-:B------:R-:W-:Y:S02]  /*154b0*/  PRMT R14, R18.reuse, 0x6420, R19.reuse ;  /* 0x00006420120e7816 */ /* 0x140fe40000000013 */
[----:B------:R-:W-:Y:S02]  /*154c0*/  PRMT R15, R18, 0x7531, R19 ;  /* 0x00007531120f7816 */ /* 0x000fe40000000013 */
[C-C-:B0-----:R-:W-:Y:S02]  /*154d0*/  PRMT R20, R8.reuse, 0x6420, R9.reuse ;  /* 0x0000642008147816 */ /* 0x141fe40000000009 */
[----:B------:R-:W-:Y:S01]  /*154e0*/  PRMT R21, R8, 0x7531, R9 ;  /* 0x0000753108157816 */ /* 0x000fe20000000009 */
[----:B------:R-:W-:Y:S01]  /*154f0*/  STSM.16.M88.4 [R5+0x400], R12 ;  /* 0x0004000c05007844 */ /* 0x000fe20000000200 */
[----:B------:R-:W-:-:S02]  /*15500*/  PRMT R22, R10, 0x6420, R11 ;  /* 0x000064200a167816 */ /* 0x000fc4000000000b */
[----:B------:R-:W-:-:S05]  /*15510*/  PRMT R23, R10, 0x7531, R11 ;  /* 0x000075310a177816 */ /* 0x000fca000000000b */
[----:B------:R0:W-:Y:S04]  /*15520*/  STSM.16.M88.4 [R5+0x2400], R20 ;  /* 0x0024001405007844 */ /* 0x0001e80000000200 */
[----:B------:R-:W1:Y:S04]  /*15530*/  LDSM.16.MT88.4 R8, [R4+UR48+0x9400] ;  /* 0x009400300408783b */ /* 0x000e680008004200 */
[----:B------:R-:W2:Y:S01]  /*15540*/  LDSM.16.MT88.4 R12, [R3+0x9400] ;  /* 0x00940000030c783b */ /* 0x000ea20000004200 */
[----:B0-----:R-:W-:Y:S01]  /*15550*/  IADD3 R20, R35, 0x400, R5 ;  /* 0x0000040023147810 */ /* 0x001fe20007ffe005 */
[----:B------:R-:W-:-:S05]  /*15560*/  IMAD.U32 R23, RZ, RZ, UR4 ;  /* 0x00000004ff177e24 */ /* 0x000fca000f8e00ff */
[----:B------:R-:W-:Y:S02]  /*15570*/  ISETP.NE.AND P0, PT, R23, 0x3, PT ;  /* 0x000000031700780c */ /* 0x000fe40003f05270 */
[C-C-:B-1----:R-:W-:Y:S02]  /*15580*/  PRMT R16, R8.reuse, 0x6420, R9.reuse ;  /* 0x0000642008107816 */ /* 0x142fe40000000009 */
[----:B------:R-:W-:Y:S02]  /*15590*/  PRMT R17, R8, 0x7531, R9 ;  /* 0x0000753108117816 */ /* 0x000fe40000000009 */
[C-C-:B------:R-:W-:Y:S02]  /*155a0*/  PRMT R18, R10.reuse, 0x6420, R11.reuse ;  /* 0x000064200a127816 */ /* 0x140fe4000000000b */
[----:B------:R-:W-:Y:S02]  /*155b0*/  PRMT R19, R10, 0x7531, R11 ;  /* 0x000075310a137816 */ /* 0x000fe4000000000b */
[----:B--2---:R-:W-:-:S02]  /*155c0*/  PRMT R24, R12, 0x6420, R13 ;  /* 0x000064200c187816 */ /* 0x004fc4000000000d */
[----:B------:R-:W-:Y:S01]  /*155d0*/  PRMT R25, R12, 0x7531, R13 ;  /* 0x000075310c197816 */ /* 0x000fe2000000000d */
[----:B------:R-:W-:Y:S01]  /*155e0*/  STSM.16.M88.4 [R6], R16 ;  /* 0x0000001006007844 */ /* 0x000fe20000000200 */
        /* <DEDUP_REMOVED lines=11> */
[----:B------:R0:W-:Y:S01]  /*156a0*/  STSM.16.M88.4 [R20], R16 ;  /* 0x0000001014007844 */ /* 0x0001e20000000200 */
[C-C-:B------:R-:W-:Y:S02]  /*156b0*/  PRMT R10, R14.reuse, 0x6420, R15.reuse ;  /* 0x000064200e0a7816 */ /* 0x140fe4000000000f */
[----:B------:R-:W-:-:S05]  /*156c0*/  PRMT R11, R14, 0x7531, R15 ;  /* 0x000075310e0b7816 */ /* 0x000fca000000000f */
[----:B------:R-:W-:Y:S04]  /*156d0*/  STSM.16.M88.4 [R20+0x2000], R8 ;  /* 0x0020000814007844 */ /* 0x000fe80000000200 */
[----:B------:R-:W1:Y:S04]  /*156e0*/  LDSM.16.MT88.4 R4, [R4+UR48+0xb400] ;  /* 0x00b400300404783b */ /* 0x000e680008004200 */
[----:B------:R-:W2:Y:S01]  /*156f0*/  LDSM.16.MT88.4 R8, [R3+0xb400] ;  /* 0x00b400000308783b */ /* 0x000ea20000004200 */
[----:B0-----:R-:W-:Y:S01]  /*15700*/  IMAD.IADD R16, R33, 0x1, R20 ;  /* 0x0000000121107824 */ /* 0x001fe200078e0214 */
[----:B-1----:R-:W-:-:S02]  /*15710*/  PRMT R12, R4, 0x6420, R5 ;  /* 0x00006420040c7816 */ /* 0x002fc40000000005 */
[----:B------:R-:W-:Y:S02]  /*15720*/  PRMT R13, R4, 0x7531, R5 ;  /* 0x00007531040d7816 */ /* 0x000fe40000000005 */
[C-C-:B------:R-:W-:Y:S02]  /*15730*/  PRMT R14, R6.reuse, 0x6420, R7.reuse ;  /* 0x00006420060e7816 */ /* 0x140fe40000000007 */
[----:B------:R-:W-:Y:S02]  /*15740*/  PRMT R15, R6, 0x7531, R7 ;  /* 0x00007531060f7816 */ /* 0x000fe40000000007 */
[C-C-:B--2---:R-:W-:Y:S02]  /*15750*/  PRMT R4, R8.reuse, 0x6420, R9.reuse ;  /* 0x0000642008047816 */ /* 0x144fe40000000009 */
[----:B------:R-:W-:Y:S01]  /*15760*/  PRMT R5, R8, 0x7531, R9 ;  /* 0x0000753108057816 */ /* 0x000fe20000000009 */
[----:B------:R0:W-:Y:S01]  /*15770*/  STSM.16.M88.4 [R16], R12 ;  /* 0x0000000c10007844 */ /* 0x0001e20000000200 */
        /* <DEDUP_REMOVED lines=11> */
.L_x_1179:
[----:B-1----:R1:W-:Y:S01]  /*15830*/  SYNCS.ARRIVE.TRANS64.A1T0 RZ, [R2+URZ+0x22850], RZ ;  /* 0x022850ff02ff79a7 */ /* 0x0023e2000810003f */
[----:B------:R-:W-:Y:S06]  /*15840*/  BAR.SYNC.DEFER_BLOCKING 0x2, 0x80 ;  /* 0x0082000000007b1d */ /* 0x000fec0000010000 */
[----:B------:R-:W-:Y:S05]  /*15850*/  @!P1 BRA `(.L_x_1180) ;  /* 0x0000000000049947 */ /* 0x000fea0003800000 */
[----:B------:R-:W-:Y:S01]  /*15860*/  BPT.TRAP 0x1 ;  /* 0x000000040000795c */ /* 0x000fe20000300000 */
.L_x_1180:
[----:B------:R-:W2:Y:S01]  /*15870*/  S2R R3, SR_CgaCtaId ;  /* 0x0000000000037919 */ /* 0x000ea20000008800 */
[----:B-1----:R-:W-:Y:S02]  /*15880*/  VIADD R2, R2, 0x22880 ;  /* 0x0002288002027836 */ /* 0x002fe40000000000 */
[----:B------:R-:W-:Y:S02]  /*15890*/  VIADD R28, R28, 0xffffff80 ;  /* 0xffffff801c1c7836 */ /* 0x000fe40000000000 */
[----:B------:R-:W-:Y:S02]  /*158a0*/  IMAD.MOV.U32 R9, RZ, RZ, R0 ;  /* 0x000000ffff097224 */ /* 0x000fe400078e0000 */
[----:B------:R-:W-:Y:S01]  /*158b0*/  IMAD.MOV.U32 R10, RZ, RZ, R29 ;  /* 0x000000ffff0a7224 */ /* 0x000fe200078e001d */
[----:B--2---:R-:W-:-:S04]  /*158c0*/  PRMT R2, R3, 0x654, R2 ;  /* 0x0000065403027816 */ /* 0x004fc80000000002 */
[----:B------:R2:W-:Y:S01]  /*158d0*/  SYNCS.ARRIVE.TRANS64.RED.A1T0 RZ, [R2+URZ], RZ ;  /* 0x000000ff02ff79a7 */ /* 0x0005e2000810043f */
[----:B------:R-:W-:Y:S05]  /*158e0*/  @P2 BRA `(.L_x_1181) ;  /* 0xffffffec008c2947 */ /* 0x000fea000383ffff */
[----:B------:R-:W-:Y:S05]  /*158f0*/  BRA `(.L_x_1182) ;  /* 0x0000000000047947 */ /* 0x000fea0003800000 */
.L_x_1166:
[----:B0-----:R-:W-:-:S07]  /*15900*/  IMAD.MOV.U32 R0, RZ, RZ, RZ ;  /* 0x000000ffff007224 */ /* 0x001fce00078e00ff */
.L_x_1182:
[----:B------:R-:W-:-:S06]  /*15910*/  ULOP3.LUT UR4, UR40, 0x1, URZ, 0xfc, !UPT ;  /* 0x0000000128047892 */ /* 0x000fcc000f8efc3f */
[----:B--2---:R-:W-:-:S05]  /*15920*/  IMAD.U32 R2, RZ, RZ, UR4 ;  /* 0x00000004ff027e24 */ /* 0x004fca000f8e00ff */
[----:B------:R-:W-:-:S13]  /*15930*/  ISETP.NE.AND P1, PT, R2, 0x3, PT ;  /* 0x000000030200780c */ /* 0x000fda0003f25270 */
[----:B------:R-:W-:Y:S05]  /*15940*/  @!P1 BRA `(.L_x_1183) ;  /* 0x0000000000049947 */ /* 0x000fea0003800000 */
[----:B------:R-:W-:Y:S01]  /*15950*/  BPT.TRAP 0x1 ;  /* 0x000000040000795c */ /* 0x000fe20000300000 */
.L_x_1183:
[----:B------:R-:W-:Y:S01]  /*15960*/  LOP3.LUT R2, R29, 0x1, RZ, 0x3c, !PT ;  /* 0x000000011d027812 */ /* 0x000fe200078e3cff */
[----:B------:R-:W-:Y:S01]  /*15970*/  BSSY B0, `(.L_x_1184) ;  /* 0x0000005000007945 */ /* 0x000fe20003800000 */
[----:B------:R-:W-:Y:S02]  /*15980*/  LEA R17, R0, UR48, 0x3 ;  /* 0x0000003000117c11 */ /* 0x000fe4000f8e18ff */
[----:B------:R-:W-:-:S04]  /*15990*/  SHF.L.U32 R2, R2, 0x1f, RZ ;  /* 0x0000001f02027819 */ /* 0x000fc800000006ff */
[----:B------:R-:W2:Y:S02]  /*159a0*/  SYNCS.PHASECHK.TRANS64.TRYWAIT P0, [R17+URZ+0x22870], R2 ;  /* 0x02287002110075a7 */ /* 0x000ea4000800017f */
[----:B--2---:R-:W-:Y:S05]  /*159b0*/  @!P0 BRA `(.L_x_1185) ;  /* 0x00000028001c8947 */ /* 0x004fea0003800000 */
.L_x_1261:
[----:B------:R-:W-:Y:S05]  /*159c0*/  BSYNC B0 ;  /* 0x0000000000007941 */ /* 0x000fea0003800000 */
.L_x_1184:
[----:B------:R-:W-:-:S06]  /*159d0*/  ULOP3.LUT UR4, UR40, 0x2, URZ, 0xfc, !UPT ;  /* 0x0000000228047892 */ /* 0x000fcc000f8efc3f */
[----:B------:R-:W-:-:S05]  /*159e0*/  IMAD.U32 R3, RZ, RZ, UR4 ;  /* 0x00000004ff037e24 */ /* 0x000fca000f8e00ff */
[----:B------:R-:W-:-:S13]  /*159f0*/  ISETP.NE.AND P0, PT, R3, 0x3, PT ;  /* 0x000000030300780c */ /* 0x000fda0003f05270 */
[----:B------:R-:W-:Y:S05]  /*15a00*/  @!P0 BRA `(.L_x_1186) ;  /* 0x0000000000048947 */ /* 0x000fea0003800000 */
[----:B------:R-:W-:Y:S01]  /*15a10*/  BPT.TRAP 0x1 ;  /* 0x000000040000795c */ /* 0x000fe20000300000 */
.L_x_1186:
[----:B--2---:R-:W2:Y:S01]  /*15a20*/  LDL.LU R2, [R1+0xc] ;  /* 0x00000c0001027983 */ /* 0x004ea20000300800 */
[----:B0-----:R-:W-:Y:S01]  /*15a30*/  SHF.L.U32 R4, R29, 0x1f, RZ ;  /* 0x0000001f1d047819 */ /* 0x001fe200000006ff */
[----:B------:R-:W-:-:S03]  /*15a40*/  IMAD.SHL.U32 R3, R0, 0x4000, RZ ;  /* 0x0000400000037824 */ /* 0x000fc600078e00ff */
[----:B------:R-:W0:Y:S02]  /*15a50*/  SYNCS.PHASECHK.TRANS64.TRYWAIT P0, [R17+URZ+0x22860], R4 ;  /* 0x02286004110075a7 */ /* 0x000e24000800017f */
[----:B--2---:R-:W-:-:S05]  /*15a60*/  LOP3.LUT R2, R3, R2, RZ, 0xfc, !PT ;  /* 0x0000000203027212 */ /* 0x004fca00078efcff */
[----:B------:R-:W-:-:S04]  /*15a70*/  VIADD R16, R2, UR48 ;  /* 0x0000003002107c36 */ /* 0x000fc80008000000 */
[----:B------:R-:W-:Y:S01]  /*15a80*/  IMAD.IADD R16, R35, 0x1, R16 ;  /* 0x0000000123107824 */ /* 0x000fe200078e0210 */
[----:B0-----:R-:W-:Y:S06]  /*15a90*/  @!P0 BRA `(.L_x_1187) ;  /* 0x0000002400f88947 */ /* 0x001fec0003800000 */
.L_x_1262:
[----:B------:R-:W2:Y:S01]  /*15aa0*/  LDL.LU R12, [R1+0x8] ;  /* 0x00000800010c7983 */ /* 0x000ea20000300800 */
[----:B------:R-:W-:Y:S05]  /*15ab0*/  WARPSYNC.ALL ;  /* 0x0000000000007948 */ /* 0x000fea0003800000 */
[----:B------:R-:W3:Y:S01]  /*15ac0*/  LDSM.16.MT88.4 R8, [R2+UR48+0x8400] ;  /* 0x008400300208783b */ /* 0x000ee20008004200 */
[----:B------:R-:W-:-:S03]  /*15ad0*/  ULOP3.LUT UR4, UR40, 0x2, URZ, 0xfc, !UPT ;  /* 0x0000000228047892 */ /* 0x000fc6000f8efc3f */
[----:B0-----:R-:W0:Y:S03]  /*15ae0*/  LDSM.16.MT88.4 R4, [R16+0x8400] ;  /* 0x008400001004783b */ /* 0x001e260000004200 */
[----:B------:R-:W-:-:S05]  /*15af0*/  IMAD.U32 R19, RZ, RZ, UR4 ;  /* 0x00000004ff137e24 */ /* 0x000fca000f8e00ff */
[----:B------:R-:W-:Y:S02]  /*15b00*/  ISETP.NE.AND P0, PT, R19, 0x3, PT ;  /* 0x000000031300780c */ /* 0x000fe40003f05270 */
[----:B---3--:R-:W-:Y:S02]  /*15b10*/  PRMT R13, R8, 0x7531, R9 ;  /* 0x00007531080d7816 */ /* 0x008fe40000000009 */
[C-C-:B-1----:R-:W-:Y:S02]  /*15b20*/  PRMT R14, R10.reuse, 0x6420, R11.reuse ;  /* 0x000064200a0e7816 */ /* 0x142fe4000000000b */
[----:B------:R-:W-:Y:S02]  /*15b30*/  PRMT R15, R10, 0x7531, R11 ;  /* 0x000075310a0f7816 */ /* 0x000fe4000000000b */
[C-C-:B0-----:R-:W-:Y:S02]  /*15b40*/  PRMT R10, R6.reuse, 0x6420, R7.reuse ;  /* 0x00006420060a7816 */ /* 0x141fe40000000007 */
[----:B------:R-:W-:-:S02]  /*15b50*/  PRMT R11, R6, 0x7531, R7 ;  /* 0x00007531060b7816 */ /* 0x000fc40000000007 */
[----:B--2---:R-:W-:Y:S02]  /*15b60*/  IADD3 R3, R3, UR48, R12 ;  /* 0x0000003003037c10 */ /* 0x004fe4000fffe00c */
[----:B------:R-:W-:Y:S02]  /*15b70*/  PRMT R12, R8, 0x6420, R9 ;  /* 0x00006420080c7816 */ /* 0x000fe40000000009 */
[C-C-:B------:R-:W-:Y:S02]  /*15b80*/  PRMT R8, R4.reuse, 0x6420, R5.reuse ;  /* 0x0000642004087816 */ /* 0x140fe40000000005 */
[----:B------:R-:W-:Y:S01]  /*15b90*/  PRMT R9, R4, 0x7531, R5 ;  /* 0x0000753104097816 */ /* 0x000fe20000000005 */
[----:B------:R-:W-:Y:S01]  /*15ba0*/  STSM.16.M88.4 [R3+0x400], R12 ;  /* 0x0004000c03007844 */ /* 0x000fe20000000200 */
[--C-:B------:R-:W-:Y:S02]  /*15bb0*/  IADD3 R18, R33, 0x400, R3.reuse ;  /* 0x0000040021127810 */ /* 0x100fe40007ffe003 */
[----:B------:R-:W-:Y:S01]  /*15bc0*/  IADD3 R20, R35, 0x400, R3 ;  /* 0x0000040023147810 */ /* 0x000fe20007ffe003 */
[----:B------:R-:W-:Y:S04]  /*15bd0*/  STSM.16.M88.4 [R3+0x2400], R8 ;  /* 0x0024000803007844 */ /* 0x000fe80000000200 */
[----:B------:R-:W0:Y:S01]  /*15be0*/  LDSM.16.MT88.4 R12, [R2+UR48+0x9400] ;  /* 0x00940030020c783b */ /* 0x000e220008004200 */
[----:B------:R-:W-:-:S03]  /*15bf0*/  IMAD.IADD R33, R33, 0x1, R20 ;  /* 0x0000000121217824 */ /* 0x000fc600078e0214 */
[----:B------:R-:W1:Y:S01]  /*15c00*/  LDSM.16.MT88.4 R8, [R16+0x9400] ;  /* 0x009400001008783b */ /* 0x000e620000004200 */
[C-C-:B0-----:R-:W-:Y:S02]  /*15c10*/  PRMT R4, R12.reuse, 0x6420, R13.reuse ;  /* 0x000064200c047816 */ /* 0x141fe4000000000d */
[----:B------:R-:W-:Y:S02]  /*15c20*/  PRMT R5, R12, 0x7531, R13 ;  /* 0x000075310c057816 */ /* 0x000fe4000000000d */
[C-C-:B------:R-:W-:Y:S02]  /*15c30*/  PRMT R6, R14.reuse, 0x6420, R15.reuse ;  /* 0x000064200e067816 */ /* 0x140fe4000000000f */
[----:B------:R-:W-:Y:S02]  /*15c40*/  PRMT R7, R14, 0x7531, R15 ;  /* 0x000075310e077816 */ /* 0x000fe4000000000f */
[C-C-:B-1----:R-:W-:Y:S02]  /*15c50*/  PRMT R12, R8.reuse, 0x6420, R9.reuse ;  /* 0x00006420080c7816 */ /* 0x142fe40000000009 */
[----:B------:R-:W-:Y:S01]  /*15c60*/  PRMT R13, R8, 0x7531, R9 ;  /* 0x00007531080d7816 */ /* 0x000fe20000000009 */
[----:B------:R-:W-:Y:S01]  /*15c70*/  STSM.16.M88.4 [R18], R4 ;  /* 0x0000000412007844 */ /* 0x000fe20000000200 */
        /* <DEDUP_REMOVED lines=35> */
.L_x_1188:
[----:B-1----:R1:W-:Y:S01]  /*15eb0*/  SYNCS.ARRIVE.TRANS64.A1T0 RZ, [R17+URZ+0x22850], RZ ;  /* 0x022850ff11ff79a7 */ /* 0x0023e2000810003f */
[----:B------:R-:W-:Y:S06]  /*15ec0*/  BAR.SYNC.DEFER_BLOCKING 0x2, 0x80 ;  /* 0x0082000000007b1d */ /* 0x000fec0000010000 */
[----:B------:R-:W-:Y:S05]  /*15ed0*/  @!P1 BRA `(.L_x_1189) ;  /* 0x0000000000049947 */ /* 0x000fea0003800000 */
[----:B------:R-:W-:Y:S01]  /*15ee0*/  BPT.TRAP 0x1 ;  /* 0x000000040000795c */ /* 0x000fe20000300000 */
.L_x_1189:
[----:B------:R-:W2:Y:S01]  /*15ef0*/  S2R R2, SR_CgaCtaId ;  /* 0x0000000000027919 */ /* 0x000ea20000008800 */
[----:B-1----:R-:W-:Y:S02]  /*15f00*/  VIADD R17, R17, 0x22880 ;  /* 0x0002288011117836 */ /* 0x002fe40000000000 */
[----:B------:R-:W-:-:S05]  /*15f10*/  VIADD R0, R0, 0x1 ;  /* 0x0000000100007836 */ /* 0x000fca0000000000 */
[----:B------:R-:W-:-:S04]  /*15f20*/  ISETP.NE.AND P0, PT, R0, 0x2, PT ;  /* 0x000000020000780c */ /* 0x000fc80003f05270 */
[----:B0-----:R-:W-:Y:S02]  /*15f30*/  SEL R4, RZ, 0x1, P0 ;  /* 0x00000001ff047807 */ /* 0x001fe40000000000 */
[----:B------:R-:W-:Y:S02]  /*15f40*/  SEL R0, R0, RZ, P0 ;  /* 0x000000ff00007207 */ /* 0x000fe40000000000 */
[----:B------:R-:W-:Y:S02]  /*15f50*/  LOP3.LUT R29, R29, R4, RZ, 0x3c, !PT ;  /* 0x000000041d1d7212 */ /* 0x000fe400078e3cff */
[----:B--2---:R-:W-:Y:S01]  /*15f60*/  PRMT R17, R2, 0x654, R17 ;  /* 0x0000065402117816 */ /* 0x004fe20000000011 */
[----:B------:R-:W-:-:S03]  /*15f70*/  IMAD.MOV.U32 R2, RZ, RZ, RZ ;  /* 0x000000ffff027224 */ /* 0x000fc600078e00ff */
[----:B------:R0:W-:Y:S04]  /*15f80*/  SYNCS.ARRIVE.TRANS64.RED.A1T0 RZ, [R17+URZ], RZ ;  /* 0x000000ff11ff79a7 */ /* 0x0001e8000810043f */
.L_x_1140:
[----:B------:R-:W1:Y:S01]  /*15f90*/  S2R R4, SR_CgaCtaId ;  /* 0x0000000000047919 */ /* 0x000e620000008800 */
[----:B------:R-:W-:Y:S02]  /*15fa0*/  MOV R3, 0x400 ;  /* 0x0000040000037802 */ /* 0x000fe40000000f00 */
[----:B------:R-:W-:Y:S02]  /*15fb0*/  SHF.L.U32 R2, R2, 0x1f, RZ ;  /* 0x0000001f02027819 */ /* 0x000fe400000006ff */
[----:B-1----:R-:W-:-:S04]  /*15fc0*/  LEA R5, R4, R3, 0x18 ;  /* 0x0000000304057211 */ /* 0x002fc800078ec0ff */
[----:B------:R-:W1:Y:S02]  /*15fd0*/  SYNCS.PHASECHK.TRANS64.TRYWAIT P0, [R5+URZ+0x22820], R2 ;  /* 0x02282002050075a7 */ /* 0x000e64000800017f */
[----:B-1----:R-:W-:Y:S05]  /*15fe0*/  @!P0 BRA `(.L_x_1190) ;  /* 0x0000002000b88947 */ /* 0x002fea0003800000 */
.L_x_1263:
[----:B------:R-:W2:Y:S02]  /*15ff0*/  S2R R3, SR_TID.X ;  /* 0x0000000000037919 */ /* 0x000ea40000002100 */
[----:B--2---:R-:W-:-:S04]  /*16000*/  SHF.R.U32.HI R3, RZ, 0x5, R3 ;  /* 0x00000005ff037819 */ /* 0x004fc80000011603 */
[----:B------:R-:W-:-:S05]  /*16010*/  LOP3.LUT R3, R3, 0x3, RZ, 0xc0, !PT ;  /* 0x0000000303037812 */ /* 0x000fca00078ec0ff */
[----:B-1----:R-:W1:Y:S02]  /*16020*/  SHFL.IDX PT, R2, R3, RZ, 0x1f ;  /* 0x00001fff03027589 */ /* 0x002e6400000e0000 */
[----:B-1----:R-:W-:-:S13]  /*16030*/  ISETP.NE.AND P0, PT, R2, RZ, PT ;  /* 0x000000ff0200720c */ /* 0x002fda0003f05270 */
        /* <DEDUP_REMOVED lines=8> */
.L_x_1191:
[C---:B------:R-:W-:Y:S01]  /*160c0*/  IMAD R4, R0.reuse, 0x8, R5 ;  /* 0x0000000800047824 */ /* 0x040fe200078e0205 */
[----:B------:R-:W-:Y:S01]  /*160d0*/  SHF.L.U32 R3, R29, 0x1f, RZ ;  /* 0x0000001f1d037819 */ /* 0x000fe200000006ff */
[----:B------:R-:W-:-:S03]  /*160e0*/  VIADD R0, R0, 0x1 ;  /* 0x0000000100007836 */ /* 0x000fc60000000000 */
[----:B------:R-:W1:Y:S02]  /*160f0*/  SYNCS.PHASECHK.TRANS64.TRYWAIT P1, [R4+URZ+0x22840], R3 ;  /* 0x02284003040075a7 */ /* 0x000e64000802017f */
[----:B------:R-:W-:-:S04]  /*16100*/  ISETP.NE.AND P2, PT, R0, 0x2, PT ;  /* 0x000000020000780c */ /* 0x000fc80003f45270 */
[----:B------:R-:W-:Y:S01]  /*16110*/  SEL R2, RZ, 0x1, P2 ;  /* 0x00000001ff027807 */ /* 0x000fe20001000000 */
[----:B-1----:R-:W-:Y:S08]  /*16120*/  @!P1 BRA `(.L_x_1192) ;  /* 0x00000020007c9947 */ /* 0x002ff00003800000 */
.L_x_1264:
[----:B------:R-:W-:Y:S02]  /*16130*/  SEL R0, R0, RZ, P2 ;  /* 0x000000ff00007207 */ /* 0x000fe40001000000 */
[----:B------:R-:W-:Y:S01]  /*16140*/  LOP3.LUT R2, R29, R2, RZ, 0x3c, !PT ;  /* 0x000000021d027212 */ /* 0x000fe200078e3cff */
[----:B------:R-:W-:Y:S06]  /*16150*/  @!P0 BRA `(.L_x_1193) ;  /* 0x0000000000048947 */ /* 0x000fec0003800000 */
[----:B------:R-:W-:Y:S01]  /*16160*/  BPT.TRAP 0x1 ;  /* 0x000000040000795c */ /* 0x000fe20000300000 */
.L_x_1193:
[----:B------:R-:W-:Y:S01]  /*16170*/  IMAD R5, R0, 0x8, R5 ;  /* 0x0000000800057824 */ /* 0x000fe200078e0205 */
[----:B------:R-:W-:-:S04]  /*16180*/  SHF.L.U32 R0, R2, 0x1f, RZ ;  /* 0x0000001f02007819 */ /* 0x000fc800000006ff */
[----:B------:R-:W2:Y:S02]  /*16190*/  SYNCS.PHASECHK.TRANS64.TRYWAIT P1, [R5+URZ+0x22840], R0 ;  /* 0x02284000050075a7 */ /* 0x000ea4000802017f */
[----:B--2---:R-:W-:Y:S05]  /*161a0*/  @!P1 BRA `(.L_x_1194) ;  /* 0x0000002000709947 */ /* 0x004fea0003800000 */
.L_x_1265:
[----:B------:R-:W-:Y:S05]  /*161b0*/  @!P0 BRA `(.L_x_1195) ;  /* 0x0000000000048947 */ /* 0x000fea0003800000 */
[----:B------:R-:W-:Y:S01]  /*161c0*/  BPT.TRAP 0x1 ;  /* 0x000000040000795c */ /* 0x000fe20000300000 */
.L_x_1195:
[----:B------:R-:W3:Y:S02]  /*161d0*/  SYNCS.PHASECHK.TRANS64.TRYWAIT P1, [R4+URZ+0x22860], R3 ;  /* 0x02286003040075a7 */ /* 0x000ee4000802017f */
[----:B---3--:R-:W-:Y:S05]  /*161e0*/  @!P1 BRA `(.L_x_1196) ;  /* 0x0000002000749947 */ /* 0x008fea0003800000 */
.L_x_1266:
[----:B------:R-:W-:Y:S05]  /*161f0*/  @!P0 BRA `(.L_x_1197) ;  /* 0x0000000000048947 */ /* 0x000fea0003800000 */
[----:B------:R-:W-:Y:S01]  /*16200*/  BPT.TRAP 0x1 ;  /* 0x000000040000795c */ /* 0x000fe20000300000 */
.L_x_1197:
[----:B------:R-:W4:Y:S02]  /*16210*/  SYNCS.PHASECHK.TRANS64.TRYWAIT P1, [R5+URZ+0x22860], R0 ;  /* 0x02286000050075a7 */ /* 0x000f24000802017f */
[----:B----4-:R-:W-:Y:S05]  /*16220*/  @!P1 BRA `(.L_x_1198) ;  /* 0x0000002000789947 */ /* 0x010fea0003800000 */
.L_x_1267:
[----:B------:R-:W-:Y:S05]  /*16230*/  @!P0 BRA `(.L_x_1199) ;  /* 0x0000000000048947 */ /* 0x000fea0003800000 */
[----:B------:R-:W-:Y:S01]  /*16240*/  BPT.TRAP 0x1 ;  /* 0x000000040000795c */ /* 0x000fe20000300000 */
.L_x_1199:
[----:B------:R-:W0:Y:S02]  /*16250*/  SYNCS.PHASECHK.TRANS64.TRYWAIT P1, [R4+URZ+0x22880], R3 ;  /* 0x02288003040075a7 */ /* 0x000e24000802017f */
[----:B0-----:R-:W-:Y:S05]  /*16260*/  @!P1 BRA `(.L_x_1200) ;  /* 0x00000020007c9947 */ /* 0x001fea0003800000 */
.L_x_1268:
[----:B------:R-:W-:Y:S05]  /*16270*/  @!P0 BRA `(.L_x_1201) ;  /* 0x0000000000048947 */ /* 0x000fea0003800000 */
[----:B------:R-:W-:Y:S01]  /*16280*/  BPT.TRAP 0x1 ;  /* 0x000000040000795c */ /* 0x000fe20000300000 */
.L_x_1201:
[----:B------:R0:W0:Y:S02]  /*16290*/  SYNCS.PHASECHK.TRANS64.TRYWAIT P0, [R5+URZ+0x22880], R0 ;  /* 0x02288000050075a7 */ /* 0x000024000800017f */
[----:B0-----:R-:W-:Y:S05]  /*162a0*/  @!P0 NANOSLEEP.SYNCS 0x989680 ;  /* 0x009896800000895d */ /* 0x001fea0003900000 */
[----:B------:R-:W0:Y:S02]  /*162b0*/  @!P0 SYNCS.PHASECHK.TRANS64 P0, [R5+URZ+0x22880], R0 ;  /* 0x02288000050085a7 */ /* 0x000e24000800007f */
[----:B0-----:R-:W-:Y:S05]  /*162c0*/  @!P0 BRA `(.L_x_1201) ;  /* 0xfffffffc00f08947 */ /* 0x001fea000383ffff */
.L_x_1048:
[----:B------:R-:W-:Y:S05]  /*162d0*/  BSYNC B6 ;  /* 0x0000000000067941 */ /* 0x000fea0003800000 */
.L_x_1045:
[----:B------:R-:W-:Y:S05]  /*162e0*/  EXIT ;  /* 0x000000000000794d */ /* 0x000fea0003800000 */
.L_x_1058:
[----:B0-----:R-:W-:-:S04]  /*162f0*/  IMAD.U32 R3, RZ, RZ, UR36 ;  /* 0x00000024ff037e24 */ /* 0x001fc8000f8e00ff */
[----:B------:R0:W1:Y:S03]  /*16300*/  SYNCS.PHASECHK.TRANS64.TRYWAIT P0, [R3+URZ+0x22800], R2 ;  /* 0x02280002030075a7 */ /* 0x000066000800017f */
[----:B-1----:R-:W-:Y:S05]  /*16310*/  @!P0 NANOSLEEP.SYNCS 0x989680 ;  /* 0x009896800000895d */ /* 0x002fea0003900000 */
[----:B------:R-:W1:Y:S02]  /*16320*/  @!P0 SYNCS.PHASECHK.TRANS64 P0, [R3+URZ+0x22800], R2 ;  /* 0x02280002030085a7 */ /* 0x000e64000800007f */
[----:B-1----:R-:W-:Y:S05]  /*16330*/  @!P0 BRA `(.L_x_1058) ;  /* 0xfffffffc00ec8947 */ /* 0x002fea000383ffff */
[----:B------:R-:W-:Y:S05]  /*16340*/  BRA `(.L_x_1202) ;  /* 0xfffffeb400607947 */ /* 0x000fea000383ffff */
.L_x_1062:
[----:B-1----:R-:W-:-:S04]  /*16350*/  IMAD.U32 R3, RZ, RZ, UR36 ;  /* 0x00000024ff037e24 */ /* 0x002fc8000f8e00ff */
[----:B------:R1:W2:Y:S03]  /*16360*/  SYNCS.PHASECHK.TRANS64.TRYWAIT P1, [R3+URZ+0x22830], R2 ;  /* 0x02283002030075a7 */ /* 0x0002a6000802017f */
[----:B--2---:R-:W-:Y:S05]  /*16370*/  @!P1 NANOSLEEP.SYNCS 0x989680 ;  /* 0x009896800000995d */ /* 0x004fea0003900000 */
[----:B------:R-:W2:Y:S02]  /*16380*/  @!P1 SYNCS.PHASECHK.TRANS64 P1, [R3+URZ+0x22830], R2 ;  /* 0x02283002030095a7 */ /* 0x000ea4000802007f */
[----:B--2---:R-:W-:Y:S05]  /*16390*/  @!P1 BRA `(.L_x_1062) ;  /* 0xfffffffc00ec9947 */ /* 0x004fea000383ffff */
[----:B------:R-:W-:Y:S05]  /*163a0*/  BRA `(.L_x_1061) ;  /* 0xfffffeb4007c7947 */ /* 0x000fea000383ffff */
.L_x_1079:
[----:B-1----:R-:W-:-:S04]  /*163b0*/  IMAD.U32 R10, RZ, RZ, UR4 ;  /* 0x00000004ff0a7e24 */ /* 0x002fc8000f8e00ff */
[----:B------:R1:W2:Y:S03]  /*163c0*/  SYNCS.PHASECHK.TRANS64.TRYWAIT P1, [R10+URZ+0x22830], R9 ;  /* 0x022830090a0075a7 */ /* 0x0002a6000802017f */
[----:B--2---:R-:W-:Y:S05]  /*163d0*/  @!P1 NANOSLEEP.SYNCS 0x989680 ;  /* 0x009896800000995d */ /* 0x004fea0003900000 */
[----:B------:R-:W2:Y:S02]  /*163e0*/  @!P1 SYNCS.PHASECHK.TRANS64 P1, [R10+URZ+0x22830], R9 ;  /* 0x022830090a0095a7 */ /* 0x000ea4000802007f */
[----:B--2---:R-:W-:Y:S05]  /*163f0*/  @!P1 BRA `(.L_x_1079) ;  /* 0xfffffffc00ec9947 */ /* 0x004fea000383ffff */
[----:B------:R-:W-:Y:S05]  /*16400*/  BRA `(.L_x_1076) ;  /* 0xfffffef000f07947 */ /* 0x000fea000383ffff */
.L_x_1083:
[----:B-1----:R-:W-:-:S04]  /*16410*/  IMAD.U32 R10, RZ, RZ, UR10 ;  /* 0x0000000aff0a7e24 */ /* 0x002fc8000f8e00ff */
[----:B------:R1:W2:Y:S03]  /*16420*/  SYNCS.PHASECHK.TRANS64.TRYWAIT P1, [R10+URZ+0x22850], R9 ;  /* 0x022850090a0075a7 */ /* 0x0002a6000802017f */
[----:B--2---:R-:W-:Y:S05]  /*16430*/  @!P1 NANOSLEEP.SYNCS 0x989680 ;  /* 0x009896800000995d */ /* 0x004fea0003900000 */
[----:B------:R-:W2:Y:S02]  /*16440*/  @!P1 SYNCS.PHASECHK.TRANS64 P1, [R10+URZ+0x22850], R9 ;  /* 0x022850090a0095a7 */ /* 0x000ea4000802007f */
[----:B--2---:R-:W-:Y:S05]  /*16450*/  @!P1 BRA `(.L_x_1083) ;  /* 0xfffffffc00ec9947 */ /* 0x004fea000383ffff */
[----:B------:R-:W-:Y:S05]  /*16460*/  BRA `(.L_x_1080) ;  /* 0xfffffef400987947 */ /* 0x000fea000383ffff */
.L_x_1102:
[----:B-1----:R-:W-:-:S04]  /*16470*/  IMAD.U32 R10, RZ, RZ, UR4 ;  /* 0x00000004ff0a7e24 */ /* 0x002fc8000f8e00ff */
[----:B------:R1:W2:Y:S03]  /*16480*/  SYNCS.PHASECHK.TRANS64.TRYWAIT P1, [R10+URZ+0x22830], R9 ;  /* 0x022830090a0075a7 */ /* 0x0002a6000802017f */
[----:B--2---:R-:W-:Y:S05]  /*16490*/  @!P1 NANOSLEEP.SYNCS 0x989680 ;  /* 0x009896800000995d */ /* 0x004fea0003900000 */
[----:B------:R-:W2:Y:S02]  /*164a0*/  @!P1 SYNCS.PHASECHK.TRANS64 P1, [R10+URZ+0x22830], R9 ;  /* 0x022830090a0095a7 */ /* 0x000ea4000802007f */
[----:B--2---:R-:W-:Y:S05]  /*164b0*/  @!P1 BRA `(.L_x_1102) ;  /* 0xfffffffc00ec9947 */ /* 0x004fea000383ffff */
[----:B------:R-:W-:Y:S05]  /*164c0*/  BRA `(.L_x_1099) ;  /* 0xffffff2c00287947 */ /* 0x000fea000383ffff */
.L_x_1106:
[----:B-1----:R-:W-:-:S04]  /*164d0*/  IMAD.U32 R10, RZ, RZ, UR10 ;  /* 0x0000000aff0a7e24 */ /* 0x002fc8000f8e00ff */
[----:B------:R1:W2:Y:S03]  /*164e0*/  SYNCS.PHASECHK.TRANS64.TRYWAIT P1, [R10+URZ+0x22850], R9 ;  /* 0x022850090a0075a7 */ /* 0x0002a6000802017f */
[----:B--2---:R-:W-:Y:S05]  /*164f0*/  @!P1 NANOSLEEP.SYNCS 0x989680 ;  /* 0x009896800000995d */ /* 0x004fea0003900000 */
[----:B------:R-:W2:Y:S02]  /*16500*/  @!P1 SYNCS.PHASECHK.TRANS64 P1, [R10+URZ+0x22850], R9 ;  /* 0x022850090a0095a7 */ /* 0x000ea4000802007f */
[----:B--2---:R-:W-:Y:S05]  /*16510*/  @!P1 BRA `(.L_x_1106) ;  /* 0xfffffffc00ec9947 */ /* 0x004fea000383ffff */
[----:B------:R-:W-:Y:S05]  /*16520*/  BRA `(.L_x_1103) ;  /* 0xffffff2c00d07947 */ /* 0x000fea000383ffff */
.L_x_1114:
[----:B-1----:R-:W-:-:S04]  /*16530*/  IMAD.U32 R10, RZ, RZ, UR10 ;  /* 0x0000000aff0a7e24 */ /* 0x002fc8000f8e00ff */
[----:B------:R1:W2:Y:S03]  /*16540*/  SYNCS.PHASECHK.TRANS64.TRYWAIT P1, [R10+URZ+0x22830], R9 ;  /* 0x022830090a0075a7 */ /* 0x0002a6000802017f */
[----:B--2---:R-:W-:Y:S05]  /*16550*/  @!P1 NANOSLEEP.SYNCS 0x989680 ;  /* 0x009896800000995d */ /* 0x004fea0003900000 */
[----:B------:R-:W2:Y:S02]  /*16560*/  @!P1 SYNCS.PHASECHK.TRANS64 P1, [R10+URZ+0x22830], R9 ;  /* 0x022830090a0095a7 */ /* 0x000ea4000802007f */
[----:B--2---:R-:W-:Y:S05]  /*16570*/  @!P1 BRA `(.L_x_1114) ;  /* 0xfffffffc00ec9947 */ /* 0x004fea000383ffff */
[----:B------:R-:W-:Y:S05]  /*16580*/  BRA `(.L_x_1111) ;  /* 0xffffff5000a87947 */ /* 0x000fea000383ffff */
.L_x_1118:
[----:B-1----:R-:W-:-:S04]  /*16590*/  IMAD.U32 R10, RZ, RZ, UR10 ;  /* 0x0000000aff0a7e24 */ /* 0x002fc8000f8e00ff */
[----:B------:R1:W2:Y:S03]  /*165a0*/  SYNCS.PHASECHK.TRANS64.TRYWAIT P1, [R10+URZ+0x22850], R9 ;  /* 0x022850090a0075a7 */ /* 0x0002a6000802017f */
[----:B--2---:R-:W-:Y:S05]  /*165b0*/  @!P1 NANOSLEEP.SYNCS 0x989680 ;  /* 0x009896800000995d */ /* 0x004fea0003900000 */
[----:B------:R-:W2:Y:S02]  /*165c0*/  @!P1 SYNCS.PHASECHK.TRANS64 P1, [R10+URZ+0x22850], R9 ;  /* 0x022850090a0095a7 */ /* 0x000ea4000802007f */
[----:B--2---:R-:W-:Y:S05]  /*165d0*/  @!P1 BRA `(.L_x_1118) ;  /* 0xfffffffc00ec9947 */ /* 0x004fea000383ffff */
[----:B------:R-:W-:Y:S05]  /*165e0*/  BRA `(.L_x_1115) ;  /* 0xffffff5400407947 */ /* 0x000fea000383ffff */
.L_x_1133:
[----:B-1----:R-:W-:-:S04]  /*165f0*/  IMAD.U32 R3, RZ, RZ, UR5 ;  /* 0x00000005ff037e24 */ /* 0x002fc8000f8e00ff */
[----:B------:R1:W3:Y:S03]  /*16600*/  SYNCS.PHASECHK.TRANS64.TRYWAIT P1, [R3+URZ+0x22850], R2 ;  /* 0x02285002030075a7 */ /* 0x0002e6000802017f */
[----:B---3--:R-:W-:Y:S05]  /*16610*/  @!P1 NANOSLEEP.SYNCS 0x989680 ;  /* 0x009896800000995d */ /* 0x008fea0003900000 */
[----:B------:R-:W3:Y:S02]  /*16620*/  @!P1 SYNCS.PHASECHK.TRANS64 P1, [R3+URZ+0x22850], R2 ;  /* 0x02285002030095a7 */ /* 0x000ee4000802007f */
[----:B---3--:R-:W-:Y:S05]  /*16630*/  @!P1 BRA `(.L_x_1133) ;  /* 0xfffffffc00ec9947 */ /* 0x008fea000383ffff */
[----:B------:R-:W-:Y:S05]  /*16640*/  BRA `(.L_x_1132) ;  /* 0xffffff8400fc7947 */ /* 0x000fea000383ffff */
.L_x_1152:
[----:B------:R-:W-:Y:S02]  /*16650*/  IMAD.MOV.U32 R13, RZ, RZ, R27 ;  /* 0x000000ffff0d7224 */ /* 0x000fe400078e001b */
[----:B0-----:R-:W-:Y:S02]  /*16660*/  IMAD.MOV.U32 R12, RZ, RZ, RZ ;  /* 0x000000ffff0c7224 */ /* 0x001fe400078e00ff */
[----:B------:R-:W-:Y:S02]  /*16670*/  IMAD.MOV.U32 R11, RZ, RZ, 0x1f ;  /* 0x0000001fff0b7424 */ /* 0x000fe400078e00ff */
[----:B------:R-:W-:-:S07]  /*16680*/  IMAD.MOV.U32 R15, RZ, RZ, -0x1 ;  /* 0xffffffffff0f7424 */ /* 0x000fce00078e00ff */
[----:B-----5:R-:W-:Y:S05]  /*16690*/  WARPSYNC.COLLECTIVE R15, `(.L_x_1203) ;  /* 0x000000000f087348 */ /* 0x020fea0003c00000 */
[----:B------:R0:W1:Y:S02]  /*166a0*/  SHFL.IDX P6, R14, R13, R12, R11 ;  /* 0x0000000c0d0e7389 */ /* 0x00006400000c000b */
[----:B01---5:R-:W-:Y:S01]  /*166b0*/  ENDCOLLECTIVE ;  /* 0x000000000000791b */ /* 0x023fe20003800000 */
.L_x_1203:
[----:B------:R-:W-:Y:S05]  /*166c0*/  BRA `(.L_x_1204) ;  /* 0xffffffc800847947 */ /* 0x000fea000383ffff */
.L_x_1154:
[----:B--2---:R-:W-:-:S04]  /*166d0*/  IMAD.U32 R2, RZ, RZ, UR48 ;  /* 0x00000030ff027e24 */ /* 0x004fc8000f8e00ff */
[----:B------:R2:W3:Y:S03]  /*166e0*/  SYNCS.PHASECHK.TRANS64.TRYWAIT P0, [R2+URZ+0x22880], R27 ;  /* 0x0228801b020075a7 */ /* 0x0004e6000800017f */
[----:B---3--:R-:W-:Y:S05]  /*166f0*/  @!P0 NANOSLEEP.SYNCS 0x989680 ;  /* 0x009896800000895d */ /* 0x008fea0003900000 */
[----:B------:R-:W3:Y:S02]  /*16700*/  @!P0 SYNCS.PHASECHK.TRANS64 P0, [R2+URZ+0x22880], R27 ;  /* 0x0228801b020085a7 */ /* 0x000ee4000800007f */
[----:B---3--:R-:W-:Y:S05]  /*16710*/  @!P0 BRA `(.L_x_1154) ;  /* 0xfffffffc00ec8947 */ /* 0x008fea000383ffff */
[----:B------:R-:W-:Y:S05]  /*16720*/  BRA `(.L_x_1205) ;  /* 0xffffffc800c87947 */ /* 0x000fea000383ffff */
.L_x_1155:
[----:B------:R-:W-:Y:S01]  /*16730*/  BSSY B0, `(.L_x_1206) ;  /* 0x0000008000007945 */ /* 0x000fe20003800000 */
[----:B------:R-:W-:Y:S02]  /*16740*/  IMAD.MOV.U32 R13, RZ, RZ, R9 ;  /* 0x000000ffff0d7224 */ /* 0x000fe400078e0009 */
[----:B------:R-:W-:Y:S02]  /*16750*/  IMAD.MOV.U32 R12, RZ, RZ, RZ ;  /* 0x000000ffff0c7224 */ /* 0x000fe400078e00ff */
[----:B------:R-:W-:Y:S02]  /*16760*/  IMAD.MOV.U32 R11, RZ, RZ, 0x1c1f ;  /* 0x00001c1fff0b7424 */ /* 0x000fe400078e00ff */
[----:B------:R-:W-:-:S07]  /*16770*/  IMAD.MOV.U32 R15, RZ, RZ, -0x1 ;  /* 0xffffffffff0f7424 */ /* 0x000fce00078e00ff */
[----:B------:R-:W-:Y:S05]  /*16780*/  WARPSYNC.COLLECTIVE R15, `(.L_x_1207) ;  /* 0x000000000f087348 */ /* 0x000fea0003c00000 */
[----:B------:R0:W1:Y:S02]  /*16790*/  SHFL.IDX P6, R14, R13, R12, R11 ;  /* 0x0000000c0d0e7389 */ /* 0x00006400000c000b */
[----:B01----:R-:W-:Y:S01]  /*167a0*/  ENDCOLLECTIVE ;  /* 0x000000000000791b */ /* 0x003fe20003800000 */
.L_x_1207:
[----:B------:R-:W-:Y:S05]  /*167b0*/  BSYNC B0 ;  /* 0x0000000000007941 */ /* 0x000fea0003800000 */
.L_x_1206:
[----:B------:R-:W-:Y:S01]  /*167c0*/  IMAD.MOV.U32 R13, RZ, RZ, R8 ;  /* 0x000000ffff0d7224 */ /* 0x000fe200078e0008 */
[----:B------:R-:W-:Y:S01]  /*167d0*/  LOP3.LUT P1, RZ, R30, 0x2, RZ, 0xc0, !PT ;  /* 0x000000021eff7812 */ /* 0x000fe2000782c0ff */
[----:B------:R-:W-:Y:S01]  /*167e0*/  IMAD.MOV.U32 R12, RZ, RZ, RZ ;  /* 0x000000ffff0c7224 */ /* 0x000fe200078e00ff */
[C---:B------:R-:W-:Y:S01]  /*167f0*/  ISETP.GE.AND P2, PT, R7.reuse, 0x21, PT ;  /* 0x000000210700780c */ /* 0x040fe20003f46270 */
[----:B------:R-:W-:Y:S01]  /*16800*/  IMAD.MOV.U32 R11, RZ, RZ, 0x1c1f ;  /* 0x00001c1fff0b7424 */ /* 0x000fe200078e00ff */
[----:B------:R-:W-:Y:S01]  /*16810*/  ISETP.GE.AND P4, PT, R7, 0x61, PT ;  /* 0x000000610700780c */ /* 0x000fe20003f86270 */
[----:B------:R-:W-:Y:S02]  /*16820*/  IMAD.MOV.U32 R15, RZ, RZ, -0x1 ;  /* 0xffffffffff0f7424 */ /* 0x000fe400078e00ff */
[----:B------:R-:W-:Y:S02]  /*16830*/  IMAD.MOV.U32 R3, RZ, RZ, R14 ;  /* 0x000000ffff037224 */ /* 0x000fe400078e000e */
[----:B------:R-:W-:-:S08]  /*16840*/  VIADD R5, R5, UR48 ;  /* 0x0000003005057c36 */ /* 0x000fd00008000000 */
[----:B------:R-:W-:Y:S05]  /*16850*/  WARPSYNC.COLLECTIVE R15, `(.L_x_1208) ;  /* 0x000000000f087348 */ /* 0x000fea0003c00000 */
[----:B------:R0:W1:Y:S02]  /*16860*/  SHFL.IDX P6, R14, R13, R12, R11 ;  /* 0x0000000c0d0e7389 */ /* 0x00006400000c000b */
[----:B01----:R-:W-:Y:S01]  /*16870*/  ENDCOLLECTIVE ;  /* 0x000000000000791b */ /* 0x003fe20003800000 */
.L_x_1208:
[----:B------:R-:W-:Y:S02]  /*16880*/  IMAD.IADD R6, R34, 0x1, R5 ;  /* 0x0000000122067824 */ /* 0x000fe400078e0205 */
[----:B------:R-:W-:Y:S02]  /*16890*/  VIADD R36, R5, 0x8400 ;  /* 0x0000840005247836 */ /* 0x000fe40000000000 */
[----:B------:R-:W-:Y:S02]  /*168a0*/  IMAD.MOV.U32 R13, RZ, RZ, R9 ;  /* 0x000000ffff0d7224 */ /* 0x000fe400078e0009 */
[----:B------:R-:W-:Y:S01]  /*168b0*/  IMAD.MOV.U32 R12, RZ, RZ, 0x1 ;  /* 0x00000001ff0c7424 */ /* 0x000fe200078e00ff */
[----:B------:R-:W-:-:S13]  /*168c0*/  IADD3 R2, P0, R29, R14, RZ ;  /* 0x0000000e1d027210 */ /* 0x000fda0007f1e0ff */
[----:B------:R-:W-:Y:S05]  /*168d0*/  WARPSYNC.COLLECTIVE R15, `(.L_x_1209) ;  /* 0x000000000f087348 */ /* 0x000fea0003c00000 */
[----:B------:R0:W1:Y:S02]  /*168e0*/  SHFL.IDX P6, R14, R13, R12, R11 ;  /* 0x0000000c0d0e7389 */ /* 0x00006400000c000b */
[----:B01----:R-:W-:Y:S01]  /*168f0*/  ENDCOLLECTIVE ;  /* 0x000000000000791b */ /* 0x003fe20003800000 */
.L_x_1209:
        /* <DEDUP_REMOVED lines=13> */
.L_x_1210:
[----:B------:R-:W-:Y:S02]  /*169d0*/  IMAD.MOV.U32 R13, RZ, RZ, R9 ;  /* 0x000000ffff0d7224 */ /* 0x000fe400078e0009 */
[----:B------:R-:W-:Y:S01]  /*169e0*/  IMAD.MOV.U32 R12, RZ, RZ, 0x2 ;  /* 0x00000002ff0c7424 */ /* 0x000fe200078e00ff */
[----:B------:R-:W-:-:S13]  /*169f0*/  IADD3 R2, P0, R29, R14, RZ ;  /* 0x0000000e1d027210 */ /* 0x000fda0007f1e0ff */
[----:B------:R-:W-:Y:S05]  /*16a00*/  WARPSYNC.COLLECTIVE R15, `(.L_x_1211) ;  /* 0x000000000f087348 */ /* 0x000fea0003c00000 */
[----:B------:R0:W1:Y:S02]  /*16a10*/  SHFL.IDX P6, R14, R13, R12, R11 ;  /* 0x0000000c0d0e7389 */ /* 0x00006400000c000b */
[----:B01----:R-:W-:Y:S01]  /*16a20*/  ENDCOLLECTIVE ;  /* 0x000000000000791b */ /* 0x003fe20003800000 */
.L_x_1211:
        /* <DEDUP_REMOVED lines=13> */
.L_x_1212:
[----:B------:R-:W-:Y:S02]  /*16b00*/  IMAD.MOV.U32 R13, RZ, RZ, R9 ;  /* 0x000000ffff0d7224 */ /* 0x000fe400078e0009 */
[----:B------:R-:W-:Y:S01]  /*16b10*/  IMAD.MOV.U32 R12, RZ, RZ, 0x3 ;  /* 0x00000003ff0c7424 */ /* 0x000fe200078e00ff */
[----:B------:R-:W-:-:S13]  /*16b20*/  IADD3 R2, P0, R29, R14, RZ ;  /* 0x0000000e1d027210 */ /* 0x000fda0007f1e0ff */
[----:B------:R-:W-:Y:S05]  /*16b30*/  WARPSYNC.COLLECTIVE R15, `(.L_x_1213) ;  /* 0x000000000f087348 */ /* 0x000fea0003c00000 */
[----:B------:R0:W1:Y:S02]  /*16b40*/  SHFL.IDX P6, R14, R13, R12, R11 ;  /* 0x0000000c0d0e7389 */ /* 0x00006400000c000b */
[----:B01----:R-:W-:Y:S01]  /*16b50*/  ENDCOLLECTIVE ;  /* 0x000000000000791b */ /* 0x003fe20003800000 */
.L_x_1213:
        /* <DEDUP_REMOVED lines=8> */
[----:B------:R-:W-:Y:S01]  /*16be0*/  ISETP.LT.OR P0, PT, R7, 0x41, P5 ;  /* 0x000000410700780c */ /* 0x000fe20002f01670 */
[----:B------:R-:W-:-:S12]  /*16bf0*/  IMAD.MOV.U32 R9, RZ, RZ, R14 ;  /* 0x000000ffff097224 */ /* 0x000fd800078e000e */
[----:B0-----:R-:W-:Y:S05]  /*16c00*/  WARPSYNC.COLLECTIVE R15, `(.L_x_1214) ;  /* 0x000000000f087348 */ /* 0x001fea0003c00000 */
[----:B------:R1:W2:Y:S02]  /*16c10*/  SHFL.IDX P6, R14, R13, R12, R11 ;  /* 0x0000000c0d0e7389 */ /* 0x0002a400000c000b */
[----:B012---:R-:W-:Y:S01]  /*16c20*/  ENDCOLLECTIVE ;  /* 0x000000000000791b */ /* 0x007fe20003800000 */
.L_x_1214:
[----:B------:R-:W-:Y:S01]  /*16c30*/  @!PT LDS RZ, [RZ] ;  /* 0x00000000fffff984 */ /* 0x000fe20000000800 */
[----:B------:R-:W-:Y:S01]  /*16c40*/  @!PT LDS RZ, [RZ] ;  /* 0x00000000fffff984 */ /* 0x000fe20000000800 */
[----:B------:R-:W-:Y:S01]  /*16c50*/  @!PT LDS RZ, [RZ] ;  /* 0x00000000fffff984 */ /* 0x000fe20000000800 */
[----:B------:R0:W-:Y:S01]  /*16c60*/  LDGSTS.E.BYPASS.LTC128B.128 [R6+0xa400], desc[UR42][R2.64+0x40], !P0 ;  /* 0x0a40004002067fae */ /* 0x0001e2000c101d6a */
[----:B------:R-:W-:Y:S05]  /*16c70*/  BRA `(.L_x_1215) ;  /* 0xffffffc800887947 */ /* 0x000fea000383ffff */
.L_x_1158:
[----:B0-----:R-:W-:-:S04]  /*16c80*/  IMAD.U32 R2, RZ, RZ, UR48 ;  /* 0x00000030ff027e24 */ /* 0x001fc8000f8e00ff */
[----:B------:R0:W1:Y:S03]  /*16c90*/  SYNCS.PHASECHK.TRANS64.TRYWAIT P0, [R2+URZ+0x22840], R27 ;  /* 0x0228401b020075a7 */ /* 0x000066000800017f */
[----:B-1----:R-:W-:Y:S05]  /*16ca0*/  @!P0 NANOSLEEP.SYNCS 0x989680 ;  /* 0x009896800000895d */ /* 0x002fea0003900000 */
[----:B------:R-:W1:Y:S02]  /*16cb0*/  @!P0 SYNCS.PHASECHK.TRANS64 P0, [R2+URZ+0x22840], R27 ;  /* 0x0228401b020085a7 */ /* 0x000e64000800007f */
[----:B-1----:R-:W-:Y:S05]  /*16cc0*/  @!P0 BRA `(.L_x_1158) ;  /* 0xfffffffc00ec8947 */ /* 0x002fea000383ffff */
[----:B------:R-:W-:Y:S05]  /*16cd0*/  BRA `(.L_x_1216) ;  /* 0xffffffc800d07947 */ /* 0x000fea000383ffff */
.L_x_1159:
        /* <DEDUP_REMOVED lines=8> */
.L_x_1218:
[----:B------:R-:W-:Y:S05]  /*16d60*/  BSYNC B0 ;  /* 0x0000000000007941 */ /* 0x000fea0003800000 */
.L_x_1217:
[----:B------:R-:W-:Y:S01]  /*16d70*/  IMAD.MOV.U32 R13, RZ, RZ, R0 ;  /* 0x000000ffff0d7224 */ /* 0x000fe200078e0000 */
[----:B------:R-:W-:Y:S01]  /*16d80*/  P2R R5, PR, RZ, 0x10 ;  /* 0x00000010ff057803 */ /* 0x000fe20000000000 */
[----:B------:R-:W-:Y:S01]  /*16d90*/  IMAD.MOV.U32 R12, RZ, RZ, RZ ;  /* 0x000000ffff0c7224 */ /* 0x000fe200078e00ff */
[----:B------:R-:W-:Y:S01]  /*16da0*/  LOP3.LUT P4, RZ, R8, 0x8, RZ, 0xc0, !PT ;  /* 0x0000000808ff7812 */ /* 0x000fe2000788c0ff */
[----:B------:R-:W-:Y:S02]  /*16db0*/  IMAD.MOV.U32 R11, RZ, RZ, 0x1c1f ;  /* 0x00001c1fff0b7424 */ /* 0x000fe400078e00ff */
[----:B------:R-:W-:Y:S02]  /*16dc0*/  IMAD.MOV.U32 R15, RZ, RZ, -0x1 ;  /* 0xffffffffff0f7424 */ /* 0x000fe400078e00ff */
[----:B------:R-:W-:Y:S02]  /*16dd0*/  IMAD.MOV.U32 R2, RZ, RZ, R14 ;  /* 0x000000ffff027224 */ /* 0x000fe400078e000e */
[----:B------:R-:W-:-:S07]  /*16de0*/  @P3 VIADD R7, R37, UR48 ;  /* 0x0000003025073c36 */ /* 0x000fce0008000000 */
[----:B------:R-:W-:Y:S05]  /*16df0*/  WARPSYNC.COLLECTIVE R15, `(.L_x_1219) ;  /* 0x000000000f087348 */ /* 0x000fea0003c00000 */
[----:B------:R0:W1:Y:S02]  /*16e00*/  SHFL.IDX P6, R14, R13, R12, R11 ;  /* 0x0000000c0d0e7389 */ /* 0x00006400000c000b */
[----:B01----:R-:W-:Y:S01]  /*16e10*/  ENDCOLLECTIVE ;  /* 0x000000000000791b */ /* 0x003fe20003800000 */
.L_x_1219:
[----:B------:R-:W-:Y:S02]  /*16e20*/  @P2 VIADD R21, R37, UR48 ;  /* 0x0000003025152c36 */ /* 0x000fe40008000000 */
[----:B------:R-:W-:Y:S02]  /*16e30*/  IMAD.MOV.U32 R13, RZ, RZ, R4 ;  /* 0x000000ffff0d7224 */ /* 0x000fe400078e0004 */
[----:B------:R-:W-:Y:S01]  /*16e40*/  IMAD.MOV.U32 R12, RZ, RZ, 0x1 ;  /* 0x00000001ff0c7424 */ /* 0x000fe200078e00ff */
[----:B------:R-:W-:Y:S02]  /*16e50*/  LOP3.LUT P6, RZ, R8, 0x10, RZ, 0xc0, !PT ;  /* 0x0000001008ff7812 */ /* 0x000fe400078cc0ff */
[----:B------:R-:W-:-:S05]  /*16e60*/  @P3 IADD3 R14, P0, R29, R14, RZ ;  /* 0x0000000e1d0e3210 */ /* 0x000fca0007f1e0ff */
[----:B------:R-:W-:Y:S02]  /*16e70*/  @P3 IMAD.X R3, RZ, RZ, R2, P0 ;  /* 0x000000ffff033224 */ /* 0x000fe400000e0602 */
[----:B------:R-:W-:-:S05]  /*16e80*/  @P3 IMAD.MOV.U32 R2, RZ, RZ, R14 ;  /* 0x000000ffff023224 */ /* 0x000fca00078e000e */
[----:B------:R-:W-:Y:S01]  /*16e90*/  @!PT LDS RZ, [RZ] ;  /* 0x00000000fffff984 */ /* 0x000fe20000000800 */
[----:B------:R-:W-:Y:S01]  /*16ea0*/  @!PT LDS RZ, [RZ] ;  /* 0x00000000fffff984 */ /* 0x000fe20000000800 */
[----:B------:R-:W-:Y:S01]  /*16eb0*/  @!PT LDS RZ, [RZ] ;  /* 0x00000000fffff984 */ /* 0x000fe20000000800 */
[----:B------:R0:W-:Y:S02]  /*16ec0*/  @P3 LDGSTS.E.BYPASS.LTC128B.128 [R7+0x16400], desc[UR42][R2.64], !P6 ;  /* 0x1640000002073fae */ /* 0x0001e4000f101d6a */
[----:B0-----:R-:W-:Y:S05]  /*16ed0*/  WARPSYNC.COLLECTIVE R15, `(.L_x_1220) ;  /* 0x000000000f087348 */ /* 0x001fea0003c00000 */
[----:B------:R1:W2:Y:S02]  /*16ee0*/  SHFL.IDX P6, R14, R13, R12, R11 ;  /* 0x0000000c0d0e7389 */ /* 0x0002a400000c000b */
[----:B012---:R-:W-:Y:S01]  /*16ef0*/  ENDCOLLECTIVE ;  /* 0x000000000000791b */ /* 0x007fe20003800000 */
.L_x_1220:
[----:B------:R-:W-:Y:S01]  /*16f00*/  @!PT LDS RZ, [RZ] ;  /* 0x00000000fffff984 */ /* 0x000fe20000000800 */
[----:B------:R-:W-:Y:S01]  /*16f10*/  @!PT LDS RZ, [RZ] ;  /* 0x00000000fffff984 */ /* 0x000fe20000000800 */
[----:B------:R-:W-:Y:S01]  /*16f20*/  @!PT LDS RZ, [RZ] ;  /* 0x00000000fffff984 */ /* 0x000fe20000000800 */
[----:B------:R0:W-:Y:S04]  /*16f30*/  @P3 LDGSTS.E.BYPASS.LTC128B.128 [R7+0x18400], desc[UR42][R2.64+0x40], !P4 ;  /* 0x1840004002073fae */ /* 0x0001e8000e101d6a */
[----:B------:R0:W-:Y:S01]  /*16f40*/  @P3 LDGSTS.E.BYPASS.LTC128B.128 [R7+0x1a400], desc[UR42][R2.64+0x80], !P5 ;  /* 0x1a40008002073fae */ /* 0x0001e2000e901d6a */
[----:B------:R-:W-:Y:S01]  /*16f50*/  LOP3.LUT P3, RZ, R8, 0x10, RZ, 0xc0, !PT ;  /* 0x0000001008ff7812 */ /* 0x000fe2000786c0ff */
[----:B------:R-:W-:Y:S02]  /*16f60*/  IMAD.MOV.U32 R13, RZ, RZ, R0 ;  /* 0x000000ffff0d7224 */ /* 0x000fe400078e0000 */
[----:B------:R-:W-:-:S10]  /*16f70*/  IMAD.MOV.U32 R6, RZ, RZ, R14 ;  /* 0x000000ffff067224 */ /* 0x000fd400078e000e */
[----:B0-----:R-:W-:Y:S05]  /*16f80*/  WARPSYNC.COLLECTIVE R15, `(.L_x_1221) ;  /* 0x000000000f087348 */ /* 0x001fea0003c00000 */
[----:B------:R1:W2:Y:S02]  /*16f90*/  SHFL.IDX P6, R14, R13, R12, R11 ;  /* 0x0000000c0d0e7389 */ /* 0x0002a400000c000b */
[----:B012---:R-:W-:Y:S01]  /*16fa0*/  ENDCOLLECTIVE ;  /* 0x000000000000791b */ /* 0x007fe20003800000 */
.L_x_1221:
[----:B------:R-:W-:Y:S02]  /*16fb0*/  IMAD.MOV.U32 R13, RZ, RZ, R4 ;  /* 0x000000ffff0d7224 */ /* 0x000fe400078e0004 */
[----:B------:R-:W-:Y:S01]  /*16fc0*/  IMAD.MOV.U32 R12, RZ, RZ, 0x2 ;  /* 0x00000002ff0c7424 */ /* 0x000fe200078e00ff */
[----:B------:R-:W-:-:S05]  /*16fd0*/  @P2 IADD3 R14, P0, R29, R14, RZ ;  /* 0x0000000e1d0e2210 */ /* 0x000fca0007f1e0ff */
[----:B------:R-:W-:-:S08]  /*16fe0*/  @P2 IMAD.MOV.U32 R2, RZ, RZ, R14 ;  /* 0x000000ffff022224 */ /* 0x000fd000078e000e */
[----:B------:R-:W-:Y:S05]  /*16ff0*/  WARPSYNC.COLLECTIVE R15, `(.L_x_1222) ;  /* 0x000000000f087348 */ /* 0x000fea0003c00000 */
[----:B------:R0:W1:Y:S02]  /*17000*/  SHFL.IDX P6, R14, R13, R12, R11 ;  /* 0x0000000c0d0e7389 */ /* 0x00006400000c000b */
[----:B01----:R-:W-:Y:S01]  /*17010*/  ENDCOLLECTIVE ;  /* 0x000000000000791b */ /* 0x003fe20003800000 */
.L_x_1222:
[----:B------:R-:W-:-:S04]  /*17020*/  @P2 IMAD.X R9, RZ, RZ, R6, P0 ;  /* 0x000000ffff092224 */ /* 0x000fc800000e0606 */
[----:B------:R-:W-:Y:S02]  /*17030*/  @P2 IMAD.MOV.U32 R3, RZ, RZ, R9 ;  /* 0x000000ffff032224 */ /* 0x000fe400078e0009 */
[----:B------:R-:W-:-:S03]  /*17040*/  @P1 VIADD R9, R37, UR48 ;  /* 0x0000003025091c36 */ /* 0x000fc60008000000 */
        /* <DEDUP_REMOVED lines=11> */
.L_x_1223:
[----:B------:R-:W-:Y:S02]  /*17100*/  IMAD.MOV.U32 R13, RZ, RZ, R4 ;  /* 0x000000ffff0d7224 */ /* 0x000fe400078e0004 */
[----:B------:R-:W-:Y:S01]  /*17110*/  IMAD.MOV.U32 R12, RZ, RZ, 0x3 ;  /* 0x00000003ff0c7424 */ /* 0x000fe200078e00ff */
[----:B------:R-:W-:-:S05]  /*17120*/  @P1 IADD3 R14, P0, R29, R14, RZ ;  /* 0x0000000e1d0e1210 */ /* 0x000fca0007f1e0ff */
[----:B------:R-:W-:-:S08]  /*17130*/  @P1 IMAD.MOV.U32 R2, RZ, RZ, R14 ;  /* 0x000000ffff021224 */ /* 0x000fd000078e000e */
[----:B------:R-:W-:Y:S05]  /*17140*/  WARPSYNC.COLLECTIVE R15, `(.L_x_1224) ;  /* 0x000000000f087348 */ /* 0x000fea0003c00000 */
[----:B------:R0:W1:Y:S02]  /*17150*/  SHFL.IDX P6, R14, R13, R12, R11 ;  /* 0x0000000c0d0e7389 */ /* 0x00006400000c000b */
[----:B01----:R-:W-:Y:S01]  /*17160*/  ENDCOLLECTIVE ;  /* 0x000000000000791b */ /* 0x003fe20003800000 */
.L_x_1224:
[----:B------:R-:W-:-:S04]  /*17170*/  @P1 IMAD.X R7, RZ, RZ, R6, P0 ;  /* 0x000000ffff071224 */ /* 0x000fc800000e0606 */
[----:B------:R-:W-:-:S05]  /*17180*/  @P1 IMAD.MOV.U32 R3, RZ, RZ, R7 ;  /* 0x000000ffff031224 */ /* 0x000fca00078e0007 */
[----:B------:R-:W-:Y:S01]  /*17190*/  @!PT LDS RZ, [RZ] ;  /* 0x00000000fffff984 */ /* 0x000fe20000000800 */
[----:B------:R-:W-:Y:S01]  /*171a0*/  @!PT LDS RZ, [RZ] ;  /* 0x00000000fffff984 */ /* 0x000fe20000000800 */
[----:B------:R-:W-:Y:S01]  /*171b0*/  @!PT LDS RZ, [RZ] ;  /* 0x00000000fffff984 */ /* 0x000fe20000000800 */
[----:B------:R0:W-:Y:S01]  /*171c0*/  @P1 LDGSTS.E.BYPASS.LTC128B.128 [R9+0x17400], desc[UR42][R2.64], !P3 ;  /* 0x1740000002091fae */ /* 0x0001e2000d901d6a */
[----:B------:R-:W-:-:S03]  /*171d0*/  IMAD.MOV.U32 R13, RZ, RZ, R0 ;  /* 0x000000ffff0d7224 */ /* 0x000fc600078e0000 */
[----:B------:R0:W-:Y:S01]  /*171e0*/  @P1 LDGSTS.E.BYPASS.LTC128B.128 [R9+0x19400], desc[UR42][R2.64+0x40], !P4 ;  /* 0x1940004002091fae */ /* 0x0001e2000e101d6a */
[----:B------:R-:W-:-:S03]  /*171f0*/  ISETP.NE.AND P4, PT, R5, RZ, PT ;  /* 0x000000ff0500720c */ /* 0x000fc60003f85270 */
[----:B------:R0:W-:Y:S01]  /*17200*/  @P1 LDGSTS.E.BYPASS.LTC128B.128 [R9+0x1b400], desc[UR42][R2.64+0x80], !P5 ;  /* 0x1b40008002091fae */ /* 0x0001e2000e901d6a */
[----:B------:R-:W-:-:S09]  /*17210*/  IMAD.MOV.U32 R5, RZ, RZ, R14 ;  /* 0x000000ffff057224 */ /* 0x000fd200078e000e */
[----:B0-----:R-:W-:Y:S05]  /*17220*/  WARPSYNC.COLLECTIVE R15, `(.L_x_1225) ;  /* 0x000000000f087348 */ /* 0x001fea0003c00000 */
[----:B------:R1:W2:Y:S02]  /*17230*/  SHFL.IDX P6, R14, R13, R12, R11 ;  /* 0x0000000c0d0e7389 */ /* 0x0002a400000c000b */
[----:B012---:R-:W-:Y:S01]  /*17240*/  ENDCOLLECTIVE ;  /* 0x000000000000791b */ /* 0x007fe20003800000 */
.L_x_1225:
[----:B------:R-:W-:Y:S05]  /*17250*/  BRA `(.L_x_1226) ;  /* 0xffffffc800887947 */ /* 0x000fea000383ffff */
.L_x_1162:
[----:B------:R-:W-:Y:S02]  /*17260*/  IMAD.MOV.U32 R13, RZ, RZ, R5 ;  /* 0x000000ffff0d7224 */ /* 0x000fe400078e0005 */
[----:B------:R-:W-:Y:S02]  /*17270*/  IMAD.MOV.U32 R12, RZ, RZ, RZ ;  /* 0x000000ffff0c7224 */ /* 0x000fe400078e00ff */
[----:B------:R-:W-:Y:S02]  /*17280*/  IMAD.MOV.U32 R11, RZ, RZ, 0x1c1f ;  /* 0x00001c1fff0b7424 */ /* 0x000fe400078e00ff */
[----:B------:R-:W-:-:S07]  /*17290*/  IMAD.MOV.U32 R15, RZ, RZ, -0x1 ;  /* 0xffffffffff0f7424 */ /* 0x000fce00078e00ff */
[----:B------:R-:W-:Y:S05]  /*172a0*/  WARPSYNC.COLLECTIVE R15, `(.L_x_1227) ;  /* 0x000000000f087348 */ /* 0x000fea0003c00000 */
[----:B------:R0:W1:Y:S02]  /*172b0*/  SHFL.IDX P6, R14, R13, R12, R11 ;  /* 0x0000000c0d0e7389 */ /* 0x00006400000c000b */
[----:B01----:R-:W-:Y:S01]  /*172c0*/  ENDCOLLECTIVE ;  /* 0x000000000000791b */ /* 0x003fe20003800000 */
.L_x_1227:
[----:B------:R-:W-:Y:S02]  /*172d0*/  IMAD.MOV.U32 R13, RZ, RZ, R4 ;  /* 0x000000ffff0d7224 */ /* 0x000fe400078e0004 */
[----:B------:R-:W-:-:S07]  /*172e0*/  IMAD.MOV.U32 R2, RZ, RZ, R14 ;  /* 0x000000ffff027224 */ /* 0x000fce00078e000e */
[----:B------:R-:W-:Y:S05]  /*172f0*/  WARPSYNC.COLLECTIVE R15, `(.L_x_1228) ;  /* 0x000000000f087348 */ /* 0x000fea0003c00000 */
[----:B------:R0:W1:Y:S02]  /*17300*/  SHFL.IDX P6, R14, R13, R12, R11 ;  /* 0x0000000c0d0e7389 */ /* 0x00006400000c000b */
[----:B01----:R-:W-:Y:S01]  /*17310*/  ENDCOLLECTIVE ;  /* 0x000000000000791b */ /* 0x003fe20003800000 */
.L_x_1228:
[----:B------:R-:W-:Y:S02]  /*17320*/  ULDC UR4, c[0x0][0x288] ;  /* 0x0000a20000047ab9 */ /* 0x000fe40000000800 */
[----:B------:R-:W-:Y:S02]  /*17330*/  IMAD R7, R0, UR4, RZ ;  /* 0x0000000400077c24 */ /* 0x000fe4000f8e02ff */
[----:B------:R-:W-:-:S04]  /*17340*/  VIADD R0, R23, UR41 ;  /* 0x0000002917007c36 */ /* 0x000fc80008000000 */
[C---:B------:R-:W-:Y:S01]  /*17350*/  VIADD R6, R0.reuse, 0x20 ;  /* 0x0000002000067836 */ /* 0x040fe20000000000 */
[----:B------:R-:W-:Y:S01]  /*17360*/  ISETP.GE.AND P0, PT, R0, R7, PT ;  /* 0x000000070000720c */ /* 0x000fe20003f06270 */
[----:B------:R-:W-:Y:S02]  /*17370*/  IMAD.MOV.U32 R13, RZ, RZ, R5 ;  /* 0x000000ffff0d7224 */ /* 0x000fe400078e0005 */
[----:B------:R-:W-:-:S10]  /*17380*/  IMAD.MOV.U32 R12, RZ, RZ, 0x1 ;  /* 0x00000001ff0c7424 */ /* 0x000fd400078e00ff */
[----:B------:R-:W-:Y:S01]  /*17390*/  @!P0 VIADD R19, R37, UR48 ;  /* 0x0000003025138c36 */ /* 0x000fe20008000000 */
[----:B------:R-:W-:-:S05]  /*173a0*/  @!P0 IADD3 R14, P4, R29, R14, RZ ;  /* 0x0000000e1d0e8210 */ /* 0x000fca0007f9e0ff */
[----:B------:R-:W-:Y:S02]  /*173b0*/  @!P0 IMAD.X R3, RZ, RZ, R2, P4 ;  /* 0x000000ffff038224 */ /* 0x000fe400020e0602 */
[----:B------:R-:W-:-:S07]  /*173c0*/  @!P0 IMAD.MOV.U32 R2, RZ, RZ, R14 ;  /* 0x000000ffff028224 */ /* 0x000fce00078e000e */
[----:B------:R-:W-:Y:S05]  /*173d0*/  WARPSYNC.COLLECTIVE R15, `(.L_x_1229) ;  /* 0x000000000f087348 */ /* 0x000fea0003c00000 */
[----:B------:R0:W1:Y:S02]  /*173e0*/  SHFL.IDX P6, R14, R13, R12, R11 ;  /* 0x0000000c0d0e7389 */ /* 0x00006400000c000b */
[----:B01----:R-:W-:Y:S01]  /*173f0*/  ENDCOLLECTIVE ;  /* 0x000000000000791b */ /* 0x003fe20003800000 */
.L_x_1229:
[----:B------:R-:W-:Y:S01]  /*17400*/  @!PT LDS RZ, [RZ] ;  /* 0x00000000fffff984 */ /* 0x000fe20000000800 */
[----:B------:R-:W-:Y:S01]  /*17410*/  @!PT LDS RZ, [RZ] ;  /* 0x00000000fffff984 */ /* 0x000fe20000000800 */
[----:B------:R-:W-:Y:S01]  /*17420*/  @!PT LDS RZ, [RZ] ;  /* 0x00000000fffff984 */ /* 0x000fe20000000800 */
[----:B------:R0:W-:Y:S04]  /*17430*/  @!P0 LDGSTS.E.BYPASS.LTC128B.128 [R19+0x10400], desc[UR42][R2.64], !P3 ;  /* 0x1040000002138fae */ /* 0x0001e8000d901d6a */
[----:B------:R0:W-:Y:S04]  /*17440*/  @!P0 LDGSTS.E.BYPASS.LTC128B.128 [R19+0x12400], desc[UR42][R2.64+0x40], !P2 ;  /* 0x1240004002138fae */ /* 0x0001e8000d101d6a */
[----:B------:R0:W-:Y:S01]  /*17450*/  @!P0 LDGSTS.E.BYPASS.LTC128B.128 [R19+0x14400], desc[UR42][R2.64+0x80], !P1 ;  /* 0x1440008002138fae */ /* 0x0001e2000c901d6a */
[----:B------:R-:W-:Y:S01]  /*17460*/  ISETP.GE.AND P0, PT, R6, R7, PT ;  /* 0x000000070600720c */ /* 0x000fe20003f06270 */
[----:B------:R-:W-:-:S02]  /*17470*/  IMAD.MOV.U32 R13, RZ, RZ, R4 ;  /* 0x000000ffff0d7224 */ /* 0x000fc400078e0004 */
[----:B------:R-:W-:-:S10]  /*17480*/  IMAD.MOV.U32 R6, RZ, RZ, R14 ;  /* 0x000000ffff067224 */ /* 0x000fd400078e000e */
[----:B0-----:R-:W-:Y:S05]  /*17490*/  WARPSYNC.COLLECTIVE R15, `(.L_x_1230) ;  /* 0x000000000f087348 */ /* 0x001fea0003c00000 */
[----:B------:R1:W2:Y:S02]  /*174a0*/  SHFL.IDX P6, R14, R13, R12, R11 ;  /* 0x0000000c0d0e7389 */ /* 0x0002a400000c000b */
[----:B012---:R-:W-:Y:S01]  /*174b0*/  ENDCOLLECTIVE ;  /* 0x000000000000791b */ /* 0x007fe20003800000 */
.L_x_1230:
        /* <DEDUP_REMOVED lines=8> */
.L_x_1231:
[----:B------:R-:W-:Y:S02]  /*17540*/  @!P0 IMAD.X R9, RZ, RZ, R6, P4 ;  /* 0x000000ffff098224 */ /* 0x000fe400020e0606 */
[----:B------:R-:W-:Y:S02]  /*17550*/  VIADD R6, R0, 0x40 ;  /* 0x0000004000067836 */ /* 0x000fe40000000000 */
        /* <DEDUP_REMOVED lines=8> */
[----:B------:R-:W-:Y:S01]  /*175e0*/  ISETP.GE.AND P0, PT, R6, R7, PT ;  /* 0x000000070600720c */ /* 0x000fe20003f06270 */
[----:B------:R-:W-:-:S12]  /*175f0*/  IMAD.MOV.U32 R6, RZ, RZ, R14 ;  /* 0x000000ffff067224 */ /* 0x000fd800078e000e */
[----:B0-----:R-:W-:Y:S05]  /*17600*/  WARPSYNC.COLLECTIVE R15, `(.L_x_1232) ;  /* 0x000000000f087348 */ /* 0x001fea0003c00000 */
[----:B------:R1:W2:Y:S02]  /*17610*/  SHFL.IDX P6, R14, R13, R12, R11 ;  /* 0x0000000c0d0e7389 */ /* 0x0002a400000c000b */
[----:B012---:R-:W-:Y:S01]  /*17620*/  ENDCOLLECTIVE ;  /* 0x000000000000791b */ /* 0x007fe20003800000 */
.L_x_1232:
        /* <DEDUP_REMOVED lines=8> */
.L_x_1233:
        /* <DEDUP_REMOVED lines=13> */
.L_x_1234:
[----:B------:R-:W-:Y:S05]  /*17780*/  BRA `(.L_x_1235) ;  /* 0xffffffcc00447947 */ /* 0x000fea000383ffff */
.L_x_1165:
[----:B0-2---:R-:W-:-:S04]  /*17790*/  IMAD.U32 R3, RZ, RZ, UR48 ;  /* 0x00000030ff037e24 */ /* 0x005fc8000f8e00ff */
[----:B------:R0:W2:Y:S03]  /*177a0*/  SYNCS.PHASECHK.TRANS64.TRYWAIT P0, [R3+URZ+0x22820], R0 ;  /* 0x02282000030075a7 */ /* 0x0000a6000800017f */
[----:B--2---:R-:W-:Y:S05]  /*177b0*/  @!P0 NANOSLEEP.SYNCS 0x989680 ;  /* 0x009896800000895d */ /* 0x004fea0003900000 */
[----:B------:R-:W2:Y:S02]  /*177c0*/  @!P0 SYNCS.PHASECHK.TRANS64 P0, [R3+URZ+0x22820], R0 ;  /* 0x02282000030085a7 */ /* 0x000ea4000800007f */
[----:B--2---:R-:W-:Y:S05]  /*177d0*/  @!P0 BRA `(.L_x_1165) ;  /* 0xfffffffc00ec8947 */ /* 0x004fea000383ffff */
[----:B------:R-:W-:Y:S05]  /*177e0*/  BRA `(.L_x_1236) ;  /* 0xffffffcc00907947 */ /* 0x000fea000383ffff */
.L_x_1168:
[----:B0-----:R0:W2:Y:S02]  /*177f0*/  SYNCS.PHASECHK.TRANS64.TRYWAIT P0, [R8+URZ+0x22880], R18 ;  /* 0x02288012080075a7 */ /* 0x0010a4000800017f */
[----:B--2---:R-:W-:Y:S05]  /*17800*/  @!P0 NANOSLEEP.SYNCS 0x989680 ;  /* 0x009896800000895d */ /* 0x004fea0003900000 */
[----:B------:R-:W2:Y:S02]  /*17810*/  @!P0 SYNCS.PHASECHK.TRANS64 P0, [R8+URZ+0x22880], R18 ;  /* 0x02288012080085a7 */ /* 0x000ea4000800007f */
[----:B--2---:R-:W-:Y:S05]  /*17820*/  @!P0 BRA `(.L_x_1168) ;  /* 0xfffffffc00f08947 */ /* 0x004fea000383ffff */
[----:B------:R-:W-:Y:S05]  /*17830*/  BRA `(.L_x_1237) ;  /* 0xffffffd000487947 */ /* 0x000fea000383ffff */
.L_x_1169:
[----:B------:R-:W-:Y:S01]  /*17840*/  BSSY B0, `(.L_x_1238) ;  /* 0x0000008000007945 */ /* 0x000fe20003800000 */
[----:B------:R-:W-:Y:S02]  /*17850*/  IMAD.MOV.U32 R13, RZ, RZ, R22 ;  /* 0x000000ffff0d7224 */ /* 0x000fe400078e0016 */
[----:B------:R-:W-:Y:S02]  /*17860*/  IMAD.MOV.U32 R12, RZ, RZ, RZ ;  /* 0x000000ffff0c7224 */ /* 0x000fe400078e00ff */
[----:B------:R-:W-:Y:S02]  /*17870*/  IMAD.MOV.U32 R11, RZ, RZ, 0x1c1f ;  /* 0x00001c1fff0b7424 */ /* 0x000fe400078e00ff */
[----:B------:R-:W-:-:S07]  /*17880*/  IMAD.MOV.U32 R15, RZ, RZ, -0x1 ;  /* 0xffffffffff0f7424 */ /* 0x000fce00078e00ff */
[----:B01----:R-:W-:Y:S05]  /*17890*/  WARPSYNC.COLLECTIVE R15, `(.L_x_1239) ;  /* 0x000000000f087348 */ /* 0x003fea0003c00000 */
[----:B-1----:R1:W2:Y:S02]  /*178a0*/  SHFL.IDX P6, R14, R13, R12, R11 ;  /* 0x0000000c0d0e7389 */ /* 0x0022a400000c000b */
[----:B012---:R-:W-:Y:S01]  /*178b0*/  ENDCOLLECTIVE ;  /* 0x000000000000791b */ /* 0x007fe20003800000 */
.L_x_1239:
[----:B------:R-:W-:Y:S05]  /*178c0*/  BSYNC B0 ;  /* 0x0000000000007941 */ /* 0x000fea0003800000 */
.L_x_1238:
[----:B------:R-:W-:Y:S02]  /*178d0*/  IMAD.MOV.U32 R13, RZ, RZ, R19 ;  /* 0x000000ffff0d7224 */ /* 0x000fe400078e0013 */
        /* <DEDUP_REMOVED lines=8> */
.L_x_1240:
[----:B------:R-:W-:Y:S02]  /*17960*/  IMAD.IADD R21, R34, 0x1, R20 ;  /* 0x0000000122157824 */ /* 0x000fe400078e0214 */
[----:B------:R-:W-:Y:S02]  /*17970*/  IMAD.MOV.U32 R13, RZ, RZ, R22 ;  /* 0x000000ffff0d7224 */ /* 0x000fe400078e0016 */
[----:B------:R-:W-:Y:S01]  /*17980*/  IMAD.MOV.U32 R12, RZ, RZ, 0x1 ;  /* 0x00000001ff0c7424 */ /* 0x000fe200078e00ff */
[----:B------:R-:W-:-:S13]  /*17990*/  IADD3 R2, P0, R23, R14, RZ ;  /* 0x0000000e17027210 */ /* 0x000fda0007f1e0ff */
[----:B------:R-:W-:Y:S05]  /*179a0*/  WARPSYNC.COLLECTIVE R15, `(.L_x_1241) ;  /* 0x000000000f087348 */ /* 0x000fea0003c00000 */
[----:B------:R0:W1:Y:S02]  /*179b0*/  SHFL.IDX P6, R14, R13, R12, R11 ;  /* 0x0000000c0d0e7389 */ /* 0x00006400000c000b */
[----:B01----:R-:W-:Y:S01]  /*179c0*/  ENDCOLLECTIVE ;  /* 0x000000000000791b */ /* 0x003fe20003800000 */
.L_x_1241:
[----:B------:R-:W-:-:S05]  /*179d0*/  IMAD.X R3, RZ, RZ, R3, P0 ;  /* 0x000000ffff037224 */ /* 0x000fca00000e0603 */
[----:B------:R-:W-:Y:S01]  /*179e0*/  @!PT LDS RZ, [RZ] ;  /* 0x00000000fffff984 */ /* 0x000fe20000000800 */
[----:B------:R-:W-:Y:S01]  /*179f0*/  @!PT LDS RZ, [RZ] ;  /* 0x00000000fffff984 */ /* 0x000fe20000000800 */
[----:B------:R-:W-:Y:S01]  /*17a00*/  @!PT LDS RZ, [RZ] ;  /* 0x00000000fffff984 */ /* 0x000fe20000000800 */
[----:B------:R0:W-:Y:S04]  /*17a10*/  LDGSTS.E.BYPASS.LTC128B.128 [R20], desc[UR42][R2.64], !P3 ;  /* 0x0000000002147fae */ /* 0x0001e8000d901d6a */
[----:B------:R0:W-:Y:S01]  /*17a20*/  LDGSTS.E.BYPASS.LTC128B.128 [R21], desc[UR42][R2.64+0x40], !P1 ;  /* 0x0000004002157fae */ /* 0x0001e2000c901d6a */
[----:B------:R-:W-:Y:S02]  /*17a30*/  IMAD.MOV.U32 R13, RZ, RZ, R19 ;  /* 0x000000ffff0d7224 */ /* 0x000fe400078e0013 */
[----:B------:R-:W-:-:S07]  /*17a40*/  IMAD.MOV.U32 R5, RZ, RZ, R14 ;  /* 0x000000ffff057224 */ /* 0x000fce00078e000e */
[----:B0-----:R-:W-:Y:S05]  /*17a50*/  WARPSYNC.COLLECTIVE R15, `(.L_x_1242) ;  /* 0x000000000f087348 */ /* 0x001fea0003c00000 */
[----:B------:R1:W2:Y:S02]  /*17a60*/  SHFL.IDX P6, R14, R13, R12, R11 ;  /* 0x0000000c0d0e7389 */ /* 0x0002a400000c000b */
[----:B012---:R-:W-:Y:S01]  /*17a70*/  ENDCOLLECTIVE ;  /* 0x000000000000791b */ /* 0x007fe20003800000 */
.L_x_1242:
[----:B------:R-:W-:Y:S02]  /*17a80*/  IMAD.MOV.U32 R13, RZ, RZ, R22 ;  /* 0x000000ffff0d7224 */ /* 0x000fe400078e0016 */
[----:B------:R-:W-:Y:S01]  /*17a90*/  IMAD.MOV.U32 R12, RZ, RZ, 0x2 ;  /* 0x00000002ff0c7424 */ /* 0x000fe200078e00ff */
[----:B------:R-:W-:-:S13]  /*17aa0*/  IADD3 R2, P0, R23, R14, RZ ;  /* 0x0000000e17027210 */ /* 0x000fda0007f1e0ff */
[----:B------:R-:W-:Y:S05]  /*17ab0*/  WARPSYNC.COLLECTIVE R15, `(.L_x_1243) ;  /* 0x000000000f087348 */ /* 0x000fea0003c00000 */
[----:B------:R0:W1:Y:S02]  /*17ac0*/  SHFL.IDX P6, R14, R13, R12, R11 ;  /* 0x0000000c0d0e7389 */ /* 0x00006400000c000b */
[----:B01----:R-:W-:Y:S01]  /*17ad0*/  ENDCOLLECTIVE ;  /* 0x000000000000791b */ /* 0x003fe20003800000 */
.L_x_1243:
[----:B------:R-:W-:-:S05]  /*17ae0*/  IMAD.X R3, RZ, RZ, R5, P0 ;  /* 0x000000ffff037224 */ /* 0x000fca00000e0605 */
[----:B------:R-:W-:Y:S01]  /*17af0*/  @!PT LDS RZ, [RZ] ;  /* 0x00000000fffff984 */ /* 0x000fe20000000800 */
[----:B------:R-:W-:Y:S01]  /*17b00*/  @!PT LDS RZ, [RZ] ;  /* 0x00000000fffff984 */ /* 0x000fe20000000800 */
[----:B------:R-:W-:Y:S01]  /*17b10*/  @!PT LDS RZ, [RZ] ;  /* 0x00000000fffff984 */ /* 0x000fe20000000800 */
[----:B------:R-:W-:Y:S04]  /*17b20*/  LDGSTS.E.BYPASS.LTC128B.128 [R20+0x1000], desc[UR42][R2.64], !P3 ;  /* 0x0100000002147fae */ /* 0x000fe8000d901d6a */
[----:B------:R0:W-:Y:S01]  /*17b30*/  LDGSTS.E.BYPASS.LTC128B.128 [R21+0x1000], desc[UR42][R2.64+0x40], !P1 ;  /* 0x0100004002157fae */ /* 0x0001e2000c901d6a */
[----:B------:R-:W-:Y:S02]  /*17b40*/  IMAD.MOV.U32 R13, RZ, RZ, R19 ;  /* 0x000000ffff0d7224 */ /* 0x000fe400078e0013 */
[----:B0-----:R-:W-:-:S07]  /*17b50*/  IMAD.MOV.U32 R3, RZ, RZ, R14 ;  /* 0x000000ffff037224 */ /* 0x001fce00078e000e */
[----:B------:R-:W-:Y:S05]  /*17b60*/  WARPSYNC.COLLECTIVE R15, `(.L_x_1244) ;  /* 0x000000000f087348 */ /* 0x000fea0003c00000 */
[----:B------:R0:W1:Y:S02]  /*17b70*/  SHFL.IDX P6, R14, R13, R12, R11 ;  /* 0x0000000c0d0e7389 */ /* 0x00006400000c000b */
[----:B01----:R-:W-:Y:S01]  /*17b80*/  ENDCOLLECTIVE ;  /* 0x000000000000791b */ /* 0x003fe20003800000 */
.L_x_1244:
[----:B------:R-:W-:Y:S02]  /*17b90*/  IMAD.MOV.U32 R13, RZ, RZ, R22 ;  /* 0x000000ffff0d7224 */ /* 0x000fe400078e0016 */
[----:B------:R-:W-:Y:S01]  /*17ba0*/  IMAD.MOV.U32 R12, RZ, RZ, 0x3 ;  /* 0x00000003ff0c7424 */ /* 0x000fe200078e00ff */
[----:B------:R-:W-:-:S13]  /*17bb0*/  IADD3 R2, P0, R23, R14, RZ ;  /* 0x0000000e17027210 */ /* 0x000fda0007f1e0ff */
[----:B------:R-:W-:Y:S05]  /*17bc0*/  WARPSYNC.COLLECTIVE R15, `(.L_x_1245) ;  /* 0x000000000f087348 */ /* 0x000fea0003c00000 */
[----:B------:R0:W1:Y:S02]  /*17bd0*/  SHFL.IDX P6, R14, R13, R12, R11 ;  /* 0x0000000c0d0e7389 */ /* 0x00006400000c000b */
[----:B01----:R-:W-:Y:S01]  /*17be0*/  ENDCOLLECTIVE ;  /* 0x000000000000791b */ /* 0x003fe20003800000 */
.L_x_1245:
[----:B------:R-:W-:-:S05]  /*17bf0*/  IMAD.X R3, RZ, RZ, R3, P0 ;  /* 0x000000ffff037224 */ /* 0x000fca00000e0603 */
[----:B------:R-:W-:Y:S01]  /*17c00*/  @!PT LDS RZ, [RZ] ;  /* 0x00000000fffff984 */ /* 0x000fe20000000800 */
[----:B------:R-:W-:Y:S01]  /*17c10*/  @!PT LDS RZ, [RZ] ;  /* 0x00000000fffff984 */ /* 0x000fe20000000800 */
[----:B------:R-:W-:Y:S01]  /*17c20*/  @!PT LDS RZ, [RZ] ;  /* 0x00000000fffff984 */ /* 0x000fe20000000800 */
[----:B------:R0:W-:Y:S04]  /*17c30*/  LDGSTS.E.BYPASS.LTC128B.128 [R20+0x2000], desc[UR42][R2.64], !P3 ;  /* 0x0200000002147fae */ /* 0x0001e8000d901d6a */
[----:B------:R0:W-:Y:S01]  /*17c40*/  LDGSTS.E.BYPASS.LTC128B.128 [R21+0x2000], desc[UR42][R2.64+0x40], !P1 ;  /* 0x0200004002157fae */ /* 0x0001e2000c901d6a */
[----:B------:R-:W-:Y:S02]  /*17c50*/  IMAD.MOV.U32 R13, RZ, RZ, R19 ;  /* 0x000000ffff0d7224 */ /* 0x000fe400078e0013 */
[----:B------:R-:W-:-:S07]  /*17c60*/  IMAD.MOV.U32 R22, RZ, RZ, R14 ;  /* 0x000000ffff167224 */ /* 0x000fce00078e000e */
[----:B0-----:R-:W-:Y:S05]  /*17c70*/  WARPSYNC.COLLECTIVE R15, `(.L_x_1246) ;  /* 0x000000000f087348 */ /* 0x001fea0003c00000 */
[----:B------:R1:W2:Y:S02]  /*17c80*/  SHFL.IDX P6, R14, R13, R12, R11 ;  /* 0x0000000c0d0e7389 */ /* 0x0002a400000c000b */
[----:B012---:R-:W-:Y:S01]  /*17c90*/  ENDCOLLECTIVE ;  /* 0x000000000000791b */ /* 0x007fe20003800000 */
.L_x_1246:
[----:B------:R-:W-:Y:S05]  /*17ca0*/  BRA `(.L_x_1247) ;  /* 0xffffffd000047947 */ /* 0x000fea000383ffff */
.L_x_1172:
[----:B--2---:R2:W3:Y:S02]  /*17cb0*/  SYNCS.PHASECHK.TRANS64.TRYWAIT P0, [R8+URZ+0x22840], R18 ;  /* 0x02284012080075a7 */ /* 0x0044e4000800017f */
[----:B---3--:R-:W-:Y:S05]  /*17cc0*/  @!P0 NANOSLEEP.SYNCS 0x989680 ;  /* 0x009896800000895d */ /* 0x008fea0003900000 */
[----:B------:R-:W3:Y:S02]  /*17cd0*/  @!P0 SYNCS.PHASECHK.TRANS64 P0, [R8+URZ+0x22840], R18 ;  /* 0x02284012080085a7 */ /* 0x000ee4000800007f */
[----:B---3--:R-:W-:Y:S05]  /*17ce0*/  @!P0 BRA `(.L_x_1172) ;  /* 0xfffffffc00f08947 */ /* 0x008fea000383ffff */
[----:B------:R-:W-:Y:S05]  /*17cf0*/  BRA `(.L_x_1248) ;  /* 0xffffffd000487947 */ /* 0x000fea000383ffff */
.L_x_1173:
[----:B------:R-:W-:Y:S01]  /*17d00*/  BSSY B0, `(.L_x_1249) ;  /* 0x0000008000007945 */ /* 0x000fe20003800000 */
[----:B------:R-:W-:Y:S02]  /*17d10*/  IMAD.MOV.U32 R13, RZ, RZ, R18 ;  /* 0x000000ffff0d7224 */ /* 0x000fe400078e0012 */
[----:B------:R-:W-:Y:S02]  /*17d20*/  IMAD.MOV.U32 R12, RZ, RZ, RZ ;  /* 0x000000ffff0c7224 */ /* 0x000fe400078e00ff */
[----:B------:R-:W-:Y:S02]  /*17d30*/  IMAD.MOV.U32 R11, RZ, RZ, 0x1c1f ;  /* 0x00001c1fff0b7424 */ /* 0x000fe400078e00ff */
[----:B------:R-:W-:-:S07]  /*17d40*/  IMAD.MOV.U32 R15, RZ, RZ, -0x1 ;  /* 0xffffffffff0f7424 */ /* 0x000fce00078e00ff */
[----:B-1----:R-:W-:Y:S05]  /*17d50*/  WARPSYNC.COLLECTIVE R15, `(.L_x_1250) ;  /* 0x000000000f087348 */ /* 0x002fea0003c00000 */
[----:B------:R0:W2:Y:S02]  /*17d60*/  SHFL.IDX P6, R14, R13, R12, R11 ;  /* 0x0000000c0d0e7389 */ /* 0x0000a400000c000b */
[----:B012---:R-:W-:Y:S01]  /*17d70*/  ENDCOLLECTIVE ;  /* 0x000000000000791b */ /* 0x007fe20003800000 */
.L_x_1250:
[----:B------:R-:W-:Y:S05]  /*17d80*/  BSYNC B0 ;  /* 0x0000000000007941 */ /* 0x000fea0003800000 */
.L_x_1249:
[----:B------:R-:W-:Y:S02]  /*17d90*/  IMAD.MOV.U32 R13, RZ, RZ, R16 ;  /* 0x000000ffff0d7224 */ /* 0x000fe400078e0010 */
[----:B------:R-:W-:Y:S02]  /*17da0*/  IMAD.MOV.U32 R12, RZ, RZ, RZ ;  /* 0x000000ffff0c7224 */ /* 0x000fe400078e00ff */
[----:B------:R-:W-:Y:S02]  /*17db0*/  IMAD.MOV.U32 R11, RZ, RZ, 0x1c1f ;  /* 0x00001c1fff0b7424 */ /* 0x000fe400078e00ff */
[----:B------:R-:W-:Y:S02]  /*17dc0*/  IMAD.MOV.U32 R15, RZ, RZ, -0x1 ;  /* 0xffffffffff0f7424 */ /* 0x000fe400078e00ff */
[----:B------:R-:W-:Y:S02]  /*17dd0*/  IMAD.MOV.U32 R3, RZ, RZ, R14 ;  /* 0x000000ffff037224 */ /* 0x000fe400078e000e */
[----:B------:R-:W-:-:S07]  /*17de0*/  VIADD R17, R17, UR48 ;  /* 0x0000003011117c36 */ /* 0x000fce0008000000 */
[----:B------:R-:W-:Y:S05]  /*17df0*/  WARPSYNC.COLLECTIVE R15, `(.L_x_1251) ;  /* 0x000000000f087348 */ /* 0x000fea0003c00000 */
[----:B------:R0:W1:Y:S02]  /*17e00*/  SHFL.IDX P6, R14, R13, R12, R11 ;  /* 0x0000000c0d0e7389 */ /* 0x00006400000c000b */
[----:B01----:R-:W-:Y:S01]  /*17e10*/  ENDCOLLECTIVE ;  /* 0x000000000000791b */ /* 0x003fe20003800000 */
.L_x_1251:
[----:B------:R-:W-:Y:S02]  /*17e20*/  IMAD.MOV.U32 R13, RZ, RZ, R18 ;  /* 0x000000ffff0d7224 */ /* 0x000fe400078e0012 */
[----:B------:R-:W-:Y:S01]  /*17e30*/  IMAD.MOV.U32 R12, RZ, RZ, 0x1 ;  /* 0x00000001ff0c7424 */ /* 0x000fe200078e00ff */
[----:B------:R-:W-:-:S13]  /*17e40*/  IADD3 R2, P0, R19, R14, RZ ;  /* 0x0000000e13027210 */ /* 0x000fda0007f1e0ff */
[----:B------:R-:W-:Y:S05]  /*17e50*/  WARPSYNC.COLLECTIVE R15, `(.L_x_1252) ;  /* 0x000000000f087348 */ /* 0x000fea0003c00000 */
[----:B------:R0:W1:Y:S02]  /*17e60*/  SHFL.IDX P6, R14, R13, R12, R11 ;  /* 0x0000000c0d0e7389 */ /* 0x00006400000c000b */
[----:B01----:R-:W-:Y:S01]  /*17e70*/  ENDCOLLECTIVE ;  /* 0x000000000000791b */ /* 0x003fe20003800000 */
.L_x_1252:
        /* <DEDUP_REMOVED lines=12> */
.L_x_1253:
[----:B------:R-:W-:Y:S02]  /*17f40*/  IMAD.MOV.U32 R13, RZ, RZ, R18 ;  /* 0x000000ffff0d7224 */ /* 0x000fe400078e0012 */
[----:B------:R-:W-:Y:S01]  /*17f50*/  IMAD.MOV.U32 R12, RZ, RZ, 0x2 ;  /* 0x00000002ff0c7424 */ /* 0x000fe200078e00ff */
[----:B------:R-:W-:-:S13]  /*17f60*/  IADD3 R2, P0, R19, R14, RZ ;  /* 0x0000000e13027210 */ /* 0x000fda0007f1e0ff */
[----:B------:R-:W-:Y:S05]  /*17f70*/  WARPSYNC.COLLECTIVE R15, `(.L_x_1254) ;  /* 0x000000000f087348 */ /* 0x000fea0003c00000 */
[----:B------:R0:W1:Y:S02]  /*17f80*/  SHFL.IDX P6, R14, R13, R12, R11 ;  /* 0x0000000c0d0e7389 */ /* 0x00006400000c000b */
[----:B01----:R-:W-:Y:S01]  /*17f90*/  ENDCOLLECTIVE ;  /* 0x000000000000791b */ /* 0x003fe20003800000 */
.L_x_1254:
        /* <DEDUP_REMOVED lines=12> */
.L_x_1255:
[----:B------:R-:W-:Y:S02]  /*18060*/  IMAD.MOV.U32 R13, RZ, RZ, R18 ;  /* 0x000000ffff0d7224 */ /* 0x000fe400078e0012 */
[----:B------:R-:W-:Y:S01]  /*18070*/  IMAD.MOV.U32 R12, RZ, RZ, 0x3 ;  /* 0x00000003ff0c7424 */ /* 0x000fe200078e00ff */
[----:B------:R-:W-:-:S13]  /*18080*/  IADD3 R2, P0, R19, R14, RZ ;  /* 0x0000000e13027210 */ /* 0x000fda0007f1e0ff */
[----:B------:R-:W-:Y:S05]  /*18090*/  WARPSYNC.COLLECTIVE R15, `(.L_x_1256) ;  /* 0x000000000f087348 */ /* 0x000fea0003c00000 */
[----:B------:R0:W1:Y:S02]  /*180a0*/  SHFL.IDX P6, R14, R13, R12, R11 ;  /* 0x0000000c0d0e7389 */ /* 0x00006400000c000b */
[----:B01----:R-:W-:Y:S01]  /*180b0*/  ENDCOLLECTIVE ;  /* 0x000000000000791b */ /* 0x003fe20003800000 */
.L_x_1256:
        /* <DEDUP_REMOVED lines=12> */
.L_x_1257:
[----:B------:R-:W-:Y:S05]  /*18180*/  BRA `(.L_x_1258) ;  /* 0xffffffcc00fc7947 */ /* 0x000fea000383ffff */
.L_x_1176:
[----:B0-----:R0:W2:Y:S02]  /*18190*/  SYNCS.PHASECHK.TRANS64.TRYWAIT P0, [R2+URZ+0x22870], R3 ;  /* 0x02287003020075a7 */ /* 0x0010a4000800017f */
[----:B--2---:R-:W-:Y:S05]  /*181a0*/  @!P0 NANOSLEEP.SYNCS 0x989680 ;  /* 0x009896800000895d */ /* 0x004fea0003900000 */
[----:B------:R-:W2:Y:S02]  /*181b0*/  @!P0 SYNCS.PHASECHK.TRANS64 P0, [R2+URZ+0x22870], R3 ;  /* 0x02287003020085a7 */ /* 0x000ea4000800007f */
[----:B--2---:R-:W-:Y:S05]  /*181c0*/  @!P0 BRA `(.L_x_1176) ;  /* 0xfffffffc00f08947 */ /* 0x004fea000383ffff */
[----:B------:R-:W-:Y:S05]  /*181d0*/  BRA `(.L_x_1259) ;  /* 0xffffffd0005c7947 */ /* 0x000fea000383ffff */
.L_x_1178:
[----:B0-----:R0:W2:Y:S02]  /*181e0*/  SYNCS.PHASECHK.TRANS64.TRYWAIT P0, [R2+URZ+0x22860], R3 ;  /* 0x02286003020075a7 */ /* 0x0010a4000800017f */
[----:B--2---:R-:W-:Y:S05]  /*181f0*/  @!P0 NANOSLEEP.SYNCS 0x989680 ;  /* 0x009896800000895d */ /* 0x004fea0003900000 */
[----:B------:R-:W2:Y:S02]  /*18200*/  @!P0 SYNCS.PHASECHK.TRANS64 P0, [R2+URZ+0x22860], R3 ;  /* 0x02286003020085a7 */ /* 0x000ea4000800007f */
[----:B--2---:R-:W-:Y:S05]  /*18210*/  @!P0 BRA `(.L_x_1178) ;  /* 0xfffffffc00f08947 */ /* 0x004fea000383ffff */
[----:B------:R-:W-:Y:S05]  /*18220*/  BRA `(.L_x_1260) ;  /* 0xffffffd0006c7947 */ /* 0x000fea000383ffff */
.L_x_1185:
[----:B--2---:R2:W3:Y:S02]  /*18230*/  SYNCS.PHASECHK.TRANS64.TRYWAIT P0, [R17+URZ+0x22870], R2 ;  /* 0x02287002110075a7 */ /* 0x0044e4000800017f */
[----:B---3--:R-:W-:Y:S05]  /*18240*/  @!P0 NANOSLEEP.SYNCS 0x989680 ;  /* 0x009896800000895d */ /* 0x008fea0003900000 */
[----:B------:R-:W3:Y:S02]  /*18250*/  @!P0 SYNCS.PHASECHK.TRANS64 P0, [R17+URZ+0x22870], R2 ;  /* 0x02287002110085a7 */ /* 0x000ee4000800007f */
[----:B---3--:R-:W-:Y:S05]  /*18260*/  @!P0 BRA `(.L_x_1185) ;  /* 0xfffffffc00f08947 */ /* 0x008fea000383ffff */
[----:B------:R-:W-:Y:S05]  /*18270*/  BRA `(.L_x_1261) ;  /* 0xffffffd400d07947 */ /* 0x000fea000383ffff */
.L_x_1187:
[----:B0-----:R0:W2:Y:S02]  /*18280*/  SYNCS.PHASECHK.TRANS64.TRYWAIT P0, [R17+URZ+0x22860], R4 ;  /* 0x02286004110075a7 */ /* 0x0010a4000800017f */
[----:B--2---:R-:W-:Y:S05]  /*18290*/  @!P0 NANOSLEEP.SYNCS 0x989680 ;  /* 0x009896800000895d */ /* 0x004fea0003900000 */
[----:B------:R-:W2:Y:S02]  /*182a0*/  @!P0 SYNCS.PHASECHK.TRANS64 P0, [R17+URZ+0x22860], R4 ;  /* 0x02286004110085a7 */ /* 0x000ea4000800007f */
[----:B--2---:R-:W-:Y:S05]  /*182b0*/  @!P0 BRA `(.L_x_1187) ;  /* 0xfffffffc00f08947 */ /* 0x004fea000383ffff */
[----:B------:R-:W-:Y:S05]  /*182c0*/  BRA `(.L_x_1262) ;  /* 0xffffffd400f47947 */ /* 0x000fea000383ffff */
.L_x_1190:
[----:B-1----:R1:W2:Y:S02]  /*182d0*/  SYNCS.PHASECHK.TRANS64.TRYWAIT P0, [R5+URZ+0x22820], R2 ;  /* 0x02282002050075a7 */ /* 0x0022a4000800017f */
[----:B--2---:R-:W-:Y:S05]  /*182e0*/  @!P0 NANOSLEEP.SYNCS 0x989680 ;  /* 0x009896800000895d */ /* 0x004fea0003900000 */
[----:B------:R-:W2:Y:S02]  /*182f0*/  @!P0 SYNCS.PHASECHK.TRANS64 P0, [R5+URZ+0x22820], R2 ;  /* 0x02282002050085a7 */ /* 0x000ea4000800007f */
[----:B--2---:R-:W-:Y:S05]  /*18300*/  @!P0 BRA `(.L_x_1190) ;  /* 0xfffffffc00f08947 */ /* 0x004fea000383ffff */
[----:B------:R-:W-:Y:S05]  /*18310*/  BRA `(.L_x_1263) ;  /* 0xffffffdc00347947 */ /* 0x000fea000383ffff */
.L_x_1192:
[----:B-1----:R1:W2:Y:S02]  /*18320*/  SYNCS.PHASECHK.TRANS64.TRYWAIT P1, [R4+URZ+0x22840], R3 ;  /* 0x02284003040075a7 */ /* 0x0022a4000802017f */
[----:B--2---:R-:W-:Y:S05]  /*18330*/  @!P1 NANOSLEEP.SYNCS 0x989680 ;  /* 0x009896800000995d */ /* 0x004fea0003900000 */
[----:B------:R-:W2:Y:S02]  /*18340*/  @!P1 SYNCS.PHASECHK.TRANS64 P1, [R4+URZ+0x22840], R3 ;  /* 0x02284003040095a7 */ /* 0x000ea4000802007f */
[----:B--2---:R-:W-:Y:S05]  /*18350*/  @!P1 BRA `(.L_x_1192) ;  /* 0xfffffffc00f09947 */ /* 0x004fea000383ffff */
[----:B------:R-:W-:Y:S05]  /*18360*/  BRA `(.L_x_1264) ;  /* 0xffffffdc00707947 */ /* 0x000fea000383ffff */
.L_x_1194:
[----:B--2---:R2:W3:Y:S02]  /*18370*/  SYNCS.PHASECHK.TRANS64.TRYWAIT P1, [R5+URZ+0x22840], R0 ;  /* 0x02284000050075a7 */ /* 0x0044e4000802017f */
[----:B---3--:R-:W-:Y:S05]  /*18380*/  @!P1 NANOSLEEP.SYNCS 0x989680 ;  /* 0x009896800000995d */ /* 0x008fea0003900000 */
[----:B------:R-:W3:Y:S02]  /*18390*/  @!P1 SYNCS.PHASECHK.TRANS64 P1, [R5+URZ+0x22840], R0 ;  /* 0x02284000050095a7 */ /* 0x000ee4000802007f */
[----:B---3--:R-:W-:Y:S05]  /*183a0*/  @!P1 BRA `(.L_x_1194) ;  /* 0xfffffffc00f09947 */ /* 0x008fea000383ffff */
[----:B------:R-:W-:Y:S05]  /*183b0*/  BRA `(.L_x_1265) ;  /* 0xffffffdc007c7947 */ /* 0x000fea000383ffff */
.L_x_1196:
[----:B---3--:R3:W4:Y:S02]  /*183c0*/  SYNCS.PHASECHK.TRANS64.TRYWAIT P1, [R4+URZ+0x22860], R3 ;  /* 0x02286003040075a7 */ /* 0x008724000802017f */
[----:B----4-:R-:W-:Y:S05]  /*183d0*/  @!P1 NANOSLEEP.SYNCS 0x989680 ;  /* 0x009896800000995d */ /* 0x010fea0003900000 */
[----:B------:R-:W4:Y:S02]  /*183e0*/  @!P1 SYNCS.PHASECHK.TRANS64 P1, [R4+URZ+0x22860], R3 ;  /* 0x02286003040095a7 */ /* 0x000f24000802007f */
[----:B----4-:R-:W-:Y:S05]  /*183f0*/  @!P1 BRA `(.L_x_1196) ;  /* 0xfffffffc00f09947 */ /* 0x010fea000383ffff */
[----:B------:R-:W-:Y:S05]  /*18400*/  BRA `(.L_x_1266) ;  /* 0xffffffdc00787947 */ /* 0x000fea000383ffff */
.L_x_1198:
[----:B----4-:R4:W0:Y:S02]  /*18410*/  SYNCS.PHASECHK.TRANS64.TRYWAIT P1, [R5+URZ+0x22860], R0 ;  /* 0x02286000050075a7 */ /* 0x010824000802017f */
[----:B0-----:R-:W-:Y:S05]  /*18420*/  @!P1 NANOSLEEP.SYNCS 0x989680 ;  /* 0x009896800000995d */ /* 0x001fea0003900000 */
[----:B------:R-:W0:Y:S02]  /*18430*/  @!P1 SYNCS.PHASECHK.TRANS64 P1, [R5+URZ+0x22860], R0 ;  /* 0x02286000050095a7 */ /* 0x000e24000802007f */
[----:B0-----:R-:W-:Y:S05]  /*18440*/  @!P1 BRA `(.L_x_1198) ;  /* 0xfffffffc00f09947 */ /* 0x001fea000383ffff */
[----:B------:R-:W-:Y:S05]  /*18450*/  BRA `(.L_x_1267) ;  /* 0xffffffdc00747947 */ /* 0x000fea000383ffff */
.L_x_1200:
[----:B------:R0:W0:Y:S02]  /*18460*/  SYNCS.PHASECHK.TRANS64.TRYWAIT P1, [R4+URZ+0x22880], R3 ;  /* 0x02288003040075a7 */ /* 0x000024000802017f */
[----:B0-----:R-:W-:Y:S05]  /*18470*/  @!P1 NANOSLEEP.SYNCS 0x989680 ;  /* 0x009896800000995d */ /* 0x001fea0003900000 */
[----:B------:R-:W0:Y:S02]  /*18480*/  @!P1 SYNCS.PHASECHK.TRANS64 P1, [R4+URZ+0x22880], R3 ;  /* 0x02288003040095a7 */ /* 0x000e24000802007f */
[----:B0-----:R-:W-:Y:S05]  /*18490*/  @!P1 BRA `(.L_x_1200) ;  /* 0xfffffffc00f09947 */ /* 0x001fea000383ffff */
[----:B------:R-:W-:Y:S05]  /*184a0*/  BRA `(.L_x_1268) ;  /* 0xffffffdc00707947 */ /* 0x000fea000383ffff */
.L_x_1269:
        /* <DEDUP_REMOVED lines=13> */
.L_x_3317:


//--------------------- .text._ZN7cutlass13device_kernelIN5flash11enable_sm90INS1_16FlashAttnFwdSm90INS1_25CollectiveMainloopFwdSm90ILi2EN4cute5tupleIJNS5_1CILi1EEES8_S8_EEENS6_IJNS7_ILi128EEESA_NS7_ILi192EEEEEELi128ENS_12float_e4m3_tEfNS_4arch4Sm90ELb0ELb1ELb1ELb1ELb1ELb0ELb0ELb1ELb1ELb1ELb1ELb0EEENS1_21CollectiveEpilogueFwdINS6_IJSA_SA_SA_EEES9_NS_10bfloat16_tESF_Li256ELb1ELb1ELb1ELb1EEENS1_36VarlenDynamicPersistentTileSchedulerILi128ELi128ELi256ELi128ELb1ELb1ELb1ELb1ELb0ELb1EEEEEEEEEvNT_6ParamsE --------------------------
	.section	.text._ZN7cutlass13device_kernelIN5flash11enable_sm90INS1_16FlashAttnFwdSm90INS1_25CollectiveMainloopFwdSm90ILi2EN4cute5tupleIJNS5_1CILi1EEES8_S8_EEENS6_IJNS7_ILi128EEESA_NS7_ILi192EEEEEELi128ENS_12float_e4m3_tEfNS_4arch4Sm90ELb0ELb1ELb1ELb1ELb1ELb0ELb0ELb1ELb1ELb1ELb1ELb0EEENS1_21CollectiveEpilogueFwdINS6_IJSA_SA_SA_EEES9_NS_10bfloat16_tESF_Li256ELb1ELb1ELb1ELb1EEENS1_36VarlenDynamicPersistentTileSchedulerILi128ELi128ELi256ELi128ELb1ELb1ELb1ELb1ELb0ELb1EEEEEEEEEvNT_6ParamsE,"ax",@progbits
	.align	128
.text._ZN7cutlass13device_kernelIN5flash11enable_sm90INS1_16FlashAttnFwdSm90INS1_25CollectiveMainloopFwdSm90ILi2EN4cute5tupleIJNS5_1CILi1EEES8_S8_EEENS6_IJNS7_ILi128EEESA_NS7_ILi192EEEEEELi128ENS_12float_e4m3_tEfNS_4arch4Sm90ELb0ELb1ELb1ELb1ELb1ELb0ELb0ELb1ELb1ELb1ELb1ELb0EEENS1_21CollectiveEpilogueFwdINS6_IJSA_SA_SA_EEES9_NS_10bfloat16_tESF_Li256ELb1ELb1ELb1ELb1EEENS1_36VarlenDynamicPersistentTileSchedulerILi128ELi128ELi256ELi128ELb1ELb1ELb1ELb1ELb0ELb1EEEEEEEEEvNT_6ParamsE:
        .type           _ZN7cutlass13device_kernelIN5flash11enable_sm90INS1_16FlashAttnFwdSm90INS1_25CollectiveMainloopFwdSm90ILi2EN4cute5tupleIJNS5_1CILi1EEES8_S8_EEENS6_IJNS7_ILi128EEESA_NS7_ILi192EEEEEELi128ENS_12float_e4m3_tEfNS_4arch4Sm90ELb0ELb1ELb1ELb1ELb1ELb0ELb0ELb1ELb1ELb1ELb1ELb0EEENS1_21CollectiveEpilogueFwdINS6_IJSA_SA_SA_EEES9_NS_10bfloat16_tESF_Li256ELb1ELb1ELb1ELb1EEENS1_36VarlenDynamicPersistentTileSchedulerILi128ELi128ELi256ELi128ELb1ELb1ELb1ELb1ELb0ELb1EEEEEEEEEvNT_6ParamsE,@function
        .size           _ZN7cutlass13device_kernelIN5flash11enable_sm90INS1_16FlashAttnFwdSm90INS1_25CollectiveMainloopFwdSm90ILi2EN4cute5tupleIJNS5_1CILi1EEES8_S8_EEENS6_IJNS7_ILi128EEESA_NS7_ILi192EEEEEELi128ENS_12float_e4m3_tEfNS_4arch4Sm90ELb0ELb1ELb1ELb1ELb1ELb0ELb0ELb1ELb1ELb1ELb1ELb0EEENS1_21CollectiveEpilogueFwdINS6_IJSA_SA_SA_EEES9_NS_10bfloat16_tESF_Li256ELb1ELb1ELb1ELb1EEENS1_36VarlenDynamicPersistentTileSchedulerILi128ELi128ELi256ELi128ELb1ELb1ELb1ELb1ELb0ELb1EEEEEEEEEvNT_6ParamsE,(.L_x_3318 - _ZN7cutlass13device_kernelIN5flash11enable_sm90INS1_16FlashAttnFwdSm90INS1_25CollectiveMainloopFwdSm90ILi2EN4cute5tupleIJNS5_1CILi1EEES8_S8_EEENS6_IJNS7_ILi128EEESA_NS7_ILi192EEEEEELi128ENS_12float_e4m3_tEfNS_4arch4Sm90ELb0ELb1ELb1ELb1ELb1ELb0ELb0ELb1ELb1ELb1ELb1ELb0EEENS1_21CollectiveEpilogueFwdINS6_IJSA_SA_SA_EEES9_NS_10bfloat16_tESF_Li256ELb1ELb1ELb1ELb1EEENS1_36VarlenDynamicPersistentTileSchedulerILi128ELi128ELi256ELi128ELb1ELb1ELb1ELb1ELb0ELb1EEEEEEEEEvNT_6ParamsE)
        .other          _ZN7cutlass13device_kernelIN5flash11enable_sm90INS1_16FlashAttnFwdSm90INS1_25CollectiveMainloopFwdSm90ILi2EN4cute5tupleIJNS5_1CILi1EEES8_S8_EEENS6_IJNS7_ILi128EEESA_NS7_ILi192EEEEEELi128ENS_12float_e4m3_tEfNS_4arch4Sm90ELb0ELb1ELb1ELb1ELb1ELb0ELb0ELb1ELb1ELb1ELb1ELb0EEENS1_21CollectiveEpilogueFwdINS6_IJSA_SA_SA_EEES9_NS_10bfloat16_tESF_Li256ELb1ELb1ELb1ELb1EEENS1_36VarlenDynamicPersistentTileSchedulerILi128ELi128ELi256ELi128ELb1ELb1ELb1ELb1ELb0ELb1EEEEEEEEEvNT_6ParamsE,@"STO_CUDA_ENTRY STV_DEFAULT"
_ZN7cutlass13device_kernelIN5flash11enable_sm90INS1_16FlashAttnFwdSm90INS1_25CollectiveMainloopFwdSm90ILi2EN4cute5tupleIJNS5_1CILi1EEES8_S8_EEENS6_IJNS7_ILi128EEESA_NS7_ILi192EEEEEELi128ENS_12float_e4m3_tEfNS_4arch4Sm90ELb0ELb1ELb1ELb1ELb1ELb0ELb0ELb1ELb1ELb1ELb1ELb0EEENS1_21CollectiveEpilogueFwdINS6_IJSA_SA_SA_EEES9_NS_10bfloat16_tESF_Li256ELb1ELb1ELb1ELb1EEENS1_36VarlenDynamicPersistentTileSchedulerILi128ELi128ELi256ELi128ELb1ELb1ELb1ELb1ELb0ELb1EEEEEEEEEvNT_6ParamsE:
        /* <DEDUP_REMOVED lines=45> */
.L_x_1270:
        /* <DEDUP_REMOVED lines=22> */
.L_x_1271:
        /* <DEDUP_REMOVED lines=18> */
.L_x_1272:
        /* <DEDUP_REMOVED lines=22> */
.L_x_1273:
        /* <DEDUP_REMOVED lines=24> */
.L_x_1274:
        /* <DEDUP_REMOVED lines=8> */
.L_x_1276:
        /* <DEDUP_REMOVED lines=25> */
[----:B------:R-:W-:Y:S01]  /*0a40*/  R2UR UR52, R15 ;  /* 0x000000000f3472ca */ /* 0x000fe200000e0000 */
[----:B------:R-:W-:Y:S01]  /*0a50*/  UMOV UR48, URZ ;  /* 0x0000003f00307c82 */ /* 0x000fe20008000000 */
[CC--:B------:R-:W-:Y:S02]  /*0a60*/  LEA.HI R3, R0.reuse, R205.reuse, RZ, 0x7 ;  /* 0x000000cd00037211 */ /* 0x0c0fe400078f38ff */
[----:B------:R-:W-:-:S02]  /*0a70*/  LEA.HI R4, R0, R205, RZ, 0x5 ;  /* 0x000000cd00047211 */ /* 0x000fc400078f28ff */
[----:B------:R-:W-:Y:S02]  /*0a80*/  LOP3.LUT R2, R3, 0xffffff80, RZ, 0xc0, !PT ;  /* 0xffffff8003027812 */ /* 0x000fe400078ec0ff */
[----:B------:R-:W-:Y:S01]  /*0a90*/  SHF.R.S32.HI R200, RZ, 0x7, R3 ;  /* 0x00000007ffc87819 */ /* 0x000fe20000011403 */
[----:B------:R-:W-:Y:S02]  /*0aa0*/  IMAD.SHL.U32 R6, R4, 0x20, RZ ;  /* 0x0000002004067824 */ /* 0x000fe400078e00ff */
[----:B------:R-:W-:Y:S01]  /*0ab0*/  IMAD.IADD R183, R205, 0x1, -R2 ;  /* 0x00000001cdb77824 */ /* 0x000fe200078e0a02 */
[----:B------:R-:W-:Y:S02]  /*0ac0*/  LEA.HI R2, R0, R205, RZ, 0x4 ;  /* 0x000000cd00027211 */ /* 0x000fe400078f20ff */
[----:B------:R-:W-:Y:S02]  /*0ad0*/  LOP3.LUT R7, R6, 0xfffffc00, RZ, 0xc0, !PT ;  /* 0xfffffc0006077812 */ /* 0x000fe400078ec0ff */
[----:B------:R-:W-:-:S02]  /*0ae0*/  LOP3.LUT R4, R2, 0x3fffff0, RZ, 0xc0, !PT ;  /* 0x03fffff002047812 */ /* 0x000fc400078ec0ff */
[----:B------:R-:W-:Y:S02]  /*0af0*/  SHF.R.S32.HI R5, RZ, 0x4, R2 ;  /* 0x00000004ff057819 */ /* 0x000fe40000011402 */
[----:B------:R-:W-:Y:S01]  /*0b00*/  SHF.R.S32.HI R8, RZ, 0x1f, R183 ;  /* 0x0000001fff087819 */ /* 0x000fe200000114b7 */
[----:B------:R-:W-:Y:S01]  /*0b10*/  IMAD.IADD R4, R205, 0x1, -R4 ;  /* 0x00000001cd047824 */ /* 0x000fe200078e0a04 */
[----:B------:R-:W-:Y:S02]  /*0b20*/  LEA.HI R2, R2, R5, RZ, 0x1 ;  /* 0x0000000502027211 */ /* 0x000fe400078f08ff */
[----:B------:R-:W-:Y:S01]  /*0b30*/  LEA.HI R9, R8, R183, RZ, 0x2 ;  /* 0x000000b708097211 */ /* 0x000fe200078f10ff */
[----:B------:R-:W-:Y:S01]  /*0b40*/  IMAD R7, R4, 0x40, R7 ;  /* 0x0000004004077824 */ /* 0x000fe200078e0207 */
[----:B------:R-:W-:Y:S02]  /*0b50*/  LEA.HI R4, R0, R205, RZ, 0x2 ;  /* 0x000000cd00047211 */ /* 0x000fe400078f10ff */
[----:B------:R-:W-:-:S02]  /*0b60*/  LOP3.LUT R2, R2, 0x1ffffffe, RZ, 0xc0, !PT ;  /* 0x1ffffffe02027812 */ /* 0x000fc400078ec0ff */
[----:B------:R-:W-:Y:S02]  /*0b70*/  LOP3.LUT R4, R4, 0xfffffffc, RZ, 0xc0, !PT ;  /* 0xfffffffc04047812 */ /* 0x000fe400078ec0ff */
[--C-:B------:R-:W-:Y:S01]  /*0b80*/  SHF.R.S32.HI R6, RZ, 0x2, R9.reuse ;  /* 0x00000002ff067819 */ /* 0x100fe20000011409 */
[----:B------:R-:W-:Y:S01]  /*0b90*/  IMAD.IADD R2, R5, 0x1, -R2 ;  /* 0x0000000105027824 */ /* 0x000fe200078e0a02 */
[----:B------:R-:W-:Y:S01]  /*0ba0*/  SHF.R.S32.HI R11, RZ, 0x1f, R9 ;  /* 0x0000001fff0b7819 */ /* 0x000fe20000011409 */
[----:B------:R-:W-:Y:S01]  /*0bb0*/  IMAD.IADD R4, R205, 0x1, -R4 ;  /* 0x00000001cd047824 */ /* 0x000fe200078e0a04 */
[----:B------:R-:W-:Y:S01]  /*0bc0*/  LEA.HI R0, R0, R205, RZ, 0x3 ;  /* 0x000000cd00007211 */ /* 0x000fe200078f18ff */
[----:B------:R-:W-:Y:S01]  /*0bd0*/  IMAD R202, R2, 0x8, R7 ;  /* 0x0000000802ca7824 */ /* 0x000fe200078e0207 */
[----:B------:R-:W-:Y:S02]  /*0be0*/  LEA.HI R11, R11, R6, RZ, 0x3 ;  /* 0x000000060b0b7211 */ /* 0x000fe400078f18ff */
[----:B------:R-:W-:-:S02]  /*0bf0*/  LEA.HI R2, R4, R4, RZ, 0x1 ;  /* 0x0000000404027211 */ /* 0x000fc400078f08ff */
[----:B------:R-:W-:Y:S02]  /*0c00*/  LOP3.LUT R22, R0, 0xfffffff8, RZ, 0xc0, !PT ;  /* 0xfffffff800167812 */ /* 0x000fe400078ec0ff */
[----:B------:R-:W-:Y:S02]  /*0c10*/  LOP3.LUT R5, R2, 0x1ffffffe, RZ, 0xc0, !PT ;  /* 0x1ffffffe02057812 */ /* 0x000fe400078ec0ff */
[----:B------:R-:W-:Y:S01]  /*0c20*/  LOP3.LUT R2, R9, 0x7ffffffc, RZ, 0xc0, !PT ;  /* 0x7ffffffc09027812 */ /* 0x000fe200078ec0ff */
[----:B------:R-:W-:Y:S01]  /*0c30*/  IMAD.IADD R22, R205, 0x1, -R22 ;  /* 0x00000001cd167824 */ /* 0x000fe200078e0a16 */
[----:B------:R-:W-:Y:S01]  /*0c40*/  LOP3.LUT R11, R11, 0xfffffff8, RZ, 0xc0, !PT ;  /* 0xfffffff80b0b7812 */ /* 0x000fe200078ec0ff */
[----:B------:R-:W-:Y:S01]  /*0c50*/  IMAD.IADD R4, R4, 0x1, -R5 ;  /* 0x0000000104047824 */ /* 0x000fe200078e0a05 */
[----:B------:R-:W-:Y:S01]  /*0c60*/  LEA.HI R8, R8, R183, RZ, 0x5 ;  /* 0x000000b708087211 */ /* 0x000fe200078f28ff */
[----:B------:R-:W-:Y:S01]  /*0c70*/  IMAD.IADD R2, R183, 0x1, -R2 ;  /* 0x00000001b7027824 */ /* 0x000fe200078e0a02 */
[----:B------:R-:W-:Y:S01]  /*0c80*/  LEA.HI R3, R3, R200, RZ, 0x1 ;  /* 0x000000c803037211 */ /* 0x000fe200078f08ff */
[----:B------:R-:W-:Y:S01]  /*0c90*/  IMAD.IADD R11, R6, 0x1, -R11 ;  /* 0x00000001060b7824 */ /* 0x000fe200078e0a0b */
[----:B------:R-:W-:Y:S01]  /*0ca0*/  SHF.R.S32.HI R8, RZ, 0x5, R8 ;  /* 0x00000005ff087819 */ /* 0x000fe20000011408 */
[----:B------:R-:W-:Y:S01]  /*0cb0*/  IMAD.SHL.U32 R18, R22, 0x8, RZ ;  /* 0x0000000816127824 */ /* 0x000fe200078e00ff */
[----:B------:R-:W-:Y:S01]  /*0cc0*/  LOP3.LUT R3, R3, 0x3fffffe, RZ, 0xc0, !PT ;  /* 0x03fffffe03037812 */ /* 0x000fe200078ec0ff */
[----:B------:R-:W-:Y:S01]  /*0cd0*/  IMAD.SHL.U32 R16, R2, 0x2, RZ ;  /* 0x0000000202107824 */ /* 0x000fe200078e00ff */
[----:B------:R-:W-:Y:S01]  /*0ce0*/  SHF.R.S32.HI R182, RZ, 0x3, R0 ;  /* 0x00000003ffb67819 */ /* 0x000fe20000011400 */
[----:B------:R-:W-:Y:S01]  /*0cf0*/  IMAD R8, R8, 0x10, R11 ;  /* 0x0000001008087824 */ /* 0x000fe200078e020b */
[----:B------:R-:W-:Y:S01]  /*0d00*/  SHF.R.S32.HI R204, RZ, 0x1f, R18 ;  /* 0x0000001fffcc7819 */ /* 0x000fe20000011412 */
[----:B------:R-:W-:Y:S01]  /*0d10*/  IMAD.IADD R3, R200, 0x1, -R3 ;  /* 0x00000001c8037824 */ /* 0x000fe200078e0a03 */
[----:B------:R-:W-:Y:S01]  /*0d20*/  SHF.R.S32.HI R199, RZ, 0x1f, R16 ;  /* 0x0000001fffc77819 */ /* 0x000fe20000011410 */
[----:B------:R-:W-:-:S02]  /*0d30*/  VIADD R19, R18, 0x40 ;  /* 0x0000004012137836 */ /* 0x000fc40000000000 */
        /* <DEDUP_REMOVED lines=33> */
.L_x_1388:
[----:B------:R-:W-:Y:S01]  /*0f50*/  ULDC.64 UR8, c[0x0][0xa28] ;  /* 0x00028a0000087ab9 */ /* 0x000fe20000000a00 */
[----:B------:R-:W-:Y:S01]  /*0f60*/  ULDC UR4, c[0x0][0x424] ;  /* 0x0001090000047ab9 */ /* 0x000fe20000000800 */
[----:B------:R-:W-:Y:S01]  /*0f70*/  UISETP.NE.U32.AND UP0, UPT, UR8, URZ, UPT ;  /* 0x0000003f0800728c */ /* 0x000fe2000bf05070 */
[----:B------:R-:W-:-:S03]  /*0f80*/  ULDC UR7, c[0x0][0x2f0] ;  /* 0x0000bc0000077ab9 */ /* 0x000fc60000000800 */
[----:B------:R-:W-:-:S03]  /*0f90*/  UISETP.NE.AND.EX UP0, UPT, UR9, URZ, UPT, UP0 ;  /* 0x0000003f0900728c */ /* 0x000fc6000bf05300 */
[----:B------:R-:W-:Y:S02]  /*0fa0*/  ULDC.64 UR8, c[0x0][0xa18] ;  /* 0x0002860000087ab9 */ /* 0x000fe40000000a00 */
[----:B------:R-:W-:Y:S01]  /*0fb0*/  UISETP.NE.U32.AND UP1, UPT, UR8, URZ, UPT ;  /* 0x0000003f0800728c */ /* 0x000fe2000bf25070 */
[----:B------:R-:W-:-:S03]  /*0fc0*/  PLOP3.LUT P0, PT, PT, PT, UP0, 0x80, 0x0 ;  /* 0x000000000000781c */ /* 0x000fc60003f0f008 */
[----:B------:R-:W-:-:S03]  /*0fd0*/  UISETP.NE.AND.EX UP1, UPT, UR9, URZ, UPT, UP1 ;  /* 0x0000003f0900728c */ /* 0x000fc6000bf25310 */
[----:B------:R-:W-:Y:S02]  /*0fe0*/  @UP0 ULDC.64 UR8, c[0x0][0xa28] ;  /* 0x00028a0000080ab9 */ /* 0x000fe40000000a00 */
[----:B------:R-:W-:Y:S01]  /*0ff0*/  @UP0 UIMAD.WIDE UR8, UR52, 0x4, UR8 ;  /* 0x00000004340808a5 */ /* 0x000fe2000f8e0208 */
[----:B------:R-:W-:-:S05]  /*1000*/  PLOP3.LUT P2, PT, PT, PT, UP1, 0x80, 0x0 ;  /* 0x000000000000781c */ /* 0x000fca0003f4f018 */
[----:B0-2-4-:R-:W-:Y:S02]  /*1010*/  IMAD.U32 R2, RZ, RZ, UR8 ;  /* 0x00000008ff027e24 */ /* 0x015fe4000f8e00ff */
[----:B------:R-:W-:Y:S01]  /*1020*/  IMAD.U32 R3, RZ, RZ, UR9 ;  /* 0x00000009ff037e24 */ /* 0x000fe2000f8e00ff */
[----:B------:R-:W-:Y:S02]  /*1030*/  @UP1 ULDC.64 UR8, c[0x0][0xa18] ;  /* 0x0002860000081ab9 */ /* 0x000fe40000000a00 */
[----:B------:R-:W-:Y:S02]  /*1040*/  @UP1 UIMAD.WIDE UR8, UR52, 0x4, UR8 ;  /* 0x00000004340818a5 */ /* 0x000fe4000f8e0208 */
[----:B------:R-:W2:Y:S04]  /*1050*/  @P0 LDG.E R2, desc[UR56][R2.64] ;  /* 0x0000003802020981 */ /* 0x000ea8000c1e1900 */
[----:B------:R-:W-:-:S02]  /*1060*/  IMAD.U32 R4, RZ, RZ, UR8 ;  /* 0x00000008ff047e24 */ /* 0x000fc4000f8e00ff */
[----:B------:R-:W-:Y:S01]  /*1070*/  IMAD.U32 R5, RZ, RZ, UR9 ;  /* 0x00000009ff057e24 */ /* 0x000fe2000f8e00ff */
[----:B------:R-:W-:-:S04]  /*1080*/  ULDC.64 UR8, c[0x0][0x418] ;  /* 0x0001060000087ab9 */ /* 0x000fc80000000a00 */
[----:B---3--:R-:W3:Y:S01]  /*1090*/  @P2 LDG.E R4, desc[UR56][R4.64] ;  /* 0x0000003804042981 */ /* 0x008ee2000c1e1900 */
[----:B------:R-:W-:Y:S01]  /*10a0*/  UISETP.NE.U32.AND UP0, UPT, UR8, URZ, UPT ;  /* 0x0000003f0800728c */ /* 0x000fe2000bf05070 */
[----:B------:R-:W-:Y:S01]  /*10b0*/  UMOV UR40, URZ ;  /* 0x0000003f00287c82 */ /* 0x000fe20008000000 */
[----:B------:R-:W-:Y:S02]  /*10c0*/  ULOP3.LUT UR43, UR5, 0xffff, URZ, 0xc0, !UPT ;  /* 0x0000ffff052b7892 */ /* 0x000fe4000f8ec03f */
[----:B------:R-:W-:-:S03]  /*10d0*/  UISETP.NE.AND.EX UP0, UPT, UR9, URZ, UPT, UP0 ;  /* 0x0000003f0900728c */ /* 0x000fc6000bf05300 */
[----:B------:R-:W-:Y:S01]  /*10e0*/  ULDC.64 UR8, c[0x0][0xa20] ;  /* 0x0002880000087ab9 */ /* 0x000fe20000000a00 */
[----:B------:R-:W-:Y:S01]  /*10f0*/  USEL UR4, UR4, 0x1, UP0 ;  /* 0x0000000104047887 */ /* 0x000fe20008000000 */
[----:B------:R-:W-:-:S03]  /*1100*/  ISETP.NE.U32.AND P1, PT, RZ, UR8, PT ;  /* 0x00000008ff007c0c */ /* 0x000fc6000bf25070 */
[----:B------:R-:W-:Y:S01]  /*1110*/  UIMAD UR4, UR4, UR7, URZ ;  /* 0x00000007040472a4 */ /* 0x000fe2000f8e023f */
[----:B------:R-:W-:Y:S02]  /*1120*/  ISETP.NE.AND.EX P1, PT, RZ, UR9, PT, P1 ;  /* 0x00000009ff007c0c */ /* 0x000fe4000bf25310 */
[----:B--2---:R-:W-:Y:S02]  /*1130*/  @P0 R2UR UR40, R2 ;  /* 0x00000000022802ca */ /* 0x004fe400000e0000 */
[----:B---3--:R-:W-:Y:S01]  /*1140*/  @P2 R2UR UR47, R4 ;  /* 0x00000000042f22ca */ /* 0x008fe200000e0000 */
[----:B-1---5:R-:W-:-:S14]  /*1150*/  @P2 BRA `(.L_x_1277) ;  /* 0x0000000000382947 */ /* 0x022fdc0003800000 */
[----:B------:R-:W-:Y:S01]  /*1160*/  ULDC.64 UR8, c[0x0][0xa00] ;  /* 0x0002800000087ab9 */ /* 0x000fe20000000a00 */
[----:B------:R-:W-:Y:S01]  /*1170*/  ULDC UR47, c[0x0][0x288] ;  /* 0x0000a200002f7ab9 */ /* 0x000fe20000000800 */
        /* <DEDUP_REMOVED lines=12> */
.L_x_1277:
[----:B------:R-:W-:Y:S01]  /*1240*/  UMOV UR42, UR52 ;  /* 0x00000034002a7c82 */ /* 0x000fe20008000000 */
[----:B------:R-:W-:Y:S05]  /*1250*/  @!P1 BRA `(.L_x_1278) ;  /* 0x00000000001c9947 */ /* 0x000fea0003800000 */
[----:B------:R-:W-:Y:S02]  /*1260*/  ULDC.64 UR8, c[0x0][0xa20] ;  /* 0x0002880000087ab9 */ /* 0x000fe40000000a00 */
[----:B------:R-:W-:-:S06]  /*1270*/  UIMAD.WIDE UR8, UR52, 0x4, UR8 ;  /* 0x00000004340878a5 */ /* 0x000fcc000f8e0208 */
[----:B------:R-:W-:Y:S02]  /*1280*/  IMAD.U32 R2, RZ, RZ, UR8 ;  /* 0x00000008ff027e24 */ /* 0x000fe4000f8e00ff */
[----:B------:R-:W-:-:S05]  /*1290*/  IMAD.U32 R3, RZ, RZ, UR9 ;  /* 0x00000009ff037e24 */ /* 0x000fca000f8e00ff */
[----:B------:R-:W2:Y:S02]  /*12a0*/  LDG.E R2, desc[UR56][R2.64] ;  /* 0x0000003802027981 */ /* 0x000ea4000c1e1900 */
[----:B--2---:R-:W-:Y:S01]  /*12b0*/  R2UR UR4, R2 ;  /* 0x00000000020472ca */ /* 0x004fe200000e0000 */
[----:B------:R-:W-:-:S14]  /*12c0*/  BRA `(.L_x_1279) ;  /* 0x0000000000347947 */ /* 0x000fdc0003800000 */
.L_x_1278:
        /* <DEDUP_REMOVED lines=13> */
.L_x_1279:
[----:B------:R-:W-:Y:S01]  /*13a0*/  ULDC UR7, c[0x0][0x448] ;  /* 0x0001120000077ab9 */ /* 0x000fe20000000800 */
[----:B------:R-:W-:Y:S02]  /*13b0*/  USHF.L.U32 UR41, UR6, 0x7, URZ ;  /* 0x0000000706297899 */ /* 0x000fe4000800063f */
[----:B------:R-:W-:Y:S02]  /*13c0*/  UISETP.NE.AND UP0, UPT, UR7, 0x1, UPT ;  /* 0x000000010700788c */ /* 0x000fe4000bf05270 */
[----:B------:R-:W-:Y:S01]  /*13d0*/  UIADD3 UR10, UR41, 0x7f, URZ ;  /* 0x0000007f290a7890 */ /* 0x000fe2000fffe03f */
[----:B------:R-:W-:Y:S01]  /*13e0*/  ULDC.64 UR6, c[0x0][0x9e0] ;  /* 0x0002780000067ab9 */ /* 0x000fe20000000a00 */
[----:B------:R-:W-:Y:S02]  /*13f0*/  UP2UR UR54, UPR, URZ, 0x1 ;  /* 0x000000013f367883 */ /* 0x000fe40008000000 */
[----:B------:R-:W-:-:S05]  /*1400*/  UIADD3 UR40, -UR40, UR4, URZ ;  /* 0x0000000428287290 */ /* 0x000fca000fffe13f */
[----:B------:R-:W-:Y:S01]  /*1410*/  @UP0 ULDC UR8, c[0x0][0x44c] ;  /* 0x0001130000080ab9 */ /* 0x000fe20000000800 */
[----:B------:R-:W-:Y:S01]  /*1420*/  @UP0 ULDC UR11, c[0x0][0x450] ;  /* 0x00011400000b0ab9 */ /* 0x000fe20000000800 */
[----:B------:R-:W-:Y:S02]  /*1430*/  UIMAD.WIDE.U32 UR8, UR10, UR8, URZ ;  /* 0x000000080a0872a5 */ /* 0x000fe4000f8e003f */
[----:B------:R-:W-:Y:S02]  /*1440*/  UIADD3 UR4, UR40, 0x1, -UR47 ;  /* 0x0000000128047890 */ /* 0x000fe4000fffe82f */
[----:B------:R-:W-:Y:S02]  /*1450*/  @UP0 USHF.R.U32.HI UR10, URZ, UR11, UR9 ;  /* 0x0000000b3f0a0299 */ /* 0x000fe40008011609 */
[----:B------:R-:W-:Y:S02]  /*1460*/  UISETP.GE.AND UP0, UPT, UR7, 0x1, UPT ;  /* 0x000000010700788c */ /* 0x000fe4000bf06270 */
[----:B------:R-:W-:-:S02]  /*1470*/  UIADD3 UR10, UR4, UR10, URZ ;  /* 0x0000000a040a7290 */ /* 0x000fc4000fffe03f */
[----:B------:R-:W-:Y:S02]  /*1480*/  UP2UR UR53, UPR, URZ, 0x1 ;  /* 0x000000013f357883 */ /* 0x000fe40008000000 */
[----:B------:R-:W-:Y:S01]  /*1490*/  PLOP3.LUT P0, PT, PT, PT, UP0, 0x40, 0x0 ;  /* 0x000000000000781c */ /* 0x000fe20003f0e808 */
[----:B------:R-:W-:-:S12]  /*14a0*/  UIADD3 UR6, UR10, UR6, URZ ;  /* 0x000000060a067290 */ /* 0x000fd8000fffe03f */
[----:B------:R-:W-:Y:S05]  /*14b0*/  @P0 BRA `(.L_x_1280) ;  /* 0x0000000000440947 */ /* 0x000fea0003800000 */
        /* <DEDUP_REMOVED lines=10> */
.L_x_1281:
[----:B------:R-:W-:-:S11]  /*1560*/  UISETP.NE.AND UP0, UPT, UR7, 0x1, UPT ;  /* 0x000000010700788c */ /* 0x000fd6000bf05270 */
[----:B------:R-:W-:Y:S02]  /*1570*/  @UP0 ULDC.64 UR10, c[0x0][0x9e8] ;  /* 0x00027a00000a0ab9 */ /* 0x000fe40000000a00 */
[----:B------:R-:W-:-:S04]  /*1580*/  UIMAD.WIDE.U32 UR8, UR4, UR10, URZ ;  /* 0x0000000a040872a5 */ /* 0x000fc8000f8e003f */
[----:B------:R-:W-:-:S12]  /*1590*/  @UP0 USHF.R.U32.HI UR4, URZ, UR11, UR9 ;  /* 0x0000000b3f040299 */ /* 0x000fd80008011609 */
.L_x_1282:
[----:B------:R-:W-:-:S04]  /*15a0*/  UIMAD UR4, UR4, UR7, UR7 ;  /* 0x00000007040472a4 */ /* 0x000fc8000f8e0207 */
[----:B------:R-:W-:-:S04]  /*15b0*/  UISETP.LT.AND UP0, UPT, UR6, UR4, UPT ;  /* 0x000000040600728c */ /* 0x000fc8000bf01270 */
[----:B------:R-:W-:-:S12]  /*15c0*/  USEL UR6, UR6, UR4, UP0 ;  /* 0x0000000406067287 */ /* 0x000fd80008000000 */
.L_x_1280:
[----:B------:R-:W-:Y:S02]  /*15d0*/  UISETP.NE.AND UP0, UPT, UR54, URZ, UPT ;  /* 0x0000003f3600728c */ /* 0x000fe4000bf05270 */
[----:B------:R-:W-:Y:S02]  /*15e0*/  UIADD3 UR4, UR40, 0x7f, URZ ;  /* 0x0000007f28047890 */ /* 0x000fe4000fffe03f */
[----:B------:R-:W-:Y:S02]  /*15f0*/  UIADD3 UR10, UR6, 0x7f, URZ ;  /* 0x0000007f060a7890 */ /* 0x000fe4000fffe03f */
[----:B------:R-:W-:Y:S02]  /*1600*/  UISETP.GE.AND UP1, UPT, UR7, 0x1, UPT ;  /* 0x000000010700788c */ /* 0x000fe4000bf26270 */
[----:B------:R-:W-:Y:S02]  /*1610*/  USHF.R.S32.HI UR6, URZ, 0x1f, UR4 ;  /* 0x0000001f3f067899 */ /* 0x000fe40008011404 */
[----:B------:R-:W-:Y:S01]  /*1620*/  USHF.R.S32.HI UR11, URZ, 0x1f, UR10 ;  /* 0x0000001f3f0b7899 */ /* 0x000fe2000801140a */
[----:B------:R-:W-:Y:S01]  /*1630*/  @UP0 ULDC UR8, c[0x0][0x44c] ;  /* 0x0001130000080ab9 */ /* 0x000fe20000000800 */
[----:B------:R-:W-:Y:S01]  /*1640*/  ULEA.HI UR6, UR6, UR4, URZ, 0x7 ;  /* 0x0000000406067291 */ /* 0x000fe2000f8f383f */
[----:B------:R-:W-:Y:S01]  /*1650*/  PLOP3.LUT P0, PT, PT, PT, UP1, 0x40, 0x0 ;  /* 0x000000000000781c */ /* 0x000fe20003f0e818 */
[----:B------:R-:W-:-:S02]  /*1660*/  UIMAD.WIDE.U32 UR8, UR41, UR8, URZ ;  /* 0x00000008290872a5 */ /* 0x000fc4000f8e003f */
[----:B------:R-:W-:Y:S01]  /*1670*/  ULEA.HI UR11, UR11, UR10, URZ, 0x7 ;  /* 0x0000000a0b0b7291 */ /* 0x000fe2000f8f383f */
[----:B------:R-:W-:Y:S01]  /*1680*/  @UP0 ULDC UR13, c[0x0][0x450] ;  /* 0x00011400000d0ab9 */ /* 0x000fe20000000800 */
[----:B------:R-:W-:Y:S01]  /*1690*/  UMOV UR12, UR41 ;  /* 0x00000029000c7c82 */ /* 0x000fe20008000000 */
[----:B------:R-:W-:Y:S02]  /*16a0*/  UIADD3 UR55, UR40, -UR47, URZ ;  /* 0x8000002f28377290 */ /* 0x000fe4000fffe03f */
[----:B------:R-:W-:Y:S02]  /*16b0*/  USHF.R.S32.HI UR6, URZ, 0x7, UR6 ;  /* 0x000000073f067899 */ /* 0x000fe40008011406 */
[----:B------:R-:W-:Y:S02]  /*16c0*/  USHF.R.S32.HI UR11, URZ, 0x7, UR11 ;  /* 0x000000073f0b7899 */ /* 0x000fe4000801140b */
[----:B------:R-:W-:Y:S02]  /*16d0*/  @UP0 USHF.R.U32.HI UR12, URZ, UR13, UR9 ;  /* 0x0000000d3f0c0299 */ /* 0x000fe40008011609 */
[----:B------:R-:W-:-:S02]  /*16e0*/  UISETP.LT.AND UP0, UPT, UR6, UR11, UPT ;  /* 0x0000000b0600728c */ /* 0x000fc4000bf01270 */
[----:B------:R-:W-:Y:S01]  /*16f0*/  UIADD3 UR4, UR55, UR12, URZ ;  /* 0x0000000c37047290 */ /* 0x000fe2000fffe03f */
[----:B------:R-:W-:Y:S01]  /*1700*/  ULDC UR10, c[0x0][0x9dc] ;  /* 0x00027700000a7ab9 */ /* 0x000fe20000000800 */
[----:B------:R-:W-:Y:S02]  /*1710*/  USEL UR6, UR6, UR11, UP0 ;  /* 0x0000000b06067287 */ /* 0x000fe40008000000 */
[----:B------:R-:W-:Y:S01]  /*1720*/  UIADD3 UR10, UR4, -UR10, URZ ;  /* 0x8000000a040a7290 */ /* 0x000fe2000fffe03f */
[----:B------:R-:W-:Y:S11]  /*1730*/  @P0 BRA `(.L_x_1283) ;  /* 0x0000000000440947 */ /* 0x000ff60003800000 */
        /* <DEDUP_REMOVED lines=10> */
.L_x_1284:
[----:B------:R-:W-:-:S11]  /*17e0*/  UISETP.NE.AND UP0, UPT, UR7, 0x1, UPT ;  /* 0x000000010700788c */ /* 0x000fd6000bf05270 */
[----:B------:R-:W-:Y:S02]  /*17f0*/  @UP0 ULDC.64 UR12, c[0x0][0x9e8] ;  /* 0x00027a00000c0ab9 */ /* 0x000fe40000000a00 */
[----:B------:R-:W-:-:S04]  /*1800*/  UIMAD.WIDE.U32 UR8, UR4, UR12, URZ ;  /* 0x0000000c040872a5 */ /* 0x000fc8000f8e003f */
[----:B------:R-:W-:-:S12]  /*1810*/  @UP0 USHF.R.U32.HI UR4, URZ, UR13, UR9 ;  /* 0x0000000d3f040299 */ /* 0x000fd80008011609 */
.L_x_1285:
[----:B------:R-:W-:-:S04]  /*1820*/  UIMAD UR4, UR4, UR7, URZ ;  /* 0x00000007040472a4 */ /* 0x000fc8000f8e023f */
[----:B------:R-:W-:-:S04]  /*1830*/  UISETP.LT.AND UP0, UPT, UR10, UR4, UPT ;  /* 0x000000040a00728c */ /* 0x000fc8000bf01270 */
[----:B------:R-:W-:-:S12]  /*1840*/  USEL UR10, UR10, UR4, !UP0 ;  /* 0x000000040a0a7287 */ /* 0x000fd8000c000000 */
.L_x_1283:
[----:B------:R-:W-:-:S04]  /*1850*/  USHF.R.S32.HI UR4, URZ, 0x1f, UR10 ;  /* 0x0000001f3f047899 */ /* 0x000fc8000801140a */
[----:B------:R-:W-:-:S04]  /*1860*/  ULEA.HI UR4, UR4, UR10, URZ, 0x7 ;  /* 0x0000000a04047291 */ /* 0x000fc8000f8f383f */
[----:B------:R-:W-:Y:S02]  /*1870*/  USHF.R.S32.HI UR7, URZ, 0x7, UR4 ;  /* 0x000000073f077899 */ /* 0x000fe40008011404 */
[----:B------:R-:W-:Y:S02]  /*1880*/  ULOP3.LUT UR4, UR5, 0xff000000, URZ, 0xc0, !UPT ;  /* 0xff00000005047892 */ /* 0x000fe4000f8ec03f */
[----:B------:R-:W-:Y:S02]  /*1890*/  UISETP.LT.AND UP0, UPT, URZ, UR7, UPT ;  /* 0x000000073f00728c */ /* 0x000fe4000bf01270 */
[----:B------:R-:W-:Y:S02]  /*18a0*/  ULOP3.LUT UR5, UR5, 0xff0000, URZ, 0xc0, !UPT ;  /* 0x00ff000005057892 */ /* 0x000fe4000f8ec03f */
[----:B------:R-:W-:Y:S02]  /*18b0*/  USEL UR38, URZ, UR7, !UP0 ;  /* 0x000000073f267287 */ /* 0x000fe4000c000000 */
[----:B------:R-:W-:-:S02]  /*18c0*/  USHF.R.U32.HI UR4, URZ, 0x8, UR4 ;  /* 0x000000083f047899 */ /* 0x000fc40008011604 */
[----:B------:R-:W-:Y:S02]  /*18d0*/  UISETP.GT.AND UP0, UPT, UR6, UR38, UPT ;  /* 0x000000260600728c */ /* 0x000fe4000bf04270 */
[----:B------:R-:W-:-:S03]  /*18e0*/  ULEA.HI UR5, UR5, UR4, URZ, 0x10 ;  /* 0x0000000405057291 */ /* 0x000fc6000f8f803f */
[----:B------:R-:W-:Y:S01]  /*18f0*/  UMOV UR4, URZ ;  /* 0x0000003f00047c82 */ /* 0x000fe20008000000 */
[----:B------:R-:W-:Y:S01]  /*1900*/  PLOP3.LUT P0, PT, PT, PT, UP0, 0x80, 0x0 ;  /* 0x000000000000781c */ /* 0x000fe20003f0f008 */
[----:B------:R-:W-:Y:S02]  /*1910*/  ULOP3.LUT UR39, UR5, 0xff, URZ, 0xc0, !UPT ;  /* 0x000000ff05277892 */ /* 0x000fe4000f8ec03f */
[----:B------:R-:W-:-:S10]  /*1920*/  USHF.R.U32.HI UR46, URZ, 0x10, UR5 ;  /* 0x000000103f2e7899 */ /* 0x000fd40008011605 */
[----:B------:R-:W-:Y:S05]  /*1930*/  @!P0 BRA `(.L_x_1286) ;  /* 0x0000000000948947 */ /* 0x000fea0003800000 */
[----:B------:R-:W-:Y:S01]  /*1940*/  UISETP.NE.AND UP0, UPT, UR46, URZ, UPT ;  /* 0x0000003f2e00728c */ /* 0x000fe2000bf05270 */
[----:B------:R-:W-:-:S03]  /*1950*/  ULDC UR4, c[0x0][0x9f0] ;  /* 0x00027c0000047ab9 */ /* 0x000fc60000000800 */
[----:B------:R-:W-:-:S04]  /*1960*/  USEL UR10, UR46, UR4, UP0 ;  /* 0x000000042e0a7287 */ /* 0x000fc80008000000 */
[----:B------:R-:W-:Y:S02]  /*1970*/  UIADD3 UR4, UR10, -0x1, UR6 ;  /* 0xffffffff0a047890 */ /* 0x000fe4000fffe006 */
[----:B------:R-:W-:Y:S02]  /*1980*/  IMAD.U32 R3, RZ, RZ, UR10 ;  /* 0x0000000aff037e24 */ /* 0x000fe4000f8e00ff */
[----:B------:R-:W-:-:S03]  /*1990*/  UIADD3 UR7, -UR38, UR4, URZ ;  /* 0x0000000426077290 */ /* 0x000fc6000fffe13f */
[-C--:B------:R-:W-:Y:S01]  /*19a0*/  IABS R0, R3.reuse ;  /* 0x0000000300007213 */ /* 0x080fe20000000000 */
[----:B------:R-:W-:Y:S01]  /*19b0*/  UMOV UR4, URZ ;  /* 0x0000003f00047c82 */ /* 0x000fe20008000000 */
[----:B------:R-:W-:Y:S01]  /*19c0*/  IABS R5, R3 ;  /* 0x0000000300057213 */ /* 0x000fe20000000000 */
[----:B------:R-:W-:Y:S01]  /*19d0*/  IMAD.U32 R4, RZ, RZ, UR7 ;  /* 0x00000007ff047e24 */ /* 0x000fe2000f8e00ff */
[----:B------:R-:W-:Y:S01]  /*19e0*/  R2UR UR11, R0 ;  /* 0x00000000000b72ca */ /* 0x000fe200000e0000 */
[----:B------:R-:W-:-:S03]  /*19f0*/  ULOP3.LUT UR7, UR7, UR10, URZ, 0x3c, !UPT ;  /* 0x0000000a07077292 */ /* 0x000fc6000f8e3c3f */
[----:B------:R-:W-:-:S05]  /*1a00*/  IABS R4, R4 ;  /* 0x0000000400047213 */ /* 0x000fca0000000000 */
[----:B------:R-:W-:-:S04]  /*1a10*/  IMAD.MOV.U32 R3, RZ, RZ, R4 ;  /* 0x000000ffff037224 */ /* 0x000fc800078e0004 */
[----:B------:R-:W0:Y:S01]  /*1a20*/  I2F.RP R0, UR11 ;  /* 0x0000000b00007d06 */ /* 0x000e220008209400 */
[----:B------:R-:W-:-:S07]  /*1a30*/  R2UR UR9, R3 ;  /* 0x00000000030972ca */ /* 0x000fce00000e0000 */
[----:B0-----:R-:W0:Y:S02]  /*1a40*/  MUFU.RCP R0, R0 ;  /* 0x0000000000007308 */ /* 0x001e240000001000 */
[----:B0-----:R-:W-:Y:S02]  /*1a50*/  VIADD R2, R0, 0xffffffe ;  /* 0x0ffffffe00027836 */ /* 0x001fe40000000000 */
        /* <DEDUP_REMOVED lines=19> */
.L_x_1286:
[----:B------:R-:W-:Y:S01]  /*1b90*/  UIMAD UR38, UR39, UR4, UR38 ;  /* 0x00000004272672a4 */ /* 0x000fe2000f8e0226 */
[----:B------:R-:W-:Y:S01]  /*1ba0*/  IMAD.U32 R88, RZ, RZ, UR6 ;  /* 0x00000006ff587e24 */ /* 0x000fe2000f8e00ff */
[----:B------:R-:W-:Y:S01]  /*1bb0*/  PLOP3.LUT P0, PT, PT, PT, PT, 0x80, 0x0 ;  /* 0x000000000000781c */ /* 0x000fe20003f0f070 */
[----:B------:R-:W-:Y:S01]  /*1bc0*/  IMAD.U32 R3, RZ, RZ, UR4 ;  /* 0x00000004ff037e24 */ /* 0x000fe2000f8e00ff */
[----:B------:R-:W-:Y:S01]  /*1bd0*/  CS2R R26, SRZ ;  /* 0x00000000001a7805 */ /* 0x000fe2000001ff00 */
[----:B------:R-:W-:Y:S01]  /*1be0*/  IMAD.MOV.U32 R0, RZ, RZ, RZ ;  /* 0x000000ffff007224 */ /* 0x000fe200078e00ff */
[----:B------:R-:W-:Y:S01]  /*1bf0*/  CS2R R42, SRZ ;  /* 0x00000000002a7805 */ /* 0x000fe2000001ff00 */
[----:B------:R-:W-:Y:S01]  /*1c00*/  IMAD.MOV.U32 R2, RZ, RZ, RZ ;  /* 0x000000ffff027224 */ /* 0x000fe200078e00ff */
[----:B------:R-:W-:Y:S01]  /*1c10*/  VIADDMNMX R88, R3, UR38, R88, PT ;  /* 0x0000002603587c46 */ /* 0x000fe2000b800158 */
[----:B------:R-:W-:Y:S01]  /*1c20*/  IMAD.MOV.U32 R15, RZ, RZ, RZ ;  /* 0x000000ffff0f7224 */ /* 0x000fe200078e00ff */
[----:B------:R-:W-:Y:S01]  /*1c30*/  CS2R R100, SRZ ;  /* 0x0000000000647805 */ /* 0x000fe2000001ff00 */
[----:B------:R-:W-:Y:S01]  /*1c40*/  IMAD.MOV.U32 R6, RZ, RZ, RZ ;  /* 0x000000ffff067224 */ /* 0x000fe200078e00ff */
[----:B------:R-:W-:Y:S01]  /*1c50*/  ISETP.GT.AND P1, PT, R88, UR38, PT ;  /* 0x0000002658007c0c */ /* 0x000fe2000bf24270 */
[----:B------:R-:W-:Y:S01]  /*1c60*/  IMAD.MOV.U32 R8, RZ, RZ, RZ ;  /* 0x000000ffff087224 */ /* 0x000fe200078e00ff */
[----:B------:R-:W-:Y:S01]  /*1c70*/  CS2R R44, SRZ ;  /* 0x00000000002c7805 */ /* 0x000fe2000001ff00 */
        /* <DEDUP_REMOVED lines=29> */
[----:B------:R-:W-:Y:S02]  /*1e50*/  IMAD.MOV.U32 R137, RZ, RZ, RZ ;  /* 0x000000ffff897224 */ /* 0x000fe400078e00ff */
[----:B------:R-:W-:-:S02]  /*1e60*/  IMAD.MOV.U32 R143, RZ, RZ, RZ ;  /* 0x000000ffff8f7224 */ /* 0x000fc400078e00ff */
[----:B------:R-:W-:Y:S02]  /*1e70*/  IMAD.MOV.U32 R56, RZ, RZ, RZ ;  /* 0x000000ffff387224 */ /* 0x000fe400078e00ff */
[----:B------:R-:W-:Y:S02]  /*1e80*/  IMAD.MOV.U32 R58, RZ, RZ, RZ ;  /* 0x000000ffff3a7224 */ /* 0x000fe400078e00ff */
[----:B------:R-:W-:Y:S01]  /*1e90*/  IMAD.MOV.U32 R60, RZ, RZ, RZ ;  /* 0x000000ffff3c7224 */ /* 0x000fe200078e00ff */
        /* <DEDUP_REMOVED lines=32> */
.L_x_1288:
        /* <DEDUP_REMOVED lines=10> */
[----:B------:R-:W-:Y:S02]  /*2140*/  @UP0 USHF.R.S32.HI UR14, URZ, 0x1f, UR52 ;  /* 0x0000001f3f0e0899 */ /* 0x000fe40008011434 */
[----:B------:R-:W-:Y:S01]  /*2150*/  @UP1 USHF.R.S32.HI UR15, URZ, 0x1f, UR52 ;  /* 0x0000001f3f0f1899 */ /* 0x000fe20008011434 */
[----:B------:R-:W-:Y:S01]  /*2160*/  @UP0 ULDC.64 UR10, c[0x0][0x9a8] ;  /* 0x00026a00000a0ab9 */ /* 0x000fe20000000a00 */
[----:B------:R-:W-:Y:S01]  /*2170*/  @UP1 ULDC.64 UR8, c[0x0][0x9b8] ;  /* 0x00026e0000081ab9 */ /* 0x000fe20000000a00 */
[----:B------:R-:W-:Y:S02]  /*2180*/  @UP0 UIMAD.WIDE.U32 UR12, UR52, UR10, URZ ;  /* 0x0000000a340c02a5 */ /* 0x000fe4000f8e003f */
[----:B------:R-:W-:Y:S02]  /*2190*/  @UP0 UIMAD UR14, UR14, UR10, URZ ;  /* 0x0000000a0e0e02a4 */ /* 0x000fe4000f8e023f */
[----:B------:R-:W-:Y:S02]  /*21a0*/  @UP1 UIMAD UR10, UR15, UR8, URZ ;  /* 0x000000080f0a12a4 */ /* 0x000fe4000f8e023f */
[----:B------:R-:W-:-:S02]  /*21b0*/  @UP0 UIMAD UR11, UR52, UR11, UR14 ;  /* 0x0000000b340b02a4 */ /* 0x000fc4000f8e020e */
[----:B------:R-:W-:Y:S02]  /*21c0*/  @UP1 UIMAD UR9, UR52, UR9, UR10 ;  /* 0x00000009340912a4 */ /* 0x000fe4000f8e020a */
[----:B------:R-:W-:Y:S02]  /*21d0*/  @UP1 UIMAD.WIDE.U32 UR14, UR52, UR8, URZ ;  /* 0x00000008340e12a5 */ /* 0x000fe4000f8e003f */
[----:B------:R-:W-:Y:S02]  /*21e0*/  @UP0 UIADD3 UR13, UR13, UR11, URZ ;  /* 0x0000000b0d0d0290 */ /* 0x000fe4000fffe03f */
[----:B------:R-:W-:Y:S01]  /*21f0*/  @UP1 UIADD3 UR15, UR15, UR9, URZ ;  /* 0x000000090f0f1290 */ /* 0x000fe2000fffe03f */
[----:B------:R-:W-:Y:S02]  /*2200*/  @UP1 ULDC.64 UR10, c[0x0][0x9c0] ;  /* 0x00027000000a1ab9 */ /* 0x000fe40000000a00 */
[----:B------:R-:W-:Y:S01]  /*2210*/  @UP0 ULDC.64 UR8, c[0x0][0x9b0] ;  /* 0x00026c0000080ab9 */ /* 0x000fe20000000a00 */
[----:B------:R-:W-:-:S02]  /*2220*/  @UP1 UIMAD.WIDE.U32 UR14, UR43, UR10, UR14 ;  /* 0x0000000a2b0e12a5 */ /* 0x000fc4000f8e000e */
[----:B------:R-:W-:Y:S02]  /*2230*/  @UP0 UIMAD.WIDE.U32 UR12, UR43, UR8, UR12 ;  /* 0x000000082b0c02a5 */ /* 0x000fe4000f8e000c */
[----:B------:R-:W-:Y:S02]  /*2240*/  @UP1 UIMAD UR11, UR43, UR11, UR15 ;  /* 0x0000000b2b0b12a4 */ /* 0x000fe4000f8e020f */
[----:B------:R-:W-:Y:S02]  /*2250*/  @UP0 UIMAD UR9, UR43, UR9, UR13 ;  /* 0x000000092b0902a4 */ /* 0x000fe4000f8e020d */
[----:B------:R-:W-:Y:S02]  /*2260*/  @UP0 ULEA UR6, UP2, UR12, UR6, 0x2 ;  /* 0x000000060c060291 */ /* 0x000fe4000f84103f */
[----:B------:R-:W-:Y:S02]  /*2270*/  @UP1 ULEA UR4, UP3, UR14, UR4, 0x2 ;  /* 0x000000040e041291 */ /* 0x000fe4000f86103f */
[----:B------:R-:W-:-:S02]  /*2280*/  @UP0 ULEA.HI.X UR7, UR12, UR7, UR9, 0x2, UP2 ;  /* 0x000000070c070291 */ /* 0x000fc400090f1409 */
[----:B------:R-:W-:Y:S01]  /*2290*/  @UP1 ULEA.HI.X UR5, UR14, UR5, UR11, 0x2, UP3 ;  /* 0x000000050e051291 */ /* 0x000fe200098f140b */
[----:B------:R-:W-:Y:S02]  /*22a0*/  IMAD.U32 R2, RZ, RZ, UR6 ;  /* 0x00000006ff027e24 */ /* 0x000fe4000f8e00ff */
[----:B------:R-:W-:Y:S02]  /*22b0*/  IMAD.U32 R4, RZ, RZ, UR4 ;  /* 0x00000004ff047e24 */ /* 0x000fe4000f8e00ff */
[----:B------:R-:W-:Y:S02]  /*22c0*/  IMAD.U32 R3, RZ, RZ, UR7 ;  /* 0x00000007ff037e24 */ /* 0x000fe4000f8e00ff */
[----:B------:R-:W-:-:S03]  /*22d0*/  IMAD.U32 R5, RZ, RZ, UR5 ;  /* 0x00000005ff057e24 */ /* 0x000fc6000f8e00ff */
[----:B------:R-:W2:Y:S04]  /*22e0*/  @P0 LDG.E R7, desc[UR56][R2.64] ;  /* 0x0000003802070981 */ /* 0x000ea8000c1e1900 */
[----:B------:R-:W2:Y:S01]  /*22f0*/  @P1 LDG.E R0, desc[UR56][R4.64] ;  /* 0x0000003804001981 */ /* 0x000ea2000c1e1900 */
[----:B------:R-:W-:Y:S01]  /*2300*/  ULEA.HI UR4, UR50, UR50, URZ, 0x1 ;  /* 0x0000003232047291 */ /* 0x000fe2000f8f083f */
[----:B------:R-:W-:-:S03]  /*2310*/  IMAD.U32 R8, RZ, RZ, UR51 ;  /* 0x00000033ff087e24 */ /* 0x000fc6000f8e00ff */
[----:B------:R-:W-:Y:S02]  /*2320*/  ULOP3.LUT UR4, UR4, 0xfffffffe, URZ, 0xc0, !UPT ;  /* 0xfffffffe04047892 */ /* 0x000fe4000f8ec03f */
[----:B------:R-:W-:Y:S02]  /*2330*/  ISETP.NE.AND P0, PT, R8, 0x3, PT ;  /* 0x000000030800780c */ /* 0x000fe40003f05270 */
[----:B------:R-:W-:-:S06]  /*2340*/  UIADD3 UR4, UR50, -UR4, URZ ;  /* 0x8000000432047290 */ /* 0x000fcc000fffe03f */
[----:B------:R-:W-:Y:S01]  /*2350*/  IMAD.U32 R6, RZ, RZ, UR4 ;  /* 0x00000004ff067e24 */ /* 0x000fe2000f8e00ff */
[----:B------:R-:W-:-:S04]  /*2360*/  ULDC UR4, c[0x0][0x9d8] ;  /* 0x0002760000047ab9 */ /* 0x000fc80000000800 */
[----:B------:R-:W-:-:S04]  /*2370*/  SHF.L.U32 R6, R6, 0x1f, RZ ;  /* 0x0000001f06067819 */ /* 0x000fc800000006ff */
[----:B------:R-:W0:Y:S01]  /*2380*/  SYNCS.PHASECHK.TRANS64.TRYWAIT P1, [UR36+0x22800], R6 ;  /* 0x02280006ff0075a7 */ /* 0x000e220008020164 */
[----:B--2---:R-:W-:-:S04]  /*2390*/  FMUL.FTZ R0, R7, R0 ;  /* 0x0000000007007220 */ /* 0x004fc80000410000 */
[----:B------:R-:W-:Y:S01]  /*23a0*/  FMUL.FTZ R0, R0, UR4 ;  /* 0x0000000400007c20 */ /* 0x000fe20008410000 */
[----:B0-----:R-:W-:Y:S06]  /*23b0*/  @!P1 BRA `(.L_x_1289) ;  /* 0x00000188001c9947 */ /* 0x001fec0003800000 */
.L_x_1497:
[----:B------:R-:W-:Y:S05]  /*23c0*/  @!P0 BRA `(.L_x_1290) ;  /* 0x0000000000048947 */ /* 0x000fea0003800000 */
[----:B------:R-:W-:Y:S01]  /*23d0*/  BPT.TRAP 0x1 ;  /* 0x000000040000795c */ /* 0x000fe20000300000 */
.L_x_1290:
[----:B------:R-:W-:Y:S02]  /*23e0*/  IMAD.U32 R91, RZ, RZ, UR48 ;  /* 0x00000030ff5b7e24 */ /* 0x000fe4000f8e00ff */
[----:B------:R-:W-:-:S03]  /*23f0*/  IMAD.U32 R2, RZ, RZ, UR49 ;  /* 0x00000031ff027e24 */ /* 0x000fc6000f8e00ff */
[----:B------:R-:W-:Y:S02]  /*2400*/  LEA R91, R91, UR36, 0x3 ;  /* 0x000000245b5b7c11 */ /* 0x000fe4000f8e18ff */
[----:B------:R-:W-:-:S04]  /*2410*/  SHF.L.U32 R2, R2, 0x1f, RZ ;  /* 0x0000001f02027819 */ /* 0x000fc800000006ff */
[----:B------:R1:W2:Y:S01]  /*2420*/  SYNCS.PHASECHK.TRANS64.TRYWAIT P1, [R91+URZ+0x22830], R2 ;  /* 0x022830025b0075a7 */ /* 0x0002a2000802017f */
[----:B------:R-:W-:Y:S05]  /*2430*/  @!P0 BRA `(.L_x_1291) ;  /* 0x0000000000048947 */ /* 0x000fea0003800000 */
[----:B------:R-:W-:Y:S01]  /*2440*/  BPT.TRAP 0x1 ;  /* 0x000000040000795c */ /* 0x000fe20000300000 */
.L_x_1291:
[----:B--2---:R-:W-:Y:S05]  /*2450*/  @P1 BRA `(.L_x_1292) ;  /* 0x0000000000081947 */ /* 0x004fea0003800000 */
[----:B------:R-:W2:Y:S02]  /*2460*/  SYNCS.PHASECHK.TRANS64.TRYWAIT P1, [R91+URZ+0x22830], R2 ;  /* 0x022830025b0075a7 */ /* 0x000ea4000802017f */
[----:B--2---:R-:W-:Y:S05]  /*2470*/  @!P1 BRA `(.L_x_1293) ;  /* 0x0000018800049947 */ /* 0x004fea0003800000 */
.L_x_1292:
        /* <DEDUP_REMOVED lines=8> */
[----:B------:R-:W-:Y:S01]  /*2500*/  UMOV UR5, 0x80000020 ;  /* 0x8000002000057882 */ /* 0x000fe20000000000 */
[----:B------:R-:W-:Y:S02]  /*2510*/  UMOV UR7, 0x80000020 ;  /* 0x8000002000077882 */ /* 0x000fe40000000000 */
[----:B------:R-:W-:Y:S02]  /*2520*/  ULOP3.LUT UR28, UR4, 0x10000, URZ, 0xfc, !UPT ;  /* 0x00010000041c7892 */ /* 0x000fe4000f8efc3f */
[----:B------:R-:W-:Y:S02]  /*2530*/  UIADD3 UR4, UR24, 0x2, URZ ;  /* 0x0000000218047890 */ /* 0x000fe4000fffe03f */
[----:B------:R-:W-:Y:S02]  /*2540*/  UIMAD UR26, UR48, 0x600, UR28 ;  /* 0x00000600301a78a4 */ /* 0x000fe4000f8e021c */
[----:B------:R-:W-:-:S02]  /*2550*/  UIADD3 UR8, UR24, 0x200, URZ ;  /* 0x0000020018087890 */ /* 0x000fc4000fffe03f */
[----:B------:R-:W-:Y:S02]  /*2560*/  UIADD3 UR6, UR26, 0x2, URZ ;  /* 0x000000021a067890 */ /* 0x000fe4000fffe03f */
[----:B------:R-:W-:Y:S01]  /*2570*/  UIADD3 UR10, UR26, 0x200, URZ ;  /* 0x000002001a0a7890 */ /* 0x000fe2000fffe03f */
[----:B------:R-:W-:Y:S02]  /*2580*/  UMOV UR9, 0x80000020 ;  /* 0x8000002000097882 */ /* 0x000fe40000000000 */
[----:B------:R-:W-:Y:S01]  /*2590*/  QGMMA.64x128x32.F32.E4M3.E4M3 R24, gdesc[UR24], RZ, !UPT, gsb0 ;  /* 0x01e00000181879f3 */ /* 0x000fe2000c0008ff */
[----:B------:R-:W-:Y:S01]  /*25a0*/  UMOV UR11, 0x80000020 ;  /* 0x80000020000b7882 */ /* 0x000fe20000000000 */
[----:B------:R-:W-:Y:S02]  /*25b0*/  UIADD3 UR12, UR24, 0x202, URZ ;  /* 0x00000202180c7890 */ /* 0x000fe4000fffe03f */
[----:B------:R-:W-:Y:S01]  /*25c0*/  UIADD3 UR14, UR26, 0x202, URZ ;  /* 0x000002021a0e7890 */ /* 0x000fe2000fffe03f */
[----:B------:R-:W-:Y:S01]  /*25d0*/  UMOV UR13, 0x80000020 ;  /* 0x80000020000d7882 */ /* 0x000fe20000000000 */
[----:B------:R-:W-:Y:S01]  /*25e0*/  UMOV UR15, 0x80000020 ;  /* 0x80000020000f7882 */ /* 0x000fe20000000000 */
[----:B------:R-:W-:-:S02]  /*25f0*/  UIADD3 UR16, UR24, 0x400, URZ ;  /* 0x0000040018107890 */ /* 0x000fc4000fffe03f */
[----:B------:R-:W-:Y:S01]  /*2600*/  UIADD3 UR18, UR26, 0x400, URZ ;  /* 0x000004001a127890 */ /* 0x000fe2000fffe03f */
[----:B------:R-:W-:Y:S01]  /*2610*/  UMOV UR17, 0x80000020 ;  /* 0x8000002000117882 */ /* 0x000fe20000000000 */
[----:B------:R-:W-:Y:S01]  /*2620*/  UMOV UR19, 0x80000020 ;  /* 0x8000002000137882 */ /* 0x000fe20000000000 */
[----:B------:R-:W-:Y:S02]  /*2630*/  UIADD3 UR20, UR24, 0x402, URZ ;  /* 0x0000040218147890 */ /* 0x000fe4000fffe03f */
[----:B------:R-:W-:Y:S01]  /*2640*/  UIADD3 UR22, UR26, 0x402, URZ ;  /* 0x000004021a167890 */ /* 0x000fe2000fffe03f */
[----:B------:R-:W-:Y:S01]  /*2650*/  UMOV UR21, 0x80000020 ;  /* 0x8000002000157882 */ /* 0x000fe20000000000 */
[----:B------:R-:W-:Y:S01]  /*2660*/  UMOV UR23, 0x80000020 ;  /* 0x8000002000177882 */ /* 0x000fe20000000000 */
[----:B------:R-:W-:Y:S02]  /*2670*/  WARPGROUP.DEPBAR.LE gsb0, 0x0 ;  /* 0x00008000000079c5 */ /* 0x000fe40000010000 */
        /* <DEDUP_REMOVED lines=17> */
.L_x_1294:
[----:B------:R-:W-:Y:S01]  /*2790*/  UISETP.NE.AND UP1, UPT, UR54, URZ, UPT ;  /* 0x0000003f3600728c */ /* 0x000fe2000bf25270 */
[C---:B------:R-:W-:Y:S01]  /*27a0*/  FMUL.FTZ R69, R0.reuse, R69 ;  /* 0x0000004500457220 */ /* 0x040fe20000410000 */
[----:B------:R-:W-:Y:S01]  /*27b0*/  R2UR UR6, R91 ;  /* 0x000000005b0672ca */ /* 0x000fe200000e0000 */
[C---:B------:R-:W-:Y:S01]  /*27c0*/  FMUL.FTZ R7, R0.reuse, R34 ;  /* 0x0000002200077220 */ /* 0x040fe20000410000 */
[C---:B------:R-:W-:Y:S01]  /*27d0*/  FMUL.FTZ R4, R0.reuse, R24 ;  /* 0x0000001800047220 */ /* 0x040fe20000410000 */
[----:B------:R3:W4:Y:S01]  /*27e0*/  MUFU.TANH R97, R69 ;  /* 0x0000004500617308 */ /* 0x0007220000002400 */
[----:B------:R-:W-:Y:S01]  /*27f0*/  PLOP3.LUT P1, PT, PT, PT, UP1, 0x80, 0x0 ;  /* 0x000000000000781c */ /* 0x000fe20003f2f018 */
[C---:B------:R-:W-:Y:S01]  /*2800*/  FMUL.FTZ R24, R0.reuse, R28 ;  /* 0x0000001c00187220 */ /* 0x040fe20000410000 */
[----:B------:R-:W-:Y:S01]  /*2810*/  PLOP3.LUT P2, PT, PT, PT, UP1, 0x80, 0x0 ;  /* 0x000000000000781c */ /* 0x000fe20003f4f018 */
[C---:B------:R-:W-:Y:S01]  /*2820*/  FMUL.FTZ R28, R0.reuse, R58 ;  /* 0x0000003a001c7220 */ /* 0x040fe20000410000 */
[C---:B------:R-:W-:Y:S01]  /*2830*/  FMUL.FTZ R10, R0.reuse, R39 ;  /* 0x00000027000a7220 */ /* 0x040fe20000410000 */
[----:B------:R-:W-:Y:S01]  /*2840*/  @UP1 ULDC UR7, c[0x0][0x44c] ;  /* 0x0001130000071ab9 */ /* 0x000fe20000000800 */
[----:B------:R-:W-:Y:S01]  /*2850*/  FMUL.FTZ R15, R0, R25 ;  /* 0x00000019000f7220 */ /* 0x000fe20000410000 */
[----:B------:R-:W-:-:S02]  /*2860*/  IMAD.MOV.U32 R39, RZ, RZ, -0x80 ;  /* 0xffffff80ff277424 */ /* 0x000fc400078e00ff */
[C---:B------:R-:W-:Y:S01]  /*2870*/  FMUL.FTZ R25, R0.reuse, R29 ;  /* 0x0000001d00197220 */ /* 0x040fe20000410000 */
[----:B---3--:R-:W-:Y:S01]  /*2880*/  VIADD R69, R17, UR41 ;  /* 0x0000002911457c36 */ /* 0x008fe20008000000 */
[----:B------:R-:W-:Y:S01]  /*2890*/  UIADD3 UR6, UR6, 0x22840, URZ ;  /* 0x0002284006067890 */ /* 0x000fe2000fffe03f */
[----:B------:R-:W-:Y:S01]  /*28a0*/  FMUL.FTZ R11, R0, R42 ;  /* 0x0000002a000b7220 */ /* 0x000fe20000410000 */
[----:B------:R-:W-:Y:S01]  /*28b0*/  UISETP.NE.AND UP0, UPT, UR53, URZ, UPT ;  /* 0x0000003f3500728c */ /* 0x000fe2000bf05270 */
[----:B------:R-:W-:Y:S01]  /*28c0*/  @P1 IMAD.HI.U32 R34, R69, UR7, RZ ;  /* 0x0000000745221c27 */ /* 0x000fe2000f8e00ff */
[----:B------:R-:W-:-:S03]  /*28d0*/  @UP1 ULDC UR7, c[0x0][0x450] ;  /* 0x0001140000071ab9 */ /* 0x000fc60000000800 */
[C---:B------:R-:W-:Y:S01]  /*28e0*/  FMUL.FTZ R42, R0.reuse, R44 ;  /* 0x0000002c002a7220 */ /* 0x040fe20000410000 */
[C---:B------:R-:W-:Y:S01]  /*28f0*/  FMUL.FTZ R29, R0.reuse, R59 ;  /* 0x0000003b001d7220 */ /* 0x040fe20000410000 */
[C---:B-12---:R-:W-:Y:S01]  /*2900*/  FMUL.FTZ R2, R0.reuse, R26 ;  /* 0x0000001a00027220 */ /* 0x046fe20000410000 */
[----:B------:R-:W-:Y:S01]  /*2910*/  @P2 SHF.R.U32.HI R69, RZ, UR7, R34 ;  /* 0x00000007ff452c19 */ /* 0x000fe20008011622 */
[C---:B0-----:R-:W-:Y:S01]  /*2920*/  FMUL.FTZ R3, R0.reuse, R27 ;  /* 0x0000001b00037220 */ /* 0x041fe20000410000 */
[C---:B------:R-:W-:Y:S01]  /*2930*/  FMUL.FTZ R12, R0.reuse, R43 ;  /* 0x0000002b000c7220 */ /* 0x040fe20000410000 */
[C---:B------:R-:W-:Y:S01]  /*2940*/  FMUL.FTZ R13, R0.reuse, R46 ;  /* 0x0000002e000d7220 */ /* 0x040fe20000410000 */
[C---:B------:R-:W-:Y:S01]  /*2950*/  FMUL.FTZ R14, R0.reuse, R47 ;  /* 0x0000002f000e7220 */ /* 0x040fe20000410000 */
[----:B------:R-:W0:Y:S01]  /*2960*/  SHFL.IDX PT, R58, R69, RZ, 0x1c1f ;  /* 0x001c1fff453a7589 */ /* 0x000e2200000e0000 */
[C---:B------:R-:W-:Y:S01]  /*2970*/  FMUL.FTZ R44, R0.reuse, R48 ;  /* 0x00000030002c7220 */ /* 0x040fe20000410000 */
[C---:B------:R-:W-:Y:S01]  /*2980*/  FMUL.FTZ R20, R0.reuse, R50 ;  /* 0x0000003200147220 */ /* 0x040fe20000410000 */
[C---:B------:R-:W-:Y:S01]  /*2990*/  FMUL.FTZ R59, R0.reuse, R75 ;  /* 0x0000004b003b7220 */ /* 0x040fe20000410000 */
[----:B------:R-:W-:Y:S01]  /*29a0*/  UPRMT UR6, UR37, 0x654, UR6 ;  /* 0x0000065425067896 */ /* 0x000fe20008000006 */
        /* <DEDUP_REMOVED lines=13> */
[----:B------:R-:W-:-:S02]  /*2a80*/  IMAD R75, R88, R39, 0x80 ;  /* 0x00000080584b7424 */ /* 0x000fc400078e0227 */
        /* <DEDUP_REMOVED lines=32> */
[----:B------:R-:W-:Y:S01]  /*2c90*/  IMAD.U32 R39, RZ, RZ, UR47 ;  /* 0x0000002fff277e24 */ /* 0x000fe2000f8e00ff */
[----:B------:R-:W-:Y:S01]  /*2ca0*/  PLOP3.LUT P1, PT, PT, PT, UP0, 0x40, 0x0 ;  /* 0x000000000000781c */ /* 0x000fe20003f2e808 */
[----:B------:R-:W1:Y:S01]  /*2cb0*/  MUFU.TANH R4, R4 ;  /* 0x0000000400047308 */ /* 0x000e620000002400 */
[C-C-:B------:R-:W-:Y:S01]  /*2cc0*/  IADD3 R38, -R16.reuse, 0x1, R75.reuse ;  /* 0x0000000110267810 */ /* 0x140fe20007ffe14b */
[----:B------:R-:W-:Y:S01]  /*2cd0*/  ULDC UR31, c[0x0][0x9dc] ;  /* 0x00027700001f7ab9 */ /* 0x000fe20000000800 */
[----:B------:R-:W-:Y:S01]  /*2ce0*/  SYNCS.ARRIVE.TRANS64.RED.A1T0 RZ, [UR6], RZ ;  /* 0x000000ffffff79a7 */ /* 0x000fe20008100406 */
[----:B------:R-:W-:Y:S01]  /*2cf0*/  ULOP3.LUT UR6, URZ, UR31, URZ, 0x33, !UPT ;  /* 0x0000001f3f067292 */ /* 0x000fe2000f8e333f */
[----:B------:R-:W-:Y:S01]  /*2d00*/  IADD3 R38, -R39, UR40, R38 ;  /* 0x0000002827267c10 */ /* 0x000fe2000fffe126 */
[----:B------:R-:W-:Y:S01]  /*2d10*/  ULDC UR14, c[0x0][0x9e0] ;  /* 0x00027800000e7ab9 */ /* 0x000fe20000000800 */
[----:B------:R-:W-:Y:S01]  /*2d20*/  IADD3 R79, -R16, UR40, R75 ;  /* 0x00000028104f7c10 */ /* 0x000fe2000fffe14b */
[----:B------:R-:W2:Y:S01]  /*2d30*/  MUFU.TANH R15, R15 ;  /* 0x0000000f000f7308 */ /* 0x000ea20000002400 */
[----:B------:R-:W-:Y:S01]  /*2d40*/  LEA R78, R88, 0xffffff80, 0x7 ;  /* 0xffffff80584e7811 */ /* 0x000fe200078e38ff */
[----:B------:R-:W-:-:S02]  /*2d50*/  VIADD R82, R38, UR14 ;  /* 0x0000000e26527c36 */ /* 0x000fc40008000000 */
[----:B------:R-:W-:-:S03]  /*2d60*/  VIADD R83, R38, UR6 ;  /* 0x0000000626537c36 */ /* 0x000fc60008000000 */
[----:B0-----:R-:W-:Y:S01]  /*2d70*/  VIADDMNMX R49, R58, R82, R79, PT ;  /* 0x000000523a317246 */ /* 0x001fe2000380014f */
[----:B------:R-:W0:Y:S01]  /*2d80*/  MUFU.TANH R2, R2 ;  /* 0x0000000200027308 */ /* 0x000e220000002400 */
[----:B------:R-:W-:-:S07]  /*2d90*/  IMAD.IADD R62, R83, 0x1, R58 ;  /* 0x00000001533e7824 */ /* 0x000fce00078e023a */
[----:B------:R-:W3:Y:S08]  /*2da0*/  MUFU.TANH R3, R3 ;  /* 0x0000000300037308 */ /* 0x000ef00000002400 */
        /* <DEDUP_REMOVED lines=33> */
[----:B------:R0:W0:Y:S08]  /*2fc0*/  MUFU.TANH R93, R61 ;  /* 0x0000003d005d7308 */ /* 0x0000300000002400 */
[----:B------:R-:W0:Y:S08]  /*2fd0*/  MUFU.TANH R51, R51 ;  /* 0x0000003300337308 */ /* 0x000e300000002400 */
[----:B------:R-:W0:Y:S08]  /*2fe0*/  MUFU.TANH R52, R52 ;  /* 0x0000003400347308 */ /* 0x000e300000002400 */
[----:B------:R0:W0:Y:S08]  /*2ff0*/  MUFU.TANH R94, R64 ;  /* 0x00000040005e7308 */ /* 0x0000300000002400 */
[----:B------:R0:W0:Y:S08]  /*3000*/  MUFU.TANH R95, R65 ;  /* 0x00000041005f7308 */ /* 0x0000300000002400 */
[----:B------:R-:W0:Y:S08]  /*3010*/  MUFU.TANH R53, R53 ;  /* 0x0000003500357308 */ /* 0x000e300000002400 */
[----:B------:R-:W0:Y:S08]  /*3020*/  MUFU.TANH R54, R54 ;  /* 0x0000003600367308 */ /* 0x000e300000002400 */
[----:B------:R0:W0:Y:S08]  /*3030*/  MUFU.TANH R96, R68 ;  /* 0x0000004400607308 */ /* 0x0000300000002400 */
[----:B------:R-:W0:Y:S08]  /*3040*/  MUFU.TANH R55, R55 ;  /* 0x0000003700377308 */ /* 0x000e300000002400 */
[----:B------:R-:W0:Y:S08]  /*3050*/  MUFU.TANH R56, R56 ;  /* 0x0000003800387308 */ /* 0x000e300000002400 */
[----:B------:R0:W0:Y:S08]  /*3060*/  MUFU.TANH R71, R72 ;  /* 0x0000004800477308 */ /* 0x0000300000002400 */
[----:B------:R0:W0:Y:S08]  /*3070*/  MUFU.TANH R98, R73 ;  /* 0x0000004900627308 */ /* 0x0000300000002400 */
        /* <DEDUP_REMOVED lines=14> */
[----:B-1234-:R-:W-:Y:S05]  /*3160*/  @P1 BRA `(.L_x_1295) ;  /* 0x0000000000641947 */ /* 0x01efea0003800000 */
[----:B0-----:R-:W-:Y:S01]  /*3170*/  IMAD.U32 R61, RZ, RZ, UR47 ;  /* 0x0000002fff3d7e24 */ /* 0x001fe2000f8e00ff */
[----:B------:R-:W-:Y:S04]  /*3180*/  BSSY B0, `(.L_x_1296) ;  /* 0x0000013000007945 */ /* 0x000fe80003800000 */
[----:B------:R-:W-:-:S04]  /*3190*/  IADD3 R61, -R61, UR40, R58 ;  /* 0x000000283d3d7c10 */ /* 0x000fc8000fffe13a */
        /* <DEDUP_REMOVED lines=11> */
.L_x_1297:
[----:B------:R-:W-:Y:S02]  /*3250*/  ULDC UR6, c[0x0][0x9e4] ;  /* 0x0002790000067ab9 */ /* 0x000fe40000000800 */
[----:B------:R-:W-:-:S05]  /*3260*/  IMAD.U32 R58, RZ, RZ, UR6 ;  /* 0x00000006ff3a7e24 */ /* 0x000fca000f8e00ff */
[----:B------:R-:W-:-:S13]  /*3270*/  ISETP.NE.AND P1, PT, R58, 0x1, PT ;  /* 0x000000013a00780c */ /* 0x000fda0003f25270 */
[----:B------:R-:W0:Y:S02]  /*3280*/  @P1 LDC.64 R38, c[0x0][0x9e8] ;  /* 0x00027a00ff261b82 */ /* 0x000e240000000a00 */
[----:B0-----:R-:W-:-:S05]  /*3290*/  @P1 IMAD.HI.U32 R38, R61, R38, RZ ;  /* 0x000000263d261227 */ /* 0x001fca00078e00ff */
[----:B------:R-:W-:-:S07]  /*32a0*/  @P1 SHF.R.U32.HI R61, RZ, R39, R38 ;  /* 0x00000027ff3d1219 */ /* 0x000fce0000011626 */
.L_x_1298:
[----:B------:R-:W-:Y:S05]  /*32b0*/  BSYNC B0 ;  /* 0x0000000000007941 */ /* 0x000fea0003800000 */
.L_x_1296:
[----:B------:R-:W-:-:S04]  /*32c0*/  IMAD R61, R61, R58, -R78 ;  /* 0x0000003a3d3d7224 */ /* 0x000fc800078e0a4e */
[----:B------:R-:W-:-:S05]  /*32d0*/  IMAD.IADD R61, R61, 0x1, -R16 ;  /* 0x000000013d3d7824 */ /* 0x000fca00078e0a10 */
[----:B------:R-:W-:Y:S02]  /*32e0*/  VIADDMNMX R49, R61, R58, R49, PT ;  /* 0x0000003a3d317246 */ /* 0x000fe40003800131 */
[----:B------:R-:W-:-:S07]  /*32f0*/  VIMNMX R62, R62, R61, !PT ;  /* 0x0000003d3e3e7248 */ /* 0x000fce0007fe0100 */
.L_x_1295:
[C---:B------:R-:W-:Y:S01]  /*3300*/  ISETP.GE.AND P2, PT, R75.reuse, 0x9, PT ;  /* 0x000000094b00780c */ /* 0x040fe20003f46270 */
[----:B------:R-:W-:Y:S01]  /*3310*/  UISETP.NE.AND UP0, UPT, UR53, URZ, UPT ;  /* 0x0000003f3500728c */ /* 0x000fe2000bf05270 */
[----:B------:R-:W-:Y:S02]  /*3320*/  ISETP.GE.AND P1, PT, R75, 0x2, PT ;  /* 0x000000024b00780c */ /* 0x000fe40003f26270 */
[C---:B------:R-:W-:Y:S02]  /*3330*/  ISETP.GT.AND P3, PT, R62.reuse, 0x8, !P2 ;  /* 0x000000083e00780c */ /* 0x040fe40005764270 */
[----:B------:R-:W-:Y:S02]  /*3340*/  ISETP.GT.AND P4, PT, R62, 0x1, !P1 ;  /* 0x000000013e00780c */ /* 0x000fe40004f84270 */
[----:B------:R-:W-:Y:S02]  /*3350*/  ISETP.LT.OR P3, PT, R49, 0x9, P3 ;  /* 0x000000093100780c */ /* 0x000fe40001f61670 */
[----:B------:R-:W-:-:S02]  /*3360*/  ISETP.GE.AND P5, PT, R75, 0x11, PT ;  /* 0x000000114b00780c */ /* 0x000fc40003fa6270 */
[----:B0-----:R-:W-:Y:S02]  /*3370*/  FSEL R66, R24, -INF , !P3 ;  /* 0xff80000018427808 */ /* 0x001fe40005800000 */
[----:B------:R-:W-:Y:S01]  /*3380*/  ISETP.LT.OR P4, PT, R49, 0x2, P4 ;  /* 0x000000023100780c */ /* 0x000fe20002781670 */
[----:B------:R-:W0:Y:S01]  /*3390*/  SHFL.IDX PT, R24, R69, 0x1, 0x1c1f ;  /* 0x003c1f0045187f89 */ /* 0x000e2200000e0000 */
[----:B------:R-:W-:Y:S02]  /*33a0*/  ISETP.GT.AND P3, PT, R62, 0x10, !P5 ;  /* 0x000000103e00780c */ /* 0x000fe40006f64270 */
[----:B------:R-:W-:Y:S02]  /*33b0*/  ISETP.GE.AND P6, PT, R75, 0xa, PT ;  /* 0x0000000a4b00780c */ /* 0x000fe40003fc6270 */
[----:B------:R-:W-:Y:S02]  /*33c0*/  FSEL R67, R15, -INF , !P4 ;  /* 0xff8000000f437808 */ /* 0x000fe40006000000 */
[----:B------:R-:W-:-:S02]  /*33d0*/  P2R R99, PR, RZ, 0x20 ;  /* 0x00000020ff637803 */ /* 0x000fc40000000000 */
[----:B------:R-:W-:Y:S02]  /*33e0*/  ISETP.LT.OR P3, PT, R49, 0x11, P3 ;  /* 0x000000113100780c */ /* 0x000fe40001f61670 */
[C---:B------:R-:W-:Y:S02]  /*33f0*/  ISETP.GT.AND P4, PT, R62.reuse, 0x9, !P6 ;  /* 0x000000093e00780c */ /* 0x040fe40007784270 */
[----:B------:R-:W-:Y:S02]  /*3400*/  ISETP.GE.AND P5, PT, R75, 0x12, PT ;  /* 0x000000124b00780c */ /* 0x000fe40003fa6270 */
[----:B------:R-:W-:Y:S02]  /*3410*/  FSEL R89, R89, -INF , !P3 ;  /* 0xff80000059597808 */ /* 0x000fe40005800000 */
[----:B------:R-:W-:Y:S02]  /*3420*/  ISETP.LT.OR P4, PT, R49, 0xa, P4 ;  /* 0x0000000a3100780c */ /* 0x000fe40002781670 */
[----:B------:R-:W-:-:S02]  /*3430*/  ISETP.GT.AND P3, PT, R62, 0x11, !P5 ;  /* 0x000000113e00780c */ /* 0x000fc40006f64270 */
[----:B------:R-:W-:Y:S02]  /*3440*/  FSEL R68, R25, -INF , !P4 ;  /* 0xff80000019447808 */ /* 0x000fe40006000000 */
        /* <DEDUP_REMOVED lines=11> */
[----:B------:R-:W-:Y:S02]  /*3500*/  ISETP.GE.AND P4, PT, R75, 0x21, PT ;  /* 0x000000214b00780c */ /* 0x000fe40003f86270 */
        /* <DEDUP_REMOVED lines=101> */
[----:B------:R-:W-:Y:S02]  /*3b60*/  ISETP.GE.AND P3, PT, R75, 0x71, PT ;  /* 0x000000714b00780c */ /* 0x000fe40003f66270 */
[----:B------:R-:W-:Y:S02]  /*3b70*/  P2R R91, PR, RZ, 0x40 ;  /* 0x00000040ff5b7803 */ /* 0x000fe40000000000 */
[----:B------:R-:W-:-:S04]  /*3b80*/  ISETP.GT.AND P4, PT, R62, 0x70, !P3 ;  /* 0x000000703e00780c */ /* 0x000fc80005f84270 */
[----:B------:R-:W-:-:S04]  /*3b90*/  ISETP.LT.OR P4, PT, R49, 0x71, P4 ;  /* 0x000000713100780c */ /* 0x000fc80002781670 */
[----:B------:R-:W-:Y:S02]  /*3ba0*/  FSEL R37, R80, -INF , !P4 ;  /* 0xff80000050257808 */ /* 0x000fe40006000000 */
[----:B------:R-:W-:-:S04]  /*3bb0*/  ISETP.GE.AND P4, PT, R75, 0x72, PT ;  /* 0x000000724b00780c */ /* 0x000fc80003f86270 */
        /* <DEDUP_REMOVED lines=8> */
[----:B------:R-:W-:Y:S02]  /*3c40*/  P2R R71, PR, RZ, 0x40 ;  /* 0x00000040ff477803 */ /* 0x000fe40000000000 */
[----:B------:R-:W-:-:S04]  /*3c50*/  ISETP.GT.AND P6, PT, R62, RZ, !P6 ;  /* 0x000000ff3e00720c */ /* 0x000fc800077c4270 */
[----:B------:R-:W-:-:S04]  /*3c60*/  ISETP.LT.OR P6, PT, R49, 0x1, P6 ;  /* 0x000000013100780c */ /* 0x000fc800037c1670 */
[----:B------:R-:W-:Y:S02]  /*3c70*/  FSEL R80, R4, -INF , !P6 ;  /* 0xff80000004507808 */ /* 0x000fe40007000000 */
[----:B------:R-:W-:-:S04]  /*3c80*/  ISETP.GE.AND P6, PT, R75, 0x7a, PT ;  /* 0x0000007a4b00780c */ /* 0x000fc80003fc6270 */
[----:B------:R-:W-:Y:S02]  /*3c90*/  P2R R75, PR, RZ, 0x40 ;  /* 0x00000040ff4b7803 */ /* 0x000fe40000000000 */
[----:B------:R-:W-:Y:S01]  /*3ca0*/  ISETP.GT.AND P6, PT, R62, 0x79, !P6 ;  /* 0x000000793e00780c */ /* 0x000fe200077c4270 */
[----:B0-----:R-:W-:-:S03]  /*3cb0*/  IMAD.IADD R62, R83, 0x1, R24 ;  /* 0x00000001533e7824 */ /* 0x001fc600078e0218 */
[----:B------:R-:W-:Y:S02]  /*3cc0*/  ISETP.LT.OR P6, PT, R49, 0x7a, P6 ;  /* 0x0000007a3100780c */ /* 0x000fe400037c1670 */
[----:B------:R-:W-:Y:S02]  /*3cd0*/  VIADDMNMX R49, R24, R82, R79, PT ;  /* 0x0000005218317246 */ /* 0x000fe4000380014f */
[----:B------:R-:W-:Y:S02]  /*3ce0*/  FSEL R4, R85, -INF , !P6 ;  /* 0xff80000055047808 */ /* 0x000fe40007000000 */
[----:B------:R-:W-:-:S13]  /*3cf0*/  PLOP3.LUT P6, PT, PT, PT, UP0, 0x40, 0x0 ;  /* 0x000000000000781c */ /* 0x000fda0003fce808 */
[----:B------:R-:W-:Y:S05]  /*3d00*/  @P6 BRA `(.L_x_1299) ;  /* 0x0000000000646947 */ /* 0x000fea0003800000 */
[----:B------:R-:W-:Y:S01]  /*3d10*/  IMAD.U32 R69, RZ, RZ, UR47 ;  /* 0x0000002fff457e24 */ /* 0x000fe2000f8e00ff */
        /* <DEDUP_REMOVED lines=13> */
.L_x_1301:
[----:B------:R-:W-:Y:S02]  /*3df0*/  ULDC UR6, c[0x0][0x9e4] ;  /* 0x0002790000067ab9 */ /* 0x000fe40000000800 */
[----:B------:R-:W-:-:S05]  /*3e00*/  IMAD.U32 R76, RZ, RZ, UR6 ;  /* 0x00000006ff4c7e24 */ /* 0x000fca000f8e00ff */
[----:B------:R-:W-:-:S13]  /*3e10*/  ISETP.NE.AND P6, PT, R76, 0x1, PT ;  /* 0x000000014c00780c */ /* 0x000fda0003fc5270 */
[----:B------:R-:W0:Y:S02]  /*3e20*/  @P6 LDC.64 R24, c[0x0][0x9e8] ;  /* 0x00027a00ff186b82 */ /* 0x000e240000000a00 */
[----:B0-----:R-:W-:-:S05]  /*3e30*/  @P6 IMAD.HI.U32 R24, R69, R24, RZ ;  /* 0x0000001845186227 */ /* 0x001fca00078e00ff */
[----:B------:R-:W-:-:S07]  /*3e40*/  @P6 SHF.R.U32.HI R69, RZ, R25, R24 ;  /* 0x00000019ff456219 */ /* 0x000fce0000011618 */
.L_x_1302:
[----:B------:R-:W-:Y:S05]  /*3e50*/  BSYNC B0 ;  /* 0x0000000000007941 */ /* 0x000fea0003800000 */
.L_x_1300:
[----:B------:R-:W-:-:S04]  /*3e60*/  IMAD R69, R69, R76, -R78 ;  /* 0x0000004c45457224 */ /* 0x000fc800078e0a4e */
[----:B------:R-:W-:-:S05]  /*3e70*/  IMAD.IADD R69, R69, 0x1, -R16 ;  /* 0x0000000145457824 */ /* 0x000fca00078e0a10 */
[----:B------:R-:W-:Y:S02]  /*3e80*/  VIADDMNMX R49, R69, R76, R49, PT ;  /* 0x0000004c45317246 */ /* 0x000fe40003800131 */
[----:B------:R-:W-:-:S07]  /*3e90*/  VIMNMX R62, R62, R69, !PT ;  /* 0x000000453e3e7248 */ /* 0x000fce0007fe0100 */
.L_x_1299:
[C---:B------:R-:W-:Y:S01]  /*3ea0*/  ISETP.GT.AND P1, PT, R62.reuse, 0x1, !P1 ;  /* 0x000000013e00780c */ /* 0x040fe20004f24270 */
[----:B------:R-:W-:Y:S01]  /*3eb0*/  ULDC UR29, c[0x0][0x988] ;  /* 0x00026200001d7ab9 */ /* 0x000fe20000000800 */
[----:B------:R-:W-:Y:S01]  /*3ec0*/  ISETP.NE.AND P6, PT, R91, RZ, PT ;  /* 0x000000ff5b00720c */ /* 0x000fe20003fc5270 */
[----:B------:R-:W-:Y:S01]  /*3ed0*/  UISETP.NE.AND UP1, UPT, UR54, URZ, UPT ;  /* 0x0000003f3600728c */ /* 0x000fe2000bf25270 */
[----:B------:R-:W-:Y:S01]  /*3ee0*/  ISETP.LT.OR P1, PT, R49, 0x2, P1 ;  /* 0x000000023100780c */ /* 0x000fe20000f21670 */
[----:B------:R-:W-:Y:S01]  /*3ef0*/  UISETP.NE.AND UP0, UPT, UR53, URZ, UPT ;  /* 0x0000003f3500728c */ /* 0x000fe2000bf05270 */
[C---:B------:R-:W-:Y:S01]  /*3f00*/  ISETP.GT.AND P2, PT, R62.reuse, 0x8, !P2 ;  /* 0x000000083e00780c */ /* 0x040fe20005744270 */
[----:B------:R-:W-:Y:S01]  /*3f10*/  UMOV UR10, UR41 ;  /* 0x00000029000a7c82 */ /* 0x000fe20008000000 */
[----:B------:R-:W-:Y:S02]  /*3f20*/  FSEL R3, R3, -INF , !P1 ;  /* 0xff80000003037808 */ /* 0x000fe40004800000 */
[----:B------:R-:W-:-:S02]  /*3f30*/  ISETP.GT.AND P1, PT, R62, 0x9, !P6 ;  /* 0x000000093e00780c */ /* 0x000fc40007724270 */
[C---:B------:R-:W-:Y:S02]  /*3f40*/  ISETP.LT.OR P2, PT, R49.reuse, 0x9, P2 ;  /* 0x000000093100780c */ /* 0x040fe40001741670 */
[----:B------:R-:W-:Y:S01]  /*3f50*/  ISETP.LT.OR P1, PT, R49, 0xa, P1 ;  /* 0x0000000a3100780c */ /* 0x000fe20000f21670 */
[----:B------:R-:W-:Y:S01]  /*3f60*/  @UP1 ULDC UR6, c[0x0][0x44c] ;  /* 0x0001130000061ab9 */ /* 0x000fe20000000800 */
[----:B------:R-:W-:Y:S01]  /*3f70*/  FSEL R5, R5, -INF , !P2 ;  /* 0xff80000005057808 */ /* 0x000fe20005000000 */
[----:B------:R-:W-:Y:S01]  /*3f80*/  UIMAD.WIDE.U32 UR6, UR41, UR6, URZ ;  /* 0x00000006290672a5 */ /* 0x000fe2000f8e003f */
[----:B------:R-:W-:Y:S01]  /*3f90*/  FSEL R6, R6, -INF , !P1 ;  /* 0xff80000006067808 */ /* 0x000fe20004800000 */
[----:B------:R-:W-:Y:S01]  /*3fa0*/  @UP1 ULDC UR11, c[0x0][0x450] ;  /* 0x00011400000b1ab9 */ /* 0x000fe20000000800 */
[----:B------:R-:W-:Y:S01]  /*3fb0*/  ISETP.NE.AND P1, PT, R99, RZ, PT ;  /* 0x000000ff6300720c */ /* 0x000fe20003f25270 */
[----:B------:R-:W-:Y:S01]  /*3fc0*/  @UP1 USHF.R.U32.HI UR10, URZ, UR11, UR7 ;  /* 0x0000000b3f0a1299 */ /* 0x000fe20008011607 */
[----:B------:R-:W-:-:S02]  /*3fd0*/  ISETP.NE.AND P2, PT, R108, RZ, PT ;  /* 0x000000ff6c00720c */ /* 0x000fc40003f45270 */
[C---:B------:R-:W-:Y:S01]  /*3fe0*/  ISETP.GT.AND P1, PT, R62.reuse, 0x10, !P1 ;  /* 0x000000103e00780c */ /* 0x040fe20004f24270 */
[----:B------:R-:W-:Y:S01]  /*3ff0*/  UIADD3 UR55, UR55, UR10, URZ ;  /* 0x0000000a37377290 */ /* 0x000fe2000fffe03f */
[----:B------:R-:W-:Y:S02]  /*4000*/  ISETP.NE.AND P6, PT, R109, RZ, PT ;  /* 0x000000ff6d00720c */ /* 0x000fe40003fc5270 */
[----:B------:R-:W-:Y:S01]  /*4010*/  ISETP.LT.OR P1, PT, R49, 0x11, P1 ;  /* 0x000000113100780c */ /* 0x000fe20000f21670 */
[----:B------:R-:W-:Y:S01]  /*4020*/  UIADD3 UR14, UR55, UR14, URZ ;  /* 0x0000000e370e7290 */ /* 0x000fe2000fffe03f */
[----:B------:R-:W-:Y:S02]  /*4030*/  ISETP.GT.AND P3, PT, R62, 0x70, !P3 ;  /* 0x000000703e00780c */ /* 0x000fe40005f64270 */
[----:B------:R-:W-:Y:S02]  /*4040*/  FSEL R25, R7, -INF , !P1 ;  /* 0xff80000007197808 */ /* 0x000fe40004800000 */
[----:B------:R-:W-:-:S02]  /*4050*/  ISETP.NE.AND P1, PT, R100, RZ, PT ;  /* 0x000000ff6400720c */ /* 0x000fc40003f25270 */
[----:B------:R-:W-:Y:S02]  /*4060*/  FMNMX.FTZ R7, R80, R67, !PT ;  /* 0x0000004350077209 */ /* 0x000fe40007810000 */
[----:B------:R-:W-:Y:S02]  /*4070*/  ISETP.GT.AND P1, PT, R62, 0x11, !P1 ;  /* 0x000000113e00780c */ /* 0x000fe40004f24270 */
[----:B------:R-:W-:Y:S02]  /*4080*/  FMNMX.FTZ R7, R66, R7, !PT ;  /* 0x0000000742077209 */ /* 0x000fe40007810000 */
[----:B------:R-:W-:Y:S02]  /*4090*/  ISETP.LT.OR P1, PT, R49, 0x12, P1 ;  /* 0x000000123100780c */ /* 0x000fe40000f21670 */
[----:B------:R-:W-:Y:S02]  /*40a0*/  ISETP.GT.AND P4, PT, R62, 0x71, !P4 ;  /* 0x000000713e00780c */ /* 0x000fe40006784270 */
        /* <DEDUP_REMOVED lines=70> */
[----:B------:R-:W-:Y:S01]  /*4510*/  ISETP.NE.AND P2, PT, R97, RZ, PT ;  /* 0x000000ff6100720c */ /* 0x000fe20003f45270 */
[----:B------:R-:W0:Y:S01]  /*4520*/  SHFL.BFLY PT, R8, R7, 0x2, 0x1f ;  /* 0x0c401f0007087f89 */ /* 0x000e2200000e0000 */
[----:B------:R-:W-:Y:S02]  /*4530*/  ISETP.LT.OR P1, PT, R49, 0x41, P1 ;  /* 0x000000413100780c */ /* 0x000fe40000f21670 */
[----:B------:R-:W-:-:S02]  /*4540*/  ISETP.NE.AND P6, PT, R114, RZ, PT ;  /* 0x000000ff7200720c */ /* 0x000fc40003fc5270 */
[----:B------:R-:W-:Y:S02]  /*4550*/  FSEL R28, R28, -INF , !P1 ;  /* 0xff8000001c1c7808 */ /* 0x000fe40004800000 */
[----:B------:R-:W-:Y:S02]  /*4560*/  ISETP.NE.AND P1, PT, R112, RZ, PT ;  /* 0x000000ff7000720c */ /* 0x000fe40003f25270 */
[C---:B------:R-:W-:Y:S02]  /*4570*/  ISETP.LT.OR P3, PT, R49.reuse, 0x71, P3 ;  /* 0x000000713100780c */ /* 0x040fe40001f61670 */
[C---:B------:R-:W-:Y:S02]  /*4580*/  ISETP.GT.AND P1, PT, R62.reuse, 0x41, !P1 ;  /* 0x000000413e00780c */ /* 0x040fe40004f24270 */
[----:B------:R-:W-:Y:S02]  /*4590*/  ISETP.GT.AND P5, PT, R62, 0x78, !P5 ;  /* 0x000000783e00780c */ /* 0x000fe40006fa4270 */
[----:B------:R-:W-:-:S02]  /*45a0*/  ISETP.LT.OR P1, PT, R49, 0x42, P1 ;  /* 0x000000423100780c */ /* 0x000fc40000f21670 */
[----:B------:R-:W-:Y:S02]  /*45b0*/  ISETP.LT.OR P4, PT, R49, 0x72, P4 ;  /* 0x000000723100780c */ /* 0x000fe40002781670 */
[----:B------:R-:W-:Y:S02]  /*45c0*/  FSEL R29, R29, -INF , !P1 ;  /* 0xff8000001d1d7808 */ /* 0x000fe40004800000 */
[----:B------:R-:W-:Y:S02]  /*45d0*/  ISETP.NE.AND P1, PT, R113, RZ, PT ;  /* 0x000000ff7100720c */ /* 0x000fe40003f25270 */
[----:B------:R-:W-:Y:S02]  /*45e0*/  FSEL R32, R32, -INF , !P3 ;  /* 0xff80000020207808 */ /* 0x000fe40005800000 */
[----:B------:R-:W-:Y:S02]  /*45f0*/  ISETP.GT.AND P1, PT, R62, 0x48, !P1 ;  /* 0x000000483e00780c */ /* 0x000fe40004f24270 */
[----:B0-----:R-:W-:-:S02]  /*4600*/  FMNMX.FTZ R69, R7, R8, !PT ;  /* 0x0000000807457209 */ /* 0x001fc40007810000 */
[C---:B------:R-:W-:Y:S02]  /*4610*/  ISETP.LT.OR P1, PT, R49.reuse, 0x49, P1 ;  /* 0x000000493100780c */ /* 0x040fe40000f21670 */
[----:B------:R-:W-:Y:S01]  /*4620*/  ISETP.LT.OR P5, PT, R49, 0x79, P5 ;  /* 0x000000793100780c */ /* 0x000fe20002fa1670 */
[----:B------:R-:W0:Y:S01]  /*4630*/  SHFL.BFLY PT, R8, R69, 0x1, 0x1f ;  /* 0x0c201f0045087f89 */ /* 0x000e2200000e0000 */
[----:B------:R-:W-:Y:S02]  /*4640*/  FSEL R51, R51, -INF , !P1 ;  /* 0xff80000033337808 */ /* 0x000fe40004800000 */
[----:B------:R-:W-:Y:S02]  /*4650*/  ISETP.NE.AND P1, PT, R92, RZ, PT ;  /* 0x000000ff5c00720c */ /* 0x000fe40003f25270 */
[----:B------:R-:W-:Y:S02]  /*4660*/  FSEL R33, R33, -INF , !P4 ;  /* 0xff80000021217808 */ /* 0x000fe40006000000 */
[----:B------:R-:W-:-:S02]  /*4670*/  ISETP.GT.AND P1, PT, R62, 0x49, !P1 ;  /* 0x000000493e00780c */ /* 0x000fc40004f24270 */
[----:B------:R-:W-:Y:S02]  /*4680*/  FSEL R35, R35, -INF , !P5 ;  /* 0xff80000023237808 */ /* 0x000fe40006800000 */
[----:B------:R-:W-:-:S04]  /*4690*/  ISETP.LT.OR P1, PT, R49, 0x4a, P1 ;  /* 0x0000004a3100780c */ /* 0x000fc80000f21670 */
[----:B------:R-:W-:Y:S02]  /*46a0*/  FSEL R52, R52, -INF , !P1 ;  /* 0xff80000034347808 */ /* 0x000fe40004800000 */
[----:B------:R-:W-:-:S04]  /*46b0*/  ISETP.NE.AND P1, PT, R93, RZ, PT ;  /* 0x000000ff5d00720c */ /* 0x000fc80003f25270 */
[----:B------:R-:W-:Y:S02]  /*46c0*/  ISETP.GT.AND P1, PT, R62, 0x50, !P1 ;  /* 0x000000503e00780c */ /* 0x000fe40004f24270 */
[----:B0-----:R-:W-:Y:S02]  /*46d0*/  FMNMX.FTZ R8, R69, R8, !PT ;  /* 0x0000000845087209 */ /* 0x001fe40007810000 */
        /* <DEDUP_REMOVED lines=14> */
[C---:B------:R-:W-:Y:S02]  /*47c0*/  ISETP.GT.AND P1, PT, R62.reuse, 0x60, !P2 ;  /* 0x000000603e00780c */ /* 0x040fe40005724270 */
[----:B------:R-:W-:Y:S02]  /*47d0*/  ISETP.NE.AND P2, PT, R87, RZ, PT ;  /* 0x000000ff5700720c */ /* 0x000fe40003f45270 */
[----:B------:R-:W-:Y:S02]  /*47e0*/  ISETP.LT.OR P1, PT, R49, 0x61, P1 ;  /* 0x000000613100780c */ /* 0x000fe40000f21670 */
[----:B------:R-:W-:Y:S02]  /*47f0*/  ISETP.GT.AND P2, PT, R62, 0x69, !P2 ;  /* 0x000000693e00780c */ /* 0x000fe40005744270 */
[----:B------:R-:W-:-:S02]  /*4800*/  FSEL R57, R57, -INF , !P1 ;  /* 0xff80000039397808 */ /* 0x000fc40004800000 */
[----:B------:R-:W-:Y:S02]  /*4810*/  ISETP.GT.AND P1, PT, R62, 0x61, !P6 ;  /* 0x000000613e00780c */ /* 0x000fe40007724270 */
[----:B------:R-:W-:Y:S01]  /*4820*/  ISETP.NE.AND P6, PT, R71, RZ, PT ;  /* 0x000000ff4700720c */ /* 0x000fe20003fc5270 */
[----:B------:R-:W-:Y:S01]  /*4830*/  IMAD.U32 R71, RZ, RZ, UR29 ;  /* 0x0000001dff477e24 */ /* 0x000fe2000f8e00ff */
[C---:B------:R-:W-:Y:S02]  /*4840*/  ISETP.LT.OR P1, PT, R49.reuse, 0x62, P1 ;  /* 0x000000623100780c */ /* 0x040fe40000f21670 */
[----:B------:R-:W-:Y:S01]  /*4850*/  ISETP.LT.OR P2, PT, R49, 0x6a, P2 ;  /* 0x0000006a3100780c */ /* 0x000fe20001741670 */
[----:B------:R-:W-:-:S01]  /*4860*/  FFMA.FTZ R71, R8, R71, -8 ;  /* 0xc100000008477423 */ /* 0x000fc20000010047 */
[----:B------:R-:W-:Y:S02]  /*4870*/  FSEL R59, R59, -INF , !P1 ;  /* 0xff8000003b3b7808 */ /* 0x000fe40004800000 */
[----:B------:R-:W-:-:S02]  /*4880*/  FSETP.NEU.FTZ.AND P1, PT, R8, -INF , PT ;  /* 0xff8000000800780b */ /* 0x000fc40003f3d000 */
[----:B------:R-:W-:Y:S02]  /*4890*/  FSEL R30, R30, -INF , !P2 ;  /* 0xff8000001e1e7808 */ /* 0x000fe40005000000 */
[----:B------:R-:W-:Y:S02]  /*48a0*/  FSEL R77, R71, RZ, P1 ;  /* 0x000000ff474d7208 */ /* 0x000fe40000800000 */
[----:B------:R-:W-:Y:S02]  /*48b0*/  ISETP.GT.AND P1, PT, R62, RZ, !P6 ;  /* 0x000000ff3e00720c */ /* 0x000fe40007724270 */
[----:B------:R-:W-:Y:S01]  /*48c0*/  ISETP.NE.AND P6, PT, R75, RZ, PT ;  /* 0x000000ff4b00720c */ /* 0x000fe20003fc5270 */
[--C-:B------:R-:W-:Y:S01]  /*48d0*/  FFMA.FTZ R69, R68, UR29, -R77.reuse ;  /* 0x0000001d44457c23 */ /* 0x100fe2000801084d */
[----:B------:R-:W-:Y:S01]  /*48e0*/  ISETP.LT.OR P1, PT, R49, 0x1, P1 ;  /* 0x000000013100780c */ /* 0x000fe20000f21670 */
[--C-:B------:R-:W-:Y:S01]  /*48f0*/  FFMA.FTZ R75, R74, UR29, -R77.reuse ;  /* 0x0000001d4a4b7c23 */ /* 0x100fe2000801084d */
[----:B------:R-:W-:-:S01]  /*4900*/  FFMA.FTZ R61, R61, UR29, -R77 ;  /* 0x0000001d3d3d7c23 */ /* 0x000fc2000801084d */
[----:B------:R-:W-:Y:S01]  /*4910*/  ISETP.GT.AND P6, PT, R62, 0x79, !P6 ;  /* 0x000000793e00780c */ /* 0x000fe200077c4270 */
[----:B------:R-:W-:-:S01]  /*4920*/  FFMA.FTZ R67, R67, UR29, -R77 ;  /* 0x0000001d43437c23 */ /* 0x000fc2000801084d */
[----:B------:R-:W-:Y:S01]  /*4930*/  FSEL R76, R2, -INF , !P1 ;  /* 0xff800000024c7808 */ /* 0x000fe20004800000 */
[----:B------:R-:W-:-:S01]  /*4940*/  FFMA.FTZ R2, R80, UR29, -R77 ;  /* 0x0000001d50027c23 */ /* 0x000fc2000801084d */
[----:B------:R-:W-:Y:S01]  /*4950*/  ISETP.NE.AND P1, PT, R86, RZ, PT ;  /* 0x000000ff5600720c */ /* 0x000fe20003f25270 */
[----:B------:R-:W-:-:S01]  /*4960*/  FFMA.FTZ R66, R66, UR29, -R77 ;  /* 0x0000001d42427c23 */ /* 0x000fc2000801084d */
[----:B------:R-:W-:Y:S01]  /*4970*/  FMNMX.FTZ R68, R76, R3, !PT ;  /* 0x000000034c447209 */ /* 0x000fe20007810000 */
[----:B------:R-:W-:Y:S01]  /*4980*/  MUFU.EX2 R67, R67 ;  /* 0x0000004300437308 */ /* 0x000fe20000000800 */
[----:B------:R-:W-:Y:S01]  /*4990*/  ISETP.GT.AND P1, PT, R62, 0x68, !P1 ;  /* 0x000000683e00780c */ /* 0x000fe20004f24270 */
[--C-:B------:R-:W-:Y:S01]  /*49a0*/  FFMA.FTZ R89, R89, UR29, -R77.reuse ;  /* 0x0000001d59597c23 */ /* 0x100fe2000801084d */
[----:B------:R-:W-:Y:S01]  /*49b0*/  FMNMX.FTZ R7, R5, R68, !PT ;  /* 0x0000004405077209 */ /* 0x000fe20007810000 */
[--C-:B------:R-:W-:Y:S01]  /*49c0*/  FFMA.FTZ R71, R90, UR29, -R77.reuse ;  /* 0x0000001d5a477c23 */ /* 0x100fe2000801084d */
[----:B------:R-:W-:Y:S01]  /*49d0*/  ISETP.LT.OR P1, PT, R49, 0x69, P1 ;  /* 0x000000693100780c */ /* 0x000fe20000f21670 */
[--C-:B------:R-:W-:Y:S01]  /*49e0*/  FFMA.FTZ R70, R70, UR29, -R77.reuse ;  /* 0x0000001d46467c23 */ /* 0x100fe2000801084d */
[----:B------:R-:W-:Y:S01]  /*49f0*/  FMNMX.FTZ R78, R6, R7, !PT ;  /* 0x00000007064e7209 */ /* 0x000fe20007810000 */
[----:B------:R-:W0:Y:S01]  /*4a00*/  MUFU.EX2 R2, R2 ;  /* 0x0000000200027308 */ /* 0x000e220000000800 */
[----:B------:R-:W-:Y:S01]  /*4a10*/  FSEL R31, R31, -INF , !P1 ;  /* 0xff8000001f1f7808 */ /* 0x000fe20004800000 */
[--C-:B------:R-:W-:Y:S01]  /*4a20*/  FFMA.FTZ R73, R73, UR29, -R77.reuse ;  /* 0x0000001d49497c23 */ /* 0x100fe2000801084d */
[----:B------:R-:W-:Y:S01]  /*4a30*/  FMNMX.FTZ R7, R25, R78, !PT ;  /* 0x0000004e19077209 */ /* 0x000fe20007810000 */
[--C-:B------:R-:W-:Y:S01]  /*4a40*/  FFMA.FTZ R72, R72, UR29, -R77.reuse ;  /* 0x0000001d48487c23 */ /* 0x100fe2000801084d */
[----:B------:R-:W-:Y:S01]  /*4a50*/  ISETP.LT.OR P6, PT, R49, 0x7a, P6 ;  /* 0x0000007a3100780c */ /* 0x000fe200037c1670 */
[--C-:B------:R-:W-:Y:S01]  /*4a60*/  FFMA.FTZ R65, R65, UR29, -R77.reuse ;  /* 0x0000001d41417c23 */ /* 0x100fe2000801084d */
[----:B------:R-:W-:Y:S01]  /*4a70*/  FMNMX.FTZ R78, R24, R7, !PT ;  /* 0x00000007184e7209 */ /* 0x000fe20007810000 */
[----:B------:R-:W1:Y:S01]  /*4a80*/  MUFU.EX2 R66, R66 ;  /* 0x0000004200427308 */ /* 0x000e620000000800 */
[----:B------:R-:W-:Y:S01]  /*4a90*/  FSEL R34, R34, -INF , !P6 ;  /* 0xff80000022227808 */ /* 0x000fe20007000000 */
[--C-:B------:R-:W-:Y:S01]  /*4aa0*/  FFMA.FTZ R64, R64, UR29, -R77.reuse ;  /* 0x0000001d40407c23 */ /* 0x100fe2000801084d */
[----:B------:R-:W-:Y:S01]  /*4ab0*/  FMNMX.FTZ R7, R9, R78, !PT ;  /* 0x0000004e09077209 */ /* 0x000fe20007810000 */
[--C-:B------:R-:W-:Y:S01]  /*4ac0*/  FFMA.FTZ R63, R63, UR29, -R77.reuse ;  /* 0x0000001d3f3f7c23 */ /* 0x100fe2000801084d */
[----:B------:R-:W-:-:S01]  /*4ad0*/  FFMA.FTZ R60, R60, UR29, -R77 ;  /* 0x0000001d3c3c7c23 */ /* 0x000fc2000801084d */
[--C-:B------:R-:W-:Y:S01]  /*4ae0*/  FFMA.FTZ R50, R50, UR29, -R77.reuse ;  /* 0x0000001d32327c23 */ /* 0x100fe2000801084d */
[----:B------:R-:W-:Y:S01]  /*4af0*/  FMNMX.FTZ R78, R10, R7, !PT ;  /* 0x000000070a4e7209 */ /* 0x000fe20007810000 */
[----:B------:R-:W2:Y:S01]  /*4b00*/  MUFU.EX2 R69, R69 ;  /* 0x0000004500457308 */ /* 0x000ea20000000800 */
[----:B------:R-:W-:-:S01]  /*4b10*/  FFMA.FTZ R47, R47, UR29, -R77 ;  /* 0x0000001d2f2f7c23 */ /* 0x000fc2000801084d */
[--C-:B------:R-:W-:Y:S01]  /*4b20*/  FFMA.FTZ R46, R46, UR29, -R77.reuse ;  /* 0x0000001d2e2e7c23 */ /* 0x100fe2000801084d */
[----:B------:R-:W-:Y:S01]  /*4b30*/  FMNMX.FTZ R7, R11, R78, !PT ;  /* 0x0000004e0b077209 */ /* 0x000fe20007810000 */
[--C-:B------:R-:W-:Y:S01]  /*4b40*/  FFMA.FTZ R45, R45, UR29, -R77.reuse ;  /* 0x0000001d2d2d7c23 */ /* 0x100fe2000801084d */
[----:B------:R-:W-:-:S01]  /*4b50*/  FFMA.FTZ R44, R44, UR29, -R77 ;  /* 0x0000001d2c2c7c23 */ /* 0x000fc2000801084d */
[--C-:B------:R-:W-:Y:S01]  /*4b60*/  FFMA.FTZ R43, R43, UR29, -R77.reuse ;  /* 0x0000001d2b2b7c23 */ /* 0x100fe2000801084d */
[----:B------:R-:W-:Y:S01]  /*4b70*/  FMNMX.FTZ R78, R12, R7, !PT ;  /* 0x000000070c4e7209 */ /* 0x000fe20007810000 */
[----:B------:R-:W3:Y:S01]  /*4b80*/  MUFU.EX2 R68, R89 ;  /* 0x0000005900447308 */ /* 0x000ee20000000800 */
        /* <DEDUP_REMOVED lines=12> */
[----:B------:R-:W-:-:S02]  /*4c50*/  FFMA.FTZ R4, R4, UR29, -R77 ;  /* 0x0000001d04047c23 */ /* 0x000fc4000801084d */
        /* <DEDUP_REMOVED lines=13> */
[----:B------:R4:W-:Y:S03]  /*4d30*/  MUFU.EX2 R74, R61 ;  /* 0x0000003d004a7308 */ /* 0x0009e60000000800 */
[----:B------:R-:W-:-:S04]  /*4d40*/  FMNMX.FTZ R7, R55, R78, !PT ;  /* 0x0000004e37077209 */ /* 0x000fc80007810000 */
[----:B------:R-:W-:Y:S01]  /*4d50*/  FMNMX.FTZ R78, R56, R7, !PT ;  /* 0x00000007384e7209 */ /* 0x000fe20007810000 */
[----:B------:R-:W-:Y:S01]  /*4d60*/  MUFU.EX2 R64, R64 ;  /* 0x0000004000407308 */ /* 0x000fe20000000800 */
[----:B----4-:R-:W-:-:S01]  /*4d70*/  FFMA.FTZ R61, R58, UR29, -R77 ;  /* 0x0000001d3a3d7c23 */ /* 0x010fc2000801084d */
[----:B------:R-:W-:Y:S01]  /*4d80*/  FFMA.FTZ R58, R48, UR29, -R77 ;  /* 0x0000001d303a7c23 */ /* 0x000fe2000801084d */
[----:B------:R-:W-:-:S04]  /*4d90*/  FMNMX.FTZ R78, R57, R78, !PT ;  /* 0x0000004e394e7209 */ /* 0x000fc80007810000 */
[----:B------:R-:W-:Y:S01]  /*4da0*/  FMNMX.FTZ R78, R59, R78, !PT ;  /* 0x0000004e3b4e7209 */ /* 0x000fe20007810000 */
[----:B------:R4:W-:Y:S03]  /*4db0*/  MUFU.EX2 R49, R58 ;  /* 0x0000003a00317308 */ /* 0x0009e60000000800 */
        /* <DEDUP_REMOVED lines=13> */
[----:B-----5:R-:W-:-:S07]  /*4e90*/  FMNMX.FTZ R48, R7, R48, !PT ;  /* 0x0000003007307209 */ /* 0x020fce0007810000 */
[----:B------:R-:W-:Y:S01]  /*4ea0*/  MUFU.EX2 R50, R50 ;  /* 0x0000003200327308 */ /* 0x000fe20000000800 */
[----:B------:R-:W5:Y:S07]  /*4eb0*/  SHFL.BFLY PT, R7, R48, 0x1, 0x1f ;  /* 0x0c201f0030077f89 */ /* 0x000f6e00000e0000 */
[----:B------:R-:W-:Y:S08]  /*4ec0*/  MUFU.EX2 R43, R43 ;  /* 0x0000002b002b7308 */ /* 0x000ff00000000800 */
[----:B------:R-:W-:Y:S08]  /*4ed0*/  MUFU.EX2 R42, R42 ;  /* 0x0000002a002a7308 */ /* 0x000ff00000000800 */
[----:B------:R-:W-:Y:S01]  /*4ee0*/  MUFU.EX2 R45, R45 ;  /* 0x0000002d002d7308 */ /* 0x000fe20000000800 */
[----:B-----5:R-:W-:Y:S01]  /*4ef0*/  FMNMX.FTZ R7, R48, R7, !PT ;  /* 0x0000000730077209 */ /* 0x020fe20007810000 */
[----:B------:R-:W-:-:S03]  /*4f00*/  IMAD.U32 R48, RZ, RZ, UR29 ;  /* 0x0000001dff307e24 */ /* 0x000fc6000f8e00ff */
[C---:B------:R-:W-:Y:S01]  /*4f10*/  FSETP.NEU.FTZ.AND P1, PT, R7.reuse, -INF , PT ;  /* 0xff8000000700780b */ /* 0x040fe20003f3d000 */
[----:B------:R-:W-:-:S02]  /*4f20*/  FFMA.FTZ R48, R7, R48, -8 ;  /* 0xc100000007307423 */ /* 0x000fc40000010030 */
[----:B------:R-:W-:Y:S03]  /*4f30*/  MUFU.EX2 R44, R44 ;  /* 0x0000002c002c7308 */ /* 0x000fe60000000800 */
[----:B----4-:R-:W-:Y:S02]  /*4f40*/  FSEL R58, R48, RZ, P1 ;  /* 0x000000ff303a7208 */ /* 0x010fe40000800000 */
[----:B------:R-:W-:-:S03]  /*4f50*/  PLOP3.LUT P1, PT, PT, PT, UP0, 0x40, 0x0 ;  /* 0x000000000000781c */ /* 0x000fc60003f2e808 */
[--C-:B------:R-:W-:Y:S01]  /*4f60*/  FFMA.FTZ R48, R76, UR29, -R58.reuse ;  /* 0x0000001d4c307c23 */ /* 0x100fe2000801083a */
[----:B------:R-:W-:-:S01]  /*4f70*/  FFMA.FTZ R3, R3, UR29, -R58 ;  /* 0x0000001d03037c23 */ /* 0x000fc2000801083a */
[--C-:B------:R-:W-:Y:S01]  /*4f80*/  FFMA.FTZ R62, R5, UR29, -R58.reuse ;  /* 0x0000001d053e7c23 */ /* 0x100fe2000801083a */
[----:B------:R-:W-:-:S01]  /*4f90*/  FFMA.FTZ R5, R25, UR29, -R58 ;  /* 0x0000001d19057c23 */ /* 0x000fc2000801083a */
[----:B------:R-:W-:Y:S01]  /*4fa0*/  FFMA.FTZ R12, R12, UR29, -R58 ;  /* 0x0000001d0c0c7c23 */ /* 0x000fe2000801083a */
[----:B0-----:R-:W-:-:S01]  /*4fb0*/  FADD.FTZ R25, R2, R67 ;  /* 0x0000004302197221 */ /* 0x001fc20000010000 */
        /* <DEDUP_REMOVED lines=16> */
[----:B------:R1:W-:Y:S01]  /*50c0*/  MUFU.EX2 R11, R12 ;  /* 0x0000000c000b7308 */ /* 0x0003e20000000800 */
[----:B------:R-:W-:-:S01]  /*50d0*/  FFMA.FTZ R52, R52, UR29, -R58 ;  /* 0x0000001d34347c23 */ /* 0x000fc2000801083a */
[--C-:B------:R-:W-:Y:S01]  /*50e0*/  FFMA.FTZ R53, R53, UR29, -R58.reuse ;  /* 0x0000001d35357c23 */ /* 0x100fe2000801083a */
[----:B------:R-:W-:-:S01]  /*50f0*/  FFMA.FTZ R54, R54, UR29, -R58 ;  /* 0x0000001d36367c23 */ /* 0x000fc2000801083a */
[--C-:B------:R-:W-:Y:S01]  /*5100*/  FFMA.FTZ R55, R55, UR29, -R58.reuse ;  /* 0x0000001d37377c23 */ /* 0x100fe2000801083a */
[----:B------:R-:W-:-:S01]  /*5110*/  FFMA.FTZ R56, R56, UR29, -R58 ;  /* 0x0000001d38387c23 */ /* 0x000fc2000801083a */
[--C-:B------:R-:W-:Y:S01]  /*5120*/  FFMA.FTZ R57, R57, UR29, -R58.reuse ;  /* 0x0000001d39397c23 */ /* 0x100fe2000801083a */
[----:B------:R-:W-:-:S01]  /*5130*/  FFMA.FTZ R59, R59, UR29, -R58 ;  /* 0x0000001d3b3b7c23 */ /* 0x000fc2000801083a */
[----:B------:R-:W4:Y:S01]  /*5140*/  MUFU.EX2 R62, R62 ;  /* 0x0000003e003e7308 */ /* 0x000f220000000800 */
[----:B-1----:R-:W-:-:S01]  /*5150*/  FADD.FTZ R12, R66, R25 ;  /* 0x00000019420c7221 */ /* 0x002fc20000010000 */
[--C-:B------:R-:W-:Y:S01]  /*5160*/  FFMA.FTZ R31, R31, UR29, -R58.reuse ;  /* 0x0000001d1f1f7c23 */ /* 0x100fe2000801083a */
[----:B------:R-:W-:-:S01]  /*5170*/  FFMA.FTZ R30, R30, UR29, -R58 ;  /* 0x0000001d1e1e7c23 */ /* 0x000fc2000801083a */
[----:B------:R-:W-:Y:S01]  /*5180*/  FFMA.FTZ R32, R32, UR29, -R58 ;  /* 0x0000001d20207c23 */ /* 0x000fe2000801083a */
[----:B--2---:R-:W-:-:S01]  /*5190*/  FADD.FTZ R25, R69, R12 ;  /* 0x0000000c45197221 */ /* 0x004fc20000010000 */
[----:B------:R-:W-:Y:S01]  /*51a0*/  F2FP.SATFINITE.E4M3.F32.PACK_AB_MERGE_C R69, R69, R66, RZ ;  /* 0x000000424545723e */ /* 0x000fe200048070ff */
[----:B------:R-:W-:-:S01]  /*51b0*/  FFMA.FTZ R33, R33, UR29, -R58 ;  /* 0x0000001d21217c23 */ /* 0x000fc2000801083a */
[----:B------:R1:W2:Y:S01]  /*51c0*/  MUFU.EX2 R77, R76 ;  /* 0x0000004c004d7308 */ /* 0x0002a20000000800 */
[----:B---3--:R-:W-:-:S01]  /*51d0*/  FADD.FTZ R12, R68, R25 ;  /* 0x00000019440c7221 */ /* 0x008fc20000010000 */
[----:B0-----:R-:W-:Y:S01]  /*51e0*/  FADD.FTZ R25, R48, R3 ;  /* 0x0000000330197221 */ /* 0x001fe20000010000 */
[----:B------:R-:W-:Y:S01]  /*51f0*/  F2FP.SATFINITE.E4M3.F32.PACK_AB_MERGE_C R164, R67, R2, R69 ;  /* 0x0000000243a4723e */ /* 0x000fe20004807045 */
[----:B------:R-:W-:Y:S01]  /*5200*/  FFMA.FTZ R35, R35, UR29, -R58 ;  /* 0x0000001d23237c23 */ /* 0x000fe2000801083a */
[----:B------:R-:W-:-:S01]  /*5210*/  FADD.FTZ R79, R71, R12 ;  /* 0x0000000c474f7221 */ /* 0x000fc20000010000 */
[----:B------:R-:W-:-:S02]  /*5220*/  FFMA.FTZ R34, R34, UR29, -R58 ;  /* 0x0000001d22227c23 */ /* 0x000fc4000801083a */
[----:B------:R-:W0:Y:S01]  /*5230*/  MUFU.EX2 R5, R5 ;  /* 0x0000000500057308 */ /* 0x000e220000000800 */
[----:B-1----:R-:W-:-:S01]  /*5240*/  FADD.FTZ R76, R70, R79 ;  /* 0x0000004f464c7221 */ /* 0x002fc20000010000 */
[----:B----4-:R-:W-:Y:S01]  /*5250*/  FADD.FTZ R12, R62, R25 ;  /* 0x000000193e0c7221 */ /* 0x010fe20000010000 */
[C---:B------:R-:W-:Y:S02]  /*5260*/  F2FP.SATFINITE.E4M3.F32.PACK_AB_MERGE_C R70, R73.reuse, R70, RZ ;  /* 0x000000464946723e */ /* 0x040fe400048070ff */
[----:B------:R-:W-:Y:S02]  /*5270*/  FADD.FTZ R25, R73, R76 ;  /* 0x0000004c49197221 */ /* 0x000fe40000010000 */
[----:B------:R-:W-:Y:S01]  /*5280*/  F2FP.SATFINITE.E4M3.F32.PACK_AB_MERGE_C R166, R71, R68, R70 ;  /* 0x0000004447a6723e */ /* 0x000fe20004807046 */
[----:B------:R-:W1:Y:S01]  /*5290*/  MUFU.EX2 R24, R24 ;  /* 0x0000001800187308 */ /* 0x000e620000000800 */
[----:B--2---:R-:W-:-:S01]  /*52a0*/  FADD.FTZ R12, R77, R12 ;  /* 0x0000000c4d0c7221 */ /* 0x004fc20000010000 */
[----:B------:R-:W-:Y:S01]  /*52b0*/  FADD.FTZ R66, R72, R25 ;  /* 0x0000001948427221 */ /* 0x000fe20000010000 */
[----:B------:R-:W-:-:S03]  /*52c0*/  F2FP.SATFINITE.E4M3.F32.PACK_AB_MERGE_C R62, R77, R62, RZ ;  /* 0x0000003e4d3e723e */ /* 0x000fc600048070ff */
[----:B------:R-:W-:Y:S01]  /*52d0*/  FADD.FTZ R66, R75, R66 ;  /* 0x000000424b427221 */ /* 0x000fe20000010000 */
[----:B------:R-:W-:Y:S01]  /*52e0*/  F2FP.SATFINITE.E4M3.F32.PACK_AB_MERGE_C R165, R3, R48, R62 ;  /* 0x0000003003a5723e */ /* 0x000fe2000480703e */
[----:B------:R-:W2:Y:S01]  /*52f0*/  MUFU.EX2 R9, R9 ;  /* 0x0000000900097308 */ /* 0x000ea20000000800 */
[----:B0-----:R-:W-:-:S01]  /*5300*/  FADD.FTZ R25, R5, R12 ;  /* 0x0000000c05197221 */ /* 0x001fc20000010000 */
[----:B------:R-:W-:Y:S01]  /*5310*/  F2FP.SATFINITE.E4M3.F32.PACK_AB_MERGE_C R12, R64, R65, RZ ;  /* 0x00000041400c723e */ /* 0x000fe200048070ff */
[----:B------:R-:W-:-:S03]  /*5320*/  FADD.FTZ R67, R65, R66 ;  /* 0x0000004241437221 */ /* 0x000fc60000010000 */
[----:B------:R-:W-:Y:S01]  /*5330*/  F2FP.SATFINITE.E4M3.F32.PACK_AB_MERGE_C R160, R75, R72, R12 ;  /* 0x000000484ba0723e */ /* 0x000fe2000480700c */
[----:B------:R-:W-:-:S01]  /*5340*/  FADD.FTZ R64, R64, R67 ;  /* 0x0000004340407221 */ /* 0x000fc20000010000 */
[----:B------:R-:W0:Y:S01]  /*5350*/  MUFU.EX2 R10, R10 ;  /* 0x0000000a000a7308 */ /* 0x000e220000000800 */
[----:B-1----:R-:W-:-:S01]  /*5360*/  FADD.FTZ R2, R24, R25 ;  /* 0x0000001918027221 */ /* 0x002fc20000010000 */
[----:B------:R-:W-:Y:S01]  /*5370*/  F2FP.SATFINITE.E4M3.F32.PACK_AB_MERGE_C R12, R61, R60, RZ ;  /* 0x0000003c3d0c723e */ /* 0x000fe200048070ff */
[----:B------:R-:W-:-:S03]  /*5380*/  FADD.FTZ R65, R63, R64 ;  /* 0x000000403f417221 */ /* 0x000fc60000010000 */
[C---:B------:R-:W-:Y:S01]  /*5390*/  F2FP.SATFINITE.E4M3.F32.PACK_AB_MERGE_C R162, R74.reuse, R63, R12 ;  /* 0x0000003f4aa2723e */ /* 0x040fe2000480700c */
[----:B------:R-:W-:-:S01]  /*53a0*/  FADD.FTZ R65, R74, R65 ;  /* 0x000000414a417221 */ /* 0x000fc20000010000 */
[----:B------:R-:W1:Y:S01]  /*53b0*/  MUFU.EX2 R6, R6 ;  /* 0x0000000600067308 */ /* 0x000e620000000800 */
[----:B--2---:R-:W-:-:S01]  /*53c0*/  FADD.FTZ R25, R9, R2 ;  /* 0x0000000209197221 */ /* 0x004fc20000010000 */
[----:B------:R-:W-:Y:S01]  /*53d0*/  F2FP.SATFINITE.E4M3.F32.PACK_AB_MERGE_C R12, R46, R47, RZ ;  /* 0x0000002f2e0c723e */ /* 0x000fe200048070ff */
[----:B------:R-:W-:-:S03]  /*53e0*/  FADD.FTZ R60, R60, R65 ;  /* 0x000000413c3c7221 */ /* 0x000fc60000010000 */
[----:B------:R-:W-:Y:S01]  /*53f0*/  F2FP.SATFINITE.E4M3.F32.PACK_AB_MERGE_C R156, R49, R50, R12 ;  /* 0x00000032319c723e */ /* 0x000fe2000480700c */
[----:B------:R-:W-:-:S01]  /*5400*/  FADD.FTZ R61, R61, R60 ;  /* 0x0000003c3d3d7221 */ /* 0x000fc20000010000 */
[----:B------:R-:W2:Y:S01]  /*5410*/  MUFU.EX2 R13, R13 ;  /* 0x0000000d000d7308 */ /* 0x000ea20000000800 */
[----:B0-----:R-:W-:-:S07]  /*5420*/  FADD.FTZ R25, R10, R25 ;  /* 0x000000190a197221 */ /* 0x001fce0000010000 */
[----:B------:R-:W0:Y:S01]  /*5430*/  MUFU.EX2 R14, R14 ;  /* 0x0000000e000e7308 */ /* 0x000e220000000800 */
[----:B-1----:R-:W-:-:S04]  /*5440*/  FADD.FTZ R2, R6, R25 ;  /* 0x0000001906027221 */ /* 0x002fc80000010000 */
[----:B------:R-:W-:-:S03]  /*5450*/  FADD.FTZ R2, R11, R2 ;  /* 0x000000020b027221 */ /* 0x000fc60000010000 */
[----:B------:R-:W1:Y:S01]  /*5460*/  MUFU.EX2 R20, R20 ;  /* 0x0000001400147308 */ /* 0x000e620000000800 */
[----:B--2---:R-:W-:-:S01]  /*5470*/  FADD.FTZ R25, R13, R2 ;  /* 0x000000020d197221 */ /* 0x004fc20000010000 */
[----:B------:R-:W-:-:S04]  /*5480*/  FADD.FTZ R2, R50, R61 ;  /* 0x0000003d32027221 */ /* 0x000fc80000010000 */
[----:B------:R-:W-:Y:S01]  /*5490*/  FADD.FTZ R50, R49, R2 ;  /* 0x0000000231327221 */ /* 0x000fe20000010000 */
[----:B------:R-:W-:Y:S01]  /*54a0*/  F2FP.SATFINITE.E4M3.F32.PACK_AB_MERGE_C R49, R42, R43, RZ ;  /* 0x0000002b2a31723e */ /* 0x000fe200048070ff */
[----:B------:R-:W2:Y:S01]  /*54b0*/  MUFU.EX2 R21, R21 ;  /* 0x0000001500157308 */ /* 0x000ea20000000800 */
[----:B0-----:R-:W-:-:S01]  /*54c0*/  FADD.FTZ R25, R14, R25 ;  /* 0x000000190e197221 */ /* 0x001fc20000010000 */
[----:B------:R-:W-:Y:S01]  /*54d0*/  FADD.FTZ R47, R47, R50 ;  /* 0x000000322f2f7221 */ /* 0x000fe20000010000 */
[----:B------:R-:W-:Y:S02]  /*54e0*/  F2FP.SATFINITE.E4M3.F32.PACK_AB_MERGE_C R158, R44, R45, R49 ;  /* 0x0000002d2c9e723e */ /* 0x000fe40004807031 */
[----:B------:R-:W-:Y:S01]  /*54f0*/  F2FP.SATFINITE.E4M3.F32.PACK_AB_MERGE_C R13, R14, R13, RZ ;  /* 0x0000000d0e0d723e */ /* 0x000fe200048070ff */
[----:B------:R-:W-:-:S02]  /*5500*/  FADD.FTZ R46, R46, R47 ;  /* 0x0000002f2e2e7221 */ /* 0x000fc40000010000 */
[----:B------:R-:W0:Y:S01]  /*5510*/  MUFU.EX2 R26, R26 ;  /* 0x0000001a001a7308 */ /* 0x000e220000000800 */
[----:B-1----:R-:W-:-:S01]  /*5520*/  FADD.FTZ R12, R20, R25 ;  /* 0x00000019140c7221 */ /* 0x002fc20000010000 */
[----:B------:R-:W-:Y:S01]  /*5530*/  FADD.FTZ R45, R45, R46 ;  /* 0x0000002e2d2d7221 */ /* 0x000fe20000010000 */
[----:B------:R-:W-:-:S03]  /*5540*/  F2FP.SATFINITE.E4M3.F32.PACK_AB_MERGE_C R161, R11, R6, R13 ;  /* 0x000000060ba1723e */ /* 0x000fc6000480700d */
[----:B------:R-:W-:Y:S02]  /*5550*/  FADD.FTZ R44, R44, R45 ;  /* 0x0000002d2c2c7221 */ /* 0x000fe40000010000 */
[----:B------:R-:W1:Y:S01]  /*5560*/  MUFU.EX2 R27, R27 ;  /* 0x0000001b001b7308 */ /* 0x000e620000000800 */
[----:B--2---:R-:W-:-:S01]  /*5570*/  FADD.FTZ R25, R21, R12 ;  /* 0x0000000c15197221 */ /* 0x004fc20000010000 */
[----:B------:R-:W-:-:S04]  /*5580*/  FADD.FTZ R43, R43, R44 ;  /* 0x0000002c2b2b7221 */ /* 0x000fc80000010000 */
[----:B------:R-:W-:Y:S02]  /*5590*/  FADD.FTZ R42, R42, R43 ;  /* 0x0000002b2a2a7221 */ /* 0x000fe40000010000 */
[----:B------:R-:W2:Y:S01]  /*55a0*/  MUFU.EX2 R28, R28 ;  /* 0x0000001c001c7308 */ /* 0x000ea20000000800 */
[----:B0-----:R-:W-:-:S07]  /*55b0*/  FADD.FTZ R12, R26, R25 ;  /* 0x000000191a0c7221 */ /* 0x001fce0000010000 */
[----:B------:R-:W0:Y:S01]  /*55c0*/  MUFU.EX2 R29, R29 ;  /* 0x0000001d001d7308 */ /* 0x000e220000000800 */
[----:B-1----:R-:W-:-:S01]  /*55d0*/  FADD.FTZ R25, R27, R12 ;  /* 0x0000000c1b197221 */ /* 0x002fc20000010000 */
[----:B------:R-:W-:-:S04]  /*55e0*/  F2FP.SATFINITE.E4M3.F32.PACK_AB_MERGE_C R26, R27, R26, RZ ;  /* 0x0000001a1b1a723e */ /* 0x000fc800048070ff */
[----:B------:R-:W-:Y:S02]  /*55f0*/  F2FP.SATFINITE.E4M3.F32.PACK_AB_MERGE_C R163, R21, R20, R26 ;  /* 0x0000001415a3723e */ /* 0x000fe4000480701a */
[----:B------:R-:W1:Y:S01]  /*5600*/  MUFU.EX2 R51, R51 ;  /* 0x0000003300337308 */ /* 0x000e620000000800 */
[----:B--2---:R-:W-:-:S01]  /*5610*/  FADD.FTZ R12, R28, R25 ;  /* 0x000000191c0c7221 */ /* 0x004fc20000010000 */
[----:B------:R-:W-:-:S04]  /*5620*/  F2FP.SATFINITE.E4M3.F32.PACK_AB_MERGE_C R25, R10, R9, RZ ;  /* 0x000000090a19723e */ /* 0x000fc800048070ff */
[----:B------:R-:W-:Y:S02]  /*5630*/  F2FP.SATFINITE.E4M3.F32.PACK_AB_MERGE_C R167, R24, R5, R25 ;  /* 0x0000000518a7723e */ /* 0x000fe40004807019 */
[----:B------:R-:W2:Y:S01]  /*5640*/  MUFU.EX2 R52, R52 ;  /* 0x0000003400347308 */ /* 0x000ea20000000800 */
[----:B0-----:R-:W-:-:S07]  /*5650*/  FADD.FTZ R12, R29, R12 ;  /* 0x0000000c1d0c7221 */ /* 0x001fce0000010000 */
[----:B------:R-:W0:Y:S01]  /*5660*/  MUFU.EX2 R53, R53 ;  /* 0x0000003500357308 */ /* 0x000e220000000800 */
[----:B-1----:R-:W-:-:S07]  /*5670*/  FADD.FTZ R9, R51, R12 ;  /* 0x0000000c33097221 */ /* 0x002fce0000010000 */
[----:B------:R-:W1:Y:S01]  /*5680*/  MUFU.EX2 R54, R54 ;  /* 0x0000003600367308 */ /* 0x000e620000000800 */
[----:B--2---:R-:W-:-:S01]  /*5690*/  FADD.FTZ R10, R52, R9 ;  /* 0x00000009340a7221 */ /* 0x004fc20000010000 */
[----:B------:R-:W-:-:S04]  /*56a0*/  F2FP.SATFINITE.E4M3.F32.PACK_AB_MERGE_C R51, R52, R51, RZ ;  /* 0x000000333433723e */ /* 0x000fc800048070ff */
[----:B------:R-:W-:Y:S02]  /*56b0*/  F2FP.SATFINITE.E4M3.F32.PACK_AB_MERGE_C R157, R29, R28, R51 ;  /* 0x0000001c1d9d723e */ /* 0x000fe40004807033 */
[----:B------:R-:W2:Y:S01]  /*56c0*/  MUFU.EX2 R55, R55 ;  /* 0x0000003700377308 */ /* 0x000ea20000000800 */
[----:B0-----:R-:W-:-:S07]  /*56d0*/  FADD.FTZ R9, R53, R10 ;  /* 0x0000000a35097221 */ /* 0x001fce0000010000 */
[----:B------:R-:W-:Y:S01]  /*56e0*/  MUFU.EX2 R39, R39 ;  /* 0x0000002700277308 */ /* 0x000fe20000000800 */
[----:B-1----:R-:W-:-:S07]  /*56f0*/  FADD.FTZ R10, R54, R9 ;  /* 0x00000009360a7221 */ /* 0x002fce0000010000 */
[----:B------:R-:W0:Y:S01]  /*5700*/  MUFU.EX2 R38, R38 ;  /* 0x0000002600267308 */ /* 0x000e220000000800 */
[----:B--2---:R-:W-:-:S07]  /*5710*/  FADD.FTZ R3, R55, R10 ;  /* 0x0000000a37037221 */ /* 0x004fce0000010000 */
[----:B------:R-:W1:Y:S08]  /*5720*/  MUFU.EX2 R56, R56 ;  /* 0x0000003800387308 */ /* 0x000e700000000800 */
[----:B------:R-:W-:Y:S01]  /*5730*/  MUFU.EX2 R41, R41 ;  /* 0x0000002900297308 */ /* 0x000fe20000000800 */
[----:B0-----:R-:W-:-:S07]  /*5740*/  F2FP.SATFINITE.E4M3.F32.PACK_AB_MERGE_C R12, R38, R39, RZ ;  /* 0x00000027260c723e */ /* 0x001fce00048070ff */
[----:B------:R-:W0:Y:S01]  /*5750*/  MUFU.EX2 R40, R40 ;  /* 0x0000002800287308 */ /* 0x000e220000000800 */
[C---:B-1----:R-:W-:Y:S01]  /*5760*/  F2FP.SATFINITE.E4M3.F32.PACK_AB_MERGE_C R55, R56.reuse, R55, RZ ;  /* 0x000000373837723e */ /* 0x042fe200048070ff */
[----:B------:R-:W-:-:S03]  /*5770*/  FADD.FTZ R56, R56, R3 ;  /* 0x0000000338387221 */ /* 0x000fc60000010000 */
[----:B------:R-:W-:-:S03]  /*5780*/  F2FP.SATFINITE.E4M3.F32.PACK_AB_MERGE_C R159, R54, R53, R55 ;  /* 0x00000035369f723e */ /* 0x000fc60004807037 */
[----:B------:R-:W1:Y:S08]  /*5790*/  MUFU.EX2 R57, R57 ;  /* 0x0000003900397308 */ /* 0x000e700000000800 */
[----:B------:R-:W2:Y:S01]  /*57a0*/  MUFU.EX2 R2, R59 ;  /* 0x0000003b00027308 */ /* 0x000ea20000000800 */
[----:B0-----:R-:W-:Y:S01]  /*57b0*/  F2FP.SATFINITE.E4M3.F32.PACK_AB_MERGE_C R152, R40, R41, R12 ;  /* 0x000000292898723e */ /* 0x001fe2000480700c */
[----:B------:R-:W-:-:S04]  /*57c0*/  FADD.FTZ R41, R41, R42 ;  /* 0x0000002a29297221 */ /* 0x000fc80000010000 */
[----:B------:R-:W-:Y:S02]  /*57d0*/  FADD.FTZ R40, R40, R41 ;  /* 0x0000002928287221 */ /* 0x000fe40000010000 */
[----:B------:R-:W0:Y:S01]  /*57e0*/  MUFU.EX2 R31, R31 ;  /* 0x0000001f001f7308 */ /* 0x000e220000000800 */
[----:B-1----:R-:W-:-:S01]  /*57f0*/  FADD.FTZ R3, R57, R56 ;  /* 0x0000003839037221 */ /* 0x002fc20000010000 */
[----:B------:R-:W-:-:S04]  /*5800*/  FADD.FTZ R39, R39, R40 ;  /* 0x0000002827277221 */ /* 0x000fc80000010000 */
[----:B------:R-:W-:Y:S02]  /*5810*/  FADD.FTZ R38, R38, R39 ;  /* 0x0000002726267221 */ /* 0x000fe40000010000 */
[----:B------:R-:W-:Y:S01]  /*5820*/  MUFU.EX2 R15, R15 ;  /* 0x0000000f000f7308 */ /* 0x000fe20000000800 */
[----:B--2---:R-:W-:-:S07]  /*5830*/  FADD.FTZ R6, R2, R3 ;  /* 0x0000000302067221 */ /* 0x004fce0000010000 */
[----:B------:R-:W1:Y:S01]  /*5840*/  MUFU.EX2 R4, R4 ;  /* 0x0000000400047308 */ /* 0x000e620000000800 */
[----:B0-----:R-:W-:-:S01]  /*5850*/  FADD.FTZ R3, R31, R6 ;  /* 0x000000061f037221 */ /* 0x001fc20000010000 */
[----:B------:R-:W-:-:S06]  /*5860*/  VIADD R6, R88, 0xfffffffe ;  /* 0xfffffffe58067836 */ /* 0x000fcc0000000000 */
[----:B------:R-:W0:Y:S08]  /*5870*/  MUFU.EX2 R30, R30 ;  /* 0x0000001e001e7308 */ /* 0x000e300000000800 */
[----:B------:R-:W-:Y:S01]  /*5880*/  MUFU.EX2 R37, R37 ;  /* 0x0000002500257308 */ /* 0x000fe20000000800 */
[----:B-1----:R-:W-:-:S07]  /*5890*/  F2FP.SATFINITE.E4M3.F32.PACK_AB_MERGE_C R5, R4, R15, RZ ;  /* 0x0000000f0405723e */ /* 0x002fce00048070ff */
[----:B------:R-:W1:Y:S01]  /*58a0*/  MUFU.EX2 R36, R36 ;  /* 0x0000002400247308 */ /* 0x000e620000000800 */
[C---:B0-----:R-:W-:Y:S01]  /*58b0*/  F2FP.SATFINITE.E4M3.F32.PACK_AB_MERGE_C R31, R30.reuse, R31, RZ ;  /* 0x0000001f1e1f723e */ /* 0x041fe200048070ff */
[----:B------:R-:W-:-:S03]  /*58c0*/  FADD.FTZ R3, R30, R3 ;  /* 0x000000031e037221 */ /* 0x000fc60000010000 */
[----:B------:R-:W-:-:S03]  /*58d0*/  F2FP.SATFINITE.E4M3.F32.PACK_AB_MERGE_C R153, R2, R57, R31 ;  /* 0x000000390299723e */ /* 0x000fc6000480701f */
[----:B------:R-:W0:Y:S08]  /*58e0*/  MUFU.EX2 R32, R32 ;  /* 0x0000002000207308 */ /* 0x000e300000000800 */
[----:B------:R-:W2:Y:S01]  /*58f0*/  MUFU.EX2 R33, R33 ;  /* 0x0000002100217308 */ /* 0x000ea20000000800 */
[----:B-1----:R-:W-:Y:S01]  /*5900*/  F2FP.SATFINITE.E4M3.F32.PACK_AB_MERGE_C R154, R36, R37, R5 ;  /* 0x00000025249a723e */ /* 0x002fe20004807005 */
[----:B------:R-:W-:-:S04]  /*5910*/  FADD.FTZ R37, R37, R38 ;  /* 0x0000002625257221 */ /* 0x000fc80000010000 */
[----:B------:R-:W-:Y:S02]  /*5920*/  FADD.FTZ R36, R36, R37 ;  /* 0x0000002524247221 */ /* 0x000fe40000010000 */
[----:B------:R-:W-:Y:S01]  /*5930*/  MUFU.EX2 R35, R35 ;  /* 0x0000002300237308 */ /* 0x000fe20000000800 */
[----:B0-----:R-:W-:-:S01]  /*5940*/  FADD.FTZ R2, R32, R3 ;  /* 0x0000000320027221 */ /* 0x001fc20000010000 */
[----:B------:R-:W-:-:S04]  /*5950*/  FADD.FTZ R3, R15, R36 ;  /* 0x000000240f037221 */ /* 0x000fc80000010000 */
[----:B------:R-:W-:Y:S02]  /*5960*/  FADD.FTZ R3, R4, R3 ;  /* 0x0000000304037221 */ /* 0x000fe40000010000 */
[----:B------:R-:W0:Y:S01]  /*5970*/  MUFU.EX2 R34, R34 ;  /* 0x0000002200227308 */ /* 0x000e220000000800 */
[----:B--2---:R-:W-:-:S01]  /*5980*/  FADD.FTZ R2, R33, R2 ;  /* 0x0000000221027221 */ /* 0x004fc20000010000 */
[----:B0-----:R-:W-:-:S03]  /*5990*/  F2FP.SATFINITE.E4M3.F32.PACK_AB_MERGE_C R5, R34, R35, RZ ;  /* 0x000000232205723e */ /* 0x001fc600048070ff */
[----:B------:R-:W-:Y:S01]  /*59a0*/  FADD.FTZ R35, R35, R2 ;  /* 0x0000000223237221 */ /* 0x000fe20000010000 */
[----:B------:R-:W-:-:S03]  /*59b0*/  F2FP.SATFINITE.E4M3.F32.PACK_AB_MERGE_C R155, R33, R32, R5 ;  /* 0x00000020219b723e */ /* 0x000fc60004807005 */
[----:B------:R-:W-:Y:S01]  /*59c0*/  FADD.FTZ R2, R34, R35 ;  /* 0x0000002322027221 */ /* 0x000fe20000010000 */
[----:B------:R-:W-:Y:S06]  /*59d0*/  @P1 BRA `(.L_x_1303) ;  /* 0x00000000004c1947 */ /* 0x000fec0003800000 */
[----:B------:R-:W-:Y:S01]  /*59e0*/  ISETP.LT.AND P1, PT, RZ, UR55, PT ;  /* 0x00000037ff007c0c */ /* 0x000fe2000bf21270 */
[----:B------:R-:W-:-:S12]  /*59f0*/  UIADD3 UR15, UR55, -0x1, URZ ;  /* 0xffffffff370f7890 */ /* 0x000fd8000fffe03f */
[----:B------:R-:W-:Y:S05]  /*5a00*/  @P1 BRA `(.L_x_1304) ;  /* 0x0000000000201947 */ /* 0x000fea0003800000 */
[----:B------:R-:W-:Y:S01]  /*5a10*/  ULDC UR18, c[0x0][0x9e4] ;  /* 0x0002790000127ab9 */ /* 0x000fe20000000800 */
[----:B------:R-:W-:Y:S02]  /*5a20*/  UIADD3 UR15, -UR55, URZ, URZ ;  /* 0x0000003f370f7290 */ /* 0x000fe4000fffe13f */
[----:B------:R-:W-:-:S11]  /*5a30*/  UISETP.NE.AND UP0, UPT, UR18, 0x1, UPT ;  /* 0x000000011200788c */ /* 0x000fd6000bf05270 */
[----:B------:R-:W-:Y:S02]  /*5a40*/  @UP0 ULDC.64 UR6, c[0x0][0x9e8] ;  /* 0x00027a0000060ab9 */ /* 0x000fe40000000a00 */
[----:B------:R-:W-:-:S04]  /*5a50*/  UIMAD.WIDE.U32 UR10, UR15, UR6, URZ ;  /* 0x000000060f0a72a5 */ /* 0x000fc8000f8e003f */
[----:B------:R-:W-:-:S04]  /*5a60*/  @UP0 USHF.R.U32.HI UR15, URZ, UR7, UR11 ;  /* 0x000000073f0f0299 */ /* 0x000fc8000801160b */
[----:B------:R-:W-:Y:S01]  /*5a70*/  ULOP3.LUT UR15, URZ, UR15, URZ, 0x33, !UPT ;  /* 0x0000000f3f0f7292 */ /* 0x000fe2000f8e333f */
[----:B------:R-:W-:Y:S11]  /*5a80*/  BRA `(.L_x_1305) ;  /* 0x0000000000147947 */ /* 0x000ff60003800000 */
.L_x_1304:
[----:B------:R-:W-:Y:S02]  /*5a90*/  ULDC UR18, c[0x0][0x9e4] ;  /* 0x0002790000127ab9 */ /* 0x000fe40000000800 */
[----:B------:R-:W-:-:S11]  /*5aa0*/  UISETP.NE.AND UP0, UPT, UR18, 0x1, UPT ;  /* 0x000000011200788c */ /* 0x000fd6000bf05270 */
[----:B------:R-:W-:Y:S02]  /*5ab0*/  @UP0 ULDC.64 UR6, c[0x0][0x9e8] ;  /* 0x00027a0000060ab9 */ /* 0x000fe40000000a00 */
[----:B------:R-:W-:-:S04]  /*5ac0*/  UIMAD.WIDE.U32 UR10, UR15, UR6, URZ ;  /* 0x000000060f0a72a5 */ /* 0x000fc8000f8e003f */
[----:B------:R-:W-:-:S12]  /*5ad0*/  @UP0 USHF.R.U32.HI UR15, URZ, UR7, UR11 ;  /* 0x000000073f0f0299 */ /* 0x000fd8000801160b */
.L_x_1305:
[----:B------:R-:W-:-:S04]  /*5ae0*/  UIMAD UR15, UR15, UR18, UR18 ;  /* 0x000000120f0f72a4 */ /* 0x000fc8000f8e0212 */
[----:B------:R-:W-:-:S04]  /*5af0*/  UISETP.LT.AND UP0, UPT, UR14, UR15, UPT ;  /* 0x0000000f0e00728c */ /* 0x000fc8000bf01270 */
[----:B------:R-:W-:-:S12]  /*5b00*/  USEL UR14, UR14, UR15, UP0 ;  /* 0x0000000f0e0e7287 */ /* 0x000fd80008000000 */
.L_x_1303:
[----:B------:R-:W-:Y:S01]  /*5b10*/  USHF.R.S32.HI UR6, URZ, 0x1f, UR14 ;  /* 0x0000001f3f067899 */ /* 0x000fe2000801140e */
[----:B------:R-:W-:Y:S02]  /*5b20*/  CS2R R88, SRZ ;  /* 0x0000000000587805 */ /* 0x000fe4000001ff00 */
[----:B------:R-:W-:Y:S02]  /*5b30*/  CS2R R90, SRZ ;  /* 0x00000000005a7805 */ /* 0x000fe4000001ff00 */
[----:B------:R-:W-:Y:S01]  /*5b40*/  CS2R R92, SRZ ;  /* 0x00000000005c7805 */ /* 0x000fe2000001ff00 */
[----:B------:R-:W-:Y:S01]  /*5b50*/  ULEA.HI UR6, UR6, UR14, URZ, 0x7 ;  /* 0x0000000e06067291 */ /* 0x000fe2000f8f383f */
[----:B------:R-:W-:Y:S02]  /*5b60*/  CS2R R94, SRZ ;  /* 0x00000000005e7805 */ /* 0x000fe4000001ff00 */
[----:B------:R-:W-:Y:S02]  /*5b70*/  CS2R R96, SRZ ;  /* 0x0000000000607805 */ /* 0x000fe4000001ff00 */
[----:B------:R-:W-:Y:S01]  /*5b80*/  CS2R R98, SRZ ;  /* 0x0000000000627805 */ /* 0x000fe2000001ff00 */
[----:B------:R-:W-:Y:S01]  /*5b90*/  USHF.R.S32.HI UR6, URZ, 0x7, UR6 ;  /* 0x000000073f067899 */ /* 0x000fe20008011406 */
[----:B------:R-:W-:-:S02]  /*5ba0*/  CS2R R100, SRZ ;  /* 0x0000000000647805 */ /* 0x000fc4000001ff00 */
[----:B------:R-:W-:Y:S02]  /*5bb0*/  CS2R R102, SRZ ;  /* 0x0000000000667805 */ /* 0x000fe4000001ff00 */
[----:B------:R-:W-:Y:S01]  /*5bc0*/  CS2R R104, SRZ ;  /* 0x0000000000687805 */ /* 0x000fe2000001ff00 */
[----:B------:R-:W-:Y:S01]  /*5bd0*/  UISETP.LT.AND UP0, UPT, UR38, UR6, UPT ;  /* 0x000000062600728c */ /* 0x000fe2000bf01270 */
[----:B------:R-:W-:Y:S02]  /*5be0*/  CS2R R106, SRZ ;  /* 0x00000000006a7805 */ /* 0x000fe4000001ff00 */
[----:B------:R-:W-:Y:S02]  /*5bf0*/  CS2R R108, SRZ ;  /* 0x00000000006c7805 */ /* 0x000fe4000001ff00 */
[----:B------:R-:W-:Y:S01]  /*5c00*/  CS2R R110, SRZ ;  /* 0x00000000006e7805 */ /* 0x000fe2000001ff00 */
[----:B------:R-:W-:Y:S01]  /*5c10*/  USEL UR33, UR38, UR6, !UP0 ;  /* 0x0000000626217287 */ /* 0x000fe2000c000000 */
[----:B------:R-:W-:-:S02]  /*5c20*/  CS2R R112, SRZ ;  /* 0x0000000000707805 */ /* 0x000fc4000001ff00 */
[----:B------:R-:W-:Y:S02]  /*5c30*/  CS2R R114, SRZ ;  /* 0x0000000000727805 */ /* 0x000fe4000001ff00 */
[----:B------:R-:W-:Y:S02]  /*5c40*/  CS2R R116, SRZ ;  /* 0x0000000000747805 */ /* 0x000fe4000001ff00 */
[----:B------:R-:W-:Y:S02]  /*5c50*/  CS2R R118, SRZ ;  /* 0x0000000000767805 */ /* 0x000fe4000001ff00 */
[----:B------:R-:W-:Y:S02]  /*5c60*/  CS2R R120, SRZ ;  /* 0x0000000000787805 */ /* 0x000fe4000001ff00 */
[----:B------:R-:W-:Y:S02]  /*5c70*/  ISETP.GE.AND P1, PT, R6, UR33, PT ;  /* 0x0000002106007c0c */ /* 0x000fe4000bf26270 */
        /* <DEDUP_REMOVED lines=52> */
[----:B------:R-:W-:Y:S01]  /*5fc0*/  ULDC UR30, c[0x0][0x9e4] ;  /* 0x00027900001e7ab9 */ /* 0x000fe20000000800 */
[----:B------:R-:W-:Y:S01]  /*5fd0*/  ULDC UR31, c[0x0][0x9dc] ;  /* 0x00027700001f7ab9 */ /* 0x000fe20000000800 */
[----:B------:R-:W-:Y:S01]  /*5fe0*/  ULDC UR29, c[0x0][0x988] ;  /* 0x00026200001d7ab9 */ /* 0x000fe20000000800 */
[----:B------:R-:W-:-:S05]  /*5ff0*/  ULDC UR32, c[0x0][0x9e0] ;  /* 0x0002780000207ab9 */ /* 0x000fca0000000800 */
.L_x_1325:
[----:B------:R-:W-:Y:S01]  /*6000*/  ISETP.NE.AND P2, PT, RZ, UR45, PT ;  /* 0x0000002dff007c0c */ /* 0x000fe2000bf45270 */
[----:B------:R-:W-:-:S04]  /*6010*/  UISETP.NE.AND UP0, UPT, UR34, 0x1, UPT ;  /* 0x000000012200788c */ /* 0x000fc8000bf05270 */
[----:B------:R-:W-:-:S04]  /*6020*/  USEL UR49, URZ, 0x1, UP0 ;  /* 0x000000013f317887 */ /* 0x000fc80008000000 */
[----:B------:R-:W-:-:S04]  /*6030*/  ULOP3.LUT UR49, UR35, UR49, URZ, 0x3c, !UPT ;  /* 0x0000003123317292 */ /* 0x000fc8000f8e3c3f */
[----:B------:R-:W-:Y:S08]  /*6040*/  @P2 BRA `(.L_x_1307) ;  /* 0x0000000000382947 */ /* 0x000ff00003800000 */
[----:B------:R-:W-:Y:S05]  /*6050*/  @!P0 BRA `(.L_x_1308) ;  /* 0x0000000000048947 */ /* 0x000fea0003800000 */
[----:B------:R-:W-:Y:S01]  /*6060*/  BPT.TRAP 0x1 ;  /* 0x000000040000795c */ /* 0x000fe20000300000 */
.L_x_1308:
        /* <DEDUP_REMOVED lines=9> */
.L_x_1309:
[----:B-1----:R-:W-:Y:S05]  /*6100*/  @P1 BRA `(.L_x_1307) ;  /* 0x0000000000081947 */ /* 0x002fea0003800000 */
[----:B------:R-:W1:Y:S02]  /*6110*/  SYNCS.PHASECHK.TRANS64.TRYWAIT P1, [UR6+0x22830], R7 ;  /* 0x02283007ff0075a7 */ /* 0x000e640008020146 */
[----:B-1----:R-:W-:Y:S05]  /*6120*/  @!P1 BRA `(.L_x_1310) ;  /* 0x0000014800ec9947 */ /* 0x002fea0003800000 */
.L_x_1307:
[----:B-1----:R-:W1:Y:S01]  /*6130*/  S2R R8, SR_TID.X ;  /* 0x0000000000087919 */ /* 0x002e620000002100 */
[----:B------:R-:W-:Y:S01]  /*6140*/  UIADD3 UR48, UR34, 0x1, URZ ;  /* 0x0000000122307890 */ /* 0x000fe2000fffe03f */
[----:B------:R-:W-:Y:S01]  /*6150*/  UMOV UR27, 0x80000020 ;  /* 0x80000020001b7882 */ /* 0x000fe20000000000 */
[----:B------:R-:W-:Y:S02]  /*6160*/  UMOV UR7, 0x80000020 ;  /* 0x8000002000077882 */ /* 0x000fe40000000000 */
[----:B------:R-:W-:Y:S01]  /*6170*/  UISETP.NE.AND UP0, UPT, UR48, 0x2, UPT ;  /* 0x000000023000788c */ /* 0x000fe2000bf05270 */
[----:B------:R-:W-:Y:S01]  /*6180*/  UMOV UR11, 0x80000020 ;  /* 0x80000020000b7882 */ /* 0x000fe20000000000 */
[----:B------:R-:W-:Y:S02]  /*6190*/  UMOV UR15, 0x80000020 ;  /* 0x80000020000f7882 */ /* 0x000fe40000000000 */
[----:B------:R-:W-:Y:S01]  /*61a0*/  USEL UR48, UR48, URZ, UP0 ;  /* 0x0000003f30307287 */ /* 0x000fe20008000000 */
[----:B------:R-:W-:Y:S01]  /*61b0*/  UMOV UR19, 0x80000020 ;  /* 0x8000002000137882 */ /* 0x000fe20000000000 */
[----:B------:R-:W-:-:S02]  /*61c0*/  UMOV UR23, 0x80000020 ;  /* 0x8000002000177882 */ /* 0x000fc40000000000 */
[----:B------:R-:W-:-:S04]  /*61d0*/  UIMAD UR26, UR48, 0x600, UR28 ;  /* 0x00000600301a78a4 */ /* 0x000fc8000f8e021c */
[----:B------:R-:W-:Y:S02]  /*61e0*/  UIADD3 UR6, UR26, 0x2, URZ ;  /* 0x000000021a067890 */ /* 0x000fe4000fffe03f */
[----:B------:R-:W-:Y:S02]  /*61f0*/  UIADD3 UR10, UR26, 0x200, URZ ;  /* 0x000002001a0a7890 */ /* 0x000fe4000fffe03f */
[----:B------:R-:W-:Y:S02]  /*6200*/  UIADD3 UR14, UR26, 0x202, URZ ;  /* 0x000002021a0e7890 */ /* 0x000fe4000fffe03f */
[----:B------:R-:W-:Y:S02]  /*6210*/  UIADD3 UR18, UR26, 0x400, URZ ;  /* 0x000004001a127890 */ /* 0x000fe4000fffe03f */
[----:B------:R-:W-:Y:S01]  /*6220*/  UIADD3 UR22, UR26, 0x402, URZ ;  /* 0x000004021a167890 */ /* 0x000fe2000fffe03f */
[----:B-1----:R-:W-:-:S05]  /*6230*/  SHF.R.U32.HI R8, RZ, 0x7, R8 ;  /* 0x00000007ff087819 */ /* 0x002fca0000011608 */
[----:B0-----:R-:W-:-:S05]  /*6240*/  VIADD R7, R8, 0x8 ;  /* 0x0000000808077836 */ /* 0x001fca0000000000 */
[----:B------:R0:W-:Y:S06]  /*6250*/  BAR.SYNC.DEFER_BLOCKING R7, 0x100 ;  /* 0x000400070000751d */ /* 0x0001ec0000010000 */
        /* <DEDUP_REMOVED lines=21> */
.L_x_1312:
[----:B------:R-:W-:Y:S01]  /*63b0*/  ULEA UR6, UR34, UR36, 0x3 ;  /* 0x0000002422067291 */ /* 0x000fe2000f8e183f */
[----:B------:R-:W-:-:S05]  /*63c0*/  IMAD.U32 R7, RZ, RZ, UR35 ;  /* 0x00000023ff077e24 */ /* 0x000fca000f8e00ff */
[----:B------:R-:W-:-:S04]  /*63d0*/  SHF.L.U32 R7, R7, 0x1f, RZ ;  /* 0x0000001f07077819 */ /* 0x000fc800000006ff */
[----:B------:R0:W1:Y:S01]  /*63e0*/  SYNCS.PHASECHK.TRANS64.TRYWAIT P1, [UR6+0x22850], R7 ;  /* 0x02285007ff0075a7 */ /* 0x0000620008020146 */
[----:B------:R-:W-:Y:S05]  /*63f0*/  @!P0 BRA `(.L_x_1313) ;  /* 0x0000000000048947 */ /* 0x000fea0003800000 */
[----:B------:R-:W-:Y:S01]  /*6400*/  BPT.TRAP 0x1 ;  /* 0x000000040000795c */ /* 0x000fe20000300000 */
.L_x_1313:
[----:B-1----:R-:W-:Y:S05]  /*6410*/  @P1 BRA `(.L_x_1311) ;  /* 0x0000000000081947 */ /* 0x002fea0003800000 */
[----:B------:R-:W1:Y:S02]  /*6420*/  SYNCS.PHASECHK.TRANS64.TRYWAIT P1, [UR6+0x22850], R7 ;  /* 0x02285007ff0075a7 */ /* 0x000e640008020146 */
[----:B-1----:R-:W-:Y:S05]  /*6430*/  @!P1 BRA `(.L_x_1314) ;  /* 0x0000014800409947 */ /* 0x002fea0003800000 */
.L_x_1311:
[----:B------:R-:W-:Y:S01]  /*6440*/  UIADD3 UR6, UR36, 0x400, URZ ;  /* 0x0000040024067890 */ /* 0x000fe2000fffe03f */
[----:B------:R-:W-:Y:S01]  /*6450*/  WARPGROUP.ARRIVE ;  /* 0x00000000000079c5 */ /* 0x000fe20000000000 */
[----:B------:R-:W-:-:S05]  /*6460*/  UMOV UR7, 0x40000040 ;  /* 0x4000004000077882 */ /* 0x000fca0000000000 */
[----:B-1----:R-:W1:Y:S01]  /*6470*/  S2R R8, SR_TID.X ;  /* 0x0000000000087919 */ /* 0x002e620000002100 */
        /* <DEDUP_REMOVED lines=8> */
[----:B-1----:R-:W-:-:S04]  /*6500*/  SHF.R.U32.HI R8, RZ, 0x7, R8 ;  /* 0x00000007ff087819 */ /* 0x002fc80000011608 */
[----:B0-----:R-:W-:Y:S01]  /*6510*/  IADD3 R7, -R8, 0xb, RZ ;  /* 0x0000000b08077810 */ /* 0x001fe20007ffe1ff */
        /* <DEDUP_REMOVED lines=17> */
.L_x_1315:
[----:B------:R-:W-:Y:S01]  /*6630*/  UISETP.NE.AND UP1, UPT, UR54, URZ, UPT ;  /* 0x0000003f3600728c */ /* 0x000fe2000bf25270 */
[C---:B------:R-:W-:Y:S01]  /*6640*/  FMUL.FTZ R13, R0.reuse, R34 ;  /* 0x00000022000d7220 */ /* 0x040fe20000410000 */
[C---:B------:R-:W-:Y:S01]  /*6650*/  FMUL.FTZ R34, R0.reuse, R63 ;  /* 0x0000003f00227220 */ /* 0x040fe20000410000 */
[----:B------:R-:W-:Y:S01]  /*6660*/  VIADD R63, R17, UR41 ;  /* 0x00000029113f7c36 */ /* 0x000fe20008000000 */
[----:B------:R-:W-:Y:S01]  /*6670*/  ULEA UR6, UR48, UR36, 0x3 ;  /* 0x0000002430067291 */ /* 0x000fe2000f8e183f */
[C---:B------:R-:W-:Y:S01]  /*6680*/  FMUL.FTZ R155, R0.reuse, R29 ;  /* 0x0000001d009b7220 */ /* 0x040fe20000410000 */
[----:B------:R-:W-:Y:S01]  /*6690*/  PLOP3.LUT P1, PT, PT, PT, UP1, 0x80, 0x0 ;  /* 0x000000000000781c */ /* 0x000fe20003f2f018 */
[C---:B------:R-:W-:Y:S01]  /*66a0*/  FMUL.FTZ R29, R0.reuse, R54 ;  /* 0x00000036001d7220 */ /* 0x040fe20000410000 */
[----:B------:R-:W-:Y:S01]  /*66b0*/  PLOP3.LUT P2, PT, PT, PT, UP1, 0x80, 0x0 ;  /* 0x000000000000781c */ /* 0x000fe20003f4f018 */
[C---:B------:R-:W-:Y:S01]  /*66c0*/  FMUL.FTZ R54, R0.reuse, R65 ;  /* 0x0000004100367220 */ /* 0x040fe20000410000 */
[----:B------:R-:W-:Y:S01]  /*66d0*/  UIADD3 UR6, UR6, 0x22840, URZ ;  /* 0x0002284006067890 */ /* 0x000fe2000fffe03f */
[C---:B0-----:R-:W-:Y:S01]  /*66e0*/  FMUL.FTZ R7, R0.reuse, R26 ;  /* 0x0000001a00077220 */ /* 0x041fe20000410000 */
[----:B------:R-:W-:Y:S01]  /*66f0*/  @UP1 ULDC UR7, c[0x0][0x44c] ;  /* 0x0001130000071ab9 */ /* 0x000fe20000000800 */
[C---:B------:R-:W-:Y:S01]  /*6700*/  FMUL.FTZ R10, R0.reuse, R27 ;  /* 0x0000001b000a7220 */ /* 0x040fe20000410000 */
[C---:B------:R-:W-:Y:S01]  /*6710*/  FMUL.FTZ R11, R0.reuse, R30 ;  /* 0x0000001e000b7220 */ /* 0x040fe20000410000 */
[C---:B------:R-:W-:Y:S01]  /*6720*/  FMUL.FTZ R26, R0.reuse, R47 ;  /* 0x0000002f001a7220 */ /* 0x040fe20000410000 */
[C---:B------:R-:W-:Y:S01]  /*6730*/  FMUL.FTZ R27, R0.reuse, R50 ;  /* 0x00000032001b7220 */ /* 0x040fe20000410000 */
[----:B------:R-:W-:Y:S01]  /*6740*/  UISETP.NE.AND UP0, UPT, UR53, URZ, UPT ;  /* 0x0000003f3500728c */ /* 0x000fe2000bf05270 */
[----:B------:R-:W-:Y:S01]  /*6750*/  FMUL.FTZ R154, R0, R28 ;  /* 0x0000001c009a7220 */ /* 0x000fe20000410000 */
[----:B------:R-:W-:Y:S01]  /*6760*/  @P1 IMAD.HI.U32 R8, R63, UR7, RZ ;  /* 0x000000073f081c27 */ /* 0x000fe2000f8e00ff */
[----:B------:R-:W-:-:S03]  /*6770*/  @UP1 ULDC UR7, c[0x0][0x450] ;  /* 0x0001140000071ab9 */ /* 0x000fc60000000800 */
[C---:B------:R-:W-:Y:S01]  /*6780*/  FMUL.FTZ R12, R0.reuse, R31 ;  /* 0x0000001f000c7220 */ /* 0x040fe20000410000 */
[C---:B------:R-:W-:Y:S01]  /*6790*/  FMUL.FTZ R47, R0.reuse, R49 ;  /* 0x00000031002f7220 */ /* 0x040fe20000410000 */
[C---:B------:R-:W-:Y:S01]  /*67a0*/  FMUL.FTZ R50, R0.reuse, R52 ;  /* 0x0000003400327220 */ /* 0x040fe20000410000 */
[----:B------:R-:W-:Y:S01]  /*67b0*/  @P2 SHF.R.U32.HI R63, RZ, UR7, R8 ;  /* 0x00000007ff3f2c19 */ /* 0x000fe20008011608 */
        /* <DEDUP_REMOVED lines=51> */
[----:B------:R-:W-:-:S02]  /*6af0*/  IMAD.SHL.U32 R81, R6, 0x80, RZ ;  /* 0x0000008006517824 */ /* 0x000fc400078e00ff */
[----:B------:R-:W-:Y:S01]  /*6b00*/  FMUL.FTZ R46, R0, R87 ;  /* 0x00000057002e7220 */ /* 0x000fe20000410000 */
[----:B------:R-:W-:Y:S01]  /*6b10*/  PLOP3.LUT P1, PT, PT, PT, UP0, 0x40, 0x0 ;  /* 0x000000000000781c */ /* 0x000fe20003f2e808 */
[----:B------:R-:W-:Y:S01]  /*6b20*/  IMAD.U32 R9, RZ, RZ, UR47 ;  /* 0x0000002fff097e24 */ /* 0x000fe2000f8e00ff */
[----:B------:R-:W1:Y:S01]  /*6b30*/  MUFU.TANH R152, R152 ;  /* 0x0000009800987308 */ /* 0x000e620000002400 */
[----:B------:R-:W-:Y:S01]  /*6b40*/  IADD3 R8, -R16, 0x1, -R81 ;  /* 0x0000000110087810 */ /* 0x000fe20007ffe951 */
[----:B------:R-:W-:Y:S01]  /*6b50*/  SYNCS.ARRIVE.TRANS64.RED.A1T0 RZ, [UR6], RZ ;  /* 0x000000ffffff79a7 */ /* 0x000fe20008100406 */
[----:B------:R-:W-:Y:S02]  /*6b60*/  ULOP3.LUT UR6, URZ, UR31, URZ, 0x33, !UPT ;  /* 0x0000001f3f067292 */ /* 0x000fe4000f8e333f */
[----:B------:R-:W-:-:S03]  /*6b70*/  IADD3 R8, -R9, UR40, R8 ;  /* 0x0000002809087c10 */ /* 0x000fc6000fffe108 */
[----:B------:R-:W2:Y:S02]  /*6b80*/  MUFU.TANH R153, R153 ;  /* 0x0000009900997308 */ /* 0x000ea40000002400 */
[C---:B------:R-:W-:Y:S02]  /*6b90*/  VIADD R76, R8.reuse, UR32 ;  /* 0x00000020084c7c36 */ /* 0x040fe40008000000 */
[----:B------:R-:W-:Y:S02]  /*6ba0*/  VIADD R78, R8, UR6 ;  /* 0x00000006084e7c36 */ /* 0x000fe40008000000 */
[--C-:B0-----:R-:W-:Y:S02]  /*6bb0*/  IMAD.IADD R66, R76, 0x1, R65.reuse ;  /* 0x000000014c427824 */ /* 0x101fe400078e0241 */
[----:B------:R-:W0:Y:S01]  /*6bc0*/  MUFU.TANH R7, R7 ;  /* 0x0000000700077308 */ /* 0x000e220000002400 */
[----:B------:R-:W-:-:S07]  /*6bd0*/  IMAD.IADD R74, R78, 0x1, R65 ;  /* 0x000000014e4a7824 */ /* 0x000fce00078e0241 */
[----:B------:R-:W3:Y:S08]  /*6be0*/  MUFU.TANH R10, R10 ;  /* 0x0000000a000a7308 */ /* 0x000ef00000002400 */
[----:B------:R-:W4:Y:S08]  /*6bf0*/  MUFU.TANH R154, R154 ;  /* 0x0000009a009a7308 */ /* 0x000f300000002400 */
        /* <DEDUP_REMOVED lines=60> */
[----:B------:R-:W-:Y:S01]  /*6fc0*/  IMAD.U32 R8, RZ, RZ, UR47 ;  /* 0x0000002fff087e24 */ /* 0x000fe2000f8e00ff */
[----:B------:R-:W-:Y:S04]  /*6fd0*/  BSSY B0, `(.L_x_1317) ;  /* 0x0000011000007945 */ /* 0x000fe80003800000 */
[----:B------:R-:W-:-:S04]  /*6fe0*/  IADD3 R65, -R8, UR40, R65 ;  /* 0x0000002808417c10 */ /* 0x000fc8000fffe141 */
        /* <DEDUP_REMOVED lines=10> */
.L_x_1318:
[----:B------:R-:W-:-:S05]  /*7090*/  IMAD.U32 R80, RZ, RZ, UR30 ;  /* 0x0000001eff507e24 */ /* 0x000fca000f8e00ff */
[----:B------:R-:W-:-:S13]  /*70a0*/  ISETP.NE.AND P1, PT, R80, 0x1, PT ;  /* 0x000000015000780c */ /* 0x000fda0003f25270 */
[----:B------:R-:W1:Y:S02]  /*70b0*/  @P1 LDC.64 R8, c[0x0][0x9e8] ;  /* 0x00027a00ff081b82 */ /* 0x000e640000000a00 */
[----:B-1----:R-:W-:-:S05]  /*70c0*/  @P1 IMAD.HI.U32 R8, R65, R8, RZ ;  /* 0x0000000841081227 */ /* 0x002fca00078e00ff */
[----:B------:R-:W-:-:S07]  /*70d0*/  @P1 SHF.R.U32.HI R65, RZ, R9, R8 ;  /* 0x00000009ff411219 */ /* 0x000fce0000011608 */
.L_x_1319:
[----:B------:R-:W-:Y:S05]  /*70e0*/  BSYNC B0 ;  /* 0x0000000000007941 */ /* 0x000fea0003800000 */
.L_x_1317:
[----:B------:R-:W-:-:S04]  /*70f0*/  IMAD R65, R65, R80, -R81 ;  /* 0x0000005041417224 */ /* 0x000fc800078e0a51 */
[----:B------:R-:W-:-:S05]  /*7100*/  IMAD.IADD R65, R65, 0x1, -R16 ;  /* 0x0000000141417824 */ /* 0x000fca00078e0a10 */
[----:B------:R-:W-:Y:S02]  /*7110*/  VIADDMNMX R66, R65, R80, R66, PT ;  /* 0x0000005041427246 */ /* 0x000fe40003800142 */
[----:B------:R-:W-:-:S07]  /*7120*/  VIMNMX R74, R74, R65, !PT ;  /* 0x000000414a4a7248 */ /* 0x000fce0007fe0100 */
.L_x_1316:
[----:B------:R-:W-:Y:S01]  /*7130*/  ISETP.GT.AND P1, PT, R6, -0x1, PT ;  /* 0xffffffff0600780c */ /* 0x000fe20003f24270 */
[----:B------:R1:W2:Y:S01]  /*7140*/  SHFL.IDX PT, R9, R63, 0x1, 0x1c1f ;  /* 0x003c1f003f097f89 */ /* 0x0002a200000e0000 */
[----:B------:R-:W-:Y:S02]  /*7150*/  UISETP.NE.AND UP0, UPT, UR53, URZ, UPT ;  /* 0x0000003f3500728c */ /* 0x000fe4000bf05270 */
[C---:B------:R-:W-:Y:S02]  /*7160*/  ISETP.GT.AND P3, PT, R74.reuse, 0x8, P1 ;  /* 0x000000084a00780c */ /* 0x040fe40000f64270 */
[----:B------:R-:W-:Y:S02]  /*7170*/  ISETP.GT.AND P6, PT, R74, RZ, P1 ;  /* 0x000000ff4a00720c */ /* 0x000fe40000fc4270 */
[----:B------:R-:W-:Y:S02]  /*7180*/  ISETP.LT.OR P3, PT, R66, 0x9, P3 ;  /* 0x000000094200780c */ /* 0x000fe40001f61670 */
[----:B------:R-:W-:-:S02]  /*7190*/  ISETP.GT.AND P2, PT, R74, 0x1, P1 ;  /* 0x000000014a00780c */ /* 0x000fc40000f44270 */
[----:B------:R-:W-:Y:S02]  /*71a0*/  ISETP.GT.AND P5, PT, R74, 0x9, P1 ;  /* 0x000000094a00780c */ /* 0x000fe40000fa4270 */
[----:B------:R-:W-:Y:S02]  /*71b0*/  FSEL R83, R154, -INF , !P3 ;  /* 0xff8000009a537808 */ /* 0x000fe40005800000 */
[----:B------:R-:W-:Y:S02]  /*71c0*/  ISETP.GT.AND P3, PT, R74, 0x19, P1 ;  /* 0x000000194a00780c */ /* 0x000fe40000f64270 */
[C---:B------:R-:W-:Y:S02]  /*71d0*/  ISETP.LT.OR P6, PT, R66.reuse, 0x1, P6 ;  /* 0x000000014200780c */ /* 0x040fe400037c1670 */
[C---:B------:R-:W-:Y:S02]  /*71e0*/  ISETP.LT.OR P2, PT, R66.reuse, 0x2, P2 ;  /* 0x000000024200780c */ /* 0x040fe40001741670 */
[----:B------:R-:W-:-:S02]  /*71f0*/  ISETP.LT.OR P5, PT, R66, 0xa, P5 ;  /* 0x0000000a4200780c */ /* 0x000fc40002fa1670 */
[----:B------:R-:W-:Y:S02]  /*7200*/  ISETP.LT.OR P3, PT, R66, 0x1a, P3 ;  /* 0x0000001a4200780c */ /* 0x000fe40001f61670 */
[----:B------:R-:W-:Y:S02]  /*7210*/  FSEL R85, R152, -INF , !P6 ;  /* 0xff80000098557808 */ /* 0x000fe40007000000 */
[----:B------:R-:W-:Y:S02]  /*7220*/  FSEL R153, R153, -INF , !P2 ;  /* 0xff80000099997808 */ /* 0x000fe40005000000 */
[C---:B------:R-:W-:Y:S02]  /*7230*/  ISETP.GT.AND P4, PT, R74.reuse, 0x10, P1 ;  /* 0x000000104a00780c */ /* 0x040fe40000f84270 */
[C---:B------:R-:W-:Y:S02]  /*7240*/  ISETP.GT.AND P6, PT, R74.reuse, 0x11, P1 ;  /* 0x000000114a00780c */ /* 0x040fe40000fc4270 */
[----:B------:R-:W-:-:S02]  /*7250*/  ISETP.GT.AND P2, PT, R74, 0x18, P1 ;  /* 0x000000184a00780c */ /* 0x000fc40000f44270 */
[----:B0-----:R-:W-:Y:S02]  /*7260*/  FSEL R155, R155, -INF , !P5 ;  /* 0xff8000009b9b7808 */ /* 0x001fe40006800000 */
[----:B------:R-:W-:Y:S02]  /*7270*/  ISETP.GT.AND P5, PT, R74, 0x20, P1 ;  /* 0x000000204a00780c */ /* 0x000fe40000fa4270 */
[----:B------:R-:W-:Y:S02]  /*7280*/  FSEL R77, R158, -INF , !P3 ;  /* 0xff8000009e4d7808 */ /* 0x000fe40005800000 */
[----:B------:R-:W-:Y:S02]  /*7290*/  ISETP.GT.AND P3, PT, R74, 0x30, P1 ;  /* 0x000000304a00780c */ /* 0x000fe40000f64270 */
[C---:B------:R-:W-:Y:S02]  /*72a0*/  ISETP.LT.OR P4, PT, R66.reuse, 0x11, P4 ;  /* 0x000000114200780c */ /* 0x040fe40002781670 */
[----:B------:R-:W-:-:S02]  /*72b0*/  ISETP.LT.OR P6, PT, R66, 0x12, P6 ;  /* 0x000000124200780c */ /* 0x000fc400037c1670 */
        /* <DEDUP_REMOVED lines=8> */
[C---:B------:R-:W-:Y:S02]  /*7340*/  ISETP.GT.AND P2, PT, R74.reuse, 0x29, P1 ;  /* 0x000000294a00780c */ /* 0x040fe40000f44270 */
[----:B------:R-:W-:Y:S02]  /*7350*/  FSEL R161, R161, -INF , !P5 ;  /* 0xff800000a1a17808 */ /* 0x000fe40006800000 */
[----:B------:R-:W-:Y:S02]  /*7360*/  ISETP.GT.AND P5, PT, R74, 0x31, P1 ;  /* 0x000000314a00780c */ /* 0x000fe40000fa4270 */
[----:B------:R-:W-:-:S02]  /*7370*/  FSEL R71, R48, -INF , !P3 ;  /* 0xff80000030477808 */ /* 0x000fc40005800000 */
[----:B------:R-:W-:Y:S02]  /*7380*/  ISETP.GT.AND P3, PT, R74, 0x41, P1 ;  /* 0x000000414a00780c */ /* 0x000fe40000f64270 */
[C---:B------:R-:W-:Y:S02]  /*7390*/  ISETP.LT.OR P4, PT, R66.reuse, 0x22, P4 ;  /* 0x000000224200780c */ /* 0x040fe40002781670 */
[C---:B------:R-:W-:Y:S02]  /*73a0*/  ISETP.LT.OR P6, PT, R66.reuse, 0x29, P6 ;  /* 0x000000294200780c */ /* 0x040fe400037c1670 */
        /* <DEDUP_REMOVED lines=9> */
[----:B------:R-:W-:Y:S02]  /*7440*/  FSEL R69, R47, -INF , !P5 ;  /* 0xff8000002f457808 */ /* 0x000fe40006800000 */
        /* <DEDUP_REMOVED lines=8> */
[----:B-1----:R-:W-:Y:S02]  /*74d0*/  FSEL R63, R52, -INF , !P2 ;  /* 0xff800000343f7808 */ /* 0x002fe40005000000 */
[C---:B------:R-:W-:Y:S02]  /*74e0*/  ISETP.GT.AND P5, PT, R74.reuse, 0x48, P1 ;  /* 0x000000484a00780c */ /* 0x040fe40000fa4270 */
[----:B------:R-:W-:-:S02]  /*74f0*/  ISETP.GT.AND P4, PT, R74, 0x49, P1 ;  /* 0x000000494a00780c */ /* 0x000fc40000f84270 */
[C---:B------:R-:W-:Y:S02]  /*7500*/  ISETP.GT.AND P6, PT, R74.reuse, 0x50, P1 ;  /* 0x000000504a00780c */ /* 0x040fe40000fc4270 */
[C---:B------:R-:W-:Y:S02]  /*7510*/  ISETP.GT.AND P2, PT, R74.reuse, 0x51, P1 ;  /* 0x000000514a00780c */ /* 0x040fe40000f44270 */
        /* <DEDUP_REMOVED lines=10> */
[----:B------:R-:W-:Y:S02]  /*75c0*/  FSEL R51, R54, -INF , !P2 ;  /* 0xff80000036337808 */ /* 0x000fe40005000000 */
[C---:B------:R-:W-:Y:S02]  /*75d0*/  ISETP.GT.AND P5, PT, R74.reuse, 0x59, P1 ;  /* 0x000000594a00780c */ /* 0x040fe40000fa4270 */
[C---:B------:R-:W-:Y:S02]  /*75e0*/  ISETP.GT.AND P4, PT, R74.reuse, 0x60, P1 ;  /* 0x000000604a00780c */ /* 0x040fe40000f84270 */
[C---:B------:R-:W-:Y:S02]  /*75f0*/  ISETP.GT.AND P6, PT, R74.reuse, 0x61, P1 ;  /* 0x000000614a00780c */ /* 0x040fe40000fc4270 */
[----:B------:R-:W-:Y:S02]  /*7600*/  ISETP.GT.AND P2, PT, R74, 0x68, P1 ;  /* 0x000000684a00780c */ /* 0x000fe40000f44270 */
[----:B------:R-:W-:Y:S01]  /*7610*/  FSEL R49, R62, -INF , !P3 ;  /* 0xff8000003e317808 */ /* 0x000fe20005800000 */
[----:B--2---:R-:W-:Y:S01]  /*7620*/  IMAD.IADD R62, R76, 0x1, R9 ;  /* 0x000000014c3e7824 */ /* 0x004fe200078e0209 */
[----:B------:R-:W-:-:S02]  /*7630*/  PLOP3.LUT P3, PT, PT, PT, UP0, 0x40, 0x0 ;  /* 0x000000000000781c */ /* 0x000fc40003f6e808 */
[C---:B------:R-:W-:Y:S02]  /*7640*/  ISETP.LT.OR P5, PT, R66.reuse, 0x5a, P5 ;  /* 0x0000005a4200780c */ /* 0x040fe40002fa1670 */
[C---:B------:R-:W-:Y:S02]  /*7650*/  ISETP.LT.OR P4, PT, R66.reuse, 0x61, P4 ;  /* 0x000000614200780c */ /* 0x040fe40002781670 */
[C---:B------:R-:W-:Y:S02]  /*7660*/  ISETP.LT.OR P6, PT, R66.reuse, 0x62, P6 ;  /* 0x000000624200780c */ /* 0x040fe400037c1670 */
[----:B------:R-:W-:Y:S02]  /*7670*/  ISETP.LT.OR P2, PT, R66, 0x69, P2 ;  /* 0x000000694200780c */ /* 0x000fe40001741670 */
[----:B------:R-:W-:Y:S02]  /*7680*/  FSEL R53, R57, -INF , !P5 ;  /* 0xff80000039357808 */ /* 0x000fe40006800000 */
[----:B------:R-:W-:-:S02]  /*7690*/  FSEL R54, R58, -INF , !P4 ;  /* 0xff8000003a367808 */ /* 0x000fc40006000000 */
[----:B------:R-:W-:Y:S02]  /*76a0*/  FSEL R55, R59, -INF , !P6 ;  /* 0xff8000003b377808 */ /* 0x000fe40007000000 */
[----:B------:R-:W-:Y:S02]  /*76b0*/  FSEL R50, R60, -INF , !P2 ;  /* 0xff8000003c327808 */ /* 0x000fe40005000000 */
[C---:B------:R-:W-:Y:S02]  /*76c0*/  ISETP.GT.AND P5, PT, R74.reuse, 0x70, P1 ;  /* 0x000000704a00780c */ /* 0x040fe40000fa4270 */
[C---:B------:R-:W-:Y:S02]  /*76d0*/  ISETP.GT.AND P4, PT, R74.reuse, 0x71, P1 ;  /* 0x000000714a00780c */ /* 0x040fe40000f84270 */
[C---:B------:R-:W-:Y:S02]  /*76e0*/  ISETP.GT.AND P6, PT, R74.reuse, 0x78, P1 ;  /* 0x000000784a00780c */ /* 0x040fe40000fc4270 */
[----:B------:R-:W-:-:S02]  /*76f0*/  ISETP.GT.AND P2, PT, R74, 0x79, P1 ;  /* 0x000000794a00780c */ /* 0x000fc40000f44270 */
[C---:B------:R-:W-:Y:S02]  /*7700*/  ISETP.LT.OR P5, PT, R66.reuse, 0x71, P5 ;  /* 0x000000714200780c */ /* 0x040fe40002fa1670 */
[C---:B------:R-:W-:Y:S02]  /*7710*/  ISETP.LT.OR P4, PT, R66.reuse, 0x72, P4 ;  /* 0x000000724200780c */ /* 0x040fe40002781670 */
[C---:B------:R-:W-:Y:S02]  /*7720*/  ISETP.LT.OR P6, PT, R66.reuse, 0x79, P6 ;  /* 0x000000794200780c */ /* 0x040fe400037c1670 */
[----:B------:R-:W-:Y:S01]  /*7730*/  ISETP.LT.OR P2, PT, R66, 0x7a, P2 ;  /* 0x0000007a4200780c */ /* 0x000fe20001741670 */
[----:B------:R-:W-:Y:S01]  /*7740*/  IMAD.IADD R66, R78, 0x1, R9 ;  /* 0x000000014e427824 */ /* 0x000fe200078e0209 */
[----:B------:R-:W-:Y:S02]  /*7750*/  FSEL R58, R64, -INF , !P5 ;  /* 0xff800000403a7808 */ /* 0x000fe40006800000 */
[----:B------:R-:W-:-:S02]  /*7760*/  FSEL R59, R68, -INF , !P4 ;  /* 0xff800000443b7808 */ /* 0x000fc40006000000 */
[----:B------:R-:W-:Y:S02]  /*7770*/  FSEL R60, R70, -INF , !P6 ;  /* 0xff800000463c7808 */ /* 0x000fe40007000000 */
[----:B------:R-:W-:Y:S01]  /*7780*/  FSEL R57, R72, -INF , !P2 ;  /* 0xff80000048397808 */ /* 0x000fe20005000000 */
[----:B------:R-:W-:Y:S06]  /*7790*/  @P3 BRA `(.L_x_1320) ;  /* 0x00000000005c3947 */ /* 0x000fec0003800000 */
        /* <DEDUP_REMOVED lines=13> */
.L_x_1322:
[----:B------:R-:W-:-:S05]  /*7870*/  IMAD.U32 R68, RZ, RZ, UR30 ;  /* 0x0000001eff447e24 */ /* 0x000fca000f8e00ff */
[----:B------:R-:W-:-:S13]  /*7880*/  ISETP.NE.AND P2, PT, R68, 0x1, PT ;  /* 0x000000014400780c */ /* 0x000fda0003f45270 */
[----:B------:R-:W0:Y:S02]  /*7890*/  @P2 LDC.64 R8, c[0x0][0x9e8] ;  /* 0x00027a00ff082b82 */ /* 0x000e240000000a00 */
[----:B0-----:R-:W-:-:S05]  /*78a0*/  @P2 IMAD.HI.U32 R8, R64, R8, RZ ;  /* 0x0000000840082227 */ /* 0x001fca00078e00ff */
[----:B------:R-:W-:-:S07]  /*78b0*/  @P2 SHF.R.U32.HI R64, RZ, R9, R8 ;  /* 0x00000009ff402219 */ /* 0x000fce0000011608 */
.L_x_1323:
[----:B------:R-:W-:Y:S05]  /*78c0*/  BSYNC B0 ;  /* 0x0000000000007941 */ /* 0x000fea0003800000 */
.L_x_1321:
[----:B------:R-:W-:-:S04]  /*78d0*/  IMAD R81, R64, R68, -R81 ;  /* 0x0000004440517224 */ /* 0x000fc800078e0a51 */
[----:B------:R-:W-:-:S05]  /*78e0*/  IMAD.IADD R81, R81, 0x1, -R16 ;  /* 0x0000000151517824 */ /* 0x000fca00078e0a10 */
[----:B------:R-:W-:Y:S02]  /*78f0*/  VIADDMNMX R62, R81, R68, R62, PT ;  /* 0x00000044513e7246 */ /* 0x000fe4000380013e */
[----:B------:R-:W-:-:S07]  /*7900*/  VIMNMX R66, R66, R81, !PT ;  /* 0x0000005142427248 */ /* 0x000fce0007fe0100 */
.L_x_1320:
[----:B------:R-:W-:Y:S01]  /*7910*/  FMNMX.FTZ R8, R85, R4, !PT ;  /* 0x0000000455087209 */ /* 0x000fe20007810000 */
[----:B------:R-:W-:Y:S01]  /*7920*/  IMAD.U32 R87, RZ, RZ, UR29 ;  /* 0x0000001dff577e24 */ /* 0x000fe2000f8e00ff */
[----:B------:R-:W-:Y:S02]  /*7930*/  ISETP.GT.AND P5, PT, R66, 0x10, P1 ;  /* 0x000000104200780c */ /* 0x000fe40000fa4270 */
[----:B------:R-:W-:Y:S02]  /*7940*/  FMNMX.FTZ R8, R153, R8, !PT ;  /* 0x0000000899087209 */ /* 0x000fe40007810000 */
[----:B------:R-:W-:Y:S02]  /*7950*/  ISETP.LT.OR P5, PT, R62, 0x11, P5 ;  /* 0x000000113e00780c */ /* 0x000fe40002fa1670 */
[----:B------:R-:W-:Y:S02]  /*7960*/  FMNMX.FTZ R8, R83, R8, !PT ;  /* 0x0000000853087209 */ /* 0x000fe40007810000 */
[----:B------:R-:W-:-:S02]  /*7970*/  FSEL R13, R13, -INF , !P5 ;  /* 0xff8000000d0d7808 */ /* 0x000fc40006800000 */
[----:B------:R-:W-:Y:S02]  /*7980*/  FMNMX.FTZ R8, R155, R8, !PT ;  /* 0x000000089b087209 */ /* 0x000fe40007810000 */
[----:B------:R-:W-:Y:S02]  /*7990*/  ISETP.GT.AND P5, PT, R66, 0x20, P1 ;  /* 0x000000204200780c */ /* 0x000fe40000fa4270 */
[----:B------:R-:W-:Y:S02]  /*79a0*/  FMNMX.FTZ R8, R157, R8, !PT ;  /* 0x000000089d087209 */ /* 0x000fe40007810000 */
[----:B------:R-:W-:Y:S02]  /*79b0*/  ISETP.LT.OR P5, PT, R62, 0x21, P5 ;  /* 0x000000213e00780c */ /* 0x000fe40002fa1670 */
[----:B------:R-:W-:Y:S02]  /*79c0*/  FMNMX.FTZ R8, R79, R8, !PT ;  /* 0x000000084f087209 */ /* 0x000fe40007810000 */
[----:B------:R-:W-:-:S02]  /*79d0*/  FSEL R21, R21, -INF , !P5 ;  /* 0xff80000015157808 */ /* 0x000fc40006800000 */
[----:B------:R-:W-:Y:S02]  /*79e0*/  FMNMX.FTZ R8, R159, R8, !PT ;  /* 0x000000089f087209 */ /* 0x000fe40007810000 */
[C---:B------:R-:W-:Y:S02]  /*79f0*/  ISETP.GT.AND P5, PT, R66.reuse, RZ, P1 ;  /* 0x000000ff4200720c */ /* 0x040fe40000fa4270 */
[----:B------:R-:W-:Y:S02]  /*7a00*/  FMNMX.FTZ R8, R77, R8, !PT ;  /* 0x000000084d087209 */ /* 0x000fe40007810000 */
[----:B------:R-:W-:Y:S02]  /*7a10*/  ISETP.GT.AND P2, PT, R66, 0x1, P1 ;  /* 0x000000014200780c */ /* 0x000fe40000f44270 */
[----:B------:R-:W-:Y:S02]  /*7a20*/  FMNMX.FTZ R8, R161, R8, !PT ;  /* 0x00000008a1087209 */ /* 0x000fe40007810000 */
[----:B------:R-:W-:-:S02]  /*7a30*/  ISETP.LT.OR P5, PT, R62, 0x1, P5 ;  /* 0x000000013e00780c */ /* 0x000fc40002fa1670 */
[----:B------:R-:W-:Y:S02]  /*7a40*/  FMNMX.FTZ R8, R75, R8, !PT ;  /* 0x000000084b087209 */ /* 0x000fe40007810000 */
        /* <DEDUP_REMOVED lines=12> */
[----:B------:R-:W-:Y:S02]  /*7b10*/  FMNMX.FTZ R7, R72, R5, !PT ;  /* 0x0000000548077209 */ /* 0x000fe40007810000 */
[----:B------:R-:W-:Y:S02]  /*7b20*/  FMNMX.FTZ R8, R63, R8, !PT ;  /* 0x000000083f087209 */ /* 0x000fe40007810000 */
[----:B------:R-:W-:Y:S02]  /*7b30*/  ISETP.LT.OR P4, PT, R62, 0xa, P4 ;  /* 0x0000000a3e00780c */ /* 0x000fe40002781670 */
[----:B------:R-:W-:Y:S02]  /*7b40*/  FMNMX.FTZ R9, R47, R8, !PT ;  /* 0x000000082f097209 */ /* 0x000fe40007810000 */
[----:B------:R-:W-:-:S02]  /*7b50*/  FSEL R11, R11, -INF , !P3 ;  /* 0xff8000000b0b7808 */ /* 0x000fc40005800000 */
[----:B------:R-:W-:Y:S02]  /*7b60*/  FMNMX.FTZ R8, R48, R9, !PT ;  /* 0x0000000930087209 */ /* 0x000fe40007810000 */
[----:B------:R-:W-:Y:S02]  /*7b70*/  FMNMX.FTZ R74, R10, R7, !PT ;  /* 0x000000070a4a7209 */ /* 0x000fe40007810000 */
[----:B------:R-:W-:Y:S02]  /*7b80*/  FMNMX.FTZ R9, R61, R8, !PT ;  /* 0x000000083d097209 */ /* 0x000fe40007810000 */
[----:B------:R-:W-:Y:S02]  /*7b90*/  ISETP.GT.AND P2, PT, R66, 0x11, P1 ;  /* 0x000000114200780c */ /* 0x000fe40000f44270 */
[----:B------:R-:W-:Y:S02]  /*7ba0*/  FMNMX.FTZ R8, R56, R9, !PT ;  /* 0x0000000938087209 */ /* 0x000fe40007810000 */
[----:B------:R-:W-:-:S02]  /*7bb0*/  FMNMX.FTZ R74, R11, R74, !PT ;  /* 0x0000004a0b4a7209 */ /* 0x000fc40007810000 */
[----:B------:R-:W-:Y:S02]  /*7bc0*/  FMNMX.FTZ R9, R51, R8, !PT ;  /* 0x0000000833097209 */ /* 0x000fe40007810000 */
[----:B------:R-:W-:Y:S02]  /*7bd0*/  ISETP.GT.AND P3, PT, R66, 0x18, P1 ;  /* 0x000000184200780c */ /* 0x000fe40000f64270 */
        /* <DEDUP_REMOVED lines=19> */
[C---:B------:R-:W-:Y:S02]  /*7d10*/  ISETP.GT.AND P5, PT, R66.reuse, 0x38, P1 ;  /* 0x000000384200780c */ /* 0x040fe40000fa4270 */
[----:B------:R-:W-:Y:S01]  /*7d20*/  ISETP.GT.AND P2, PT, R66, 0x30, P1 ;  /* 0x000000304200780c */ /* 0x000fe20000f44270 */
[----:B------:R-:W0:Y:S01]  /*7d30*/  SHFL.BFLY PT, R8, R9, 0x2, 0x1f ;  /* 0x0c401f0009087f89 */ /* 0x000e2200000e0000 */
[----:B------:R-:W-:-:S02]  /*7d40*/  FSEL R25, R25, -INF , !P3 ;  /* 0xff80000019197808 */ /* 0x000fc40005800000 */
[----:B------:R-:W-:Y:S02]  /*7d50*/  ISETP.LT.OR P5, PT, R62, 0x39, P5 ;  /* 0x000000393e00780c */ /* 0x000fe40002fa1670 */
[----:B------:R-:W-:Y:S02]  /*7d60*/  ISETP.GT.AND P3, PT, R66, 0x31, P1 ;  /* 0x000000314200780c */ /* 0x000fe40000f64270 */
[C---:B------:R-:W-:Y:S02]  /*7d70*/  ISETP.LT.OR P2, PT, R62.reuse, 0x31, P2 ;  /* 0x000000313e00780c */ /* 0x040fe40001741670 */
[----:B------:R-:W-:Y:S02]  /*7d80*/  ISETP.LT.OR P3, PT, R62, 0x32, P3 ;  /* 0x000000323e00780c */ /* 0x000fe40001f61670 */
[----:B------:R-:W-:Y:S02]  /*7d90*/  FSEL R27, R27, -INF , !P2 ;  /* 0xff8000001b1b7808 */ /* 0x000fe40005000000 */
[----:B------:R-:W-:-:S02]  /*7da0*/  FSEL R28, R28, -INF , !P3 ;  /* 0xff8000001c1c7808 */ /* 0x000fc40005800000 */
[C---:B------:R-:W-:Y:S02]  /*7db0*/  ISETP.GT.AND P2, PT, R66.reuse, 0x40, P1 ;  /* 0x000000404200780c */ /* 0x040fe40000f44270 */
[----:B------:R-:W-:Y:S02]  /*7dc0*/  ISETP.GT.AND P3, PT, R66, 0x41, P1 ;  /* 0x000000414200780c */ /* 0x000fe40000f64270 */
[C---:B------:R-:W-:Y:S02]  /*7dd0*/  ISETP.LT.OR P2, PT, R62.reuse, 0x41, P2 ;  /* 0x000000413e00780c */ /* 0x040fe40001741670 */
[----:B------:R-:W-:Y:S02]  /*7de0*/  ISETP.LT.OR P3, PT, R62, 0x42, P3 ;  /* 0x000000423e00780c */ /* 0x000fe40001f61670 */
[----:B------:R-:W-:Y:S02]  /*7df0*/  FSEL R31, R31, -INF , !P2 ;  /* 0xff8000001f1f7808 */ /* 0x000fe40005000000 */
[----:B0-----:R-:W-:-:S02]  /*7e00*/  FMNMX.FTZ R64, R9, R8, !PT ;  /* 0x0000000809407209 */ /* 0x001fc40007810000 */
[----:B------:R-:W-:Y:S02]  /*7e10*/  FSEL R9, R12, -INF , !P4 ;  /* 0xff8000000c097808 */ /* 0x000fe40006000000 */
[----:B------:R-:W-:Y:S01]  /*7e20*/  ISETP.GT.AND P4, PT, R66, 0x19, P1 ;  /* 0x000000194200780c */ /* 0x000fe20000f84270 */
[----:B------:R-:W0:Y:S01]  /*7e30*/  SHFL.BFLY PT, R81, R64, 0x1, 0x1f ;  /* 0x0c201f0040517f89 */ /* 0x000e2200000e0000 */
        /* <DEDUP_REMOVED lines=8> */
[----:B------:R-:W-:Y:S02]  /*7ec0*/  FSEL R32, R32, -INF , !P3 ;  /* 0xff80000020207808 */ /* 0x000fe40005800000 */
[----:B------:R-:W-:-:S02]  /*7ed0*/  ISETP.GT.AND P2, PT, R66, 0x50, P1 ;  /* 0x000000504200780c */ /* 0x000fc40000f44270 */
[----:B------:R-:W-:Y:S02]  /*7ee0*/  ISETP.GT.AND P3, PT, R66, 0x51, P1 ;  /* 0x000000514200780c */ /* 0x000fe40000f64270 */
[----:B------:R-:W-:Y:S02]  /*7ef0*/  ISETP.LT.OR P2, PT, R62, 0x51, P2 ;  /* 0x000000513e00780c */ /* 0x000fe40001741670 */
[----:B0-----:R-:W-:Y:S02]  /*7f00*/  FMNMX.FTZ R8, R64, R81, !PT ;  /* 0x0000005140087209 */ /* 0x001fe40007810000 */
[----:B------:R-:W-:Y:S02]  /*7f10*/  FSEL R35, R35, -INF , !P2 ;  /* 0xff80000023237808 */ /* 0x000fe40005000000 */
[C---:B------:R-:W-:Y:S01]  /*7f20*/  FSETP.NEU.FTZ.AND P6, PT, R8.reuse, -INF , PT ;  /* 0xff8000000800780b */ /* 0x040fe20003fdd000 */
[----:B------:R-:W-:-:S01]  /*7f30*/  FFMA.FTZ R68, R8, R87, -8 ;  /* 0xc100000008447423 */ /* 0x000fc20000010057 */
[----:B------:R-:W-:-:S02]  /*7f40*/  ISETP.LT.OR P3, PT, R62, 0x52, P3 ;  /* 0x000000523e00780c */ /* 0x000fc40001f61670 */
[----:B------:R-:W-:Y:S02]  /*7f50*/  ISETP.GT.AND P2, PT, R66, 0x60, P1 ;  /* 0x000000604200780c */ /* 0x000fe40000f44270 */
[----:B------:R-:W-:Y:S02]  /*7f60*/  FSEL R64, R68, RZ, P6 ;  /* 0x000000ff44407208 */ /* 0x000fe40003000000 */
[----:B------:R-:W-:Y:S02]  /*7f70*/  FSEL R68, R20, -INF , !P4 ;  /* 0xff80000014447808 */ /* 0x000fe40006000000 */
[----:B------:R-:W-:Y:S01]  /*7f80*/  ISETP.GT.AND P4, PT, R66, 0x29, P1 ;  /* 0x000000294200780c */ /* 0x000fe20000f84270 */
[----:B------:R-:W-:-:S01]  /*7f90*/  FFMA.FTZ R80, R77, UR29, -R64 ;  /* 0x0000001d4d507c23 */ /* 0x000fc20008010840 */
[----:B------:R-:W-:Y:S01]  /*7fa0*/  FMNMX.FTZ R78, R68, R7, !PT ;  /* 0x00000007444e7209 */ /* 0x000fe20007810000 */
[----:B------:R-:W-:-:S01]  /*7fb0*/  FFMA.FTZ R82, R73, UR29, -R64 ;  /* 0x0000001d49527c23 */ /* 0x000fc20008010840 */
[----:B------:R-:W-:Y:S01]  /*7fc0*/  ISETP.LT.OR P4, PT, R62, 0x2a, P4 ;  /* 0x0000002a3e00780c */ /* 0x000fe20002781670 */
[----:B------:R0:W-:Y:S01]  /*7fd0*/  MUFU.EX2 R29, R80 ;  /* 0x00000050001d7308 */ /* 0x0001e20000000800 */
[----:B------:R-:W-:Y:S01]  /*7fe0*/  FMNMX.FTZ R7, R21, R78, !PT ;  /* 0x0000004e15077209 */ /* 0x000fe20007810000 */
[--C-:B------:R-:W-:Y:S01]  /*7ff0*/  FFMA.FTZ R70, R83, UR29, -R64.reuse ;  /* 0x0000001d53467c23 */ /* 0x100fe20008010840 */
[----:B------:R-:W-:Y:S01]  /*8000*/  FSEL R26, R26, -INF , !P4 ;  /* 0xff8000001a1a7808 */ /* 0x000fe20006000000 */
[--C-:B------:R-:W-:Y:S01]  /*8010*/  FFMA.FTZ R85, R85, UR29, -R64.reuse ;  /* 0x0000001d55557c23 */ /* 0x100fe20008010840 */
[----:B------:R-:W-:Y:S01]  /*8020*/  FMNMX.FTZ R78, R24, R7, !PT ;  /* 0x00000007184e7209 */ /* 0x000fe20007810000 */
[--C-:B------:R-:W-:Y:S01]  /*8030*/  FFMA.FTZ R81, R153, UR29, -R64.reuse ;  /* 0x0000001d99517c23 */ /* 0x100fe20008010840 */
[----:B------:R-:W-:Y:S01]  /*8040*/  ISETP.GT.AND P4, PT, R66, 0x39, P1 ;  /* 0x000000394200780c */ /* 0x000fe20000f84270 */
[----:B------:R1:W-:Y:S01]  /*8050*/  MUFU.EX2 R20, R70 ;  /* 0x0000004600147308 */ /* 0x0003e20000000800 */
[----:B------:R-:W-:Y:S01]  /*8060*/  FMNMX.FTZ R7, R25, R78, !PT ;  /* 0x0000004e19077209 */ /* 0x000fe20007810000 */
[--C-:B------:R-:W-:Y:S01]  /*8070*/  FFMA.FTZ R83, R155, UR29, -R64.reuse ;  /* 0x0000001d9b537c23 */ /* 0x100fe20008010840 */
[----:B------:R-:W-:Y:S01]  /*8080*/  ISETP.LT.OR P4, PT, R62, 0x3a, P4 ;  /* 0x0000003a3e00780c */ /* 0x000fe20002781670 */
[--C-:B------:R-:W-:Y:S01]  /*8090*/  FFMA.FTZ R79, R79, UR29, -R64.reuse ;  /* 0x0000001d4f4f7c23 */ /* 0x100fe20008010840 */
[----:B0-----:R-:W-:Y:S01]  /*80a0*/  FMNMX.FTZ R80, R26, R7, !PT ;  /* 0x000000071a507209 */ /* 0x001fe20007810000 */
[--C-:B------:R-:W-:Y:S01]  /*80b0*/  FFMA.FTZ R159, R159, UR29, -R64.reuse ;  /* 0x0000001d9f9f7c23 */ /* 0x100fe20008010840 */
[----:B------:R-:W-:Y:S01]  /*80c0*/  FSEL R77, R30, -INF , !P4 ;  /* 0xff8000001e4d7808 */ /* 0x000fe20006000000 */
[--C-:B------:R-:W-:Y:S01]  /*80d0*/  FFMA.FTZ R161, R161, UR29, -R64.reuse ;  /* 0x0000001da1a17c23 */ /* 0x100fe20008010840 */
[----:B------:R-:W-:Y:S01]  /*80e0*/  FMNMX.FTZ R7, R27, R80, !PT ;  /* 0x000000501b077209 */ /* 0x000fe20007810000 */
[--C-:B-1----:R-:W-:Y:S01]  /*80f0*/  FFMA.FTZ R70, R157, UR29, -R64.reuse ;  /* 0x0000001d9d467c23 */ /* 0x102fe20008010840 */
[----:B------:R-:W-:Y:S01]  /*8100*/  ISETP.GT.AND P4, PT, R66, 0x49, P1 ;  /* 0x000000494200780c */ /* 0x000fe20000f84270 */
[--C-:B------:R-:W-:Y:S01]  /*8110*/  FFMA.FTZ R75, R75, UR29, -R64.reuse ;  /* 0x0000001d4b4b7c23 */ /* 0x100fe20008010840 */
[----:B------:R-:W-:Y:S01]  /*8120*/  FMNMX.FTZ R7, R28, R7, !PT ;  /* 0x000000071c077209 */ /* 0x000fe20007810000 */
[--C-:B------:R-:W-:Y:S01]  /*8130*/  FFMA.FTZ R163, R163, UR29, -R64.reuse ;  /* 0x0000001da3a37c23 */ /* 0x100fe20008010840 */
[----:B------:R-:W-:Y:S01]  /*8140*/  ISETP.LT.OR P4, PT, R62, 0x4a, P4 ;  /* 0x0000004a3e00780c */ /* 0x000fe20002781670 */
[--C-:B------:R-:W-:Y:S01]  /*8150*/  FFMA.FTZ R71, R71, UR29, -R64.reuse ;  /* 0x0000001d47477c23 */ /* 0x100fe20008010840 */
[----:B------:R-:W-:Y:S01]  /*8160*/  FMNMX.FTZ R80, R76, R7, !PT ;  /* 0x000000074c507209 */ /* 0x000fe20007810000 */
[--C-:B------:R-:W-:Y:S01]  /*8170*/  FFMA.FTZ R65, R65, UR29, -R64.reuse ;  /* 0x0000001d41417c23 */ /* 0x100fe20008010840 */
[----:B------:R-:W-:Y:S01]  /*8180*/  FSEL R78, R33, -INF , !P5 ;  /* 0xff800000214e7808 */ /* 0x000fe20006800000 */
[--C-:B------:R-:W-:Y:S01]  /*8190*/  FFMA.FTZ R61, R61, UR29, -R64.reuse ;  /* 0x0000001d3d3d7c23 */ /* 0x100fe20008010840 */
[----:B------:R-:W-:Y:S01]  /*81a0*/  FMNMX.FTZ R80, R77, R80, !PT ;  /* 0x000000504d507209 */ /* 0x000fe20007810000 */
[--C-:B------:R-:W-:Y:S01]  /*81b0*/  FFMA.FTZ R56, R56, UR29, -R64.reuse ;  /* 0x0000001d38387c23 */ /* 0x100fe20008010840 */
[----:B------:R-:W-:Y:S01]  /*81c0*/  FSEL R73, R34, -INF , !P4 ;  /* 0xff80000022497808 */ /* 0x000fe20006000000 */
[--C-:B------:R-:W-:Y:S01]  /*81d0*/  FFMA.FTZ R51, R51, UR29, -R64.reuse ;  /* 0x0000001d33337c23 */ /* 0x100fe20008010840 */
[----:B------:R-:W-:Y:S01]  /*81e0*/  FMNMX.FTZ R7, R31, R80, !PT ;  /* 0x000000501f077209 */ /* 0x000fe20007810000 */
[----:B------:R0:W-:Y:S01]  /*81f0*/  MUFU.EX2 R34, R82 ;  /* 0x0000005200227308 */ /* 0x0001e20000000800 */
[----:B------:R-:W-:Y:S01]  /*8200*/  ISETP.GT.AND P5, PT, R66, 0x58, P1 ;  /* 0x000000584200780c */ /* 0x000fe20000fa4270 */
[--C-:B------:R-:W-:Y:S01]  /*8210*/  FFMA.FTZ R80, R69, UR29, -R64.reuse ;  /* 0x0000001d45507c23 */ /* 0x100fe20008010840 */
[----:B------:R-:W-:Y:S01]  /*8220*/  FMNMX.FTZ R7, R32, R7, !PT ;  /* 0x0000000720077209 */ /* 0x000fe20007810000 */
[--C-:B------:R-:W-:Y:S01]  /*8230*/  FFMA.FTZ R69, R67, UR29, -R64.reuse ;  /* 0x0000001d43457c23 */ /* 0x100fe20008010840 */
[----:B------:R-:W-:Y:S01]  /*8240*/  ISETP.GT.AND P4, PT, R66, 0x59, P1 ;  /* 0x000000594200780c */ /* 0x000fe20000f84270 */
        /* <DEDUP_REMOVED lines=12> */
[--C-:B------:R-:W-:Y:S01]  /*8310*/  FFMA.FTZ R58, R58, UR29, -R64.reuse ;  /* 0x0000001d3a3a7c23 */ /* 0x100fe20008010840 */
[----:B------:R-:W-:Y:S01]  /*8320*/  ISETP.LT.OR P4, PT, R62, 0x5a, P4 ;  /* 0x0000005a3e00780c */ /* 0x000fe20002781670 */
[--C-:B------:R-:W-:Y:S01]  /*8330*/  FFMA.FTZ R59, R59, UR29, -R64.reuse ;  /* 0x0000001d3b3b7c23 */ /* 0x100fe20008010840 */
[----:B------:R-:W-:Y:S01]  /*8340*/  FMNMX.FTZ R82, R36, R7, !PT ;  /* 0x0000000724527209 */ /* 0x000fe20007810000 */
[----:B------:R-:W-:Y:S01]  /*8350*/  FFMA.FTZ R60, R60, UR29, -R64 ;  /* 0x0000001d3c3c7c23 */ /* 0x000fe20008010840 */
[----:B------:R-:W-:Y:S01]  /*8360*/  ISETP.GT.AND P3, PT, R66, 0x61, P1 ;  /* 0x000000614200780c */ /* 0x000fe20000f64270 */
[----:B------:R-:W-:Y:S01]  /*8370*/  MUFU.EX2 R12, R85 ;  /* 0x00000055000c7308 */ /* 0x000fe20000000800 */
[----:B------:R-:W-:-:S02]  /*8380*/  ISETP.LT.OR P2, PT, R62, 0x61, P2 ;  /* 0x000000613e00780c */ /* 0x000fc40001741670 */
[----:B------:R-:W-:Y:S02]  /*8390*/  FSEL R67, R38, -INF , !P4 ;  /* 0xff80000026437808 */ /* 0x000fe40006000000 */
[----:B------:R-:W-:Y:S02]  /*83a0*/  FMNMX.FTZ R82, R37, R82, !PT ;  /* 0x0000005225527209 */ /* 0x000fe40007810000 */
[----:B------:R-:W-:Y:S01]  /*83b0*/  ISETP.GT.AND P5, PT, R66, 0x68, P1 ;  /* 0x000000684200780c */ /* 0x000fe20000fa4270 */
[----:B------:R0:W-:Y:S01]  /*83c0*/  MUFU.EX2 R38, R69 ;  /* 0x0000004500267308 */ /* 0x0001e20000000800 */
[----:B------:R-:W-:Y:S02]  /*83d0*/  FSEL R39, R39, -INF , !P2 ;  /* 0xff80000027277808 */ /* 0x000fe40005000000 */
[----:B------:R-:W-:Y:S02]  /*83e0*/  ISETP.LT.OR P3, PT, R62, 0x62, P3 ;  /* 0x000000623e00780c */ /* 0x000fe40001f61670 */
[----:B------:R-:W-:-:S02]  /*83f0*/  FMNMX.FTZ R82, R67, R82, !PT ;  /* 0x0000005243527209 */ /* 0x000fc40007810000 */
[----:B------:R-:W-:Y:S01]  /*8400*/  ISETP.LT.OR P5, PT, R62, 0x69, P5 ;  /* 0x000000693e00780c */ /* 0x000fe20002fa1670 */
[----:B------:R-:W-:Y:S01]  /*8410*/  MUFU.EX2 R81, R81 ;  /* 0x0000005100517308 */ /* 0x000fe20000000800 */
[----:B------:R-:W-:Y:S01]  /*8420*/  ISETP.GT.AND P4, PT, R66, 0x69, P1 ;  /* 0x000000694200780c */ /* 0x000fe20000f84270 */
[--C-:B0-----:R-:W-:Y:S01]  /*8430*/  FFMA.FTZ R69, R63, UR29, -R64.reuse ;  /* 0x0000001d3f457c23 */ /* 0x101fe20008010840 */
[----:B------:R-:W-:Y:S02]  /*8440*/  FSEL R40, R40, -INF , !P3 ;  /* 0xff80000028287808 */ /* 0x000fe40005800000 */
[----:B------:R-:W-:Y:S01]  /*8450*/  FMNMX.FTZ R7, R39, R82, !PT ;  /* 0x0000005227077209 */ /* 0x000fe20007810000 */
[----:B------:R-:W-:-:S01]  /*8460*/  FFMA.FTZ R82, R47, UR29, -R64 ;  /* 0x0000001d2f527c23 */ /* 0x000fc20008010840 */
[----:B------:R-:W-:Y:S01]  /*8470*/  FSEL R63, R41, -INF , !P5 ;  /* 0xff800000293f7808 */ /* 0x000fe20006800000 */
[----:B------:R-:W-:Y:S01]  /*8480*/  MUFU.EX2 R83, R83 ;  /* 0x0000005300537308 */ /* 0x000fe20000000800 */
[----:B------:R-:W-:-:S02]  /*8490*/  ISETP.GT.AND P2, PT, R66, 0x70, P1 ;  /* 0x000000704200780c */ /* 0x000fc40000f44270 */
[C---:B------:R-:W-:Y:S02]  /*84a0*/  ISETP.GT.AND P3, PT, R66.reuse, 0x71, P1 ;  /* 0x000000714200780c */ /* 0x040fe40000f64270 */
[C---:B------:R-:W-:Y:S02]  /*84b0*/  ISETP.GT.AND P5, PT, R66.reuse, 0x78, P1 ;  /* 0x000000784200780c */ /* 0x040fe40000fa4270 */
[----:B------:R-:W-:Y:S01]  /*84c0*/  ISETP.GT.AND P1, PT, R66, 0x79, P1 ;  /* 0x000000794200780c */ /* 0x000fe20000f24270 */
[----:B------:R0:W-:Y:S01]  /*84d0*/  MUFU.EX2 R41, R69 ;  /* 0x0000004500297308 */ /* 0x0001e20000000800 */
[----:B------:R-:W-:Y:S02]  /*84e0*/  ISETP.LT.OR P4, PT, R62, 0x6a, P4 ;  /* 0x0000006a3e00780c */ /* 0x000fe40002781670 */
[----:B------:R-:W-:Y:S02]  /*84f0*/  FMNMX.FTZ R66, R40, R7, !PT ;  /* 0x0000000728427209 */ /* 0x000fe40007810000 */
[----:B------:R-:W-:-:S02]  /*8500*/  ISETP.LT.OR P2, PT, R62, 0x71, P2 ;  /* 0x000000713e00780c */ /* 0x000fc40001741670 */
[----:B------:R-:W-:Y:S01]  /*8510*/  FSEL R47, R42, -INF , !P4 ;  /* 0xff8000002a2f7808 */ /* 0x000fe20006000000 */
[----:B------:R-:W-:Y:S01]  /*8520*/  MUFU.EX2 R70, R70 ;  /* 0x0000004600467308 */ /* 0x000fe20000000800 */
[----:B------:R-:W-:Y:S01]  /*8530*/  FMNMX.FTZ R66, R63, R66, !PT ;  /* 0x000000423f427209 */ /* 0x000fe20007810000 */
[--C-:B0-----:R-:W-:Y:S01]  /*8540*/  FFMA.FTZ R69, R48, UR29, -R64.reuse ;  /* 0x0000001d30457c23 */ /* 0x101fe20008010840 */
[C---:B------:R-:W-:Y:S01]  /*8550*/  ISETP.LT.OR P3, PT, R62.reuse, 0x72, P3 ;  /* 0x000000723e00780c */ /* 0x040fe20001f61670 */
[----:B------:R-:W-:Y:S01]  /*8560*/  FFMA.FTZ R64, R57, UR29, -R64 ;  /* 0x0000001d39407c23 */ /* 0x000fe20008010840 */
[----:B------:R-:W-:Y:S02]  /*8570*/  FSEL R43, R43, -INF , !P2 ;  /* 0xff8000002b2b7808 */ /* 0x000fe40005000000 */
[----:B------:R-:W-:Y:S01]  /*8580*/  FMNMX.FTZ R66, R47, R66, !PT ;  /* 0x000000422f427209 */ /* 0x000fe20007810000 */
[----:B------:R-:W-:Y:S01]  /*8590*/  MUFU.EX2 R79, R79 ;  /* 0x0000004f004f7308 */ /* 0x000fe20000000800 */
[----:B------:R-:W-:-:S02]  /*85a0*/  ISETP.LT.OR P5, PT, R62, 0x79, P5 ;  /* 0x000000793e00780c */ /* 0x000fc40002fa1670 */
[----:B------:R-:W-:Y:S02]  /*85b0*/  FSEL R48, R44, -INF , !P3 ;  /* 0xff8000002c307808 */ /* 0x000fe40005800000 */
[----:B------:R-:W-:Y:S02]  /*85c0*/  FMNMX.FTZ R7, R43, R66, !PT ;  /* 0x000000422b077209 */ /* 0x000fe40007810000 */
[----:B------:R-:W-:Y:S01]  /*85d0*/  ISETP.LT.OR P1, PT, R62, 0x7a, P1 ;  /* 0x0000007a3e00780c */ /* 0x000fe20000f21670 */
[----:B------:R0:W-:Y:S01]  /*85e0*/  MUFU.EX2 R44, R69 ;  /* 0x00000045002c7308 */ /* 0x0001e20000000800 */
[----:B------:R-:W-:Y:S02]  /*85f0*/  FSEL R45, R45, -INF , !P5 ;  /* 0xff8000002d2d7808 */ /* 0x000fe40006800000 */
[----:B------:R-:W-:Y:S02]  /*8600*/  FMNMX.FTZ R62, R48, R7, !PT ;  /* 0x00000007303e7209 */ /* 0x000fe40007810000 */
[----:B------:R-:W-:-:S02]  /*8610*/  FSEL R46, R46, -INF , !P1 ;  /* 0xff8000002e2e7808 */ /* 0x000fc40004800000 */
[----:B------:R-:W-:Y:S01]  /*8620*/  FMNMX.FTZ R7, R45, R62, !PT ;  /* 0x0000003e2d077209 */ /* 0x000fe20007810000 */
[----:B------:R-:W-:Y:S01]  /*8630*/  MUFU.EX2 R74, R159 ;  /* 0x0000009f004a7308 */ /* 0x000fe20000000800 */
[----:B------:R-:W-:Y:S02]  /*8640*/  FSEL R57, R8, RZ, P6 ;  /* 0x000000ff08397208 */ /* 0x000fe40003000000 */
[----:B------:R-:W-:-:S03]  /*8650*/  FMNMX.FTZ R7, R46, R7, !PT ;  /* 0x000000072e077209 */ /* 0x000fc60007810000 */
[----:B------:R-:W-:Y:S02]  /*8660*/  FADD.FTZ R4, -R57, R4 ;  /* 0x0000000439047221 */ /* 0x000fe40000010100 */
[----:B------:R-:W1:Y:S01]  /*8670*/  SHFL.BFLY PT, R62, R7, 0x2, 0x1f ;  /* 0x0c401f00073e7f89 */ /* 0x000e6200000e0000 */
[----:B------:R-:W-:Y:S01]  /*8680*/  MUFU.EX2 R57, R64 ;  /* 0x0000004000397308 */ /* 0x000fe20000000800 */
[----:B0-----:R-:W-:-:S07]  /*8690*/  FMUL.FTZ R69, R4, UR29 ;  /* 0x0000001d04457c20 */ /* 0x001fce0008410000 */
[----:B------:R-:W0:Y:S08]  /*86a0*/  MUFU.EX2 R69, R69 ;  /* 0x0000004500457308 */ /* 0x000e300000000800 */
[----:B------:R-:W-:Y:S01]  /*86b0*/  MUFU.EX2 R30, R161 ;  /* 0x000000a1001e7308 */ /* 0x000fe20000000800 */
[----:B-1----:R-:W-:-:S07]  /*86c0*/  FMNMX.FTZ R62, R7, R62, !PT ;  /* 0x0000003e073e7209 */ /* 0x002fce0007810000 */
[----:B------:R-:W-:Y:S01]  /*86d0*/  MUFU.EX2 R75, R75 ;  /* 0x0000004b004b7308 */ /* 0x000fe20000000800 */
[----:B------:R-:W1:Y:S07]  /*86e0*/  SHFL.BFLY PT, R7, R62, 0x1, 0x1f ;  /* 0x0c201f003e077f89 */ /* 0x000e6e00000e0000 */
[----:B------:R-:W-:Y:S08]  /*86f0*/  MUFU.EX2 R33, R163 ;  /* 0x000000a300217308 */ /* 0x000ff00000000800 */
[----:B------:R-:W-:Y:S08]  /*8700*/  MUFU.EX2 R71, R71 ;  /* 0x0000004700477308 */ /* 0x000ff00000000800 */
[----:B------:R-:W-:Y:S01]  /*8710*/  MUFU.EX2 R80, R80 ;  /* 0x0000005000507308 */ /* 0x000fe20000000800 */
[----:B-1----:R-:W-:Y:S01]  /*8720*/  FMNMX.FTZ R7, R62, R7, !PT ;  /* 0x000000073e077209 */ /* 0x002fe20007810000 */
[----:B------:R-:W-:-:S03]  /*8730*/  IMAD.U32 R62, RZ, RZ, UR29 ;  /* 0x0000001dff3e7e24 */ /* 0x000fc6000f8e00ff */
[C---:B------:R-:W-:Y:S01]  /*8740*/  FSETP.NEU.FTZ.AND P1, PT, R7.reuse, -INF , PT ;  /* 0xff8000000700780b */ /* 0x040fe20003f3d000 */
[----:B------:R-:W-:-:S02]  /*8750*/  FFMA.FTZ R62, R7, R62, -8 ;  /* 0xc1000000073e7423 */ /* 0x000fc4000001003e */
[----:B------:R-:W-:Y:S01]  /*8760*/  MUFU.EX2 R65, R65 ;  /* 0x0000004100417308 */ /* 0x000fe20000000800 */
[----:B------:R-:W-:Y:S02]  /*8770*/  FSEL R66, R7, RZ, P1 ;  /* 0x000000ff07427208 */ /* 0x000fe40000800000 */
[----:B------:R-:W-:-:S03]  /*8780*/  FSEL R4, R62, RZ, P1 ;  /* 0x000000ff3e047208 */ /* 0x000fc60000800000 */
[----:B------:R-:W-:Y:S02]  /*8790*/  FADD.FTZ R66, -R66, R5 ;  /* 0x0000000542427221 */ /* 0x000fe40000010100 */
[----:B------:R-:W-:Y:S01]  /*87a0*/  MUFU.EX2 R42, R82 ;  /* 0x00000052002a7308 */ /* 0x000fe20000000800 */
[----:B------:R-:W-:-:S01]  /*87b0*/  FFMA.FTZ R85, R72, UR29, -R4 ;  /* 0x0000001d48557c23 */ /* 0x000fc20008010804 */
[--C-:B------:R-:W-:Y:S01]  /*87c0*/  FFMA.FTZ R10, R10, UR29, -R4.reuse ;  /* 0x0000001d0a0a7c23 */ /* 0x100fe20008010804 */
[----:B------:R-:W-:Y:S01]  /*87d0*/  FMUL.FTZ R66, R66, UR29 ;  /* 0x0000001d42427c20 */ /* 0x000fe20008410000 */
[--C-:B------:R-:W-:Y:S01]  /*87e0*/  FFMA.FTZ R11, R11, UR29, -R4.reuse ;  /* 0x0000001d0b0b7c23 */ /* 0x100fe20008010804 */
[----:B------:R-:W-:-:S01]  /*87f0*/  FFMA.FTZ R62, R9, UR29, -R4 ;  /* 0x0000001d093e7c23 */ /* 0x000fc20008010804 */
[--C-:B------:R-:W-:Y:S01]  /*8800*/  FFMA.FTZ R9, R13, UR29, -R4.reuse ;  /* 0x0000001d0d097c23 */ /* 0x100fe20008010804 */
[----:B------:R-:W-:-:S01]  /*8810*/  FFMA.FTZ R14, R14, UR29, -R4 ;  /* 0x0000001d0e0e7c23 */ /* 0x000fc20008010804 */
[----:B------:R-:W-:Y:S01]  /*8820*/  MUFU.EX2 R85, R85 ;  /* 0x0000005500557308 */ /* 0x000fe20000000800 */
[----:B0-----:R-:W-:-:S01]  /*8830*/  FFMA.FTZ R72, R69, R3, R12 ;  /* 0x0000000345487223 */ /* 0x001fc2000001000c */
        /* <DEDUP_REMOVED lines=23> */
[----:B0-----:R-:W-:-:S01]  /*89b0*/  FFMA.FTZ R3, R66, R2, R85 ;  /* 0x0000000242037223 */ /* 0x001fc20000010055 */
[--C-:B------:R-:W-:Y:S01]  /*89c0*/  FFMA.FTZ R63, R63, UR29, -R4.reuse ;  /* 0x0000001d3f3f7c23 */ /* 0x100fe20008010804 */
[----:B------:R-:W-:-:S01]  /*89d0*/  FFMA.FTZ R43, R43, UR29, -R4 ;  /* 0x0000001d2b2b7c23 */ /* 0x000fc20008010804 */
[--C-:B------:R-:W-:Y:S01]  /*89e0*/  FFMA.FTZ R48, R48, UR29, -R4.reuse ;  /* 0x0000001d30307c23 */ /* 0x100fe20008010804 */
[----:B------:R-:W-:-:S03]  /*89f0*/  FFMA.FTZ R45, R45, UR29, -R4 ;  /* 0x0000001d2d2d7c23 */ /* 0x000fc60008010804 */
[----:B------:R-:W0:Y:S01]  /*8a00*/  MUFU.EX2 R62, R62 ;  /* 0x0000003e003e7308 */ /* 0x000e220000000800 */
[----:B-1----:R-:W-:-:S07]  /*8a10*/  FADD.FTZ R2, R10, R3 ;  /* 0x000000030a027221 */ /* 0x002fce0000010000 */
[----:B------:R-:W1:Y:S01]  /*8a20*/  MUFU.EX2 R9, R9 ;  /* 0x0000000900097308 */ /* 0x000e620000000800 */
[----:B--2---:R-:W-:-:S07]  /*8a30*/  FADD.FTZ R3, R11, R2 ;  /* 0x000000020b037221 */ /* 0x004fce0000010000 */
[----:B------:R-:W2:Y:S01]  /*8a40*/  MUFU.EX2 R14, R14 ;  /* 0x0000000e000e7308 */ /* 0x000ea20000000800 */
[----:B0-----:R-:W-:-:S07]  /*8a50*/  FADD.FTZ R2, R62, R3 ;  /* 0x000000033e027221 */ /* 0x001fce0000010000 */
[----:B------:R0:W-:Y:S01]  /*8a60*/  MUFU.EX2 R5, R76 ;  /* 0x0000004c00057308 */ /* 0x0001e20000000800 */
[----:B-1----:R-:W-:-:S07]  /*8a70*/  FADD.FTZ R3, R9, R2 ;  /* 0x0000000209037221 */ /* 0x002fce0000010000 */
[----:B------:R-:W1:Y:S01]  /*8a80*/  MUFU.EX2 R13, R13 ;  /* 0x0000000d000d7308 */ /* 0x000e620000000800 */
[----:B0-----:R-:W-:-:S01]  /*8a90*/  FADD.FTZ R76, R20, R77 ;  /* 0x0000004d144c7221 */ /* 0x001fc20000010000 */
[----:B--2---:R-:W-:-:S03]  /*8aa0*/  FADD.FTZ R2, R14, R3 ;  /* 0x000000030e027221 */ /* 0x004fc60000010000 */
[----:B------:R-:W-:-:S03]  /*8ab0*/  FADD.FTZ R73, R83, R76 ;  /* 0x0000004c53497221 */ /* 0x000fc60000010000 */
[----:B------:R-:W0:Y:S01]  /*8ac0*/  MUFU.EX2 R64, R64 ;  /* 0x0000004000407308 */ /* 0x000e220000000800 */
[----:B------:R-:W-:-:S04]  /*8ad0*/  FADD.FTZ R76, R70, R73 ;  /* 0x00000049464c7221 */ /* 0x000fc80000010000 */
[----:B------:R-:W-:-:S03]  /*8ae0*/  FADD.FTZ R73, R79, R76 ;  /* 0x0000004c4f497221 */ /* 0x000fc60000010000 */
[----:B------:R-:W2:Y:S01]  /*8af0*/  MUFU.EX2 R15, R15 ;  /* 0x0000000f000f7308 */ /* 0x000ea20000000800 */
[----:B------:R-:W-:-:S01]  /*8b00*/  FADD.FTZ R76, R74, R73 ;  /* 0x000000494a4c7221 */ /* 0x000fc20000010000 */
[----:B-1----:R-:W-:-:S03]  /*8b10*/  FADD.FTZ R3, R13, R2 ;  /* 0x000000020d037221 */ /* 0x002fc60000010000 */
[----:B------:R-:W-:-:S03]  /*8b20*/  FADD.FTZ R73, R29, R76 ;  /* 0x0000004c1d497221 */ /* 0x000fc60000010000 */
[----:B------:R-:W1:Y:S01]  /*8b30*/  MUFU.EX2 R24, R24 ;  /* 0x0000001800187308 */ /* 0x000e620000000800 */
[----:B0-----:R-:W-:-:S01]  /*8b40*/  FADD.FTZ R2, R64, R3 ;  /* 0x0000000340027221 */ /* 0x001fc20000010000 */
[----:B------:R-:W-:-:S06]  /*8b50*/  FADD.FTZ R76, R30, R73 ;  /* 0x000000491e4c7221 */ /* 0x000fcc0000010000 */
[----:B------:R-:W0:Y:S01]  /*8b60*/  MUFU.EX2 R21, R21 ;  /* 0x0000001500157308 */ /* 0x000e220000000800 */
[----:B--2---:R-:W-:-:S01]  /*8b70*/  FADD.FTZ R3, R15, R2 ;  /* 0x000000020f037221 */ /* 0x004fc20000010000 */
[----:B------:R-:W-:Y:S01]  /*8b80*/  FADD.FTZ R2, R75, R76 ;  /* 0x0000004c4b027221 */ /* 0x000fe20000010000 */
[----:B------:R-:W-:-:S05]  /*8b90*/  FFMA.FTZ R76, R67, UR29, -R4 ;  /* 0x0000001d434c7c23 */ /* 0x000fca0008010804 */
        /* <DEDUP_REMOVED lines=11> */
[----:B-1----:R-:W-:-:S01]  /*8c50*/  FADD.FTZ R67, R25, R78 ;  /* 0x0000004e19437221 */ /* 0x002fc20000010000 */
[----:B------:R-:W-:-:S04]  /*8c60*/  FADD.FTZ R78, R38, R3 ;  /* 0x00000003264e7221 */ /* 0x000fc80000010000 */
[----:B------:R-:W-:Y:S02]  /*8c70*/  FADD.FTZ R78, R65, R78 ;  /* 0x0000004e414e7221 */ /* 0x000fe40000010000 */
[----:B------:R-:W1:Y:S01]  /*8c80*/  MUFU.EX2 R27, R27 ;  /* 0x0000001b001b7308 */ /* 0x000e620000000800 */
[----:B0-----:R-:W-:-:S04]  /*8c90*/  FADD.FTZ R2, R28, R67 ;  /* 0x000000431c027221 */ /* 0x001fc80000010000 */
[----:B------:R-:W-:-:S03]  /*8ca0*/  FADD.FTZ R3, R5, R2 ;  /* 0x0000000205037221 */ /* 0x000fc60000010000 */
[----:B------:R-:W0:Y:S01]  /*8cb0*/  MUFU.EX2 R32, R32 ;  /* 0x0000002000207308 */ /* 0x000e220000000800 */
[----:B--2---:R-:W-:-:S01]  /*8cc0*/  FADD.FTZ R2, R68, R3 ;  /* 0x0000000344027221 */ /* 0x004fc20000010000 */
[----:B------:R-:W-:Y:S01]  /*8cd0*/  FADD.FTZ R3, R41, R78 ;  /* 0x0000004e29037221 */ /* 0x000fe20000010000 */
[----:B------:R-:W-:-:S01]  /*8ce0*/  FFMA.FTZ R78, R47, UR29, -R4 ;  /* 0x0000001d2f4e7c23 */ /* 0x000fc20008010804 */
[----:B------:R-:W-:Y:S02]  /*8cf0*/  FFMA.FTZ R4, R46, UR29, -R4 ;  /* 0x0000001d2e047c23 */ /* 0x000fe40008010804 */
[----:B------:R-:W-:-:S02]  /*8d00*/  FADD.FTZ R3, R42, R3 ;  /* 0x000000032a037221 */ /* 0x000fc40000010000 */
[----:B------:R-:W2:Y:S01]  /*8d10*/  MUFU.EX2 R31, R31 ;  /* 0x0000001f001f7308 */ /* 0x000ea20000000800 */
[----:B-1----:R-:W-:-:S01]  /*8d20*/  FADD.FTZ R67, R27, R2 ;  /* 0x000000021b437221 */ /* 0x002fc20000010000 */
[----:B------:R-:W-:-:S06]  /*8d30*/  FADD.FTZ R82, R44, R3 ;  /* 0x000000032c527221 */ /* 0x000fcc0000010000 */
        /* <DEDUP_REMOVED lines=40> */
[----:B------:R-:W-:Y:S01]  /*8fc0*/  MUFU.EX2 R59, R59 ;  /* 0x0000003b003b7308 */ /* 0x000fe20000000800 */
[----:B-1----:R-:W-:-:S07]  /*8fd0*/  FADD.FTZ R46, R58, R47 ;  /* 0x0000002f3a2e7221 */ /* 0x002fce0000010000 */
[----:B------:R-:W1:Y:S01]  /*8fe0*/  MUFU.EX2 R48, R48 ;  /* 0x0000003000307308 */ /* 0x000e620000000800 */
[----:B0-----:R-:W-:-:S07]  /*8ff0*/  FADD.FTZ R3, R43, R2 ;  /* 0x000000022b037221 */ /* 0x001fce0000010000 */
[----:B------:R-:W0:Y:S08]  /*9000*/  MUFU.EX2 R60, R60 ;  /* 0x0000003c003c7308 */ /* 0x000e300000000800 */
[----:B------:R2:W3:Y:S01]  /*9010*/  MUFU.EX2 R84, R45 ;  /* 0x0000002d00547308 */ /* 0x0004e20000000800 */
[----:B-1----:R-:W-:-:S07]  /*9020*/  FADD.FTZ R3, R48, R3 ;  /* 0x0000000330037221 */ /* 0x002fce0000010000 */
[----:B------:R-:W1:Y:S01]  /*9030*/  MUFU.EX2 R4, R4 ;  /* 0x0000000400047308 */ /* 0x000e620000000800 */
[----:B--2---:R-:W-:-:S04]  /*9040*/  FADD.FTZ R45, R59, R46 ;  /* 0x0000002e3b2d7221 */ /* 0x004fc80000010000 */
[----:B0-----:R-:W-:Y:S01]  /*9050*/  FADD.FTZ R2, R60, R45 ;  /* 0x0000002d3c027221 */ /* 0x001fe20000010000 */
[----:B---3--:R-:W-:-:S03]  /*9060*/  FADD.FTZ R45, R84, R3 ;  /* 0x00000003542d7221 */ /* 0x008fc60000010000 */
[----:B------:R-:W-:Y:S01]  /*9070*/  FADD.FTZ R3, R57, R2 ;  /* 0x0000000239037221 */ /* 0x000fe20000010000 */
[----:B-1----:R-:W-:-:S01]  /*9080*/  FADD.FTZ R2, R4, R45 ;  /* 0x0000002d04027221 */ /* 0x002fc20000010000 */
[----:B------:R-:W-:Y:S06]  /*9090*/  @!P0 BRA `(.L_x_1324) ;  /* 0x0000000000048947 */ /* 0x000fec0003800000 */
[----:B------:R-:W-:Y:S01]  /*90a0*/  BPT.TRAP 0x1 ;  /* 0x000000040000795c */ /* 0x000fe20000300000 */
.L_x_1324:
[----:B------:R-:W-:Y:S01]  /*90b0*/  ULEA UR6, UR34, UR36, 0x3 ;  /* 0x0000002422067291 */ /* 0x000fe2000f8e183f */
[----:B------:R-:W-:Y:S01]  /*90c0*/  ISETP.GT.AND P1, PT, R6, UR33, PT ;  /* 0x0000002106007c0c */ /* 0x000fe2000bf24270 */
[----:B------:R-:W-:Y:S01]  /*90d0*/  UMOV UR35, UR49 ;  /* 0x0000003100237c82 */ /* 0x000fe20008000000 */
[----:B------:R-:W-:Y:S01]  /*90e0*/  F2FP.SATFINITE.E4M3.F32.PACK_AB_MERGE_C R5, R68, R5, RZ ;  /* 0x000000054405723e */ /* 0x000fe200048070ff */
[----:B------:R-:W-:Y:S01]  /*90f0*/  UIADD3 UR6, UR6, 0x22860, URZ ;  /* 0x0002286006067890 */ /* 0x000fe2000fffe03f */
[----:B------:R-:W-:Y:S01]  /*9100*/  F2FP.SATFINITE.E4M3.F32.PACK_AB_MERGE_C R4, R4, R84, RZ ;  /* 0x000000540404723e */ /* 0x000fe200048070ff */
[----:B------:R-:W-:Y:S01]  /*9110*/  UMOV UR34, UR48 ;  /* 0x0000003000227c82 */ /* 0x000fe20008000000 */
[----:B------:R-:W-:Y:S01]  /*9120*/  F2FP.SATFINITE.E4M3.F32.PACK_AB_MERGE_C R20, R83, R20, RZ ;  /* 0x000000145314723e */ /* 0x000fe200048070ff */
[----:B------:R-:W-:Y:S01]  /*9130*/  UPRMT UR6, UR37, 0x654, UR6 ;  /* 0x0000065425067896 */ /* 0x000fe20008000006 */
        /* <DEDUP_REMOVED lines=9> */
[----:B------:R-:W-:Y:S01]  /*91d0*/  SYNCS.ARRIVE.TRANS64.RED.A1T0 RZ, [UR6], RZ ;  /* 0x000000ffffff79a7 */ /* 0x000fe20008100406 */
        /* <DEDUP_REMOVED lines=86> */
[----:B------:R-:W-:Y:S01]  /*9740*/  IMAD.MOV.U32 R4, RZ, RZ, R8 ;  /* 0x000000ffff047224 */ /* 0x000fe200078e0008 */
[----:B------:R-:W-:Y:S06]  /*9750*/  @P1 BRA `(.L_x_1325) ;  /* 0xffffffc800281947 */ /* 0x000fec000383ffff */
.L_x_1306:
[----:B------:R-:W-:Y:S02]  /*9760*/  UISETP.NE.AND UP1, UPT, UR54, URZ, UPT ;  /* 0x0000003f3600728c */ /* 0x000fe4000bf25270 */
[----:B------:R-:W-:Y:S02]  /*9770*/  UISETP.NE.AND UP0, UPT, UR53, URZ, UPT ;  /* 0x0000003f3500728c */ /* 0x000fe4000bf05270 */
[----:B------:R-:W-:Y:S02]  /*9780*/  UIADD3 UR10, UR41, 0x7f, URZ ;  /* 0x0000007f290a7890 */ /* 0x000fe4000fffe03f */
[----:B------:R-:W-:Y:S02]  /*9790*/  UIADD3 UR11, UR40, 0x1, -UR47 ;  /* 0x00000001280b7890 */ /* 0x000fe4000fffe82f */
[----:B------:R-:W-:-:S03]  /*97a0*/  PLOP3.LUT P1, PT, PT, PT, UP0, 0x40, 0x0 ;  /* 0x000000000000781c */ /* 0x000fc60003f2e808 */
[----:B------:R-:W-:Y:S01]  /*97b0*/  @UP1 ULDC UR6, c[0x0][0x44c] ;  /* 0x0001130000061ab9 */ /* 0x000fe20000000800 */
[----:B------:R-:W-:Y:S01]  /*97c0*/  @UP1 ULDC UR14, c[0x0][0x450] ;  /* 0x00011400000e1ab9 */ /* 0x000fe20000000800 */
[----:B------:R-:W-:-:S04]  /*97d0*/  UIMAD.WIDE.U32 UR6, UR10, UR6, URZ ;  /* 0x000000060a0672a5 */ /* 0x000fc8000f8e003f */
[----:B------:R-:W-:-:S04]  /*97e0*/  @UP1 USHF.R.U32.HI UR10, URZ, UR14, UR7 ;  /* 0x0000000e3f0a1299 */ /* 0x000fc80008011607 */
[----:B------:R-:W-:-:S04]  /*97f0*/  UIADD3 UR10, UR11, UR10, URZ ;  /* 0x0000000a0b0a7290 */ /* 0x000fc8000fffe03f */
[----:B------:R-:W-:Y:S01]  /*9800*/  UIADD3 UR31, UR10, -UR31, URZ ;  /* 0x8000001f0a1f7290 */ /* 0x000fe2000fffe03f */
[----:B------:R-:W-:Y:S11]  /*9810*/  @P1 BRA `(.L_x_1326) ;  /* 0x0000000000501947 */ /* 0x000ff60003800000 */
[----:B------:R-:W-:Y:S02]  /*9820*/  UMOV UR14, UR10 ;  /* 0x0000000a000e7c82 */ /* 0x000fe40008000000 */
[----:B------:R-:W-:-:S06]  /*9830*/  UISETP.GT.AND UP0, UPT, UR14, -0x1, UPT ;  /* 0xffffffff0e00788c */ /* 0x000fcc000bf04270 */
[----:B------:R-:W-:-:S13]  /*9840*/  PLOP3.LUT P1, PT, PT, PT, UP0, 0x80, 0x0 ;  /* 0x000000000000781c */ /* 0x000fda0003f2f008 */
[----:B------:R-:W-:Y:S05]  /*9850*/  @P1 BRA `(.L_x_1327) ;  /* 0x0000000000201947 */ /* 0x000fea0003800000 */
[----:B------:R-:W-:Y:S01]  /*9860*/  ULDC UR15, c[0x0][0x9e4] ;  /* 0x00027900000f7ab9 */ /* 0x000fe20000000800 */
[----:B------:R-:W-:Y:S02]  /*9870*/  ULOP3.LUT UR14, URZ, UR14, URZ, 0x33, !UPT ;  /* 0x0000000e3f0e7292 */ /* 0x000fe4000f8e333f */
[----:B------:R-:W-:-:S11]  /*9880*/  UISETP.NE.AND UP0, UPT, UR15, 0x1, UPT ;  /* 0x000000010f00788c */ /* 0x000fd6000bf05270 */
[----:B------:R-:W-:Y:S02]  /*9890*/  @UP0 ULDC.64 UR6, c[0x0][0x9e8] ;  /* 0x00027a0000060ab9 */ /* 0x000fe40000000a00 */
[----:B------:R-:W-:-:S04]  /*98a0*/  UIMAD.WIDE.U32 UR10, UR14, UR6, URZ ;  /* 0x000000060e0a72a5 */ /* 0x000fc8000f8e003f */
[----:B------:R-:W-:-:S04]  /*98b0*/  @UP0 USHF.R.U32.HI UR14, URZ, UR7, UR11 ;  /* 0x000000073f0e0299 */ /* 0x000fc8000801160b */
[----:B------:R-:W-:Y:S01]  /*98c0*/  ULOP3.LUT UR14, URZ, UR14, URZ, 0x33, !UPT ;  /* 0x0000000e3f0e7292 */ /* 0x000fe2000f8e333f */
[----:B------:R-:W-:Y:S11]  /*98d0*/  BRA `(.L_x_1328) ;  /* 0x0000000000147947 */ /* 0x000ff60003800000 */
.L_x_1327:
[----:B------:R-:W-:Y:S02]  /*98e0*/  ULDC UR15, c[0x0][0x9e4] ;  /* 0x00027900000f7ab9 */ /* 0x000fe40000000800 */
[----:B------:R-:W-:-:S11]  /*98f0*/  UISETP.NE.AND UP0, UPT, UR15, 0x1, UPT ;  /* 0x000000010f00788c */ /* 0x000fd6000bf05270 */
[----:B------:R-:W-:Y:S02]  /*9900*/  @UP0 ULDC.64 UR6, c[0x0][0x9e8] ;  /* 0x00027a0000060ab9 */ /* 0x000fe40000000a00 */
[----:B------:R-:W-:-:S04]  /*9910*/  UIMAD.WIDE.U32 UR10, UR14, UR6, URZ ;  /* 0x000000060e0a72a5 */ /* 0x000fc8000f8e003f */
[----:B------:R-:W-:-:S12]  /*9920*/  @UP0 USHF.R.U32.HI UR14, URZ, UR7, UR11 ;  /* 0x000000073f0e0299 */ /* 0x000fd8000801160b */
.L_x_1328:
[----:B------:R-:W-:-:S04]  /*9930*/  UIMAD UR14, UR14, UR15, URZ ;  /* 0x0000000f0e0e72a4 */ /* 0x000fc8000f8e023f */
[----:B------:R-:W-:-:S04]  /*9940*/  UISETP.LT.AND UP0, UPT, UR31, UR14, UPT ;  /* 0x0000000e1f00728c */ /* 0x000fc8000bf01270 */
[----:B------:R-:W-:-:S12]  /*9950*/  USEL UR31, UR31, UR14, !UP0 ;  /* 0x0000000e1f1f7287 */ /* 0x000fd8000c000000 */
.L_x_1326:
[----:B------:R-:W-:-:S04]  /*9960*/  UIADD3 UR31, UR31, 0x7f, URZ ;  /* 0x0000007f1f1f7890 */ /* 0x000fc8000fffe03f */
[----:B------:R-:W-:-:S04]  /*9970*/  USHF.R.S32.HI UR6, URZ, 0x1f, UR31 ;  /* 0x0000001f3f067899 */ /* 0x000fc8000801141f */
[----:B------:R-:W-:-:S04]  /*9980*/  ULEA.HI UR6, UR6, UR31, URZ, 0x7 ;  /* 0x0000001f06067291 */ /* 0x000fc8000f8f383f */
[----:B------:R-:W-:-:S04]  /*9990*/  USHF.R.S32.HI UR6, URZ, 0x7, UR6 ;  /* 0x000000073f067899 */ /* 0x000fc80008011406 */
[----:B------:R-:W-:-:S04]  /*99a0*/  UISETP.LT.AND UP0, UPT, UR38, UR6, UPT ;  /* 0x000000062600728c */ /* 0x000fc8000bf01270 */
[----:B------:R-:W-:-:S06]  /*99b0*/  USEL UR30, UR38, UR6, !UP0 ;  /* 0x00000006261e7287 */ /* 0x000fcc000c000000 */
[----:B------:R-:W-:-:S13]  /*99c0*/  ISETP.GE.AND P1, PT, R6, UR30, PT ;  /* 0x0000001e06007c0c */ /* 0x000fda000bf26270 */
[----:B------:R-:W-:Y:S05]  /*99d0*/  @!P1 BRA `(.L_x_1329) ;  /* 0x0000002400ac9947 */ /* 0x000fea0003800000 */
[----:B------:R-:W-:Y:S01]  /*99e0*/  IMAD.MOV.U32 R4, RZ, RZ, R7 ;  /* 0x000000ffff047224 */ /* 0x000fe200078e0007 */
[----:B------:R-:W-:Y:S01]  /*99f0*/  UMOV UR32, UR49 ;  /* 0x0000003100207c82 */ /* 0x000fe20008000000 */
[----:B------:R-:W-:Y:S01]  /*9a00*/  IMAD.MOV.U32 R5, RZ, RZ, R8 ;  /* 0x000000ffff057224 */ /* 0x000fe200078e0008 */
[----:B------:R-:W-:Y:S01]  /*9a10*/  UMOV UR31, UR48 ;  /* 0x00000030001f7c82 */ /* 0x000fe20008000000 */
[----:B------:R-:W-:-:S05]  /*9a20*/  ULDC UR29, c[0x0][0x988] ;  /* 0x00026200001d7ab9 */ /* 0x000fca0000000800 */
.L_x_1340:
[----:B------:R-:W-:Y:S01]  /*9a30*/  ISETP.NE.AND P2, PT, RZ, UR45, PT ;  /* 0x0000002dff007c0c */ /* 0x000fe2000bf45270 */
[----:B------:R-:W-:-:S04]  /*9a40*/  UISETP.NE.AND UP0, UPT, UR31, 0x1, UPT ;  /* 0x000000011f00788c */ /* 0x000fc8000bf05270 */
[----:B------:R-:W-:-:S04]  /*9a50*/  USEL UR49, URZ, 0x1, UP0 ;  /* 0x000000013f317887 */ /* 0x000fc80008000000 */
[----:B------:R-:W-:-:S04]  /*9a60*/  ULOP3.LUT UR49, UR32, UR49, URZ, 0x3c, !UPT ;  /* 0x0000003120317292 */ /* 0x000fc8000f8e3c3f */
[----:B------:R-:W-:Y:S08]  /*9a70*/  @P2 BRA `(.L_x_1330) ;  /* 0x0000000000382947 */ /* 0x000ff00003800000 */
[----:B------:R-:W-:Y:S05]  /*9a80*/  @!P0 BRA `(.L_x_1331) ;  /* 0x0000000000048947 */ /* 0x000fea0003800000 */
[----:B------:R-:W-:Y:S01]  /*9a90*/  BPT.TRAP 0x1 ;  /* 0x000000040000795c */ /* 0x000fe20000300000 */
.L_x_1331:
        /* <DEDUP_REMOVED lines=9> */
.L_x_1332:
[----:B-1----:R-:W-:Y:S05]  /*9b30*/  @P1 BRA `(.L_x_1330) ;  /* 0x0000000000081947 */ /* 0x002fea0003800000 */
[----:B------:R-:W1:Y:S02]  /*9b40*/  SYNCS.PHASECHK.TRANS64.TRYWAIT P1, [UR6+0x22830], R7 ;  /* 0x02283007ff0075a7 */ /* 0x000e640008020146 */
[----:B-1----:R-:W-:Y:S05]  /*9b50*/  @!P1 BRA `(.L_x_1333) ;  /* 0x0000011000909947 */ /* 0x002fea0003800000 */
.L_x_1330:
        /* <DEDUP_REMOVED lines=40> */
.L_x_1335:
[----:B------:R-:W-:Y:S01]  /*9de0*/  ULEA UR6, UR31, UR36, 0x3 ;  /* 0x000000241f067291 */ /* 0x000fe2000f8e183f */
[----:B------:R-:W-:-:S05]  /*9df0*/  IMAD.U32 R7, RZ, RZ, UR32 ;  /* 0x00000020ff077e24 */ /* 0x000fca000f8e00ff */
[----:B------:R-:W-:-:S04]  /*9e00*/  SHF.L.U32 R7, R7, 0x1f, RZ ;  /* 0x0000001f07077819 */ /* 0x000fc800000006ff */
[----:B------:R0:W1:Y:S01]  /*9e10*/  SYNCS.PHASECHK.TRANS64.TRYWAIT P1, [UR6+0x22850], R7 ;  /* 0x02285007ff0075a7 */ /* 0x0000620008020146 */
[----:B------:R-:W-:Y:S05]  /*9e20*/  @!P0 BRA `(.L_x_1336) ;  /* 0x0000000000048947 */ /* 0x000fea0003800000 */
[----:B------:R-:W-:Y:S01]  /*9e30*/  BPT.TRAP 0x1 ;  /* 0x000000040000795c */ /* 0x000fe20000300000 */
.L_x_1336:
[----:B-1----:R-:W-:Y:S05]  /*9e40*/  @P1 BRA `(.L_x_1334) ;  /* 0x0000000000081947 */ /* 0x002fea0003800000 */
[----:B------:R-:W1:Y:S02]  /*9e50*/  SYNCS.PHASECHK.TRANS64.TRYWAIT P1, [UR6+0x22850], R7 ;  /* 0x02285007ff0075a7 */ /* 0x000e640008020146 */
[----:B-1----:R-:W-:Y:S05]  /*9e60*/  @!P1 BRA `(.L_x_1337) ;  /* 0x0000010c00e49947 */ /* 0x002fea0003800000 */
.L_x_1334:
        /* <DEDUP_REMOVED lines=31> */
.L_x_1338:
        /* <DEDUP_REMOVED lines=73> */
[----:B------:R-:W-:Y:S01]  /*a4f0*/  FMUL.FTZ R77, R0, R85 ;  /* 0x00000055004d7220 */ /* 0x000fe20000410000 */
[----:B------:R-:W-:-:S04]  /*a500*/  ULEA UR6, UR48, UR36, 0x3 ;  /* 0x0000002430067291 */ /* 0x000fc8000f8e183f */
[----:B------:R-:W1:Y:S01]  /*a510*/  MUFU.TANH R25, R25 ;  /* 0x0000001900197308 */ /* 0x000e620000002400 */
[----:B0-----:R-:W-:Y:S01]  /*a520*/  FMNMX.FTZ R62, R20, R61, !PT ;  /* 0x0000003d143e7209 */ /* 0x001fe20007810000 */
[----:B------:R-:W-:-:S04]  /*a530*/  UIADD3 UR6, UR6, 0x22840, URZ ;  /* 0x0002284006067890 */ /* 0x000fc8000fffe03f */
[----:B------:R-:W-:Y:S02]  /*a540*/  UPRMT UR6, UR37, 0x654, UR6 ;  /* 0x0000065425067896 */ /* 0x000fe40008000006 */
[----:B------:R-:W0:Y:S01]  /*a550*/  MUFU.TANH R24, R24 ;  /* 0x0000001800187308 */ /* 0x000e220000002400 */
[----:B--2---:R-:W-:-:S06]  /*a560*/  FMNMX.FTZ R7, R21, R8, !PT ;  /* 0x0000000815077209 */ /* 0x004fcc0007810000 */
[----:B------:R-:W-:Y:S01]  /*a570*/  SYNCS.ARRIVE.TRANS64.RED.A1T0 RZ, [UR6], RZ ;  /* 0x000000ffffff79a7 */ /* 0x000fe20008100406 */
        /* <DEDUP_REMOVED lines=13> */
[----:B-1----:R-:W-:Y:S01]  /*a650*/  FMNMX.FTZ R62, R28, R61, !PT ;  /* 0x0000003d1c3e7209 */ /* 0x002fe20007810000 */
[----:B------:R-:W-:-:S06]  /*a660*/  FMUL.FTZ R61, R0, R78 ;  /* 0x0000004e003d7220 */ /* 0x000fcc0000410000 */
[----:B------:R-:W1:Y:S01]  /*a670*/  MUFU.TANH R36, R36 ;  /* 0x0000002400247308 */ /* 0x000e620000002400 */
[----:B0-----:R-:W-:-:S07]  /*a680*/  FMNMX.FTZ R7, R35, R8, !PT ;  /* 0x0000000823077209 */ /* 0x001fce0007810000 */
[----:B------:R-:W0:Y:S01]  /*a690*/  MUFU.TANH R30, R30 ;  /* 0x0000001e001e7308 */ /* 0x000e220000002400 */
[----:B--2---:R-:W-:Y:S01]  /*a6a0*/  FMNMX.FTZ R63, R29, R62, !PT ;  /* 0x0000003e1d3f7209 */ /* 0x004fe20007810000 */
[----:B------:R-:W-:-:S06]  /*a6b0*/  FMUL.FTZ R62, R0, R79 ;  /* 0x0000004f003e7220 */ /* 0x000fcc0000410000 */
        /* <DEDUP_REMOVED lines=27> */
[----:B0-----:R-:W-:Y:S01]  /*a870*/  FMNMX.FTZ R64, R46, R63, !PT ;  /* 0x0000003f2e407209 */ /* 0x001fe20007810000 */
[----:B------:R-:W-:Y:S01]  /*a880*/  FMUL.FTZ R63, R0, R82 ;  /* 0x00000052003f7220 */ /* 0x000fe20000410000 */
[----:B------:R-:W-:-:S05]  /*a890*/  IMAD.U32 R82, RZ, RZ, UR29 ;  /* 0x0000001dff527e24 */ /* 0x000fca000f8e00ff */
[----:B------:R-:W0:Y:S01]  /*a8a0*/  MUFU.TANH R48, R48 ;  /* 0x0000003000307308 */ /* 0x000e220000002400 */
[----:B--2---:R-:W-:-:S07]  /*a8b0*/  FMNMX.FTZ R7, R47, R8, !PT ;  /* 0x000000082f077209 */ /* 0x004fce0007810000 */
[----:B------:R-:W2:Y:S01]  /*a8c0*/  MUFU.TANH R50, R50 ;  /* 0x0000003200327308 */ /* 0x000ea20000002400 */
[----:B-1----:R-:W-:Y:S01]  /*a8d0*/  FMNMX.FTZ R65, R49, R64, !PT ;  /* 0x0000004031417209 */ /* 0x002fe20007810000 */
[----:B------:R-:W-:Y:S01]  /*a8e0*/  FMUL.FTZ R64, R0, R83 ;  /* 0x0000005300407220 */ /* 0x000fe20000410000 */
[----:B------:R-:W-:-:S05]  /*a8f0*/  IMAD.U32 R83, RZ, RZ, UR29 ;  /* 0x0000001dff537e24 */ /* 0x000fca000f8e00ff */
        /* <DEDUP_REMOVED lines=57> */
[----:B0-----:R-:W-:Y:S02]  /*ac90*/  FMNMX.FTZ R7, R65, R8, !PT ;  /* 0x0000000841077209 */ /* 0x001fe40007810000 */
[----:B--2---:R-:W-:Y:S02]  /*aca0*/  FMNMX.FTZ R78, R77, R78, !PT ;  /* 0x0000004e4d4e7209 */ /* 0x004fe40007810000 */
[----:B-1----:R-:W-:-:S03]  /*acb0*/  FMNMX.FTZ R67, R66, R7, !PT ;  /* 0x0000000742437209 */ /* 0x002fc60007810000 */
[----:B------:R-:W0:Y:S04]  /*acc0*/  SHFL.BFLY PT, R7, R78, 0x2, 0x1f ;  /* 0x0c401f004e077f89 */ /* 0x000e2800000e0000 */
[----:B------:R-:W1:Y:S01]  /*acd0*/  SHFL.BFLY PT, R8, R67, 0x2, 0x1f ;  /* 0x0c401f0043087f89 */ /* 0x000e6200000e0000 */
[----:B0-----:R-:W-:Y:S02]  /*ace0*/  FMNMX.FTZ R79, R78, R7, !PT ;  /* 0x000000074e4f7209 */ /* 0x001fe40007810000 */
[----:B-1----:R-:W-:-:S03]  /*acf0*/  FMNMX.FTZ R80, R67, R8, !PT ;  /* 0x0000000843507209 */ /* 0x002fc60007810000 */
[----:B------:R-:W0:Y:S04]  /*ad00*/  SHFL.BFLY PT, R8, R79, 0x1, 0x1f ;  /* 0x0c201f004f087f89 */ /* 0x000e2800000e0000 */
[----:B------:R-:W1:Y:S01]  /*ad10*/  SHFL.BFLY PT, R7, R80, 0x1, 0x1f ;  /* 0x0c201f0050077f89 */ /* 0x000e6200000e0000 */
[----:B0-----:R-:W-:Y:S02]  /*ad20*/  FMNMX.FTZ R8, R79, R8, !PT ;  /* 0x000000084f087209 */ /* 0x001fe40007810000 */
[----:B-1----:R-:W-:-:S03]  /*ad30*/  FMNMX.FTZ R7, R80, R7, !PT ;  /* 0x0000000750077209 */ /* 0x002fc60007810000 */
[C---:B------:R-:W-:Y:S01]  /*ad40*/  FFMA.FTZ R78, R8.reuse, R83, -8 ;  /* 0xc1000000084e7423 */ /* 0x040fe20000010053 */
[----:B------:R-:W-:-:S03]  /*ad50*/  FADD.FTZ R5, -R8, R5 ;  /* 0x0000000508057221 */ /* 0x000fc60000010100 */
[--C-:B------:R-:W-:Y:S01]  /*ad60*/  FFMA.FTZ R67, R10, UR29, -R78.reuse ;  /* 0x0000001d0a437c23 */ /* 0x100fe2000801084e */
[----:B------:R-:W-:-:S01]  /*ad70*/  FFMA.FTZ R10, R9, UR29, -R78 ;  /* 0x0000001d090a7c23 */ /* 0x000fc2000801084e */
[--C-:B------:R-:W-:Y:S01]  /*ad80*/  FFMA.FTZ R9, R13, UR29, -R78.reuse ;  /* 0x0000001d0d097c23 */ /* 0x100fe2000801084e */
[----:B------:R-:W-:-:S01]  /*ad90*/  FFMA.FTZ R13, R21, UR29, -R78 ;  /* 0x0000001d150d7c23 */ /* 0x000fc2000801084e */
[--C-:B------:R-:W-:Y:S01]  /*ada0*/  FFMA.FTZ R21, R31, UR29, -R78.reuse ;  /* 0x0000001d1f157c23 */ /* 0x100fe2000801084e */
[----:B------:R-:W-:-:S01]  /*adb0*/  FFMA.FTZ R31, R35, UR29, -R78 ;  /* 0x0000001d231f7c23 */ /* 0x000fc2000801084e */
[--C-:B------:R-:W-:Y:S01]  /*adc0*/  FFMA.FTZ R35, R37, UR29, -R78.reuse ;  /* 0x0000001d25237c23 */ /* 0x100fe2000801084e */
[----:B------:R-:W-:Y:S01]  /*add0*/  FMUL.FTZ R81, R5, UR29 ;  /* 0x0000001d05517c20 */ /* 0x000fe20008410000 */
[--C-:B------:R-:W-:Y:S01]  /*ade0*/  FFMA.FTZ R37, R41, UR29, -R78.reuse ;  /* 0x0000001d29257c23 */ /* 0x100fe2000801084e */
[----:B------:R-:W-:-:S01]  /*adf0*/  FFMA.FTZ R79, R77, UR29, -R78 ;  /* 0x0000001d4d4f7c23 */ /* 0x000fc2000801084e */
[----:B------:R-:W-:Y:S01]  /*ae00*/  FADD.FTZ R5, -R7, R4 ;  /* 0x0000000407057221 */ /* 0x000fe20000010100 */
[----:B------:R-:W-:-:S01]  /*ae10*/  FFMA.FTZ R41, R43, UR29, -R78 ;  /* 0x0000001d2b297c23 */ /* 0x000fc2000801084e */
[----:B------:R-:W-:Y:S01]  /*ae20*/  FFMA.FTZ R77, R7, R82, -8 ;  /* 0xc1000000074d7423 */ /* 0x000fe20000010052 */
[----:B------:R-:W-:-:S01]  /*ae30*/  FFMA.FTZ R43, R47, UR29, -R78 ;  /* 0x0000001d2f2b7c23 */ /* 0x000fc2000801084e */
[--C-:B------:R-:W-:Y:S01]  /*ae40*/  FFMA.FTZ R47, R51, UR29, -R78.reuse ;  /* 0x0000001d332f7c23 */ /* 0x100fe2000801084e */
        /* <DEDUP_REMOVED lines=19> */
[----:B------:R-:W-:Y:S01]  /*af80*/  FFMA.FTZ R76, R76, UR29, -R78 ;  /* 0x0000001d4c4c7c23 */ /* 0x000fe2000801084e */
[----:B------:R-:W-:Y:S01]  /*af90*/  FMUL.FTZ R5, R5, UR29 ;  /* 0x0000001d05057c20 */ /* 0x000fe20008410000 */
        /* <DEDUP_REMOVED lines=27> */
[----:B0-----:R-:W-:-:S07]  /*b150*/  FFMA.FTZ R3, R4, R3, R67 ;  /* 0x0000000304037223 */ /* 0x001fce0000010043 */
[----:B------:R-:W0:Y:S08]  /*b160*/  MUFU.EX2 R10, R10 ;  /* 0x0000000a000a7308 */ /* 0x000e300000000800 */
[----:B------:R-:W2:Y:S01]  /*b170*/  MUFU.EX2 R11, R11 ;  /* 0x0000000b000b7308 */ /* 0x000ea20000000800 */
[----:B-1----:R-:W-:-:S07]  /*b180*/  FFMA.FTZ R2, R5, R2, R78 ;  /* 0x0000000205027223 */ /* 0x002fce000001004e */
        /* <DEDUP_REMOVED lines=18> */
[--C-:B------:R-:W-:Y:S01]  /*b2b0*/  FFMA.FTZ R55, R56, UR29, -R77.reuse ;  /* 0x0000001d38377c23 */ /* 0x100fe2000801084d */
[----:B------:R-:W-:-:S05]  /*b2c0*/  FFMA.FTZ R56, R57, UR29, -R77 ;  /* 0x0000001d39387c23 */ /* 0x000fca000801084d */
        /* <DEDUP_REMOVED lines=16> */
[--C-:B------:R-:W-:Y:S01]  /*b3d0*/  FFMA.FTZ R57, R58, UR29, -R77.reuse ;  /* 0x0000001d3a397c23 */ /* 0x100fe2000801084d */
[----:B------:R-:W-:-:S05]  /*b3e0*/  FFMA.FTZ R58, R59, UR29, -R77 ;  /* 0x0000001d3b3a7c23 */ /* 0x000fca000801084d */
        /* <DEDUP_REMOVED lines=16> */
[--C-:B------:R-:W-:Y:S01]  /*b4f0*/  FFMA.FTZ R59, R60, UR29, -R77.reuse ;  /* 0x0000001d3c3b7c23 */ /* 0x100fe2000801084d */
[----:B------:R-:W-:-:S05]  /*b500*/  FFMA.FTZ R60, R61, UR29, -R77 ;  /* 0x0000001d3d3c7c23 */ /* 0x000fca000801084d */
        /* <DEDUP_REMOVED lines=8> */
[----:B------:R-:W-:-:S06]  /*b590*/  FFMA.FTZ R81, R62, UR29, -R77 ;  /* 0x0000001d3e517c23 */ /* 0x000fcc000801084d */
        /* <DEDUP_REMOVED lines=16> */
[----:B------:R-:W-:-:S06]  /*b6a0*/  FFMA.FTZ R61, R63, UR29, -R77 ;  /* 0x0000001d3f3d7c23 */ /* 0x000fcc000801084d */
[----:B------:R-:W0:Y:S01]  /*b6b0*/  MUFU.EX2 R54, R54 ;  /* 0x0000003600367308 */ /* 0x000e220000000800 */
[----:B--2---:R-:W-:-:S07]  /*b6c0*/  FADD.FTZ R3, R53, R2 ;  /* 0x0000000235037221 */ /* 0x004fce0000010000 */
[----:B------:R-:W2:Y:S01]  /*b6d0*/  MUFU.EX2 R80, R80 ;  /* 0x0000005000507308 */ /* 0x000ea20000000800 */
[----:B-1----:R-:W-:-:S01]  /*b6e0*/  FADD.FTZ R63, R51, R62 ;  /* 0x0000003e333f7221 */ /* 0x002fc20000010000 */
[----:B------:R-:W-:-:S06]  /*b6f0*/  FFMA.FTZ R62, R64, UR29, -R77 ;  /* 0x0000001d403e7c23 */ /* 0x000fcc000801084d */
        /* <DEDUP_REMOVED lines=46> */
.L_x_1339:
        /* <DEDUP_REMOVED lines=88> */
[----:B------:R-:W-:Y:S01]  /*bf60*/  VIADD R6, R6, 0xffffffff ;  /* 0xffffffff06067836 */ /* 0x000fe20000000000 */
        /* <DEDUP_REMOVED lines=16> */
[----:B------:R-:W-:Y:S01]  /*c070*/  F2FP.SATFINITE.E4M3.F32.PACK_AB_MERGE_C R155, R62, R61, R14 ;  /* 0x0000003d3e9b723e */ /* 0x000fe2000480700e */
[----:B------:R-:W-:Y:S06]  /*c080*/  @P1 BRA `(.L_x_1340) ;  /* 0xffffffd800681947 */ /* 0x000fec000383ffff */
.L_x_1329:
[----:B------:R-:W-:-:S13]  /*c090*/  ISETP.GE.AND P1, PT, R6, UR38, PT ;  /* 0x0000002606007c0c */ /* 0x000fda000bf26270 */
[----:B------:R-:W-:Y:S05]  /*c0a0*/  @!P1 BRA `(.L_x_1341) ;  /* 0x0000003400e89947 */ /* 0x000fea0003800000 */
[----:B------:R-:W-:Y:S01]  /*c0b0*/  IMAD.MOV.U32 R5, RZ, RZ, R7 ;  /* 0x000000ffff057224 */ /* 0x000fe200078e0007 */
[----:B------:R-:W-:Y:S01]  /*c0c0*/  UMOV UR34, UR49 ;  /* 0x0000003100227c82 */ /* 0x000fe20008000000 */
[----:B------:R-:W-:Y:S01]  /*c0d0*/  IMAD.MOV.U32 R4, RZ, RZ, R8 ;  /* 0x000000ffff047224 */ /* 0x000fe200078e0008 */
[----:B------:R-:W-:Y:S01]  /*c0e0*/  UMOV UR33, UR48 ;  /* 0x0000003000217c82 */ /* 0x000fe20008000000 */
[----:B------:R-:W-:Y:S01]  /*c0f0*/  ULDC UR30, c[0x0][0x9e4] ;  /* 0x00027900001e7ab9 */ /* 0x000fe20000000800 */
[----:B------:R-:W-:Y:S01]  /*c100*/  ULDC UR32, c[0x0][0x9dc] ;  /* 0x0002770000207ab9 */ /* 0x000fe20000000800 */
[----:B------:R-:W-:Y:S01]  /*c110*/  ULDC UR29, c[0x0][0x988] ;  /* 0x00026200001d7ab9 */ /* 0x000fe20000000800 */
[----:B------:R-:W-:-:S05]  /*c120*/  ULDC UR31, c[0x0][0x9e0] ;  /* 0x00027800001f7ab9 */ /* 0x000fca0000000800 */
.L_x_1360:
[----:B------:R-:W-:Y:S01]  /*c130*/  UIADD3 UR48, UR33, 0x1, URZ ;  /* 0x0000000121307890 */ /* 0x000fe2000fffe03f */
[----:B------:R-:W-:-:S03]  /*c140*/  ISETP.NE.AND P2, PT, RZ, UR45, PT ;  /* 0x0000002dff007c0c */ /* 0x000fc6000bf45270 */
[----:B------:R-:W-:-:S04]  /*c150*/  UISETP.NE.AND UP0, UPT, UR48, 0x2, UPT ;  /* 0x000000023000788c */ /* 0x000fc8000bf05270 */
[----:B------:R-:W-:Y:S02]  /*c160*/  USEL UR49, URZ, 0x1, UP0 ;  /* 0x000000013f317887 */ /* 0x000fe40008000000 */
[----:B------:R-:W-:Y:S02]  /*c170*/  USEL UR48, UR48, URZ, UP0 ;  /* 0x0000003f30307287 */ /* 0x000fe40008000000 */
[----:B------:R-:W-:Y:S02]  /*c180*/  ULOP3.LUT UR49, UR34, UR49, URZ, 0x3c, !UPT ;  /* 0x0000003122317292 */ /* 0x000fe4000f8e3c3f */
[----:B------:R-:W-:Y:S10]  /*c190*/  @P2 BRA `(.L_x_1342) ;  /* 0x00000000002c2947 */ /* 0x000ff40003800000 */
[----:B------:R-:W-:Y:S05]  /*c1a0*/  @!P0 BRA `(.L_x_1343) ;  /* 0x0000000000048947 */ /* 0x000fea0003800000 */
[----:B------:R-:W-:Y:S01]  /*c1b0*/  BPT.TRAP 0x1 ;  /* 0x000000040000795c */ /* 0x000fe20000300000 */
.L_x_1343:
[----:B------:R-:W-:Y:S01]  /*c1c0*/  ULEA UR6, UR48, UR36, 0x3 ;  /* 0x0000002430067291 */ /* 0x000fe2000f8e183f */
[----:B------:R-:W-:-:S05]  /*c1d0*/  IMAD.U32 R7, RZ, RZ, UR49 ;  /* 0x00000031ff077e24 */ /* 0x000fca000f8e00ff */
[----:B------:R-:W-:-:S04]  /*c1e0*/  SHF.L.U32 R7, R7, 0x1f, RZ ;  /* 0x0000001f07077819 */ /* 0x000fc800000006ff */
[----:B------:R0:W1:Y:S01]  /*c1f0*/  SYNCS.PHASECHK.TRANS64.TRYWAIT P1, [UR6+0x22830], R7 ;  /* 0x02283007ff0075a7 */ /* 0x0000620008020146 */
[----:B------:R-:W-:Y:S05]  /*c200*/  @!P0 BRA `(.L_x_1344) ;  /* 0x0000000000048947 */ /* 0x000fea0003800000 */
[----:B------:R-:W-:Y:S01]  /*c210*/  BPT.TRAP 0x1 ;  /* 0x000000040000795c */ /* 0x000fe20000300000 */
.L_x_1344:
[----:B-1----:R-:W-:Y:S05]  /*c220*/  @P1 BRA `(.L_x_1342) ;  /* 0x0000000000081947 */ /* 0x002fea0003800000 */
[----:B------:R-:W1:Y:S02]  /*c230*/  SYNCS.PHASECHK.TRANS64.TRYWAIT P1, [UR6+0x22830], R7 ;  /* 0x02283007ff0075a7 */ /* 0x000e640008020146 */
[----:B-1----:R-:W-:Y:S05]  /*c240*/  @!P1 BRA `(.L_x_1345) ;  /* 0x000000ec00049947 */ /* 0x002fea0003800000 */
.L_x_1342:
[----:B-1----:R-:W1:Y:S01]  /*c250*/  S2R R8, SR_TID.X ;  /* 0x0000000000087919 */ /* 0x002e620000002100 */
[----:B------:R-:W-:Y:S01]  /*c260*/  UIMAD UR26, UR48, 0x600, UR28 ;  /* 0x00000600301a78a4 */ /* 0x000fe2000f8e021c */
[----:B------:R-:W-:Y:S01]  /*c270*/  UMOV UR27, 0x80000020 ;  /* 0x80000020001b7882 */ /* 0x000fe20000000000 */
[----:B------:R-:W-:Y:S02]  /*c280*/  UMOV UR7, 0x80000020 ;  /* 0x8000002000077882 */ /* 0x000fe40000000000 */
[----:B------:R-:W-:Y:S02]  /*c290*/  UIADD3 UR6, UR26, 0x2, URZ ;  /* 0x000000021a067890 */ /* 0x000fe4000fffe03f */
        /* <DEDUP_REMOVED lines=32> */
.L_x_1347:
[----:B------:R-:W-:Y:S01]  /*c4a0*/  ULEA UR6, UR33, UR36, 0x3 ;  /* 0x0000002421067291 */ /* 0x000fe2000f8e183f */
[----:B------:R-:W-:-:S05]  /*c4b0*/  IMAD.U32 R7, RZ, RZ, UR34 ;  /* 0x00000022ff077e24 */ /* 0x000fca000f8e00ff */
[----:B------:R-:W-:-:S04]  /*c4c0*/  SHF.L.U32 R7, R7, 0x1f, RZ ;  /* 0x0000001f07077819 */ /* 0x000fc800000006ff */
[----:B------:R0:W1:Y:S01]  /*c4d0*/  SYNCS.PHASECHK.TRANS64.TRYWAIT P1, [UR6+0x22850], R7 ;  /* 0x02285007ff0075a7 */ /* 0x0000620008020146 */
[----:B------:R-:W-:Y:S05]  /*c4e0*/  @!P0 BRA `(.L_x_1348) ;  /* 0x0000000000048947 */ /* 0x000fea0003800000 */
[----:B------:R-:W-:Y:S01]  /*c4f0*/  BPT.TRAP 0x1 ;  /* 0x000000040000795c */ /* 0x000fe20000300000 */
.L_x_1348:
[----:B-1----:R-:W-:Y:S05]  /*c500*/  @P1 BRA `(.L_x_1346) ;  /* 0x0000000000081947 */ /* 0x002fea0003800000 */
[----:B------:R-:W1:Y:S02]  /*c510*/  SYNCS.PHASECHK.TRANS64.TRYWAIT P1, [UR6+0x22850], R7 ;  /* 0x02285007ff0075a7 */ /* 0x000e640008020146 */
[----:B-1----:R-:W-:Y:S05]  /*c520*/  @!P1 BRA `(.L_x_1349) ;  /* 0x000000e800649947 */ /* 0x002fea0003800000 */
.L_x_1346:
        /* <DEDUP_REMOVED lines=31> */
.L_x_1350:
        /* <DEDUP_REMOVED lines=166> */
.L_x_1353:
[----:B------:R-:W-:-:S05]  /*d180*/  IMAD.U32 R80, RZ, RZ, UR30 ;  /* 0x0000001eff507e24 */ /* 0x000fca000f8e00ff */
[----:B------:R-:W-:-:S13]  /*d190*/  ISETP.NE.AND P1, PT, R80, 0x1, PT ;  /* 0x000000015000780c */ /* 0x000fda0003f25270 */
[----:B------:R-:W1:Y:S02]  /*d1a0*/  @P1 LDC.64 R8, c[0x0][0x9e8] ;  /* 0x00027a00ff081b82 */ /* 0x000e640000000a00 */
[----:B-1----:R-:W-:-:S05]  /*d1b0*/  @P1 IMAD.HI.U32 R8, R65, R8, RZ ;  /* 0x0000000841081227 */ /* 0x002fca00078e00ff */
[----:B------:R-:W-:-:S07]  /*d1c0*/  @P1 SHF.R.U32.HI R65, RZ, R9, R8 ;  /* 0x00000009ff411219 */ /* 0x000fce0000011608 */
.L_x_1354:
[----:B------:R-:W-:Y:S05]  /*d1d0*/  BSYNC B0 ;  /* 0x0000000000007941 */ /* 0x000fea0003800000 */
.L_x_1352:
[----:B------:R-:W-:-:S04]  /*d1e0*/  IMAD R65, R65, R80, -R81 ;  /* 0x0000005041417224 */ /* 0x000fc800078e0a51 */
[----:B------:R-:W-:-:S05]  /*d1f0*/  IMAD.IADD R65, R65, 0x1, -R16 ;  /* 0x0000000141417824 */ /* 0x000fca00078e0a10 */
[----:B------:R-:W-:Y:S02]  /*d200*/  VIADDMNMX R66, R65, R80, R66, PT ;  /* 0x0000005041427246 */ /* 0x000fe40003800142 */
[----:B------:R-:W-:-:S07]  /*d210*/  VIMNMX R74, R74, R65, !PT ;  /* 0x000000414a4a7248 */ /* 0x000fce0007fe0100 */
.L_x_1351:
        /* <DEDUP_REMOVED lines=116> */
.L_x_1357:
[----:B------:R-:W-:-:S05]  /*d960*/  IMAD.U32 R68, RZ, RZ, UR30 ;  /* 0x0000001eff447e24 */ /* 0x000fca000f8e00ff */
[----:B------:R-:W-:-:S13]  /*d970*/  ISETP.NE.AND P2, PT, R68, 0x1, PT ;  /* 0x000000014400780c */ /* 0x000fda0003f45270 */
[----:B------:R-:W0:Y:S02]  /*d980*/  @P2 LDC.64 R8, c[0x0][0x9e8] ;  /* 0x00027a00ff082b82 */ /* 0x000e240000000a00 */
[----:B0-----:R-:W-:-:S05]  /*d990*/  @P2 IMAD.HI.U32 R8, R64, R8, RZ ;  /* 0x0000000840082227 */ /* 0x001fca00078e00ff */
[----:B------:R-:W-:-:S07]  /*d9a0*/  @P2 SHF.R.U32.HI R64, RZ, R9, R8 ;  /* 0x00000009ff402219 */ /* 0x000fce0000011608 */
.L_x_1358:
[----:B------:R-:W-:Y:S05]  /*d9b0*/  BSYNC B0 ;  /* 0x0000000000007941 */ /* 0x000fea0003800000 */
.L_x_1356:
[----:B------:R-:W-:-:S04]  /*d9c0*/  IMAD R81, R64, R68, -R81 ;  /* 0x0000004440517224 */ /* 0x000fc800078e0a51 */
[----:B------:R-:W-:-:S05]  /*d9d0*/  IMAD.IADD R81, R81, 0x1, -R16 ;  /* 0x0000000151517824 */ /* 0x000fca00078e0a10 */
[----:B------:R-:W-:Y:S02]  /*d9e0*/  VIADDMNMX R62, R81, R68, R62, PT ;  /* 0x00000044513e7246 */ /* 0x000fe4000380013e */
[----:B------:R-:W-:-:S07]  /*d9f0*/  VIMNMX R66, R66, R81, !PT ;  /* 0x0000005142427248 */ /* 0x000fce0007fe0100 */
.L_x_1355:
        /* <DEDUP_REMOVED lines=378> */
.L_x_1359:
        /* <DEDUP_REMOVED lines=107> */
.L_x_1341:
[----:B------:R-:W-:Y:S06]  /*f850*/  BAR.ARV 0x8, 0x180 ;  /* 0x0206000000007b1d */ /* 0x000fec0000002000 */
[----:B------:R-:W-:Y:S05]  /*f860*/  @!P0 BRA `(.L_x_1361) ;  /* 0x0000000000048947 */ /* 0x000fea0003800000 */
[----:B------:R-:W-:Y:S01]  /*f870*/  BPT.TRAP 0x1 ;  /* 0x000000040000795c */ /* 0x000fe20000300000 */
.L_x_1361:
[----:B------:R-:W-:Y:S01]  /*f880*/  ULEA UR9, UR48, UR36, 0x3 ;  /* 0x0000002430097291 */ /* 0x000fe2000f8e183f */
[----:B------:R-:W-:-:S05]  /*f890*/  IMAD.U32 R0, RZ, RZ, UR49 ;  /* 0x00000031ff007e24 */ /* 0x000fca000f8e00ff */
[----:B------:R-:W-:-:S04]  /*f8a0*/  SHF.L.U32 R0, R0, 0x1f, RZ ;  /* 0x0000001f00007819 */ /* 0x000fc800000006ff */
[----:B------:R0:W1:Y:S01]  /*f8b0*/  SYNCS.PHASECHK.TRANS64.TRYWAIT P1, [UR9+0x22850], R0 ;  /* 0x02285000ff0075a7 */ /* 0x0000620008020149 */
[----:B------:R-:W-:Y:S05]  /*f8c0*/  @!P0 BRA `(.L_x_1362) ;  /* 0x0000000000048947 */ /* 0x000fea0003800000 */
[----:B------:R-:W-:Y:S01]  /*f8d0*/  BPT.TRAP 0x1 ;  /* 0x000000040000795c */ /* 0x000fe20000300000 */
.L_x_1362:
[----:B-1----:R-:W-:Y:S05]  /*f8e0*/  @P1 BRA `(.L_x_1363) ;  /* 0x0000000000081947 */ /* 0x002fea0003800000 */
[----:B------:R-:W1:Y:S02]  /*f8f0*/  SYNCS.PHASECHK.TRANS64.TRYWAIT P1, [UR9+0x22850], R0 ;  /* 0x02285000ff0075a7 */ /* 0x000e640008020149 */
[----:B-1----:R-:W-:Y:S05]  /*f900*/  @!P1 BRA `(.L_x_1364) ;  /* 0x000000b400849947 */ /* 0x002fea0003800000 */
.L_x_1363:
[----:B------:R-:W-:Y:S01]  /*f910*/  UIADD3 UR36, UR36, 0x400, URZ ;  /* 0x0000040024247890 */ /* 0x000fe2000fffe03f */
[----:B------:R-:W-:Y:S01]  /*f920*/  WARPGROUP.ARRIVE ;  /* 0x00000000000079c5 */ /* 0x000fe20000000000 */
[----:B------:R-:W-:Y:S01]  /*f930*/  UMOV UR7, 0x40000040 ;  /* 0x4000004000077882 */ /* 0x000fe20000000000 */
[----:B------:R-:W-:Y:S01]  /*f940*/  ULDC.64 UR10, c[0x0][0x9a0] ;  /* 0x00026800000a7ab9 */ /* 0x000fe20000000a00 */
[----:B------:R-:W-:Y:S01]  /*f950*/  USHF.R.U32.HI UR36, URZ, 0x4, UR36 ;  /* 0x000000043f247899 */ /* 0x000fe20008011624 */
[----:B------:R-:W-:Y:S01]  /*f960*/  IMAD.MOV.U32 R6, RZ, RZ, 0x3f800000 ;  /* 0x3f800000ff067424 */ /* 0x000fe200078e00ff */
[----:B------:R-:W-:Y:S02]  /*f970*/  UISETP.NE.U32.AND UP0, UPT, UR10, URZ, UPT ;  /* 0x0000003f0a00728c */ /* 0x000fe4000bf05070 */
[----:B------:R-:W-:Y:S02]  /*f980*/  ULOP3.LUT UR36, UR36, 0x3fff, URZ, 0xc0, !UPT ;  /* 0x00003fff24247892 */ /* 0x000fe4000f8ec03f */
[----:B------:R-:W-:-:S02]  /*f990*/  UISETP.NE.AND.EX UP0, UPT, UR11, URZ, UPT, UP0 ;  /* 0x0000003f0b00728c */ /* 0x000fc4000bf05300 */
[----:B------:R-:W-:-:S04]  /*f9a0*/  ULOP3.LUT UR8, UR36, 0x10000, URZ, 0xfc, !UPT ;  /* 0x0001000024087892 */ /* 0x000fc8000f8efc3f */
[----:B------:R-:W-:Y:S01]  /*f9b0*/  ULEA UR8, UR48, UR8, 0xa ;  /* 0x0000000830087291 */ /* 0x000fe2000f8e503f */
[----:B------:R-:W-:-:S04]  /*f9c0*/  PLOP3.LUT P1, PT, PT, PT, UP0, 0x80, 0x0 ;  /* 0x000000000000781c */ /* 0x000fc80003f2f008 */
[----:B------:R-:W-:Y:S02]  /*f9d0*/  @UP0 ULDC.64 UR12, c[0x0][0x9c8] ;  /* 0x00027200000c0ab9 */ /* 0x000fe40000000a00 */
[----:B------:R-:W-:Y:S01]  /*f9e0*/  UMOV UR6, UR8 ;  /* 0x0000000800067c82 */ /* 0x000fe20008000000 */
[----:B------:R-:W-:-:S09]  /*f9f0*/  @UP0 UIMAD.WIDE.U32 UR4, UR52, UR12, URZ ;  /* 0x0000000c340402a5 */ /* 0x000fd2000f8e003f */
[----:B------:R-:W-:Y:S01]  /*fa00*/  QGMMA.64x128x32.F32.E4M3.E4M3 R88, R164, gdesc[UR4], R88, gsb0 ;  /* 0x01e00004a4587df3 */ /* 0x000fe20008000858 */
[----:B------:R-:W-:-:S04]  /*fa10*/  @UP0 USHF.R.S32.HI UR6, URZ, 0x1f, UR52 ;  /* 0x0000001f3f060899 */ /* 0x000fc80008011434 */
[----:B------:R-:W-:-:S04]  /*fa20*/  @UP0 UIMAD UR6, UR6, UR12, URZ ;  /* 0x0000000c060602a4 */ /* 0x000fc8000f8e023f */
[----:B------:R-:W-:-:S04]  /*fa30*/  @UP0 UIMAD UR6, UR52, UR13, UR6 ;  /* 0x0000000d340602a4 */ /* 0x000fc8000f8e0206 */
[----:B------:R-:W-:-:S03]  /*fa40*/  @UP0 UIADD3 UR5, UR5, UR6, URZ ;  /* 0x0000000605050290 */ /* 0x000fc6000fffe03f */
[----:B------:R-:W-:Y:S02]  /*fa50*/  @UP0 ULDC.64 UR6, c[0x0][0x9d0] ;  /* 0x0002740000060ab9 */ /* 0x000fe40000000a00 */
[----:B------:R-:W-:-:S04]  /*fa60*/  @UP0 UIMAD.WIDE.U32 UR4, UR43, UR6, UR4 ;  /* 0x000000062b0402a5 */ /* 0x000fc8000f8e0004 */
[----:B------:R-:W-:Y:S02]  /*fa70*/  @UP0 ULEA UR6, UP1, UR4, UR10, 0x2 ;  /* 0x0000000a04060291 */ /* 0x000fe4000f82103f */
[----:B------:R-:W-:-:S04]  /*fa80*/  @UP0 UIMAD UR5, UR43, UR7, UR5 ;  /* 0x000000072b0502a4 */ /* 0x000fc8000f8e0205 */
[----:B------:R-:W-:Y:S01]  /*fa90*/  IMAD.U32 R4, RZ, RZ, UR6 ;  /* 0x00000006ff047e24 */ /* 0x000fe2000f8e00ff */
[----:B------:R-:W-:Y:S02]  /*faa0*/  @UP0 ULEA.HI.X UR7, UR4, UR11, UR5, 0x2, UP1 ;  /* 0x0000000b04070291 */ /* 0x000fe400088f1405 */
[----:B------:R-:W-:-:S04]  /*fab0*/  UIADD3 UR6, UR8, 0x2, URZ ;  /* 0x0000000208067890 */ /* 0x000fc8000fffe03f */
[----:B-1----:R-:W-:Y:S01]  /*fac0*/  IMAD.U32 R5, RZ, RZ, UR7 ;  /* 0x00000007ff057e24 */ /* 0x002fe2000f8e00ff */
[----:B------:R-:W-:-:S04]  /*fad0*/  UMOV UR7, 0x40000040 ;  /* 0x4000004000077882 */ /* 0x000fc80000000000 */
[----:B------:R1:W2:Y:S01]  /*fae0*/  @P1 LDG.E R6, desc[UR56][R4.64] ;  /* 0x0000003804061981 */ /* 0x0002a2000c1e1900 */
[----:B------:R-:W-:Y:S02]  /*faf0*/  WARPGROUP.DEPBAR.LE gsb0, 0x0 ;  /* 0x00008000000079c5 */ /* 0x000fe40000010000 */
[----:B------:R-:W-:-:S06]  /*fb00*/  WARPGROUP.ARRIVE ;  /* 0x00000000000079c5 */ /* 0x000fcc0000000000 */
[----:B------:R-:W-:Y:S01]  /*fb10*/  QGMMA.64x128x32.F32.E4M3.E4M3 R88, R160, gdesc[UR4], R88, gsb0 ;  /* 0x01e00004a0587df3 */ /* 0x000fe20008000858 */
[----:B------:R-:W-:Y:S01]  /*fb20*/  UIADD3 UR6, UR8, 0x4, URZ ;  /* 0x0000000408067890 */ /* 0x000fe2000fffe03f */
[----:B------:R-:W-:Y:S01]  /*fb30*/  UMOV UR7, 0x40000040 ;  /* 0x4000004000077882 */ /* 0x000fe20000000000 */
[----:B------:R-:W-:Y:S01]  /*fb40*/  UIADD3 UR8, UR8, 0x6, URZ ;  /* 0x0000000608087890 */ /* 0x000fe2000fffe03f */
[----:B0-----:R-:W0:Y:S04]  /*fb50*/  SHFL.BFLY PT, R0, R3, 0x2, 0x1f ;  /* 0x0c401f0003007f89 */ /* 0x001e2800000e0000 */
[----:B------:R-:W3:Y:S01]  /*fb60*/  SHFL.BFLY PT, R9, R2, 0x2, 0x1f ;  /* 0x0c401f0002097f89 */ /* 0x000ee200000e0000 */
[----:B------:R-:W-:Y:S02]  /*fb70*/  WARPGROUP.DEPBAR.LE gsb0, 0x0 ;  /* 0x00008000000079c5 */ /* 0x000fe40000010000 */
[----:B------:R-:W-:-:S06]  /*fb80*/  WARPGROUP.ARRIVE ;  /* 0x00000000000079c5 */ /* 0x000fcc0000000000 */
[----:B------:R-:W-:Y:S01]  /*fb90*/  QGMMA.64x128x32.F32.E4M3.E4M3 R88, R156, gdesc[UR4], R88, gsb0 ;  /* 0x01e000049c587df3 */ /* 0x000fe20008000858 */
[----:B------:R-:W-:Y:S01]  /*fba0*/  UMOV UR6, UR8 ;  /* 0x0000000800067c82 */ /* 0x000fe20008000000 */
[----:B------:R-:W-:Y:S01]  /*fbb0*/  UMOV UR7, 0x40000040 ;  /* 0x4000004000077882 */ /* 0x000fe20000000000 */
[----:B0-----:R-:W-:-:S01]  /*fbc0*/  FADD.FTZ R0, R0, R3 ;  /* 0x0000000300007221 */ /* 0x001fc20000010000 */
[----:B---3--:R-:W-:-:S04]  /*fbd0*/  FADD.FTZ R9, R9, R2 ;  /* 0x0000000209097221 */ /* 0x008fc80000010000 */
[----:B-1----:R-:W0:Y:S04]  /*fbe0*/  SHFL.BFLY PT, R5, R0, 0x1, 0x1f ;  /* 0x0c201f0000057f89 */ /* 0x002e2800000e0000 */
        /* <DEDUP_REMOVED lines=25> */
[----:B------:R-:W-:Y:S01]  /*fd80*/  @P2 FFMA.FTZ R2, R5, R8, R4 ;  /* 0x0000000805022223 */ /* 0x000fe20000010004 */
[----:B------:R-:W-:Y:S02]  /*fd90*/  IMAD.MOV.U32 R0, RZ, RZ, -0x800000 ;  /* 0xff800000ff007424 */ /* 0x000fe400078e00ff */
[----:B------:R-:W-:Y:S01]  /*fda0*/  @P3 FFMA.FTZ R0, R15, R7, R10 ;  /* 0x000000070f003223 */ /* 0x000fe2000001000a */
[-C--:B--2---:R-:W-:Y:S01]  /*fdb0*/  FMUL.FTZ R3, R3, R6.reuse ;  /* 0x0000000603037220 */ /* 0x084fe20000410000 */
[----:B---3--:R-:W-:Y:S01]  /*fdc0*/  FMUL.FTZ R9, R9, R6 ;  /* 0x0000000609097220 */ /* 0x008fe20000410000 */
[----:B------:R-:W-:-:S02]  /*fdd0*/  WARPGROUP.DEPBAR.LE gsb0, 0x0 ;  /* 0x00008000000079c5 */ /* 0x000fc40000010000 */
[----:B------:R-:W-:Y:S05]  /*fde0*/  @!P0 BRA `(.L_x_1365) ;  /* 0x0000000000048947 */ /* 0x000fea0003800000 */
[----:B------:R-:W-:Y:S01]  /*fdf0*/  BPT.TRAP 0x1 ;  /* 0x000000040000795c */ /* 0x000fe20000300000 */
.L_x_1365:
        /* <DEDUP_REMOVED lines=13> */
[----:B------:R-:W-:Y:S01]  /*fed0*/  SYNCS.ARRIVE.TRANS64.RED.A1T0 RZ, [UR4], RZ ;  /* 0x000000ffffff79a7 */ /* 0x000fe20008100404 */
        /* <DEDUP_REMOVED lines=60> */
.L_x_1287:
        /* <DEDUP_REMOVED lines=9> */
[----:B------:R-:W-:Y:S02]  /*10330*/  R2UR UR5, R30 ;  /* 0x000000001e0572ca */ /* 0x000fe400000e0000 */
[----:B------:R-:W-:Y:S01]  /*10340*/  R2UR UR52, R31 ;  /* 0x000000001f3472ca */ /* 0x000fe200000e0000 */
[----:B------:R-:W-:Y:S06]  /*10350*/  BAR.ARV 0x4, 0x180 ;  /* 0x0106000000007b1d */ /* 0x000fec0000002000 */
[----:B------:R-:W-:Y:S08]  /*10360*/  @P0 BRA `(.L_x_1367) ;  /* 0x0000002c007c0947 */ /* 0x000ff00003800000 */
[----:B------:R-:W0:Y:S01]  /*10370*/  S2R R7, SR_TID.X ;  /* 0x0000000000077919 */ /* 0x000e220000002100 */
[----:B------:R-:W-:Y:S01]  /*10380*/  ULDC.64 UR8, c[0x4][0x40] ;  /* 0x0100100000087ab9 */ /* 0x000fe20000000a00 */
[----:B------:R-:W-:Y:S01]  /*10390*/  ULDC.64 UR10, c[0x0][0xc00] ;  /* 0x00030000000a7ab9 */ /* 0x000fe20000000a00 */
[----:B0-----:R-:W-:-:S05]  /*103a0*/  IMAD.SHL.U32 R4, R7, 0x4, RZ ;  /* 0x0000000407047824 */ /* 0x001fca00078e00ff */
[----:B------:R-:W-:Y:S01]  /*103b0*/  LOP3.LUT R4, R4, 0xc, RZ, 0xc0, !PT ;  /* 0x0000000c04047812 */ /* 0x000fe200078ec0ff */
[----:B------:R-:W-:Y:S03]  /*103c0*/  BAR.SYNC.DEFER_BLOCKING 0x1, 0x100 ;  /* 0x0044000000007b1d */ /* 0x000fe60000010000 */
[----:B------:R-:W-:-:S05]  /*103d0*/  IADD3 R4, P0, R4, UR8, RZ ;  /* 0x0000000804047c10 */ /* 0x000fca000ff1e0ff */
[----:B------:R-:W-:Y:S01]  /*103e0*/  IMAD.X R5, RZ, RZ, UR9, P0 ;  /* 0x00000009ff057e24 */ /* 0x000fe200080e06ff */
[----:B------:R-:W-:-:S04]  /*103f0*/  ULDC.64 UR8, c[0x0][0xc00] ;  /* 0x0003000000087ab9 */ /* 0x000fc80000000a00 */
[----:B------:R0:W2:Y:S01]  /*10400*/  LDG.E.CONSTANT R14, desc[UR56][R4.64] ;  /* 0x00000038040e7981 */ /* 0x0000a2000c1e9900 */
[----:B------:R-:W-:Y:S01]  /*10410*/  LOP3.LUT P0, R7, R7, 0x3, RZ, 0xc0, !PT ;  /* 0x0000000307077812 */ /* 0x000fe2000780c0ff */
[----:B------:R-:W-:-:S03]  /*10420*/  UIMAD.WIDE UR8, UR42, 0x4, UR8 ;  /* 0x000000042a0878a5 */ /* 0x000fc6000f8e0208 */
[----:B------:R-:W-:-:S04]  /*10430*/  ISETP.EQ.OR P0, PT, R7, 0x3, !P0 ;  /* 0x000000030700780c */ /* 0x000fc80004702670 */
        /* <DEDUP_REMOVED lines=26> */
[C---:B------:R-:W-:Y:S02]  /*105e0*/  IADD3 R115, P2, R10.reuse, 0x60, RZ ;  /* 0x000000600a737810 */ /* 0x040fe40007f5e0ff */
[----:B------:R-:W-:Y:S01]  /*105f0*/  LOP3.LUT R4, R93, 0x380, RZ, 0xc0, !PT ;  /* 0x000003805d047812 */ /* 0x000fe200078ec0ff */
[--C-:B------:R-:W-:Y:S01]  /*10600*/  IMAD.X R25, RZ, RZ, R11.reuse, P6 ;  /* 0x000000ffff197224 */ /* 0x100fe200030e060b */
[----:B------:R-:W-:Y:S01]  /*10610*/  IADD3 R121, P3, R10, 0x4000, RZ ;  /* 0x000040000a797810 */ /* 0x000fe20007f7e0ff */
[--C-:B------:R-:W-:Y:S01]  /*10620*/  IMAD.X R13, RZ, RZ, R11.reuse, P2 ;  /* 0x000000ffff0d7224 */ /* 0x100fe200010e060b */
[----:B------:R-:W-:Y:S02]  /*10630*/  SHF.R.U64 R4, R4, 0x3, RZ ;  /* 0x0000000304047819 */ /* 0x000fe400000012ff */
[----:B------:R-:W-:Y:S01]  /*10640*/  IADD3 R99, P1, R10, 0x40, RZ ;  /* 0x000000400a637810 */ /* 0x000fe20007f3e0ff */
[----:B------:R-:W-:Y:S01]  /*10650*/  IMAD.X R9, RZ, RZ, R11, P3 ;  /* 0x000000ffff097224 */ /* 0x000fe200018e060b */
[----:B------:R-:W-:-:S02]  /*10660*/  LOP3.LUT R8, R115, 0x380, RZ, 0xc0, !PT ;  /* 0x0000038073087812 */ /* 0x000fc400078ec0ff */
[----:B------:R-:W-:Y:S02]  /*10670*/  LOP3.LUT R24, R4, R93, RZ, 0x3c, !PT ;  /* 0x0000005d04187212 */ /* 0x000fe400078e3cff */
[----:B------:R-:W-:Y:S02]  /*10680*/  LOP3.LUT R4, R121, 0x380, RZ, 0xc0, !PT ;  /* 0x0000038079047812 */ /* 0x000fe400078ec0ff */
[----:B------:R-:W-:Y:S02]  /*10690*/  LOP3.LUT R6, R99, 0x380, RZ, 0xc0, !PT ;  /* 0x0000038063067812 */ /* 0x000fe400078ec0ff */
[----:B------:R-:W-:Y:S02]  /*106a0*/  SEL R35, R34, R35, P0 ;  /* 0x0000002322237207 */ /* 0x000fe40000000000 */
[----:B------:R-:W-:Y:S02]  /*106b0*/  SEL R79, R51, R50, P0 ;  /* 0x00000032334f7207 */ /* 0x000fe40000000000 */
[----:B------:R-:W-:-:S02]  /*106c0*/  SEL R113, R128, R129, P0 ;  /* 0x0000008180717207 */ /* 0x000fc40000000000 */
[----:B------:R-:W-:Y:S02]  /*106d0*/  SEL R34, R129, R128, P0 ;  /* 0x0000008081227207 */ /* 0x000fe40000000000 */
[----:B------:R-:W-:Y:S02]  /*106e0*/  SEL R61, R42, R91, P0 ;  /* 0x0000005b2a3d7207 */ /* 0x000fe40000000000 */
[----:B------:R-:W-:Y:S02]  /*106f0*/  SEL R83, R49, R48, P0 ;  /* 0x0000003031537207 */ /* 0x000fe40000000000 */
[----:B------:R-:W-:Y:S02]  /*10700*/  SEL R51, R50, R51, P0 ;  /* 0x0000003332337207 */ /* 0x000fe40000000000 */
[----:B------:R-:W-:Y:S02]  /*10710*/  SHF.R.U64 R8, R8, 0x3, RZ ;  /* 0x0000000308087819 */ /* 0x000fe400000012ff */
[----:B------:R-:W-:-:S02]  /*10720*/  SEL R42, R91, R42, P0 ;  /* 0x0000002a5b2a7207 */ /* 0x000fc40000000000 */
[----:B------:R-:W-:Y:S02]  /*10730*/  SEL R49, R48, R49, P0 ;  /* 0x0000003130317207 */ /* 0x000fe40000000000 */
[----:B------:R-:W-:Y:S02]  /*10740*/  SEL R87, R130, R131, P0 ;  /* 0x0000008382577207 */ /* 0x000fe40000000000 */
[----:B------:R-:W-:Y:S02]  /*10750*/  SEL R50, R131, R130, P0 ;  /* 0x0000008283327207 */ /* 0x000fe40000000000 */
[----:B------:R-:W-:Y:S02]  /*10760*/  IADD3 R129, P5, R10, 0x4040, RZ ;  /* 0x000040400a817810 */ /* 0x000fe40007fbe0ff */
[----:B------:R-:W-:Y:S02]  /*10770*/  SHF.R.U64 R4, R4, 0x3, RZ ;  /* 0x0000000304047819 */ /* 0x000fe400000012ff */
[----:B------:R-:W-:Y:S01]  /*10780*/  SEL R127, R104, R105, P0 ;  /* 0x00000069687f7207 */ /* 0x000fe20000000000 */
[----:B------:R-:W-:Y:S01]  /*10790*/  IMAD.X R95, RZ, RZ, R11, P5 ;  /* 0x000000ffff5f7224 */ /* 0x000fe200028e060b */
[----:B------:R-:W-:-:S02]  /*107a0*/  SEL R28, R105, R104, P0 ;  /* 0x00000068691c7207 */ /* 0x000fc40000000000 */
[----:B------:R-:W-:Y:S02]  /*107b0*/  SEL R91, R45, R12, P0 ;  /* 0x0000000c2d5b7207 */ /* 0x000fe40000000000 */
[----:B------:R-:W-:Y:S02]  /*107c0*/  SEL R77, R122, R123, P0 ;  /* 0x0000007b7a4d7207 */ /* 0x000fe40000000000 */
[----:B------:R-:W-:Y:S02]  /*107d0*/  SEL R48, R123, R122, P0 ;  /* 0x0000007a7b307207 */ /* 0x000fe40000000000 */
[----:B------:R-:W-:Y:S02]  /*107e0*/  IADD3 R131, P6, R10, 0x4060, RZ ;  /* 0x000040600a837810 */ /* 0x000fe40007fde0ff */
[----:B------:R-:W-:Y:S02]  /*107f0*/  SHF.R.U64 R6, R6, 0x3, RZ ;  /* 0x0000000306067819 */ /* 0x000fe400000012ff */
[----:B------:R-:W-:-:S02]  /*10800*/  SEL R105, R39, R56, P0 ;  /* 0x0000003827697207 */ /* 0x000fc40000000000 */
[----:B------:R-:W-:Y:S02]  /*10810*/  SEL R45, R12, R45, P0 ;  /* 0x0000002d0c2d7207 */ /* 0x000fe40000000000 */
[C---:B------:R-:W-:Y:S02]  /*10820*/  LOP3.LUT R5, R10.reuse, 0x380, RZ, 0xc0, !PT ;  /* 0x000003800a057812 */ /* 0x040fe400078ec0ff */
[----:B------:R-:W-:Y:S02]  /*10830*/  IADD3 R123, P4, R10, 0x4020, RZ ;  /* 0x000040200a7b7810 */ /* 0x000fe40007f9e0ff */
[----:B------:R-:W-:Y:S02]  /*10840*/  SEL R103, R37, R58, P0 ;  /* 0x0000003a25677207 */ /* 0x000fe40000000000 */
[----:B------:R-:W-:Y:S01]  /*10850*/  SEL R39, R56, R39, P0 ;  /* 0x0000002738277207 */ /* 0x000fe20000000000 */
[----:B------:R-:W-:Y:S01]  /*10860*/  IMAD.X R7, RZ, RZ, R11, P4 ;  /* 0x000000ffff077224 */ /* 0x000fe200020e060b */
[----:B------:R-:W-:-:S02]  /*10870*/  LOP3.LUT R12, R8, R115, RZ, 0x3c, !PT ;  /* 0x00000073080c7212 */ /* 0x000fc400078e3cff */
[----:B------:R-:W-:Y:S02]  /*10880*/  SEL R37, R58, R37, P0 ;  /* 0x000000253a257207 */ /* 0x000fe40000000000 */
[----:B------:R-:W-:Y:S02]  /*10890*/  LOP3.LUT R56, R129, 0x380, RZ, 0xc0, !PT ;  /* 0x0000038081387812 */ /* 0x000fe400078ec0ff */
[----:B------:R-:W-:Y:S02]  /*108a0*/  LOP3.LUT R8, R4, R121, RZ, 0x3c, !PT ;  /* 0x0000007904087212 */ /* 0x000fe400078e3cff */
[----:B------:R-:W-:Y:S02]  /*108b0*/  LOP3.LUT R96, R6, R99, RZ, 0x3c, !PT ;  /* 0x0000006306607212 */ /* 0x000fe400078e3cff */
[----:B------:R-:W-:Y:S02]  /*108c0*/  LOP3.LUT R58, R131, 0x380, RZ, 0xc0, !PT ;  /* 0x00000380833a7812 */ /* 0x000fe400078ec0ff */
[----:B------:R-:W-:-:S02]  /*108d0*/  SHF.R.U64 R5, R5, 0x3, RZ ;  /* 0x0000000305057819 */ /* 0x000fc400000012ff */
[----:B------:R-:W-:Y:S02]  /*108e0*/  LOP3.LUT R6, R123, 0x380, RZ, 0xc0, !PT ;  /* 0x000003807b067812 */ /* 0x000fe400078ec0ff */
[----:B------:R-:W-:Y:S02]  /*108f0*/  SHF.R.U64 R56, R56, 0x3, RZ ;  /* 0x0000000338387819 */ /* 0x000fe400000012ff */
[----:B------:R-:W-:Y:S02]  /*10900*/  MOV R93, R8 ;  /* 0x00000008005d7202 */ /* 0x000fe40000000f00 */
[----:B------:R-:W-:Y:S02]  /*10910*/  SEL R59, R138, R139, P0 ;  /* 0x0000008b8a3b7207 */ /* 0x000fe40000000000 */
[----:B------:R-:W-:Y:S02]  /*10920*/  SEL R71, R54, R143, P0 ;  /* 0x0000008f36477207 */ /* 0x000fe40000000000 */
[----:B------:R-:W-:-:S02]  /*10930*/  SHF.R.U64 R58, R58, 0x3, RZ ;  /* 0x000000033a3a7819 */ /* 0x000fc400000012ff */
[----:B------:R-:W-:Y:S02]  /*10940*/  SEL R65, R55, R60, P0 ;  /* 0x0000003c37417207 */ /* 0x000fe40000000000 */
[----:B------:R-:W-:Y:S01]  /*10950*/  LOP3.LUT R10, R5, R10, RZ, 0x3c, !PT ;  /* 0x0000000a050a7212 */ /* 0x000fe200078e3cff */
[--C-:B------:R-:W-:Y:S01]  /*10960*/  IMAD.X R5, RZ, RZ, R11.reuse, P6 ;  /* 0x000000ffff057224 */ /* 0x100fe200030e060b */
[----:B------:R-:W-:Y:S02]  /*10970*/  SHF.R.U64 R6, R6, 0x3, RZ ;  /* 0x0000000306067819 */ /* 0x000fe400000012ff */
[----:B------:R-:W-:Y:S02]  /*10980*/  SEL R69, R150, R151, P0 ;  /* 0x0000009796457207 */ /* 0x000fe40000000000 */
[----:B------:R-:W-:Y:S02]  /*10990*/  SEL R145, R26, R97, P0 ;  /* 0x000000611a917207 */ /* 0x000fe40000000000 */
[----:B------:R-:W-:Y:S01]  /*109a0*/  SEL R26, R97, R26, P0 ;  /* 0x0000001a611a7207 */ /* 0x000fe20000000000 */
[----:B------:R-:W-:Y:S01]  /*109b0*/  IMAD.X R97, RZ, RZ, R11, P1 ;  /* 0x000000ffff617224 */ /* 0x000fe200008e060b */
[----:B------:R-:W-:-:S02]  /*109c0*/  SEL R85, R44, R107, P0 ;  /* 0x0000006b2c557207 */ /* 0x000fc40000000000 */
[----:B------:R-:W-:Y:S02]  /*109d0*/  SEL R73, R53, R52, P0 ;  /* 0x0000003435497207 */ /* 0x000fe40000000000 */
[----:B------:R-:W-:Y:S02]  /*109e0*/  LOP3.LUT R94, R56, R129, RZ, 0x3c, !PT ;  /* 0x00000081385e7212 */ /* 0x000fe400078e3cff */
[----:B------:R-:W-:Y:S02]  /*109f0*/  SEL R135, R108, R109, P0 ;  /* 0x0000006d6c877207 */ /* 0x000fe40000000000 */
[----:B------:R-:W-:Y:S02]  /*10a00*/  SEL R31, R109, R108, P0 ;  /* 0x0000006c6d1f7207 */ /* 0x000fe40000000000 */
[----:B------:R-:W-:Y:S02]  /*10a10*/  SEL R44, R107, R44, P0 ;  /* 0x0000002c6b2c7207 */ /* 0x000fe40000000000 */
[----:B------:R-:W-:-:S02]  /*10a20*/  LOP3.LUT R6, R6, R123, RZ, 0x3c, !PT ;  /* 0x0000007b06067212 */ /* 0x000fc400078e3cff */
[----:B------:R-:W-:Y:S02]  /*10a30*/  LOP3.LUT R4, R58, R131, RZ, 0x3c, !PT ;  /* 0x000000833a047212 */ /* 0x000fe400078e3cff */
[----:B------:R-:W-:Y:S02]  /*10a40*/  SEL R109, R36, R137, P0 ;  /* 0x00000089246d7207 */ /* 0x000fe40000000000 */
[----:B------:R-:W-:Y:S02]  /*10a50*/  MOV R98, R10 ;  /* 0x0000000a00627202 */ /* 0x000fe40000000f00 */
[----:B------:R-:W-:Y:S02]  /*10a60*/  SEL R36, R137, R36, P0 ;  /* 0x0000002489247207 */ /* 0x000fe40000000000 */
[----:B------:R-:W-:Y:S02]  /*10a70*/  SEL R55, R60, R55, P0 ;  /* 0x000000373c377207 */ /* 0x000fe40000000000 */
[----:B------:R-:W-:-:S02]  /*10a80*/  MOV R99, R24 ;  /* 0x0000001800637202 */ /* 0x000fc40000000f00 */
[----:B------:R-:W-:Y:S02]  /*10a90*/  SEL R75, R38, R133, P0 ;  /* 0x00000085264b7207 */ /* 0x000fe40000000000 */
[----:B------:R-:W-:Y:S02]  /*10aa0*/  SEL R111, R40, R141, P0 ;  /* 0x0000008d286f7207 */ /* 0x000fe40000000000 */
[----:B------:R-:W-:Y:S02]  /*10ab0*/  SEL R40, R141, R40, P0 ;  /* 0x000000288d287207 */ /* 0x000fe40000000000 */
[----:B------:R-:W-:Y:S02]  /*10ac0*/  SEL R38, R133, R38, P0 ;  /* 0x0000002685267207 */ /* 0x000fe40000000000 */
[----:B------:R-:W-:Y:S02]  /*10ad0*/  MOV R96, R96 ;  /* 0x0000006000607202 */ /* 0x000fe40000000f00 */
[----:B------:R-:W-:-:S02]  /*10ae0*/  MOV R92, R6 ;  /* 0x00000006005c7202 */ /* 0x000fc40000000f00 */
[----:B------:R-:W-:Y:S02]  /*10af0*/  MOV R97, R12 ;  /* 0x0000000c00617202 */ /* 0x000fe40000000f00 */
[----:B------:R-:W-:Y:S02]  /*10b00*/  MOV R94, R94 ;  /* 0x0000005e005e7202 */ /* 0x000fe40000000f00 */
[----:B------:R-:W-:Y:S02]  /*10b10*/  MOV R95, R4 ;  /* 0x00000004005f7202 */ /* 0x000fe40000000f00 */
[----:B------:R-:W-:Y:S02]  /*10b20*/  SEL R53, R52, R53, P0 ;  /* 0x0000003534357207 */ /* 0x000fe40000000000 */
[----:B------:R-:W-:Y:S02]  /*10b30*/  SEL R52, R139, R138, P0 ;  /* 0x0000008a8b347207 */ /* 0x000fe40000000000 */
[----:B------:R-:W-:-:S02]  /*10b40*/  SEL R54, R143, R54, P0 ;  /* 0x000000368f367207 */ /* 0x000fc40000000000 */
[----:B------:R-:W-:Y:S02]  /*10b50*/  SEL R107, R151, R150, P0 ;  /* 0x00000096976b7207 */ /* 0x000fe40000000000 */
        /* <DEDUP_REMOVED lines=14> */
[----:B------:R0:W-:Y:S04]  /*10c40*/  SHFL.IDX PT, R65, R32, R8, 0x1c1f ;  /* 0x001c1f0820417589 */ /* 0x0001e800000e0000 */
[----:B------:R-:W-:Y:S04]  /*10c50*/  SHFL.IDX PT, R25, R125, R14, 0x1c1f ;  /* 0x001c1f0e7d197589 */ /* 0x000fe800000e0000 */
[----:B------:R-:W-:Y:S04]  /*10c60*/  SHFL.IDX PT, R62, R91, R14, 0x1c1f ;  /* 0x001c1f0e5b3e7589 */ /* 0x000fe800000e0000 */
[----:B------:R-:W-:Y:S04]  /*10c70*/  SHFL.IDX PT, R76, R81, R14, 0x1c1f ;  /* 0x001c1f0e514c7589 */ /* 0x000fe800000e0000 */
[----:B------:R-:W-:Y:S04]  /*10c80*/  SHFL.IDX PT, R78, R79, R14, 0x1c1f ;  /* 0x001c1f0e4f4e7589 */ /* 0x000fe800000e0000 */
[----:B------:R-:W-:Y:S01]  /*10c90*/  SHFL.IDX PT, R60, R33, R8, 0x1c1f ;  /* 0x001c1f08213c7589 */ /* 0x000fe200000e0000 */
[----:B0-----:R-:W-:-:S03]  /*10ca0*/  SEL R32, R57, R10, P0 ;  /* 0x0000000a39207207 */ /* 0x001fc60000000000 */
[----:B------:R-:W0:Y:S04]  /*10cb0*/  SHFL.IDX PT, R69, R45, R8, 0x1c1f ;  /* 0x001c1f082d457589 */ /* 0x000e2800000e0000 */
[----:B------:R-:W-:Y:S04]  /*10cc0*/  SHFL.IDX PT, R67, R67, R14, 0x1c1f ;  /* 0x001c1f0e43437589 */ /* 0x000fe800000e0000 */
[----:B------:R-:W-:Y:S04]  /*10cd0*/  SHFL.IDX PT, R86, R73, R14, 0x1c1f ;  /* 0x001c1f0e49567589 */ /* 0x000fe800000e0000 */
[----:B------:R-:W-:Y:S04]  /*10ce0*/  SHFL.IDX PT, R68, R35, R8, 0x1c1f ;  /* 0x001c1f0823447589 */ /* 0x000fe800000e0000 */
[----:B------:R-:W1:Y:S04]  /*10cf0*/  SHFL.IDX PT, R79, R46, R8, 0x1c1f ;  /* 0x001c1f082e4f7589 */ /* 0x000e6800000e0000 */
[----:B------:R-:W2:Y:S04]  /*10d00*/  SHFL.IDX PT, R81, R51, R8, 0x1c1f ;  /* 0x001c1f0833517589 */ /* 0x000ea800000e0000 */
[----:B------:R-:W-:Y:S01]  /*10d10*/  SHFL.IDX PT, R70, R85, R14, 0x1c1f ;  /* 0x001c1f0e55467589 */ /* 0x000fe200000e0000 */
[----:B0-----:R-:W-:-:S02]  /*10d20*/  SEL R45, R62, R69, P0 ;  /* 0x000000453e2d7207 */ /* 0x001fc40000000000 */
[----:B------:R-:W-:Y:S01]  /*10d30*/  SEL R47, R69, R62, P0 ;  /* 0x0000003e452f7207 */ /* 0x000fe20000000000 */
[----:B------:R-:W-:Y:S04]  /*10d40*/  SHFL.IDX PT, R87, R87, R14, 0x1c1f ;  /* 0x001c1f0e57577589 */ /* 0x000fe800000e0000 */
[----:B------:R-:W-:Y:S04]  /*10d50*/  SHFL.IDX PT, R73, R44, R8, 0x1c1f ;  /* 0x001c1f082c497589 */ /* 0x000fe800000e0000 */
[----:B------:R-:W-:Y:S04]  /*10d60*/  SHFL.IDX PT, R88, R50, R8, 0x1c1f ;  /* 0x001c1f0832587589 */ /* 0x000fe800000e0000 */
[----:B------:R-:W-:Y:S01]  /*10d70*/  SHFL.IDX PT, R6, R149, R14, 0x1c1f ;  /* 0x001c1f0e95067589 */ /* 0x000fe200000e0000 */
[----:B-1----:R-:W-:-:S03]  /*10d80*/  SEL R62, R79, R76, P0 ;  /* 0x0000004c4f3e7207 */ /* 0x002fc60000000000 */
[----:B------:R-:W-:Y:S01]  /*10d90*/  SHFL.IDX PT, R90, R103, R14, 0x1c1f ;  /* 0x001c1f0e675a7589 */ /* 0x000fe200000e0000 */
[----:B--2---:R-:W-:-:S03]  /*10da0*/  SEL R69, R78, R81, P0 ;  /* 0x000000514e457207 */ /* 0x004fc60000000000 */
[----:B------:R-:W-:Y:S04]  /*10db0*/  SHFL.IDX PT, R61, R61, R14, 0x1c1f ;  /* 0x001c1f0e3d3d7589 */ /* 0x000fe800000e0000 */
[----:B------:R-:W-:Y:S04]  /*10dc0*/  SHFL.IDX PT, R72, R83, R14, 0x1c1f ;  /* 0x001c1f0e53487589 */ /* 0x000fe800000e0000 */
[----:B------:R-:W-:Y:S04]  /*10dd0*/  SHFL.IDX PT, R80, R77, R14, 0x1c1f ;  /* 0x001c1f0e4d507589 */ /* 0x000fe800000e0000 */
[----:B------:R-:W0:Y:S04]  /*10de0*/  SHFL.IDX PT, R27, R27, R8, 0x1c1f ;  /* 0x001c1f081b1b7589 */ /* 0x000e2800000e0000 */
[----:B------:R-:W1:Y:S04]  /*10df0*/  SHFL.IDX PT, R42, R42, R8, 0x1c1f ;  /* 0x001c1f082a2a7589 */ /* 0x000e6800000e0000 */
[----:B------:R2:W-:Y:S04]  /*10e00*/  SHFL.IDX PT, R89, R37, R8, 0x1c1f ;  /* 0x001c1f0825597589 */ /* 0x0005e800000e0000 */
[----:B------:R-:W-:Y:S04]  /*10e10*/  SHFL.IDX PT, R85, R48, R8, 0x1c1f ;  /* 0x001c1f0830557589 */ /* 0x000fe800000e0000 */
[----:B------:R-:W-:Y:S01]  /*10e20*/  SHFL.IDX PT, R9, R145, R14, 0x1c1f ;  /* 0x001c1f0e91097589 */ /* 0x000fe200000e0000 */
[----:B--2---:R-:W-:-:S03]  /*10e30*/  SEL R37, R56, R43, P0 ;  /* 0x0000002b38257207 */ /* 0x004fc60000000000 */
[----:B------:R-:W-:Y:S04]  /*10e40*/  SHFL.IDX PT, R7, R147, R14, 0x1c1f ;  /* 0x001c1f0e93077589 */ /* 0x000fe800000e0000 */
[----:B------:R-:W-:Y:S01]  /*10e50*/  SHFL.IDX PT, R82, R109, R14, 0x1c1f ;  /* 0x001c1f0e6d527589 */ /* 0x000fe200000e0000 */
[----:B0-----:R-:W-:Y:S02]  /*10e60*/  SEL R33, R6, R27, P0 ;  /* 0x0000001b06217207 */ /* 0x001fe40000000000 */
[----:B------:R-:W-:Y:S01]  /*10e70*/  SEL R35, R27, R6, P0 ;  /* 0x000000061b237207 */ /* 0x000fe20000000000 */
[----:B------:R-:W-:Y:S04]  /*10e80*/  SHFL.IDX PT, R63, R63, R14, 0x1c1f ;  /* 0x001c1f0e3f3f7589 */ /* 0x000fe800000e0000 */
[----:B------:R-:W0:Y:S04]  /*10e90*/  SHFL.IDX PT, R12, R29, R8, 0x1c1f ;  /* 0x001c1f081d0c7589 */ /* 0x000e2800000e0000 */
[----:B------:R-:W-:Y:S04]  /*10ea0*/  SHFL.IDX PT, R26, R26, R8, 0x1c1f ;  /* 0x001c1f081a1a7589 */ /* 0x000fe800000e0000 */
[----:B------:R1:W-:Y:S04]  /*10eb0*/  SHFL.IDX PT, R83, R36, R8, 0x1c1f ;  /* 0x001c1f0824537589 */ /* 0x0003e800000e0000 */
[----:B------:R0:W2:Y:S04]  /*10ec0*/  SHFL.IDX PT, R30, R41, R8, 0x1c1f ;  /* 0x001c1f08291e7589 */ /* 0x0000a800000e0000 */
[----:B------:R-:W-:Y:S01]  /*10ed0*/  SHFL.IDX PT, R13, R127, R14, 0x1c1f ;  /* 0x001c1f0e7f0d7589 */ /* 0x000fe200000e0000 */
[----:B-1----:R-:W-:-:S03]  /*10ee0*/  SEL R36, R61, R42, P0 ;  /* 0x0000002a3d247207 */ /* 0x002fc60000000000 */
[----:B------:R-:W-:Y:S04]  /*10ef0*/  SHFL.IDX PT, R11, R135, R14, 0x1c1f ;  /* 0x001c1f0e870b7589 */ /* 0x000fe800000e0000 */
[----:B------:R-:W-:Y:S01]  /*10f00*/  SHFL.IDX PT, R4, R105, R14, 0x1c1f ;  /* 0x001c1f0e69047589 */ /* 0x000fe200000e0000 */
[----:B0-----:R-:W-:-:S03]  /*10f10*/  SEL R41, R7, R12, P0 ;  /* 0x0000000c07297207 */ /* 0x001fc60000000000 */
[----:B------:R-:W-:Y:S04]  /*10f20*/  SHFL.IDX PT, R24, R31, R8, 0x1c1f ;  /* 0x001c1f081f187589 */ /* 0x000fe800000e0000 */
[----:B------:R-:W0:Y:S04]  /*10f30*/  SHFL.IDX PT, R28, R28, R8, 0x1c1f ;  /* 0x001c1f081c1c7589 */ /* 0x000e2800000e0000 */
[----:B------:R1:W-:Y:S01]  /*10f40*/  SHFL.IDX PT, R91, R39, R8, 0x1c1f ;  /* 0x001c1f08275b7589 */ /* 0x0003e200000e0000 */
[----:B--2---:R-:W-:Y:S02]  /*10f50*/  SEL R44, R63, R30, P0 ;  /* 0x0000001e3f2c7207 */ /* 0x004fe40000000000 */
[----:B------:R-:W-:Y:S01]  /*10f60*/  SEL R46, R30, R63, P0 ;  /* 0x0000003f1e2e7207 */ /* 0x000fe20000000000 */
[----:B------:R-:W-:Y:S04]  /*10f70*/  SHFL.IDX PT, R74, R113, R14, 0x1c1f ;  /* 0x001c1f0e714a7589 */ /* 0x000fe800000e0000 */
[----:B------:R-:W-:Y:S01]  /*10f80*/  SHFL.IDX PT, R75, R75, R14, 0x1c1f ;  /* 0x001c1f0e4b4b7589 */ /* 0x000fe200000e0000 */
[----:B-1----:R-:W-:-:S03]  /*10f90*/  SEL R39, R43, R56, P0 ;  /* 0x000000382b277207 */ /* 0x002fc60000000000 */
[----:B------:R-:W-:Y:S01]  /*10fa0*/  SHFL.IDX PT, R5, R111, R14, 0x1c1f ;  /* 0x001c1f0e6f057589 */ /* 0x000fe200000e0000 */
[----:B------:R-:W-:Y:S02]  /*10fb0*/  SEL R56, R58, R59, P0 ;  /* 0x0000003b3a387207 */ /* 0x000fe40000000000 */
[----:B------:R-:W-:Y:S01]  /*10fc0*/  SEL R58, R59, R58, P0 ;  /* 0x0000003a3b3a7207 */ /* 0x000fe20000000000 */
[----:B------:R1:W-:Y:S01]  /*10fd0*/  SHFL.IDX PT, R84, R40, R8, 0x1c1f ;  /* 0x001c1f0828547589 */ /* 0x0003e200000e0000 */
[----:B------:R-:W-:Y:S02]  /*10fe0*/  SEL R59, R60, R25, P0 ;  /* 0x000000193c3b7207 */ /* 0x000fe40000000000 */
[----:B------:R-:W-:Y:S01]  /*10ff0*/  SEL R43, R12, R7, P0 ;  /* 0x000000070c2b7207 */ /* 0x000fe20000000000 */
[----:B------:R2:W3:Y:S01]  /*11000*/  SHFL.IDX PT, R77, R49, R8, 0x1c1f ;  /* 0x001c1f08314d7589 */ /* 0x0004e200000e0000 */
[----:B0-----:R-:W-:Y:S02]  /*11010*/  SEL R48, R13, R28, P0 ;  /* 0x0000001c0d307207 */ /* 0x001fe40000000000 */
[----:B------:R-:W-:Y:S01]  /*11020*/  SEL R50, R28, R13, P0 ;  /* 0x0000000d1c327207 */ /* 0x000fe20000000000 */
[----:B------:R0:W-:Y:S01]  /*11030*/  SHFL.IDX PT, R14, R38, R8, 0x1c1f ;  /* 0x001c1f08260e7589 */ /* 0x0001e200000e0000 */
[----:B------:R-:W-:-:S02]  /*11040*/  SEL R51, R24, R11, P0 ;  /* 0x0000000b18337207 */ /* 0x000fc40000000000 */
[----:B-1----:R-:W-:Y:S01]  /*11050*/  SEL R40, R9, R26, P0 ;  /* 0x0000001a09287207 */ /* 0x002fe20000000000 */
[----:B------:R1:W4:Y:S01]  /*11060*/  SHFL.IDX PT, R15, R34, R8, 0x1c1f ;  /* 0x001c1f08220f7589 */ /* 0x00032200000e0000 */
[----:B--2---:R-:W-:-:S03]  /*11070*/  SEL R49, R11, R24, P0 ;  /* 0x000000180b317207 */ /* 0x004fc60000000000 */
[----:B------:R2:W4:Y:S01]  /*11080*/  SHFL.IDX PT, R101, R53, R8, 0x1c1f ;  /* 0x001c1f0835657589 */ /* 0x00052200000e0000 */
[----:B------:R-:W-:Y:S02]  /*11090*/  F2FP.BF16.F32.PACK_AB R11, R47, R46 ;  /* 0x0000002e2f0b723e */ /* 0x000fe400000010ff */
[----:B0-----:R-:W-:Y:S01]  /*110a0*/  SEL R38, R42, R61, P0 ;  /* 0x0000003d2a267207 */ /* 0x001fe20000000000 */
[----:B------:R0:W-:Y:S01]  /*110b0*/  SHFL.IDX PT, R103, R54, R8, 0x1c1f ;  /* 0x001c1f0836677589 */ /* 0x0001e200000e0000 */
[----:B------:R-:W-:Y:S02]  /*110c0*/  SEL R42, R26, R9, P0 ;  /* 0x000000091a2a7207 */ /* 0x000fe40000000000 */
[----:B-1----:R-:W-:Y:S01]  /*110d0*/  SEL R34, R10, R57, P0 ;  /* 0x000000390a227207 */ /* 0x002fe20000000000 */
[----:B------:R1:W4:Y:S01]  /*110e0*/  SHFL.IDX PT, R105, R52, R8, 0x1c1f ;  /* 0x001c1f0834697589 */ /* 0x00032200000e0000 */
[----:B------:R-:W-:Y:S02]  /*110f0*/  SEL R57, R25, R60, P0 ;  /* 0x0000003c19397207 */ /* 0x000fe40000000000 */
[----:B--2---:R-:W-:Y:S01]  /*11100*/  SEL R53, R64, R71, P0 ;  /* 0x0000004740357207 */ /* 0x004fe20000000000 */
[----:B------:R-:W2:Y:S01]  /*11110*/  SHFL.IDX PT, R107, R107, R8, 0x1c1f ;  /* 0x001c1f086b6b7589 */ /* 0x000ea200000e0000 */
[----:B------:R-:W-:-:S02]  /*11120*/  SEL R60, R76, R79, P0 ;  /* 0x0000004f4c3c7207 */ /* 0x000fc40000000000 */
[----:B0-----:R-:W-:Y:S01]  /*11130*/  SEL R54, R73, R70, P0 ;  /* 0x0000004649367207 */ /* 0x001fe20000000000 */
[----:B------:R0:W2:Y:S01]  /*11140*/  SHFL.IDX PT, R109, R55, R8, 0x1c1f ;  /* 0x001c1f08376d7589 */ /* 0x0000a200000e0000 */
[----:B------:R-:W-:Y:S02]  /*11150*/  SEL R76, R87, R88, P0 ;  /* 0x00000058574c7207 */ /* 0x000fe40000000000 */
[----:B-1----:R-:W-:Y:S02]  /*11160*/  SEL R52, R70, R73, P0 ;  /* 0x0000004946347207 */ /* 0x002fe40000000000 */
[----:B------:R-:W-:Y:S02]  /*11170*/  SEL R70, R85, R80, P0 ;  /* 0x0000005055467207 */ /* 0x000fe40000000000 */
[----:B---3--:R-:W-:Y:S02]  /*11180*/  SEL R61, R72, R77, P0 ;  /* 0x0000004d483d7207 */ /* 0x008fe40000000000 */
[----:B------:R-:W-:-:S02]  /*11190*/  SEL R63, R77, R72, P0 ;  /* 0x000000484d3f7207 */ /* 0x000fc40000000000 */
[----:B0-----:R-:W-:Y:S02]  /*111a0*/  SEL R55, R71, R64, P0 ;  /* 0x0000004047377207 */ /* 0x001fe40000000000 */
        /* <DEDUP_REMOVED lines=15> */
[----:B----4-:R-:W-:Y:S02]  /*112a0*/  SEL R72, R74, R15, P0 ;  /* 0x0000000f4a487207 */ /* 0x010fe40000000000 */
[----:B------:R-:W-:-:S02]  /*112b0*/  SEL R73, R75, R14, P0 ;  /* 0x0000000e4b497207 */ /* 0x000fc40000000000 */
[----:B------:R-:W-:Y:S02]  /*112c0*/  F2FP.BF16.F32.PACK_AB R4, R33, R32 ;  /* 0x000000202104723e */ /* 0x000fe400000010ff */
[----:B------:R-:W-:Y:S02]  /*112d0*/  F2FP.BF16.F32.PACK_AB R5, R37, R36 ;  /* 0x000000242505723e */ /* 0x000fe400000010ff */
[----:B------:R-:W-:Y:S02]  /*112e0*/  F2FP.BF16.F32.PACK_AB R6, R35, R34 ;  /* 0x000000222306723e */ /* 0x000fe400000010ff */
[----:B------:R-:W-:Y:S02]  /*112f0*/  F2FP.BF16.F32.PACK_AB R7, R39, R38 ;  /* 0x000000262707723e */ /* 0x000fe400000010ff */
[----:B------:R-:W-:Y:S02]  /*11300*/  SEL R74, R15, R74, P0 ;  /* 0x0000004a0f4a7207 */ /* 0x000fe40000000000 */
[----:B------:R-:W-:Y:S01]  /*11310*/  SEL R75, R14, R75, P0 ;  /* 0x0000004b0e4b7207 */ /* 0x000fe20000000000 */
[----:B------:R-:W-:Y:S01]  /*11320*/  STSM.16.M88.4 [R98], R4 ;  /* 0x0000000462007844 */ /* 0x000fe20000000200 */
[----:B------:R-:W-:-:S02]  /*11330*/  F2FP.BF16.F32.PACK_AB R8, R41, R40 ;  /* 0x000000282908723e */ /* 0x000fc400000010ff */
[----:B------:R-:W-:Y:S02]  /*11340*/  F2FP.BF16.F32.PACK_AB R9, R45, R44 ;  /* 0x0000002c2d09723e */ /* 0x000fe400000010ff */
[----:B------:R-:W-:Y:S02]  /*11350*/  F2FP.BF16.F32.PACK_AB R10, R43, R42 ;  /* 0x0000002a2b0a723e */ /* 0x000fe400000010ff */
[----:B------:R-:W-:Y:S02]  /*11360*/  F2FP.BF16.F32.PACK_AB R12, R49, R48 ;  /* 0x00000030310c723e */ /* 0x000fe400000010ff */
[----:B------:R-:W-:Y:S01]  /*11370*/  F2FP.BF16.F32.PACK_AB R13, R53, R52 ;  /* 0x00000034350d723e */ /* 0x000fe200000010ff */
[----:B------:R-:W-:Y:S01]  /*11380*/  STSM.16.M88.4 [R99], R8 ;  /* 0x0000000863007844 */ /* 0x000fe20000000200 */
        /* <DEDUP_REMOVED lines=9> */
[----:B------:R-:W-:Y:S02]  /*11420*/  SEL R84, R102, R105, P0 ;  /* 0x0000006966547207 */ /* 0x000fe40000000000 */
[----:B------:R-:W-:Y:S01]  /*11430*/  SEL R86, R105, R102, P0 ;  /* 0x0000006669567207 */ /* 0x000fe20000000000 */
[----:B------:R1:W-:Y:S01]  /*11440*/  STSM.16.M88.4 [R97], R24 ;  /* 0x0000001861007844 */ /* 0x0003e20000000200 */
[----:B------:R-:W-:Y:S02]  /*11450*/  SEL R85, R100, R103, P0 ;  /* 0x0000006764557207 */ /* 0x000fe40000000000 */
[----:B------:R-:W-:Y:S01]  /*11460*/  SEL R87, R103, R100, P0 ;  /* 0x0000006467577207 */ /* 0x000fe20000000000 */
[----:B0-----:R-:W-:Y:S01]  /*11470*/  IMAD.U32 R96, RZ, RZ, UR8 ;  /* 0x00000008ff607e24 */ /* 0x001fe2000f8e00ff */
[----:B--2---:R-:W-:Y:S02]  /*11480*/  SEL R29, R104, R107, P0 ;  /* 0x0000006b681d7207 */ /* 0x004fe40000000000 */
[----:B------:R-:W-:-:S02]  /*11490*/  SEL R31, R107, R104, P0 ;  /* 0x000000686b1f7207 */ /* 0x000fc40000000000 */
[----:B------:R-:W-:Y:S02]  /*114a0*/  SEL R28, R106, R109, P0 ;  /* 0x0000006d6a1c7207 */ /* 0x000fe40000000000 */
[----:B------:R-:W-:Y:S02]  /*114b0*/  SEL R30, R109, R106, P0 ;  /* 0x0000006a6d1e7207 */ /* 0x000fe40000000000 */
[----:B------:R-:W-:Y:S02]  /*114c0*/  F2FP.BF16.F32.PACK_AB R4, R65, R64 ;  /* 0x000000404104723e */ /* 0x000fe400000010ff */
[----:B------:R-:W-:Y:S01]  /*114d0*/  F2FP.BF16.F32.PACK_AB R5, R69, R68 ;  /* 0x000000444505723e */ /* 0x000fe200000010ff */
[----:B-1----:R-:W-:Y:S01]  /*114e0*/  IMAD.U32 R97, RZ, RZ, UR9 ;  /* 0x00000009ff617e24 */ /* 0x002fe2000f8e00ff */
[----:B------:R-:W-:Y:S01]  /*114f0*/  F2FP.BF16.F32.PACK_AB R6, R67, R66 ;  /* 0x000000424306723e */ /* 0x000fe200000010ff */
[----:B------:R-:W-:Y:S01]  /*11500*/  ULDC.64 UR8, c[0x0][0xc08] ;  /* 0x0003020000087ab9 */ /* 0x000fe20000000a00 */
        /* <DEDUP_REMOVED lines=11> */
[----:B------:R-:W-:Y:S02]  /*115c0*/  F2FP.BF16.F32.PACK_AB R24, R89, R88 ;  /* 0x000000585918723e */ /* 0x000fe400000010ff */
[----:B------:R-:W-:Y:S01]  /*115d0*/  F2FP.BF16.F32.PACK_AB R25, R29, R28 ;  /* 0x0000001c1d19723e */ /* 0x000fe200000010ff */
[----:B------:R2:W-:Y:S01]  /*115e0*/  STSM.16.M88.4 [R94], R12 ;  /* 0x0000000c5e007844 */ /* 0x0005e20000000200 */
[----:B------:R-:W-:Y:S01]  /*115f0*/  F2FP.BF16.F32.PACK_AB R26, R91, R90 ;  /* 0x0000005a5b1a723e */ /* 0x000fe200000010ff */
[----:B0-----:R-:W0:Y:S01]  /*11600*/  LDC R93, c[0x0][0xbe8] ;  /* 0x0002fa00ff5d7b82 */ /* 0x001e220000000800 */
[----:B------:R-:W-:Y:S02]  /*11610*/  F2FP.BF16.F32.PACK_AB R27, R31, R30 ;  /* 0x0000001e1f1b723e */ /* 0x000fe400000010ff */
[----:B------:R-:W-:-:S03]  /*11620*/  ISETP.NE.U32.AND P0, PT, RZ, UR10, PT ;  /* 0x0000000aff007c0c */ /* 0x000fc6000bf05070 */
[----:B------:R3:W-:Y:S01]  /*11630*/  STSM.16.M88.4 [R95], R24 ;  /* 0x000000185f007844 */ /* 0x0007e20000000200 */
[----:B------:R-:W-:Y:S01]  /*11640*/  ISETP.NE.AND.EX P0, PT, RZ, UR11, PT, P0 ;  /* 0x0000000bff007c0c */ /* 0x000fe2000bf05300 */
[----:B------:R-:W-:-:S12]  /*11650*/  BAR.SYNC.DEFER_BLOCKING 0x1, 0x100 ;  /* 0x0044000000007b1d */ /* 0x000fd80000010000 */
[----:B------:R-:W4:Y:S01]  /*11660*/  @P0 LDG.E R98, desc[UR56][R96.64] ;  /* 0x0000003860620981 */ /* 0x000f22000c1e1900 */
[----:B0-----:R-:W-:Y:S01]  /*11670*/  ISETP.NE.AND P1, PT, R93, 0x1, PT ;  /* 0x000000015d00780c */ /* 0x001fe20003f25270 */
[----:B------:R-:W-:Y:S02]  /*11680*/  UISETP.NE.U32.AND UP0, UPT, UR8, URZ, UPT ;  /* 0x0000003f0800728c */ /* 0x000fe4000bf05070 */
[----:B------:R-:W-:Y:S02]  /*11690*/  UISETP.GT.AND UP1, UPT, UR46, 0x1, UPT ;  /* 0x000000012e00788c */ /* 0x000fe4000bf24270 */
[----:B------:R-:W-:Y:S01]  /*116a0*/  UISETP.NE.AND.EX UP0, UPT, UR9, URZ, UPT, UP0 ;  /* 0x0000003f0900728c */ /* 0x000fe2000bf05300 */
[----:B------:R-:W-:Y:S01]  /*116b0*/  UMOV UR18, 0x9b8 ;  /* 0x000009b800127882 */ /* 0x000fe20000000000 */
[----:B------:R-:W-:-:S06]  /*116c0*/  ULDC UR4, c[0x0][0xa88] ;  /* 0x0002a20000047ab9 */ /* 0x000fcc0000000800 */
[----:B------:R-:W0:Y:S01]  /*116d0*/  @P1 LDC R6, c[0x0][0xbec] ;  /* 0x0002fb00ff061b82 */ /* 0x000e220000000800 */
[----:B------:R-:W-:Y:S01]  /*116e0*/  USEL UR18, UR18, 0x978, UP1 ;  /* 0x0000097812127887 */ /* 0x000fe20008800000 */
[----:B------:R-:W-:Y:S01]  /*116f0*/  PLOP3.LUT P4, PT, PT, PT, UP0, 0x80, 0x0 ;  /* 0x000000000000781c */ /* 0x000fe20003f8f008 */
[----:B------:R-:W-:Y:S01]  /*11700*/  @UP0 ULDC.64 UR8, c[0x0][0xc08] ;  /* 0x0003020000080ab9 */ /* 0x000fe20000000a00 */
[----:B-1----:R-:W-:Y:S01]  /*11710*/  IMAD.U32 R92, RZ, RZ, UR4 ;  /* 0x00000004ff5c7e24 */ /* 0x002fe2000f8e00ff */
[----:B------:R-:W-:-:S03]  /*11720*/  @UP0 UIMAD.WIDE UR8, UR42, 0x4, UR8 ;  /* 0x000000042a0808a5 */ /* 0x000fc6000f8e0208 */
[----:B------:R-:W1:Y:S01]  /*11730*/  @P1 LDC R9, c[0x0][0xbf0] ;  /* 0x0002fc00ff091b82 */ /* 0x000e620000000800 */
[----:B------:R-:W-:Y:S02]  /*11740*/  UISETP.NE.U32.AND UP0, UPT, UR10, URZ, UPT ;  /* 0x0000003f0a00728c */ /* 0x000fe4000bf05070 */
[----:B------:R-:W-:Y:S01]  /*11750*/  IMAD.U32 R4, RZ, RZ, UR8 ;  /* 0x00000008ff047e24 */ /* 0x000fe2000f8e00ff */
[----:B------:R-:W-:Y:S01]  /*11760*/  USEL UR16, UR39, URZ, UP1 ;  /* 0x0000003f27107287 */ /* 0x000fe20008800000 */
[----:B------:R-:W-:Y:S01]  /*11770*/  IMAD.U32 R5, RZ, RZ, UR9 ;  /* 0x00000009ff057e24 */ /* 0x000fe2000f8e00ff */
[----:B------:R-:W-:Y:S01]  /*11780*/  UISETP.NE.AND.EX UP0, UPT, UR11, URZ, UPT, UP0 ;  /* 0x0000003f0b00728c */ /* 0x000fe2000bf05300 */
[----:B------:R-:W-:Y:S01]  /*11790*/  ULDC.64 UR12, c[0x0][UR18+0x218] ;  /* 0x00008600120c7abb */ /* 0x000fe20008000a00 */
[----:B------:R-:W-:Y:S01]  /*117a0*/  UMOV UR4, URZ ;  /* 0x0000003f00047c82 */ /* 0x000fe20008000000 */
[----:B------:R-:W-:Y:S01]  /*117b0*/  UIMAD.WIDE.U32 UR8, UR12, UR43, URZ ;  /* 0x0000002b0c0872a5 */ /* 0x000fe2000f8e003f */
[----:B--2---:R-:W-:Y:S01]  /*117c0*/  VIADD R13, R17, UR41 ;  /* 0x00000029110d7c36 */ /* 0x004fe20008000000 */
[----:B------:R-:W-:Y:S01]  /*117d0*/  ULDC.64 UR14, c[0x0][UR18+0x228] ;  /* 0x00008a00120e7abb */ /* 0x000fe20008000a00 */
[----:B------:R-:W-:Y:S01]  /*117e0*/  UIMAD UR12, UR13, UR43, URZ ;  /* 0x0000002b0d0c72a4 */ /* 0x000fe2000f8e023f */
[----:B------:R0:W5:Y:S01]  /*117f0*/  @P4 LDG.E R92, desc[UR56][R4.64] ;  /* 0x00000038045c4981 */ /* 0x000162000c1e1900 */
[----:B------:R-:W-:Y:S01]  /*11800*/  USHF.R.S32.HI UR17, URZ, 0x1f, UR42 ;  /* 0x0000001f3f117899 */ /* 0x000fe2000801142a */
[----:B------:R-:W-:Y:S01]  /*11810*/  IMAD.MOV.U32 R7, RZ, RZ, R13 ;  /* 0x000000ffff077224 */ /* 0x000fe200078e000d */
[----:B------:R-:W-:-:S02]  /*11820*/  USEL UR7, UR42, URZ, !UP0 ;  /* 0x0000003f2a077287 */ /* 0x000fc4000c000000 */
[----:B------:R-:W-:Y:S01]  /*11830*/  UIMAD.WIDE.U32 UR20, UR14, UR16, URZ ;  /* 0x000000100e1472a5 */ /* 0x000fe2000f8e003f */
[----:B------:R-:W-:Y:S01]  /*11840*/  ULDC.64 UR10, c[0x0][UR18+0x220] ;  /* 0x00008800120a7abb */ /* 0x000fe20008000a00 */
[----:B------:R-:W-:Y:S02]  /*11850*/  UIMAD UR14, UR15, UR16, URZ ;  /* 0x000000100f0e72a4 */ /* 0x000fe4000f8e023f */
[----:B------:R-:W-:Y:S01]  /*11860*/  UIADD3 UR15, UR9, UR12, URZ ;  /* 0x0000000c090f7290 */ /* 0x000fe2000fffe03f */
[----:B0-----:R-:W-:Y:S01]  /*11870*/  @P1 IMAD.HI.U32 R4, R13, R6, RZ ;  /* 0x000000060d041227 */ /* 0x001fe200078e00ff */
[----:B------:R-:W-:Y:S02]  /*11880*/  USEL UR17, UR17, URZ, !UP0 ;  /* 0x0000003f11117287 */ /* 0x000fe4000c000000 */
[----:B------:R-:W-:Y:S01]  /*11890*/  UIMAD UR9, UR11, UR7, URZ ;  /* 0x000000070b0972a4 */ /* 0x000fe2000f8e023f */
[----:B------:R-:W-:Y:S01]  /*118a0*/  IMAD.U32 R5, RZ, RZ, UR21 ;  /* 0x00000015ff057e24 */ /* 0x000fe2000f8e00ff */
[----:B------:R-:W-:Y:S01]  /*118b0*/  UIMAD.WIDE.U32 UR12, UR10, UR7, URZ ;  /* 0x000000070a0c72a5 */ /* 0x000fe2000f8e003f */
[----:B-1----:R-:W-:Y:S01]  /*118c0*/  @P1 SHF.R.U32.HI R7, RZ, R9, R4 ;  /* 0x00000009ff071219 */ /* 0x002fe20000011604 */
[----:B------:R-:W-:Y:S01]  /*118d0*/  UIMAD UR9, UR10, UR17, UR9 ;  /* 0x000000110a0972a4 */ /* 0x000fe2000f8e0209 */
[----:B------:R-:W-:Y:S01]  /*118e0*/  IMAD.U32 R4, RZ, RZ, UR20 ;  /* 0x00000014ff047e24 */ /* 0x000fe2000f8e00ff */
[----:B------:R-:W-:Y:S01]  /*118f0*/  UIADD3 UR14, UR21, UR14, URZ ;  /* 0x0000000e150e7290 */ /* 0x000fe2000fffe03f */
[--C-:B------:R-:W-:Y:S01]  /*11900*/  SHF.R.S32.HI R5, RZ, 0x1f, R7.reuse ;  /* 0x0000001fff057819 */ /* 0x100fe20000011407 */
[----:B------:R-:W-:Y:S01]  /*11910*/  UIADD3 UR9, UR13, UR9, URZ ;  /* 0x000000090d097290 */ /* 0x000fe2000fffe03f */
[----:B------:R-:W-:-:S03]  /*11920*/  IMAD.MOV R6, RZ, RZ, -R7 ;  /* 0x000000ffff067224 */ /* 0x000fc600078e0a07 */
[----:B------:R-:W-:Y:S02]  /*11930*/  IMAD.U32 R8, RZ, RZ, UR14 ;  /* 0x0000000eff087e24 */ /* 0x000fe4000f8e00ff */
[----:B------:R-:W-:-:S05]  /*11940*/  IMAD R9, R93, R6, R13 ;  /* 0x000000065d097224 */ /* 0x000fca00078e020d */
[----:B------:R-:W-:Y:S02]  /*11950*/  SHF.R.S32.HI R6, RZ, 0x1f, R9 ;  /* 0x0000001fff067819 */ /* 0x000fe40000011409 */
[----:B----4-:R-:W-:-:S13]  /*11960*/  @P0 R2UR UR4, R98 ;  /* 0x00000000620402ca */ /* 0x010fda00000e0000 */
        /* <DEDUP_REMOVED lines=15> */
[----:B---3--:R-:W-:Y:S08]  /*11a60*/  @P4 BRA `(.L_x_1368) ;  /* 0x0000000000104947 */ /* 0x008ff00003800000 */
[----:B------:R-:W-:Y:S05]  /*11a70*/  @!P0 BRA `(.L_x_1368) ;  /* 0x00000000000c8947 */ /* 0x000fea0003800000 */
[----:B------:R-:W2:Y:S04]  /*11a80*/  LDG.E R5, desc[UR56][R96.64] ;  /* 0x0000003860057981 */ /* 0x000ea8000c1e1900 */
[----:B-----5:R-:W2:Y:S02]  /*11a90*/  LDG.E R92, desc[UR56][R96.64+0x4] ;  /* 0x00000438605c7981 */ /* 0x020ea4000c1e1900 */
[----:B--2---:R-:W-:-:S07]  /*11aa0*/  IMAD.IADD R92, R92, 0x1, -R5 ;  /* 0x000000015c5c7824 */ /* 0x004fce00078e0a05 */
.L_x_1368:
[----:B------:R-:W-:Y:S01]  /*11ab0*/  SHFL.IDX PT, R4, R8, RZ, 0x1c1f ;  /* 0x001c1fff08047589 */ /* 0x000fe200000e0000 */
[----:B------:R-:W-:Y:S01]  /*11ac0*/  VIADD R11, R201, UR41 ;  /* 0x00000029c90b7c36 */ /* 0x000fe20008000000 */
[----:B------:R-:W-:Y:S01]  /*11ad0*/  LOP3.LUT P0, RZ, R183, 0x3, RZ, 0xc0, !PT ;  /* 0x00000003b7ff7812 */ /* 0x000fe2000780c0ff */
[----:B-----5:R-:W-:Y:S01]  /*11ae0*/  IMAD R92, R92, R93, RZ ;  /* 0x0000005d5c5c7224 */ /* 0x020fe200078e02ff */
[----:B------:R-:W0:Y:S01]  /*11af0*/  SHFL.IDX PT, R5, R10, RZ, 0x1c1f ;  /* 0x001c1fff0a057589 */ /* 0x000e2200000e0000 */
[C---:B------:R-:W-:Y:S01]  /*11b00*/  VIADD R9, R11.reuse, 0x8 ;  /* 0x000000080b097836 */ /* 0x040fe20000000000 */
[----:B------:R-:W-:Y:S02]  /*11b10*/  PLOP3.LUT P3, PT, PT, PT, UP1, 0x80, 0x0 ;  /* 0x000000000000781c */ /* 0x000fe40003f6f018 */
[----:B------:R-:W-:Y:S01]  /*11b20*/  SHFL.IDX PT, R6, R8, 0x1, 0x1c1f ;  /* 0x003c1f0008067f89 */ /* 0x000fe200000e0000 */
[-C--:B------:R-:W-:Y:S02]  /*11b30*/  ISETP.GE.OR P2, PT, R11, R92.reuse, P0 ;  /* 0x0000005c0b00720c */ /* 0x080fe40000746670 */
[-C--:B------:R-:W-:Y:S01]  /*11b40*/  ISETP.GE.OR P0, PT, R9, R92.reuse, P0 ;  /* 0x0000005c0900720c */ /* 0x080fe20000706670 */
[----:B------:R-:W1:Y:S10]  /*11b50*/  SHFL.IDX PT, R7, R10, 0x1, 0x1c1f ;  /* 0x003c1f000a077f89 */ /* 0x000e7400000e0000 */
[----:B0-----:R0:W-:Y:S01]  /*11b60*/  @!P2 ST.E desc[UR56][R4.64], R2 ;  /* 0x000000020400a985 */ /* 0x0011e2000c101938 */
[----:B------:R-:W-:-:S03]  /*11b70*/  ISETP.GE.AND P2, PT, R11, R92, PT ;  /* 0x0000005c0b00720c */ /* 0x000fc60003f46270 */
[----:B-1----:R0:W-:Y:S01]  /*11b80*/  @!P0 ST.E desc[UR56][R6.64], R0 ;  /* 0x0000000006008985 */ /* 0x0021e2000c101938 */
[----:B------:R-:W-:Y:S01]  /*11b90*/  ISETP.GE.AND P0, PT, R9, R92, PT ;  /* 0x0000005c0900720c */ /* 0x000fe20003f06270 */
[----:B------:R-:W-:-:S12]  /*11ba0*/  @P3 BRA `(.L_x_1369) ;  /* 0x0000000800883947 */ /* 0x000fd80003800000 */
[----:B0-----:R-:W-:Y:S01]  /*11bb0*/  IMAD R5, R182, 0x40, R18 ;  /* 0x00000040b6057824 */ /* 0x001fe200078e0212 */
[----:B------:R-:W-:Y:S01]  /*11bc0*/  ULDC.64 UR12, c[0x0][0xaa0] ;  /* 0x0002a800000c7ab9 */ /* 0x000fe20000000a00 */
[----:B------:R-:W0:Y:S02]  /*11bd0*/  @P1 LDC R47, c[0x0][0xbf0] ;  /* 0x0002fc00ff2f1b82 */ /* 0x000e240000000800 */
[----:B------:R-:W-:-:S03]  /*11be0*/  IMAD.WIDE R20, R5, 0x2, R20 ;  /* 0x0000000205147825 */ /* 0x000fc600078e0214 */
[C---:B------:R-:W-:Y:S02]  /*11bf0*/  IADD3 R9, P6, R20.reuse, 0x1000, RZ ;  /* 0x0000100014097810 */ /* 0x040fe40007fde0ff */
[C---:B------:R-:W-:Y:S02]  /*11c00*/  IADD3 R13, P5, R20.reuse, 0x2000, RZ ;  /* 0x00002000140d7810 */ /* 0x040fe40007fbe0ff */
[----:B------:R-:W-:Y:S02]  /*11c10*/  LOP3.LUT R8, R9, 0x380, RZ, 0xc0, !PT ;  /* 0x0000038009087812 */ /* 0x000fe400078ec0ff */
[----:B------:R-:W-:Y:S02]  /*11c20*/  IADD3 R25, P4, R20, 0x3000, RZ ;  /* 0x0000300014197810 */ /* 0x000fe40007f9e0ff */
[----:B------:R-:W-:Y:S02]  /*11c30*/  SHF.R.U64 R8, R8, 0x3, RZ ;  /* 0x0000000308087819 */ /* 0x000fe400000012ff */
[----:B------:R-:W-:-:S02]  /*11c40*/  IADD3 R29, P3, R20, 0x4000, RZ ;  /* 0x00004000141d7810 */ /* 0x000fc40007f7e0ff */
[----:B------:R-:W-:Y:S01]  /*11c50*/  LOP3.LUT R8, R8, R9, RZ, 0x3c, !PT ;  /* 0x0000000908087212 */ /* 0x000fe200078e3cff */
[--C-:B------:R-:W-:Y:S01]  /*11c60*/  IMAD.X R9, RZ, RZ, R21.reuse, P6 ;  /* 0x000000ffff097224 */ /* 0x100fe200030e0615 */
[C---:B------:R-:W-:Y:S02]  /*11c70*/  IADD3 R33, P2, R20.reuse, 0x5000, RZ ;  /* 0x0000500014217810 */ /* 0x040fe40007f5e0ff */
[C---:B------:R-:W-:Y:S02]  /*11c80*/  IADD3 R37, P0, R20.reuse, 0x6000, RZ ;  /* 0x0000600014257810 */ /* 0x040fe40007f1e0ff */
[C---:B------:R-:W-:Y:S01]  /*11c90*/  LOP3.LUT R7, R20.reuse, 0x380, RZ, 0xc0, !PT ;  /* 0x0000038014077812 */ /* 0x040fe200078ec0ff */
[----:B------:R-:W-:Y:S01]  /*11ca0*/  UIMAD UR10, UR11, UR12, URZ ;  /* 0x0000000c0b0a72a4 */ /* 0x000fe2000f8e023f */
[----:B------:R-:W-:Y:S01]  /*11cb0*/  IADD3 R5, P6, R20, 0x7000, RZ ;  /* 0x0000700014057810 */ /* 0x000fe20007fde0ff */
[----:B------:R-:W-:Y:S01]  /*11cc0*/  UIMAD.WIDE.U32 UR8, UR4, UR12, URZ ;  /* 0x0000000c040872a5 */ /* 0x000fe2000f8e003f */
[----:B------:R-:W-:Y:S01]  /*11cd0*/  LOP3.LUT R12, R13, 0x380, RZ, 0xc0, !PT ;  /* 0x000003800d0c7812 */ /* 0x000fe200078ec0ff */
[----:B------:R-:W5:Y:S01]  /*11ce0*/  LD.E.128 R8, desc[UR56][R8.64] ;  /* 0x0000003808087980 */ /* 0x000f62000c101d00 */
[----:B------:R-:W-:Y:S01]  /*11cf0*/  LOP3.LUT R24, R25, 0x380, RZ, 0xc0, !PT ;  /* 0x0000038019187812 */ /* 0x000fe200078ec0ff */
[----:B------:R-:W-:Y:S01]  /*11d00*/  IMAD.X R41, RZ, RZ, R21, P6 ;  /* 0x000000ffff297224 */ /* 0x000fe200030e0615 */
[----:B------:R-:W-:-:S02]  /*11d10*/  LOP3.LUT R28, R29, 0x380, RZ, 0xc0, !PT ;  /* 0x000003801d1c7812 */ /* 0x000fc400078ec0ff */
[----:B------:R-:W-:Y:S02]  /*11d20*/  LOP3.LUT R32, R33, 0x380, RZ, 0xc0, !PT ;  /* 0x0000038021207812 */ /* 0x000fe400078ec0ff */
[----:B------:R-:W-:Y:S02]  /*11d30*/  LOP3.LUT R36, R37, 0x380, RZ, 0xc0, !PT ;  /* 0x0000038025247812 */ /* 0x000fe400078ec0ff */
[----:B------:R-:W-:Y:S02]  /*11d40*/  SHF.R.U64 R7, R7, 0x3, RZ ;  /* 0x0000000307077819 */ /* 0x000fe400000012ff */
[----:B------:R-:W-:Y:S02]  /*11d50*/  LOP3.LUT R0, R5, 0x380, RZ, 0xc0, !PT ;  /* 0x0000038005007812 */ /* 0x000fe400078ec0ff */
[----:B------:R-:W-:Y:S02]  /*11d60*/  SHF.R.U64 R12, R12, 0x3, RZ ;  /* 0x000000030c0c7819 */ /* 0x000fe400000012ff */
[----:B------:R-:W-:-:S02]  /*11d70*/  SHF.R.U64 R24, R24, 0x3, RZ ;  /* 0x0000000318187819 */ /* 0x000fc400000012ff */
[----:B------:R-:W-:Y:S02]  /*11d80*/  SHF.R.U64 R28, R28, 0x3, RZ ;  /* 0x000000031c1c7819 */ /* 0x000fe400000012ff */
[----:B------:R-:W-:Y:S02]  /*11d90*/  SHF.R.U64 R32, R32, 0x3, RZ ;  /* 0x0000000320207819 */ /* 0x000fe400000012ff */
[----:B------:R-:W-:Y:S02]  /*11da0*/  SHF.R.U64 R36, R36, 0x3, RZ ;  /* 0x0000000324247819 */ /* 0x000fe400000012ff */
[----:B------:R-:W-:Y:S02]  /*11db0*/  LOP3.LUT R20, R7, R20, RZ, 0x3c, !PT ;  /* 0x0000001407147212 */ /* 0x000fe400078e3cff */
[----:B------:R-:W-:Y:S02]  /*11dc0*/  SHF.R.U64 R0, R0, 0x3, RZ ;  /* 0x0000000300007819 */ /* 0x000fe400000012ff */
        /* <DEDUP_REMOVED lines=10> */
[----:B------:R-:W-:Y:S01]  /*11e70*/  LOP3.LUT R40, R0, R5, RZ, 0x3c, !PT ;  /* 0x0000000500287212 */ /* 0x000fe200078e3cff */
[----:B------:R-:W-:Y:S01]  /*11e80*/  UIMAD UR10, UR4, UR13, UR10 ;  /* 0x0000000d040a72a4 */ /* 0x000fe2000f8e020a */
[----:B------:R1:W5:Y:S01]  /*11e90*/  LD.E.128 R4, desc[UR56][R20.64] ;  /* 0x0000003814047980 */ /* 0x000362000c101d00 */
[----:B------:R-:W-:-:S03]  /*11ea0*/  IMAD R0, R22, 0x20, R182 ;  /* 0x0000002016007824 */ /* 0x000fc600078e02b6 */
[----:B------:R-:W5:Y:S04]  /*11eb0*/  LD.E.128 R12, desc[UR56][R12.64] ;  /* 0x000000380c0c7980 */ /* 0x000f68000c101d00 */
[----:B------:R-:W5:Y:S01]  /*11ec0*/  LD.E.128 R24, desc[UR56][R24.64] ;  /* 0x0000003818187980 */ /* 0x000f62000c101d00 */
[----:B-1----:R-:W1:Y:S01]  /*11ed0*/  @P1 LDC R21, c[0x0][0xbec] ;  /* 0x0002fb00ff151b82 */ /* 0x002e620000000800 */
[----:B------:R-:W-:Y:S02]  /*11ee0*/  UIADD3 UR9, UR9, UR10, URZ ;  /* 0x0000000a09097290 */ /* 0x000fe4000fffe03f */
[----:B------:R-:W5:Y:S01]  /*11ef0*/  LD.E.128 R28, desc[UR56][R28.64] ;  /* 0x000000381c1c7980 */ /* 0x000f62000c101d00 */
[----:B------:R-:W-:Y:S01]  /*11f00*/  ULDC.64 UR10, c[0x0][0xae8] ;  /* 0x0002ba00000a7ab9 */ /* 0x000fe20000000a00 */
[----:B------:R-:W-:Y:S01]  /*11f10*/  VIADD R44, R0, UR41 ;  /* 0x00000029002c7c36 */ /* 0x000fe20008000000 */
[----:B------:R-:W-:Y:S01]  /*11f20*/  UIMAD.WIDE.U32 UR8, UR43, UR10, UR8 ;  /* 0x0000000a2b0872a5 */ /* 0x000fe2000f8e0008 */
[----:B------:R-:W5:Y:S01]  /*11f30*/  LD.E.128 R32, desc[UR56][R32.64] ;  /* 0x0000003820207980 */ /* 0x000f62000c101d00 */
[----:B------:R-:W-:-:S02]  /*11f40*/  USHF.R.S32.HI UR4, URZ, 0x1f, UR7 ;  /* 0x0000001f3f047899 */ /* 0x000fc40008011407 */
[----:B------:R-:W-:Y:S01]  /*11f50*/  UIMAD UR9, UR43, UR11, UR9 ;  /* 0x0000000b2b0972a4 */ /* 0x000fe2000f8e0209 */
[----:B------:R-:W5:Y:S02]  /*11f60*/  LD.E.128 R36, desc[UR56][R36.64] ;  /* 0x0000003824247980 */ /* 0x000f64000c101d00 */
[----:B------:R-:W-:Y:S02]  /*11f70*/  ULDC.64 UR10, c[0x0][0xaf0] ;  /* 0x0002bc00000a7ab9 */ /* 0x000fe40000000a00 */
[----:B------:R-:W-:Y:S01]  /*11f80*/  UIMAD UR4, UR4, UR10, URZ ;  /* 0x0000000a040472a4 */ /* 0x000fe2000f8e023f */
[----:B------:R-:W-:Y:S01]  /*11f90*/  IMAD.MOV.U32 R45, RZ, RZ, R44 ;  /* 0x000000ffff2d7224 */ /* 0x000fe200078e002c */
[----:B------:R-:W-:Y:S01]  /*11fa0*/  UIMAD.WIDE.U32 UR8, UR7, UR10, UR8 ;  /* 0x0000000a070872a5 */ /* 0x000fe2000f8e0008 */
[----:B------:R-:W5:Y:S01]  /*11fb0*/  LD.E.128 R40, desc[UR56][R40.64] ;  /* 0x0000003828287980 */ /* 0x000f62000c101d00 */
[----:B-1----:R-:W-:Y:S01]  /*11fc0*/  @P1 IMAD.HI.U32 R0, R44, R21, RZ ;  /* 0x000000152c001227 */ /* 0x002fe200078e00ff */
[----:B------:R-:W-:Y:S01]  /*11fd0*/  UIMAD UR4, UR7, UR11, UR4 ;  /* 0x0000000b070472a4 */ /* 0x000fe2000f8e0204 */
[----:B------:R-:W-:Y:S01]  /*11fe0*/  @!PT LDS RZ, [RZ] ;  /* 0x00000000fffff984 */ /* 0x000fe20000000800 */
[----:B------:R-:W-:Y:S01]  /*11ff0*/  @!PT LDS RZ, [RZ] ;  /* 0x00000000fffff984 */ /* 0x000fe20000000800 */
[----:B------:R-:W-:Y:S01]  /*12000*/  @!PT LDS RZ, [RZ] ;  /* 0x00000000fffff984 */ /* 0x000fe20000000800 */
[----:B------:R-:W-:Y:S01]  /*12010*/  @!PT LDS RZ, [RZ] ;  /* 0x00000000fffff984 */ /* 0x000fe20000000800 */
[----:B------:R1:W-:Y:S06]  /*12020*/  MEMBAR.ALL.CTA ;  /* 0x0000000000007992 */ /* 0x0003ec0000008000 */
[----:B-1----:R-:W1:Y:S01]  /*12030*/  FENCE.VIEW.ASYNC.S ;  /* 0x00000000000073c6 */ /* 0x002e620000000000 */
[----:B------:R-:W-:Y:S01]  /*12040*/  ULDC.64 UR10, c[0x0][0xae0] ;  /* 0x0002b800000a7ab9 */ /* 0x000fe20000000a00 */
[----:B0-----:R-:W-:Y:S01]  /*12050*/  @P1 SHF.R.U32.HI R45, RZ, R47, R0 ;  /* 0x0000002fff2d1219 */ /* 0x001fe20000011600 */
[----:B------:R-:W-:-:S03]  /*12060*/  UIADD3 UR4, UR9, UR4, URZ ;  /* 0x0000000409047290 */ /* 0x000fc6000fffe03f */
[--C-:B------:R-:W-:Y:S01]  /*12070*/  SHF.R.S32.HI R0, RZ, 0x1f, R45.reuse ;  /* 0x0000001fff007819 */ /* 0x100fe2000001142d */
[----:B------:R-:W-:Y:S02]  /*12080*/  IMAD.MOV R2, RZ, RZ, -R45 ;  /* 0x000000ffff027224 */ /* 0x000fe400078e0a2d */
[----:B------:R-:W-:Y:S02]  /*12090*/  IMAD.U32 R21, RZ, RZ, UR9 ;  /* 0x00000009ff157e24 */ /* 0x000fe4000f8e00ff */
[----:B------:R-:W-:Y:S02]  /*120a0*/  IMAD R0, R0, UR10, RZ ;  /* 0x0000000a00007c24 */ /* 0x000fe4000f8e02ff */
[----:B------:R-:W-:Y:S02]  /*120b0*/  IMAD R93, R93, R2, R44 ;  /* 0x000000025d5d7224 */ /* 0x000fe400078e022c */
[----:B------:R-:W-:Y:S01]  /*120c0*/  IMAD.U32 R20, RZ, RZ, UR8 ;  /* 0x00000008ff147e24 */ /* 0x000fe2000f8e00ff */
[----:B------:R-:W-:Y:S01]  /*120d0*/  ULDC.64 UR8, c[0x0][0xad8] ;  /* 0x0002b60000087ab9 */ /* 0x000fe20000000a00 */
[----:B------:R-:W-:-:S02]  /*120e0*/  IMAD.U32 R21, RZ, RZ, UR4 ;  /* 0x00000004ff157e24 */ /* 0x000fc4000f8e00ff */
[C---:B------:R-:W-:Y:S01]  /*120f0*/  IMAD R47, R45.reuse, UR11, R0 ;  /* 0x0000000b2d2f7c24 */ /* 0x040fe2000f8e0200 */
[----:B------:R-:W-:Y:S01]  /*12100*/  SHF.R.S32.HI R0, RZ, 0x1f, R93 ;  /* 0x0000001fff007819 */ /* 0x000fe2000001145d */
[----:B------:R-:W-:-:S04]  /*12110*/  IMAD.WIDE.U32 R20, R45, UR10, R20 ;  /* 0x0000000a2d147c25 */ /* 0x000fc8000f8e0014 */
[----:B------:R-:W-:Y:S02]  /*12120*/  IMAD.IADD R21, R21, 0x1, R47 ;  /* 0x0000000115157824 */ /* 0x000fe400078e022f */
[----:B------:R-:W-:Y:S02]  /*12130*/  IMAD R0, R0, UR8, RZ ;  /* 0x0000000800007c24 */ /* 0x000fe4000f8e02ff */
[----:B------:R-:W-:Y:S02]  /*12140*/  VIADD R49, R182, UR41 ;  /* 0x00000029b6317c36 */ /* 0x000fe40008000000 */
[C---:B------:R-:W-:Y:S02]  /*12150*/  IMAD R47, R93.reuse, UR9, R0 ;  /* 0x000000095d2f7c24 */ /* 0x040fe4000f8e0200 */
[----:B------:R-:W-:Y:S01]  /*12160*/  IMAD.WIDE.U32 R20, R93, UR8, R20 ;  /* 0x000000085d147c25 */ /* 0x000fe2000f8e0014 */
[----:B------:R-:W-:Y:S01]  /*12170*/  ISETP.GE.AND P2, PT, R49, R92, PT ;  /* 0x0000005c3100720c */ /* 0x000fe20003f46270 */
[----:B------:R-:W-:-:S02]  /*12180*/  ULDC.64 UR8, c[0x0][0xa80] ;  /* 0x0002a00000087ab9 */ /* 0x000fc40000000a00 */
[----:B------:R-:W-:Y:S01]  /*12190*/  IMAD.IADD R21, R21, 0x1, R47 ;  /* 0x0000000115157824 */ /* 0x000fe200078e022f */
[C---:B------:R-:W-:Y:S01]  /*121a0*/  LEA R0, P3, R20.reuse, UR8, 0x1 ;  /* 0x0000000814007c11 */ /* 0x040fe2000f8608ff */
[----:B------:R-:W-:Y:S02]  /*121b0*/  VIADD R3, R3, 0x22820 ;  /* 0x0002282003037836 */ /* 0x000fe40000000000 */
[----:B------:R-:W-:Y:S01]  /*121c0*/  VIADD R45, R49, 0x20 ;  /* 0x00000020312d7836 */ /* 0x000fe20000000000 */
[----:B------:R-:W-:Y:S02]  /*121d0*/  LEA.HI.X R44, R20, UR9, R21, 0x1, P3 ;  /* 0x00000009142c7c11 */ /* 0x000fe400098f0c15 */
[----:B------:R-:W-:Y:S02]  /*121e0*/  PRMT R3, RZ, 0x654, R3 ;  /* 0x00000654ff037816 */ /* 0x000fe40000000003 */
[-C--:B------:R-:W-:Y:S01]  /*121f0*/  ISETP.GE.AND P0, PT, R45, R92.reuse, PT ;  /* 0x0000005c2d00720c */ /* 0x080fe20003f06270 */
[----:B------:R-:W-:Y:S01]  /*12200*/  VIADD R45, R49, 0x40 ;  /* 0x00000040312d7836 */ /* 0x000fe20000000000 */
[----:B-1----:R0:W-:Y:S01]  /*12210*/  SYNCS.ARRIVE.TRANS64.RED.A1T0 RZ, [R3+URZ], RZ ;  /* 0x000000ff03ff79a7 */ /* 0x0021e2000810043f */
[----:B------:R0:W1:Y:S01]  /*12220*/  SHFL.IDX PT, R20, R0, RZ, 0x181f ;  /* 0x00181fff00147589 */ /* 0x00006200000e0000 */
[----:B------:R-:W-:Y:S03]  /*12230*/  BSSY B1, `(.L_x_1370) ;  /* 0x000000d000017945 */ /* 0x000fe60003800000 */
[----:B------:R0:W2:Y:S01]  /*12240*/  SHFL.IDX PT, R21, R44, RZ, 0x181f ;  /* 0x00181fff2c157589 */ /* 0x0000a200000e0000 */
[----:B------:R-:W-:Y:S01]  /*12250*/  ISETP.GE.AND P1, PT, R45, R92, PT ;  /* 0x0000005c2d00720c */ /* 0x000fe20003f26270 */
[----:B------:R-:W-:-:S12]  /*12260*/  @P2 BRA `(.L_x_1371) ;  /* 0x0000000000242947 */ /* 0x000fd80003800000 */
[----:B------:R-:W-:Y:S02]  /*12270*/  ULDC UR4, c[0x0][0xac8] ;  /* 0x0002b20000047ab9 */ /* 0x000fe40000000800 */
[----:B------:R-:W-:Y:S02]  /*12280*/  ISETP.GE.AND P2, PT, R18, UR4, PT ;  /* 0x0000000412007c0c */ /* 0x000fe4000bf46270 */
[----:B------:R-:W-:-:S11]  /*12290*/  ISETP.GE.AND P3, PT, R19, UR4, PT ;  /* 0x0000000413007c0c */ /* 0x000fd6000bf66270 */
[CC--:B-1----:R-:W-:Y:S02]  /*122a0*/  @!P2 LEA R2, P4, R18.reuse, R20.reuse, 0x1 ;  /* 0x000000141202a211 */ /* 0x0c2fe400078808ff */
[C---:B------:R-:W-:Y:S02]  /*122b0*/  @!P3 LEA R20, P5, R19.reuse, R20, 0x1 ;  /* 0x000000141314b211 */ /* 0x040fe400078a08ff */
[-C--:B0-2---:R-:W-:Y:S02]  /*122c0*/  @!P2 LEA.HI.X R3, R18, R21.reuse, R204, 0x1, P4 ;  /* 0x000000151203a211 */ /* 0x085fe400020f0ccc */
[----:B------:R-:W-:-:S03]  /*122d0*/  @!P3 LEA.HI.X R21, R19, R21, R203, 0x1, P5 ;  /* 0x000000151315b211 */ /* 0x000fc600028f0ccb */
[----:B-----5:R3:W-:Y:S04]  /*122e0*/  @!P2 ST.E.128 desc[UR56][R2.64], R4 ;  /* 0x000000040200a985 */ /* 0x0207e8000c101d38 */
[----:B------:R3:W-:Y:S02]  /*122f0*/  @!P3 ST.E.128 desc[UR56][R20.64], R28 ;  /* 0x0000001c1400b985 */ /* 0x0007e4000c101d38 */
.L_x_1371:
[----:B------:R-:W-:Y:S05]  /*12300*/  BSYNC B1 ;  /* 0x0000000000017941 */ /* 0x000fea0003800000 */
.L_x_1370:
[----:B---3-5:R3:W4:Y:S01]  /*12310*/  SHFL.IDX PT, R5, R44, 0x1, 0x181f ;  /* 0x00381f002c057f89 */ /* 0x02872200000e0000 */
[----:B------:R-:W-:Y:S03]  /*12320*/  BSSY B1, `(.L_x_1372) ;  /* 0x000000c000017945 */ /* 0x000fe60003800000 */
[----:B------:R3:W0:Y:S01]  /*12330*/  SHFL.IDX PT, R4, R0, 0x1, 0x181f ;  /* 0x00381f0000047f89 */ /* 0x00062200000e0000 */
[----:B------:R-:W-:Y:S05]  /*12340*/  @P0 BRA `(.L_x_1373) ;  /* 0x0000000000240947 */ /* 0x000fea0003800000 */
[----:B------:R-:W-:Y:S02]  /*12350*/  ULDC UR4, c[0x0][0xac8] ;  /* 0x0002b20000047ab9 */ /* 0x000fe40000000800 */
[----:B------:R-:W-:Y:S02]  /*12360*/  ISETP.GE.AND P3, PT, R18, UR4, PT ;  /* 0x0000000412007c0c */ /* 0x000fe4000bf66270 */
[----:B------:R-:W-:-:S11]  /*12370*/  ISETP.GE.AND P4, PT, R19, UR4, PT ;  /* 0x0000000413007c0c */ /* 0x000fd6000bf86270 */
[CC--:B0-----:R-:W-:Y:S02]  /*12380*/  @!P3 LEA R2, P0, R18.reuse, R4.reuse, 0x1 ;  /* 0x000000041202b211 */ /* 0x0c1fe400078008ff */
[C---:B------:R-:W-:Y:S02]  /*12390*/  @!P4 LEA R4, P2, R19.reuse, R4, 0x1 ;  /* 0x000000041304c211 */ /* 0x040fe400078408ff */
[-C--:B----4-:R-:W-:Y:S02]  /*123a0*/  @!P3 LEA.HI.X R3, R18, R5.reuse, R204, 0x1, P0 ;  /* 0x000000051203b211 */ /* 0x090fe400000f0ccc */
[----:B------:R-:W-:-:S03]  /*123b0*/  @!P4 LEA.HI.X R5, R19, R5, R203, 0x1, P2 ;  /* 0x000000051305c211 */ /* 0x000fc600010f0ccb */
[----:B------:R0:W-:Y:S04]  /*123c0*/  @!P3 ST.E.128 desc[UR56][R2.64], R8 ;  /* 0x000000080200b985 */ /* 0x0001e8000c101d38 */
[----:B------:R0:W-:Y:S02]  /*123d0*/  @!P4 ST.E.128 desc[UR56][R4.64], R32 ;  /* 0x000000200400c985 */ /* 0x0001e4000c101d38 */
.L_x_1373:
[----:B------:R-:W-:Y:S05]  /*123e0*/  BSYNC B1 ;  /* 0x0000000000017941 */ /* 0x000fea0003800000 */
.L_x_1372:
[----:B0---4-:R0:W4:Y:S01]  /*123f0*/  SHFL.IDX PT, R5, R44, 0x2, 0x181f ;  /* 0x00581f002c057f89 */ /* 0x01112200000e0000 */
        /* <DEDUP_REMOVED lines=12> */
.L_x_1375:
[----:B------:R-:W-:Y:S05]  /*124c0*/  BSYNC B1 ;  /* 0x0000000000017941 */ /* 0x000fea0003800000 */
.L_x_1374:
[----:B0-----:R-:W-:Y:S01]  /*124d0*/  VIADD R3, R49, 0x60 ;  /* 0x0000006031037836 */ /* 0x001fe20000000000 */
[----:B---3--:R-:W0:Y:S04]  /*124e0*/  SHFL.IDX PT, R44, R44, 0x3, 0x181f ;  /* 0x00781f002c2c7f89 */ /* 0x008e2800000e0000 */
[----:B------:R-:W-:Y:S01]  /*124f0*/  ISETP.GE.AND P0, PT, R3, R92, PT ;  /* 0x0000005c0300720c */ /* 0x000fe20003f06270 */
[----:B------:R-:W3:-:S12]  /*12500*/  SHFL.IDX PT, R0, R0, 0x3, 0x181f ;  /* 0x00781f0000007f89 */ /* 0x000ed800000e0000 */
[----:B------:R-:W-:Y:S05]  /*12510*/  @P0 BRA `(.L_x_1376) ;  /* 0x0000001800200947 */ /* 0x000fea0003800000 */
        /* <DEDUP_REMOVED lines=11> */
.L_x_1369:
[----:B------:R-:W-:Y:S01]  /*125d0*/  ULDC.64 UR12, c[0x0][0xb08] ;  /* 0x0002c200000c7ab9 */ /* 0x000fe20000000a00 */
[----:B0-----:R-:W0:Y:S01]  /*125e0*/  @P1 LDC R0, c[0x0][0xbec] ;  /* 0x0002fb00ff001b82 */ /* 0x001e220000000800 */
[----:B------:R-:W-:Y:S01]  /*125f0*/  UIMAD UR10, UR11, UR12, URZ ;  /* 0x0000000c0b0a72a4 */ /* 0x000fe2000f8e023f */
[----:B------:R-:W-:Y:S01]  /*12600*/  IMAD.MOV.U32 R7, RZ, RZ, R13 ;  /* 0x000000ffff077224 */ /* 0x000fe200078e000d */
[----:B------:R-:W-:Y:S01]  /*12610*/  UIMAD.WIDE.U32 UR8, UR4, UR12, URZ ;  /* 0x0000000c040872a5 */ /* 0x000fe2000f8e003f */
[----:B------:R-:W-:Y:S01]  /*12620*/  BSSY B1, `(.L_x_1377) ;  /* 0x000006d000017945 */ /* 0x000fe20003800000 */
[----:B------:R-:W-:Y:S02]  /*12630*/  UIMAD UR10, UR4, UR13, UR10 ;  /* 0x0000000d040a72a4 */ /* 0x000fe4000f8e020a */
[----:B------:R-:W-:Y:S01]  /*12640*/  USHF.R.S32.HI UR4, URZ, 0x1f, UR7 ;  /* 0x0000001f3f047899 */ /* 0x000fe20008011407 */
[----:B------:R-:W1:Y:S01]  /*12650*/  @P1 LDC R5, c[0x0][0xbf0] ;  /* 0x0002fc00ff051b82 */ /* 0x000e620000000800 */
[----:B------:R-:W-:-:S03]  /*12660*/  UIADD3 UR9, UR9, UR10, URZ ;  /* 0x0000000a09097290 */ /* 0x000fc6000fffe03f */
[----:B------:R-:W-:Y:S02]  /*12670*/  ULDC.64 UR10, c[0x0][0xb38] ;  /* 0x0002ce00000a7ab9 */ /* 0x000fe40000000a00 */
[----:B------:R-:W-:-:S04]  /*12680*/  UIMAD.WIDE.U32 UR8, UR43, UR10, UR8 ;  /* 0x0000000a2b0872a5 */ /* 0x000fc8000f8e0008 */
[----:B------:R-:W-:-:S03]  /*12690*/  UIMAD UR9, UR43, UR11, UR9 ;  /* 0x0000000b2b0972a4 */ /* 0x000fc6000f8e0209 */
[----:B------:R-:W-:Y:S02]  /*126a0*/  ULDC.64 UR10, c[0x0][0xb40] ;  /* 0x0002d000000a7ab9 */ /* 0x000fe40000000a00 */
[----:B------:R-:W-:Y:S01]  /*126b0*/  UIMAD UR4, UR4, UR10, URZ ;  /* 0x0000000a040472a4 */ /* 0x000fe2000f8e023f */
[----:B0-----:R-:W-:Y:S01]  /*126c0*/  @P1 IMAD.HI.U32 R0, R13, R0, RZ ;  /* 0x000000000d001227 */ /* 0x001fe200078e00ff */
[----:B------:R-:W-:Y:S02]  /*126d0*/  UIMAD.WIDE.U32 UR8, UR7, UR10, UR8 ;  /* 0x0000000a070872a5 */ /* 0x000fe4000f8e0008 */
[----:B------:R-:W-:-:S03]  /*126e0*/  UIMAD UR4, UR7, UR11, UR4 ;  /* 0x0000000b070472a4 */ /* 0x000fc6000f8e0204 */
[----:B------:R-:W-:Y:S01]  /*126f0*/  ULDC.64 UR10, c[0x0][0xb48] ;  /* 0x0002d200000a7ab9 */ /* 0x000fe20000000a00 */
[----:B------:R-:W-:Y:S01]  /*12700*/  UIADD3 UR9, UR9, UR4, URZ ;  /* 0x0000000409097290 */ /* 0x000fe2000fffe03f */
[----:B-1----:R-:W-:-:S03]  /*12710*/  @P1 SHF.R.U32.HI R7, RZ, R5, R0 ;  /* 0x00000005ff071219 */ /* 0x002fc60000011600 */
[----:B------:R-:W-:Y:S01]  /*12720*/  UIMAD.WIDE.U32 UR8, UR39, UR10, UR8 ;  /* 0x0000000a270872a5 */ /* 0x000fe2000f8e0008 */
[--C-:B------:R-:W-:Y:S01]  /*12730*/  SHF.R.S32.HI R0, RZ, 0x1f, R7.reuse ;  /* 0x0000001fff007819 */ /* 0x100fe20000011407 */
[----:B------:R-:W-:Y:S02]  /*12740*/  IMAD.MOV R2, RZ, RZ, -R7 ;  /* 0x000000ffff027224 */ /* 0x000fe400078e0a07 */
[----:B------:R-:W-:Y:S02]  /*12750*/  UIMAD UR39, UR39, UR11, UR9 ;  /* 0x0000000b272772a4 */ /* 0x000fe4000f8e0209 */
[----:B------:R-:W-:Y:S01]  /*12760*/  IMAD R93, R93, R2, R13 ;  /* 0x000000025d5d7224 */ /* 0x000fe200078e020d */
[----:B------:R-:W-:Y:S01]  /*12770*/  ULDC.64 UR10, c[0x0][0xb30] ;  /* 0x0002cc00000a7ab9 */ /* 0x000fe20000000a00 */
[----:B------:R-:W-:Y:S02]  /*12780*/  IMAD.U32 R5, RZ, RZ, UR9 ;  /* 0x00000009ff057e24 */ /* 0x000fe4000f8e00ff */
[----:B------:R-:W-:-:S02]  /*12790*/  IMAD R0, R0, UR10, RZ ;  /* 0x0000000a00007c24 */ /* 0x000fc4000f8e02ff */
        /* <DEDUP_REMOVED lines=11> */
[----:B------:R-:W-:Y:S01]  /*12850*/  VIADD R2, R3, 0x22820 ;  /* 0x0002282003027836 */ /* 0x000fe20000000000 */
[----:B------:R-:W-:Y:S01]  /*12860*/  LEA R0, P1, R4, UR8, 0x2 ;  /* 0x0000000804007c11 */ /* 0x000fe2000f8210ff */
[----:B------:R-:W-:-:S03]  /*12870*/  IMAD.IADD R3, R5, 0x1, R7 ;  /* 0x0000000105037824 */ /* 0x000fc600078e0207 */
[----:B------:R-:W-:Y:S01]  /*12880*/  PRMT R2, RZ, 0x654, R2 ;  /* 0x00000654ff027816 */ /* 0x000fe20000000002 */
[----:B------:R0:W1:Y:S01]  /*12890*/  SHFL.IDX PT, R12, R0, RZ, 0x1c1f ;  /* 0x001c1fff000c7589 */ /* 0x00006200000e0000 */
[----:B------:R-:W-:Y:S02]  /*128a0*/  LEA.HI.X R14, R4, UR9, R3, 0x2, P1 ;  /* 0x00000009040e7c11 */ /* 0x000fe400088f1403 */
[----:B------:R0:W-:Y:S03]  /*128b0*/  SYNCS.ARRIVE.TRANS64.RED.A1T0 RZ, [R2+URZ], RZ ;  /* 0x000000ff02ff79a7 */ /* 0x0001e6000810043f */
[----:B------:R0:W2:Y:S01]  /*128c0*/  SHFL.IDX PT, R13, R14, RZ, 0x1c1f ;  /* 0x001c1fff0e0d7589 */ /* 0x0000a200000e0000 */
[----:B------:R-:W-:Y:S05]  /*128d0*/  @P2 BRA `(.L_x_1378) ;  /* 0x0000000400042947 */ /* 0x000fea0003800000 */
[----:B------:R-:W-:Y:S02]  /*128e0*/  ULDC UR4, c[0x0][0xac8] ;  /* 0x0002b20000047ab9 */ /* 0x000fe40000000800 */
[----:B------:R-:W-:Y:S02]  /*128f0*/  ISETP.GE.AND P1, PT, R16, UR4, PT ;  /* 0x0000000410007c0c */ /* 0x000fe4000bf26270 */
[----:B------:R-:W-:Y:S02]  /*12900*/  ISETP.GE.AND P4, PT, R181, UR4, PT ;  /* 0x00000004b5007c0c */ /* 0x000fe4000bf86270 */
[----:B------:R-:W-:Y:S02]  /*12910*/  ISETP.GE.AND P3, PT, R180, UR4, PT ;  /* 0x00000004b4007c0c */ /* 0x000fe4000bf66270 */
[----:B------:R-:W-:-:S07]  /*12920*/  ISETP.GE.AND P2, PT, R179, UR4, PT ;  /* 0x00000004b3007c0c */ /* 0x000fce000bf46270 */
[CC--:B01----:R-:W-:Y:S02]  /*12930*/  @!P1 LEA R2, P5, R16.reuse, R12.reuse, 0x2 ;  /* 0x0000000c10029211 */ /* 0x0c3fe400078a10ff */
[CC--:B------:R-:W-:Y:S02]  /*12940*/  @!P4 LEA R4, P6, R181.reuse, R12.reuse, 0x2 ;  /* 0x0000000cb504c211 */ /* 0x0c0fe400078c10ff */
[-C--:B--2---:R-:W-:Y:S02]  /*12950*/  @!P1 LEA.HI.X R3, R16, R13.reuse, R199, 0x2, P5 ;  /* 0x0000000d10039211 */ /* 0x084fe400028f14c7 */
[----:B------:R-:W-:Y:S02]  /*12960*/  @!P4 LEA.HI.X R5, R181, R13, R198, 0x2, P6 ;  /* 0x0000000db505c211 */ /* 0x000fe400030f14c6 */
[----:B------:R-:W-:Y:S01]  /*12970*/  @!P3 LEA R6, P5, R180, R12, 0x2 ;  /* 0x0000000cb406b211 */ /* 0x000fe200078a10ff */
[----:B------:R0:W-:Y:S01]  /*12980*/  @!P1 ST.E.64 desc[UR56][R2.64], R32 ;  /* 0x0000002002009985 */ /* 0x0001e2000c101b38 */
        /* <DEDUP_REMOVED lines=8> */
[CC--:B------:R-:W-:Y:S02]  /*12a10*/  @!P1 LEA R10, P5, R178.reuse, R12.reuse, 0x2 ;  /* 0x0000000cb20a9211 */ /* 0x0c0fe400078a10ff */
[----:B------:R3:W-:Y:S01]  /*12a20*/  @!P2 ST.E.64 desc[UR56][R8.64], R42 ;  /* 0x0000002a0800a985 */ /* 0x0007e2000c101b38 */
[----:B------:R-:W-:Y:S02]  /*12a30*/  ISETP.GE.AND P2, PT, R175, UR4, PT ;  /* 0x00000004af007c0c */ /* 0x000fe4000bf46270 */
[----:B------:R-:W-:Y:S02]  /*12a40*/  @!P1 LEA.HI.X R11, R178, R13, R195, 0x2, P5 ;  /* 0x0000000db20b9211 */ /* 0x000fe400028f14c3 */
[----:B0-----:R-:W-:-:S03]  /*12a50*/  @!P4 LEA R2, P6, R177, R12, 0x2 ;  /* 0x0000000cb102c211 */ /* 0x001fc600078c10ff */
[----:B------:R0:W-:Y:S01]  /*12a60*/  @!P1 ST.E.64 desc[UR56][R10.64], R48 ;  /* 0x000000300a009985 */ /* 0x0001e2000c101b38 */
[----:B------:R-:W-:Y:S02]  /*12a70*/  ISETP.GE.AND P1, PT, R174, UR4, PT ;  /* 0x00000004ae007c0c */ /* 0x000fe4000bf26270 */
[-C--:B------:R-:W-:Y:S02]  /*12a80*/  @!P4 LEA.HI.X R3, R177, R13.reuse, R194, 0x2, P6 ;  /* 0x0000000db103c211 */ /* 0x080fe400030f14c2 */
[CC--:B-1----:R-:W-:Y:S02]  /*12a90*/  @!P3 LEA R4, P6, R176.reuse, R12.reuse, 0x2 ;  /* 0x0000000cb004b211 */ /* 0x0c2fe400078c10ff */
[----:B--2---:R-:W-:Y:S01]  /*12aa0*/  @!P2 LEA R6, P5, R175, R12, 0x2 ;  /* 0x0000000caf06a211 */ /* 0x004fe200078a10ff */
[----:B------:R1:W-:Y:S01]  /*12ab0*/  @!P4 ST.E.64 desc[UR56][R2.64], R50 ;  /* 0x000000320200c985 */ /* 0x0003e2000c101b38 */
[----:B------:R-:W-:Y:S02]  /*12ac0*/  @!P3 LEA.HI.X R5, R176, R13, R193, 0x2, P6 ;  /* 0x0000000db005b211 */ /* 0x000fe400030f14c1 */
[----:B------:R-:W-:-:S02]  /*12ad0*/  ISETP.GE.AND P4, PT, R173, UR4, PT ;  /* 0x00000004ad007c0c */ /* 0x000fc4000bf86270 */
[----:B------:R-:W-:Y:S01]  /*12ae0*/  ISETP.GE.AND P6, PT, R172, UR4, PT ;  /* 0x00000004ac007c0c */ /* 0x000fe2000bfc6270 */
[----:B------:R2:W-:Y:S01]  /*12af0*/  @!P3 ST.E.64 desc[UR56][R4.64], R56 ;  /* 0x000000380400b985 */ /* 0x0005e2000c101b38 */
[----:B------:R-:W-:Y:S02]  /*12b00*/  @!P2 LEA.HI.X R7, R175, R13, R192, 0x2, P5 ;  /* 0x0000000daf07a211 */ /* 0x000fe400028f14c0 */
[----:B---3--:R-:W-:-:S03]  /*12b10*/  @!P1 LEA R8, P3, R174, R12, 0x2 ;  /* 0x0000000cae089211 */ /* 0x008fc600078610ff */
        /* <DEDUP_REMOVED lines=11> */
[----:B--2---:R-:W-:Y:S02]  /*12bd0*/  @!P2 LEA R4, P3, R171, R12, 0x2 ;  /* 0x0000000cab04a211 */ /* 0x004fe400078610ff */
[----:B------:R-:W-:Y:S01]  /*12be0*/  ISETP.GE.AND P4, PT, R169, UR4, PT ;  /* 0x00000004a9007c0c */ /* 0x000fe2000bf86270 */
[----:B------:R4:W-:Y:S01]  /*12bf0*/  @!P6 ST.E.64 desc[UR56][R2.64], R72 ;  /* 0x000000480200e985 */ /* 0x0009e2000c101b38 */
[----:B------:R-:W-:Y:S02]  /*12c00*/  ISETP.GE.AND P6, PT, R168, UR4, PT ;  /* 0x00000004a8007c0c */ /* 0x000fe4000bfc6270 */
[----:B------:R-:W-:-:S02]  /*12c10*/  @!P2 LEA.HI.X R5, R171, R13, R188, 0x2, P3 ;  /* 0x0000000dab05a211 */ /* 0x000fc400018f14bc */
[----:B---3--:R-:W-:-:S03]  /*12c20*/  @!P1 LEA R6, P3, R170, R12, 0x2 ;  /* 0x0000000caa069211 */ /* 0x008fc600078610ff */
        /* <DEDUP_REMOVED lines=12> */
.L_x_1378:
[----:B------:R-:W-:Y:S05]  /*12cf0*/  BSYNC B1 ;  /* 0x0000000000017941 */ /* 0x000fea0003800000 */
.L_x_1377:
[----:B0-----:R-:W0:Y:S04]  /*12d00*/  SHFL.IDX PT, R14, R14, 0x1, 0x1c1f ;  /* 0x003c1f000e0e7f89 */ /* 0x001e2800000e0000 */
[----:B------:R-:W3:Y:S01]  /*12d10*/  SHFL.IDX PT, R0, R0, 0x1, 0x1c1f ;  /* 0x003c1f0000007f89 */ /* 0x000ee200000e0000 */
[----:B------:R-:W-:Y:S05]  /*12d20*/  @P0 BRA `(.L_x_1376) ;  /* 0x00000010001c0947 */ /* 0x000fea0003800000 */
[----:B------:R-:W-:Y:S02]  /*12d30*/  ULDC UR4, c[0x0][0xac8] ;  /* 0x0002b20000047ab9 */ /* 0x000fe40000000800 */
[----:B------:R-:W-:Y:S02]  /*12d40*/  ISETP.GE.AND P3, PT, R16, UR4, PT ;  /* 0x0000000410007c0c */ /* 0x000fe4000bf66270 */
[----:B------:R-:W-:Y:S02]  /*12d50*/  ISETP.GE.AND P1, PT, R181, UR4, PT ;  /* 0x00000004b5007c0c */ /* 0x000fe4000bf26270 */
[----:B------:R-:W-:Y:S02]  /*12d60*/  ISETP.GE.AND P0, PT, R180, UR4, PT ;  /* 0x00000004b4007c0c */ /* 0x000fe4000bf06270 */
[----:B------:R-:W-:-:S07]  /*12d70*/  ISETP.GE.AND P4, PT, R179, UR4, PT ;  /* 0x00000004b3007c0c */ /* 0x000fce000bf86270 */
[CC--:B---34-:R-:W-:Y:S02]  /*12d80*/  @!P3 LEA R2, P2, R16.reuse, R0.reuse, 0x2 ;  /* 0x000000001002b211 */ /* 0x0d8fe400078410ff */
[----:B------:R-:W-:Y:S02]  /*12d90*/  @!P1 LEA R4, P6, R181, R0, 0x2 ;  /* 0x00000000b5049211 */ /* 0x000fe400078c10ff */
[----:B0-----:R-:W-:Y:S02]  /*12da0*/  @!P3 LEA.HI.X R3, R16, R14, R199, 0x2, P2 ;  /* 0x0000000e1003b211 */ /* 0x001fe400010f14c7 */
[----:B------:R-:W-:Y:S02]  /*12db0*/  ISETP.GE.AND P2, PT, R178, UR4, PT ;  /* 0x00000004b2007c0c */ /* 0x000fe4000bf46270 */
[----:B------:R-:W-:Y:S01]  /*12dc0*/  @!P0 LEA R6, P5, R180, R0, 0x2 ;  /* 0x00000000b4068211 */ /* 0x000fe200078a10ff */
[----:B------:R0:W-:Y:S01]  /*12dd0*/  @!P3 ST.E.64 desc[UR56][R2.64], R36 ;  /* 0x000000240200b985 */ /* 0x0001e2000c101b38 */
[----:B------:R-:W-:-:S02]  /*12de0*/  ISETP.GE.AND P3, PT, R177, UR4, PT ;  /* 0x00000004b1007c0c */ /* 0x000fc4000bf66270 */
[-C--:B------:R-:W-:Y:S02]  /*12df0*/  @!P1 LEA.HI.X R5, R181, R14.reuse, R198, 0x2, P6 ;  /* 0x0000000eb5059211 */ /* 0x080fe400030f14c6 */
[----:B------:R-:W-:-:S03]  /*12e00*/  @!P0 LEA.HI.X R7, R180, R14, R197, 0x2, P5 ;  /* 0x0000000eb4078211 */ /* 0x000fc600028f14c5 */
[----:B------:R3:W-:Y:S01]  /*12e10*/  @!P1 ST.E.64 desc[UR56][R4.64], R38 ;  /* 0x0000002604009985 */ /* 0x0007e2000c101b38 */
[CC--:B------:R-:W-:Y:S02]  /*12e20*/  @!P4 LEA R8, P1, R179.reuse, R0.reuse, 0x2 ;  /* 0x00000000b308c211 */ /* 0x0c0fe400078210ff */
[----:B------:R-:W-:Y:S01]  /*12e30*/  @!P2 LEA R10, P6, R178, R0, 0x2 ;  /* 0x00000000b20aa211 */ /* 0x000fe200078c10ff */
[----:B------:R4:W-:Y:S01]  /*12e40*/  @!P0 ST.E.64 desc[UR56][R6.64], R44 ;  /* 0x0000002c06008985 */ /* 0x0009e2000c101b38 */
[----:B------:R-:W-:Y:S02]  /*12e50*/  ISETP.GE.AND P0, PT, R176, UR4, PT ;  /* 0x00000004b0007c0c */ /* 0x000fe4000bf06270 */
[----:B------:R-:W-:Y:S02]  /*12e60*/  @!P4 LEA.HI.X R9, R179, R14, R196, 0x2, P1 ;  /* 0x0000000eb309c211 */ /* 0x000fe400008f14c4 */
[----:B------:R-:W-:Y:S02]  /*12e70*/  ISETP.GE.AND P1, PT, R175, UR4, PT ;  /* 0x00000004af007c0c */ /* 0x000fe4000bf26270 */
[----:B-1----:R-:W-:Y:S01]  /*12e80*/  @!P3 LEA R12, P5, R177, R0, 0x2 ;  /* 0x00000000b10cb211 */ /* 0x002fe200078a10ff */
[----:B------:R1:W-:Y:S01]  /*12e90*/  @!P4 ST.E.64 desc[UR56][R8.64], R46 ;  /* 0x0000002e0800c985 */ /* 0x0003e2000c101b38 */
[----:B------:R-:W-:-:S02]  /*12ea0*/  @!P2 LEA.HI.X R11, R178, R14, R195, 0x2, P6 ;  /* 0x0000000eb20ba211 */ /* 0x000fc400030f14c3 */
[----:B------:R-:W-:Y:S02]  /*12eb0*/  ISETP.GE.AND P4, PT, R174, UR4, PT ;  /* 0x00000004ae007c0c */ /* 0x000fe4000bf86270 */
[----:B--2---:R-:W-:Y:S01]  /*12ec0*/  @!P3 LEA.HI.X R13, R177, R14, R194, 0x2, P5 ;  /* 0x0000000eb10db211 */ /* 0x004fe200028f14c2 */
[----:B------:R2:W-:Y:S01]  /*12ed0*/  @!P2 ST.E.64 desc[UR56][R10.64], R52 ;  /* 0x000000340a00a985 */ /* 0x0005e2000c101b38 */
[----:B0-----:R-:W-:-:S03]  /*12ee0*/  @!P0 LEA R2, P2, R176, R0, 0x2 ;  /* 0x00000000b0028211 */ /* 0x001fc600078410ff */
[----:B------:R-:W-:Y:S01]  /*12ef0*/  @!P3 ST.E.64 desc[UR56][R12.64], R54 ;  /* 0x000000360c00b985 */ /* 0x000fe2000c101b38 */
[----:B------:R-:W-:Y:S02]  /*12f00*/  ISETP.GE.AND P3, PT, R173, UR4, PT ;  /* 0x00000004ad007c0c */ /* 0x000fe4000bf66270 */
[C---:B---3--:R-:W-:Y:S02]  /*12f10*/  @!P1 LEA R4, P5, R175.reuse, R0, 0x2 ;  /* 0x00000000af049211 */ /* 0x048fe400078a10ff */
[----:B------:R-:W-:Y:S02]  /*12f20*/  @!P0 LEA.HI.X R3, R176, R14, R193, 0x2, P2 ;  /* 0x0000000eb0038211 */ /* 0x000fe400010f14c1 */
[----:B------:R-:W-:Y:S02]  /*12f30*/  ISETP.GE.AND P2, PT, R172, UR4, PT ;  /* 0x00000004ac007c0c */ /* 0x000fe4000bf46270 */
[----:B----4-:R-:W-:Y:S01]  /*12f40*/  @!P4 LEA R6, P6, R174, R0, 0x2 ;  /* 0x00000000ae06c211 */ /* 0x010fe200078c10ff */
[----:B------:R0:W-:Y:S01]  /*12f50*/  @!P0 ST.E.64 desc[UR56][R2.64], R60 ;  /* 0x0000003c02008985 */ /* 0x0001e2000c101b38 */
[----:B------:R-:W-:-:S02]  /*12f60*/  @!P1 LEA.HI.X R5, R175, R14, R192, 0x2, P5 ;  /* 0x0000000eaf059211 */ /* 0x000fc400028f14c0 */
[----:B------:R-:W-:Y:S02]  /*12f70*/  @!P4 LEA.HI.X R7, R174, R14, R191, 0x2, P6 ;  /* 0x0000000eae07c211 */ /* 0x000fe400030f14bf */
[----:B------:R-:W-:Y:S01]  /*12f80*/  ISETP.GE.AND P0, PT, R171, UR4, PT ;  /* 0x00000004ab007c0c */ /* 0x000fe2000bf06270 */
[----:B------:R3:W-:Y:S01]  /*12f90*/  @!P1 ST.E.64 desc[UR56][R4.64], R62 ;  /* 0x0000003e04009985 */ /* 0x0007e2000c101b38 */
[C---:B-1----:R-:W-:Y:S02]  /*12fa0*/  @!P3 LEA R8, P1, R173.reuse, R0, 0x2 ;  /* 0x00000000ad08b211 */ /* 0x042fe400078210ff */
[----:B------:R-:W-:Y:S01]  /*12fb0*/  ISETP.GE.AND P5, PT, R170, UR4, PT ;  /* 0x00000004aa007c0c */ /* 0x000fe2000bfa6270 */
[----:B------:R1:W-:Y:S01]  /*12fc0*/  @!P4 ST.E.64 desc[UR56][R6.64], R68 ;  /* 0x000000440600c985 */ /* 0x0003e2000c101b38 */
[----:B------:R-:W-:Y:S02]  /*12fd0*/  @!P3 LEA.HI.X R9, R173, R14, R190, 0x2, P1 ;  /* 0x0000000ead09b211 */ /* 0x000fe400008f14be */
[----:B------:R-:W-:-:S02]  /*12fe0*/  ISETP.GE.AND P4, PT, R169, UR4, PT ;  /* 0x00000004a9007c0c */ /* 0x000fc4000bf86270 */
[----:B------:R-:W-:Y:S01]  /*12ff0*/  ISETP.GE.AND P1, PT, R168, UR4, PT ;  /* 0x00000004a8007c0c */ /* 0x000fe2000bf26270 */
[----:B------:R4:W-:Y:S01]  /*13000*/  @!P3 ST.E.64 desc[UR56][R8.64], R70 ;  /* 0x000000460800b985 */ /* 0x0009e2000c101b38 */
[CC--:B--2---:R-:W-:Y:S02]  /*13010*/  @!P2 LEA R10, P6, R172.reuse, R0.reuse, 0x2 ;  /* 0x00000000ac0aa211 */ /* 0x0c4fe400078c10ff */
[C---:B0-----:R-:W-:Y:S02]  /*13020*/  @!P0 LEA R2, P3, R171.reuse, R0, 0x2 ;  /* 0x00000000ab028211 */ /* 0x041fe400078610ff */
[-C--:B------:R-:W-:Y:S02]  /*13030*/  @!P2 LEA.HI.X R11, R172, R14.reuse, R189, 0x2, P6 ;  /* 0x0000000eac0ba211 */ /* 0x080fe400030f14bd */
[----:B------:R-:W-:-:S03]  /*13040*/  @!P0 LEA.HI.X R3, R171, R14, R188, 0x2, P3 ;  /* 0x0000000eab038211 */ /* 0x000fc600018f14bc */
[----:B------:R4:W-:Y:S01]  /*13050*/  @!P2 ST.E.64 desc[UR56][R10.64], R76 ;  /* 0x0000004c0a00a985 */ /* 0x0009e2000c101b38 */
[-C--:B---3--:R-:W-:Y:S02]  /*13060*/  @!P5 LEA R4, P2, R170, R0.reuse, 0x2 ;  /* 0x00000000aa04d211 */ /* 0x088fe400078410ff */
[CC--:B-1----:R-:W-:Y:S01]  /*13070*/  @!P4 LEA R6, P3, R169.reuse, R0.reuse, 0x2 ;  /* 0x00000000a906c211 */ /* 0x0c2fe200078610ff */
        /* <DEDUP_REMOVED lines=10> */
[----:B----4-:R-:W-:-:S04]  /*13120*/  LEA R2, P0, R23, R0, 0x2 ;  /* 0x0000000017027211 */ /* 0x010fc800078010ff */
[----:B------:R-:W-:-:S05]  /*13130*/  LEA.HI.X R3, R23, R14, R184, 0x2, P0 ;  /* 0x0000000e17037211 */ /* 0x000fca00000f14b8 */
[----:B------:R0:W-:Y:S01]  /*13140*/  ST.E.64 desc[UR56][R2.64], R30 ;  /* 0x0000001e02007985 */ /* 0x0001e2000c101b38 */
[----:B------:R-:W-:Y:S05]  /*13150*/  BRA `(.L_x_1376) ;  /* 0x0000000c00107947 */ /* 0x000fea0003800000 */
.L_x_1367:
[----:B------:R-:W-:Y:S02]  /*13160*/  ULDC.64 UR8, c[0x0][0xc00] ;  /* 0x0003000000087ab9 */ /* 0x000fe40000000a00 */
[----:B------:R-:W-:-:S04]  /*13170*/  UISETP.NE.U32.AND UP0, UPT, UR8, URZ, UPT ;  /* 0x0000003f0800728c */ /* 0x000fc8000bf05070 */
[----:B------:R-:W-:-:S03]  /*13180*/  UISETP.NE.AND.EX UP0, UPT, UR9, URZ, UPT, UP0 ;  /* 0x0000003f0900728c */ /* 0x000fc6000bf05300 */
[----:B------:R-:W-:Y:S02]  /*13190*/  ULDC.64 UR8, c[0x0][0xc00] ;  /* 0x0003000000087ab9 */ /* 0x000fe40000000a00 */
[----:B------:R-:W-:Y:S01]  /*131a0*/  UIMAD.WIDE UR8, UR42, 0x4, UR8 ;  /* 0x000000042a0878a5 */ /* 0x000fe2000f8e0208 */
[----:B------:R-:W-:-:S05]  /*131b0*/  PLOP3.LUT P1, PT, PT, PT, UP0, 0x80, 0x0 ;  /* 0x000000000000781c */ /* 0x000fca0003f2f008 */
[----:B------:R-:W-:Y:S02]  /*131c0*/  IMAD.U32 R2, RZ, RZ, UR8 ;  /* 0x00000008ff027e24 */ /* 0x000fe4000f8e00ff */
[----:B------:R-:W-:Y:S01]  /*131d0*/  IMAD.U32 R3, RZ, RZ, UR9 ;  /* 0x00000009ff037e24 */ /* 0x000fe2000f8e00ff */
[----:B------:R-:W-:Y:S02]  /*131e0*/  ULDC.64 UR8, c[0x0][0xc08] ;  /* 0x0003020000087ab9 */ /* 0x000fe40000000a00 */
[----:B------:R-:W-:Y:S01]  /*131f0*/  UISETP.NE.U32.AND UP1, UPT, UR8, URZ, UPT ;  /* 0x0000003f0800728c */ /* 0x000fe2000bf25070 */
[----:B------:R-:W-:Y:S02]  /*13200*/  ULDC UR4, c[0x0][0xa88] ;  /* 0x0002a20000047ab9 */ /* 0x000fe40000000800 */
[----:B------:R-:W2:Y:S01]  /*13210*/  @P1 LDG.E R6, desc[UR56][R2.64] ;  /* 0x0000003802061981 */ /* 0x000ea2000c1e1900 */
[----:B------:R-:W-:Y:S01]  /*13220*/  UISETP.NE.AND.EX UP1, UPT, UR9, URZ, UPT, UP1 ;  /* 0x0000003f0900728c */ /* 0x000fe2000bf25310 */
[----:B------:R-:W-:-:S05]  /*13230*/  IMAD.U32 R0, RZ, RZ, UR4 ;  /* 0x00000004ff007e24 */ /* 0x000fca000f8e00ff */
        /* <DEDUP_REMOVED lines=8> */
[----:B--2---:R-:W-:Y:S01]  /*132c0*/  @P1 R2UR UR4, R6 ;  /* 0x00000000060412ca */ /* 0x004fe200000e0000 */
[----:B0-----:R-:W-:-:S14]  /*132d0*/  @P2 BRA `(.L_x_1379) ;  /* 0x0000000000102947 */ /* 0x001fdc0003800000 */
[----:B------:R-:W-:Y:S05]  /*132e0*/  @!P1 BRA `(.L_x_1379) ;  /* 0x00000000000c9947 */ /* 0x000fea0003800000 */
[----:B------:R-:W2:Y:S04]  /*132f0*/  LDG.E R5, desc[UR56][R2.64] ;  /* 0x0000003802057981 */ /* 0x000ea8000c1e1900 */
[----:B-----5:R-:W2:Y:S02]  /*13300*/  LDG.E R0, desc[UR56][R2.64+0x4] ;  /* 0x0000043802007981 */ /* 0x020ea4000c1e1900 */
[----:B--2---:R-:W-:-:S07]  /*13310*/  IMAD.IADD R0, R0, 0x1, -R5 ;  /* 0x0000000100007824 */ /* 0x004fce00078e0a05 */
.L_x_1379:
[----:B------:R-:W-:Y:S01]  /*13320*/  USHF.R.S32.HI UR12, URZ, 0x1f, UR42 ;  /* 0x0000001f3f0c7899 */ /* 0x000fe2000801142a */
[----:B------:R-:W-:Y:S01]  /*13330*/  BSSY B1, `(.L_x_1380) ;  /* 0x000003a000017945 */ /* 0x000fe20003800000 */
[----:B------:R-:W-:Y:S02]  /*13340*/  USHF.R.S32.HI UR18, URZ, 0x1f, UR4 ;  /* 0x0000001f3f127899 */ /* 0x000fe40008011404 */
[----:B------:R-:W-:Y:S02]  /*13350*/  USEL UR7, UR42, URZ, !UP0 ;  /* 0x0000003f2a077287 */ /* 0x000fe4000c000000 */
[----:B------:R-:W-:Y:S01]  /*13360*/  USEL UR12, UR12, URZ, !UP0 ;  /* 0x0000003f0c0c7287 */ /* 0x000fe2000c000000 */
[----:B------:R-:W-:Y:S11]  /*13370*/  @P0 BRA `(.L_x_1381) ;  /* 0x0000000000d40947 */ /* 0x000ff60003800000 */
[----:B------:R-:W0:Y:S01]  /*13380*/  S2R R3, SR_TID.X ;  /* 0x0000000000037919 */ /* 0x000e220000002100 */
[----:B------:R-:W1:Y:S01]  /*13390*/  LDC R9, c[0x0][0xbe8] ;  /* 0x0002fa00ff097b82 */ /* 0x000e620000000800 */
[----:B------:R-:W-:Y:S02]  /*133a0*/  IMAD.U32 R4, RZ, RZ, UR41 ;  /* 0x00000029ff047e24 */ /* 0x000fe4000f8e00ff */
[----:B-1---5:R-:W-:-:S03]  /*133b0*/  IMAD R2, R0, R9, RZ ;  /* 0x0000000900027224 */ /* 0x022fc600078e02ff */
[----:B0-----:R-:W-:-:S04]  /*133c0*/  IADD3 R4, R4, -0x80, R3 ;  /* 0xffffff8004047810 */ /* 0x001fc80007ffe003 */
[----:B------:R-:W-:-:S13]  /*133d0*/  ISETP.GE.AND P0, PT, R4, R2, PT ;  /* 0x000000020400720c */ /* 0x000fda0003f06270 */
[----:B------:R-:W-:Y:S05]  /*133e0*/  @P0 BRA `(.L_x_1381) ;  /* 0x0000000000b80947 */ /* 0x000fea0003800000 */
[----:B------:R-:W-:Y:S01]  /*133f0*/  ISETP.NE.AND P0, PT, R9, 0x1, PT ;  /* 0x000000010900780c */ /* 0x000fe20003f05270 */
[----:B------:R-:W-:Y:S01]  /*13400*/  UISETP.GT.AND UP2, UPT, UR46, 0x1, UPT ;  /* 0x000000012e00788c */ /* 0x000fe2000bf44270 */
[----:B------:R-:W-:Y:S01]  /*13410*/  IMAD.MOV.U32 R5, RZ, RZ, R4 ;  /* 0x000000ffff057224 */ /* 0x000fe200078e0004 */
[----:B------:R-:W-:Y:S02]  /*13420*/  UMOV UR8, 0x9b8 ;  /* 0x000009b800087882 */ /* 0x000fe40000000000 */
[----:B------:R-:W-:Y:S02]  /*13430*/  USEL UR19, UR8, 0x978, UP2 ;  /* 0x0000097808137887 */ /* 0x000fe40009000000 */
[----:B------:R-:W-:-:S06]  /*13440*/  USEL UR21, UR39, URZ, UP2 ;  /* 0x0000003f27157287 */ /* 0x000fcc0009000000 */
[----:B------:R-:W0:Y:S04]  /*13450*/  @P0 LDC R3, c[0x0][0xbec] ;  /* 0x0002fb00ff030b82 */ /* 0x000e280000000800 */
[----:B------:R-:W-:Y:S01]  /*13460*/  ULDC.64 UR8, c[0x0][UR19+0x218] ;  /* 0x0000860013087abb */ /* 0x000fe20008000a00 */
[----:B------:R-:W-:Y:S01]  /*13470*/  ULDC.64 UR14, c[0x0][UR19+0x220] ;  /* 0x00008800130e7abb */ /* 0x000fe20008000a00 */
[----:B------:R-:W-:Y:S01]  /*13480*/  ULDC.64 UR16, c[0x0][UR19+0x228] ;  /* 0x00008a0013107abb */ /* 0x000fe20008000a00 */
[----:B------:R-:W-:Y:S01]  /*13490*/  UIMAD.WIDE.U32 UR10, UR8, UR43, URZ ;  /* 0x0000002b080a72a5 */ /* 0x000fe2000f8e003f */
[----:B------:R-:W1:Y:S01]  /*134a0*/  @P0 LDC R7, c[0x0][0xbf0] ;  /* 0x0002fc00ff070b82 */ /* 0x000e620000000800 */
[----:B------:R-:W-:Y:S02]  /*134b0*/  UIMAD UR20, UR9, UR43, URZ ;  /* 0x0000002b091472a4 */ /* 0x000fe4000f8e023f */
        /* <DEDUP_REMOVED lines=10> */
[----:B------:R-:W-:Y:S02]  /*13560*/  IMAD.U32 R3, RZ, RZ, UR23 ;  /* 0x00000017ff037e24 */ /* 0x000fe4000f8e00ff */
[----:B------:R-:W-:Y:S01]  /*13570*/  IMAD.U32 R6, RZ, RZ, UR8 ;  /* 0x00000008ff067e24 */ /* 0x000fe2000f8e00ff */
[----:B------:R-:W-:Y:S01]  /*13580*/  ULDC.64 UR8, c[0x0][UR19+0x210] ;  /* 0x0000840013087abb */ /* 0x000fe20008000a00 */
[----:B-1----:R-:W-:Y:S01]  /*13590*/  @P0 SHF.R.U32.HI R5, RZ, R7, R2 ;  /* 0x00000007ff050219 */ /* 0x002fe20000011602 */
[----:B------:R-:W-:-:S04]  /*135a0*/  IMAD.U32 R2, RZ, RZ, UR22 ;  /* 0x00000016ff027e24 */ /* 0x000fc8000f8e00ff */
[--C-:B------:R-:W-:Y:S01]  /*135b0*/  IMAD.MOV R7, RZ, RZ, -R5.reuse ;  /* 0x000000ffff077224 */ /* 0x100fe200078e0a05 */
[----:B------:R-:W-:Y:S01]  /*135c0*/  IADD3 R2, P0, P1, R5, UR10, R2 ;  /* 0x0000000a05027c10 */ /* 0x000fe2000f91e002 */
[----:B------:R-:W-:Y:S01]  /*135d0*/  UIADD3.X UR10, UR13, UR11, UR18, UP0, UP1 ;  /* 0x0000000b0d0a7290 */ /* 0x000fe200087e2412 */
[----:B------:R-:W-:Y:S01]  /*135e0*/  SHF.R.S32.HI R5, RZ, 0x1f, R5 ;  /* 0x0000001fff057819 */ /* 0x000fe20000011405 */
[----:B------:R-:W-:-:S04]  /*135f0*/  IMAD R7, R9, R7, R4 ;  /* 0x0000000709077224 */ /* 0x000fc800078e0204 */
[----:B------:R-:W-:Y:S01]  /*13600*/  IADD3.X R3, R5, UR10, R6, P0, P1 ;  /* 0x0000000a05037c10 */ /* 0x000fe200087e2406 */
[C---:B------:R-:W-:Y:S01]  /*13610*/  IMAD R9, R7.reuse, UR9, RZ ;  /* 0x0000000907097c24 */ /* 0x040fe2000f8e02ff */
[----:B------:R-:W-:Y:S01]  /*13620*/  SHF.R.S32.HI R4, RZ, 0x1f, R7 ;  /* 0x0000001fff047819 */ /* 0x000fe20000011407 */
[----:B------:R-:W-:Y:S01]  /*13630*/  ULDC.64 UR10, c[0x0][0xba8] ;  /* 0x0002ea00000a7ab9 */ /* 0x000fe20000000a00 */
[----:B------:R-:W-:Y:S01]  /*13640*/  @!UP2 ULDC UR10, c[0x0][0xb50] ;  /* 0x0002d400000aaab9 */ /* 0x000fe20000000800 */
[----:B------:R-:W-:Y:S01]  /*13650*/  IMAD.WIDE.U32 R2, R7, UR8, R2 ;  /* 0x0000000807027c25 */ /* 0x000fe2000f8e0002 */
[----:B------:R-:W-:-:S03]  /*13660*/  @!UP2 ULDC UR11, c[0x0][0xb54] ;  /* 0x0002d500000baab9 */ /* 0x000fc60000000800 */
[----:B------:R-:W-:Y:S01]  /*13670*/  IMAD R9, R4, UR8, R9 ;  /* 0x0000000804097c24 */ /* 0x000fe2000f8e0209 */
[----:B------:R-:W-:-:S03]  /*13680*/  LEA R4, P0, R2, UR10, 0x2 ;  /* 0x0000000a02047c11 */ /* 0x000fc6000f8010ff */
[----:B------:R-:W-:-:S05]  /*13690*/  IMAD.IADD R3, R3, 0x1, R9 ;  /* 0x0000000103037824 */ /* 0x000fca00078e0209 */
[----:B------:R-:W-:Y:S01]  /*136a0*/  LEA.HI.X R5, R2, UR11, R3, 0x2, P0 ;  /* 0x0000000b02057c11 */ /* 0x000fe200080f1403 */
[----:B------:R-:W-:-:S05]  /*136b0*/  IMAD.MOV.U32 R3, RZ, RZ, -0x800000 ;  /* 0xff800000ff037424 */ /* 0x000fca00078e00ff */
[----:B------:R0:W-:Y:S02]  /*136c0*/  STG.E desc[UR56][R4.64], R3 ;  /* 0x0000000304007986 */ /* 0x0001e4000c101938 */
.L_x_1381:
[----:B------:R-:W-:Y:S05]  /*136d0*/  BSYNC B1 ;  /* 0x0000000000017941 */ /* 0x000fea0003800000 */
.L_x_1380:
[----:B------:R-:W-:-:S06]  /*136e0*/  UISETP.GT.AND UP0, UPT, UR46, 0x1, UPT ;  /* 0x000000012e00788c */ /* 0x000fcc000bf04270 */
[----:B------:R-:W-:-:S13]  /*136f0*/  PLOP3.LUT P0, PT, PT, PT, UP0, 0x80, 0x0 ;  /* 0x000000000000781c */ /* 0x000fda0003f0f008 */
[----:B------:R-:W-:Y:S05]  /*13700*/  @P0 BRA `(.L_x_1376) ;  /* 0x0000000400a40947 */ /* 0x000fea0003800000 */
[----:B------:R-:W1:Y:S01]  /*13710*/  LDC R11, c[0x0][0xbe8] ;  /* 0x0002fa00ff0b7b82 */ /* 0x000e620000000800 */
[----:B------:R-:W-:Y:S01]  /*13720*/  ULDC.64 UR14, c[0x0][0xaa0] ;  /* 0x0002a800000e7ab9 */ /* 0x000fe20000000a00 */
[----:B------:R-:W-:Y:S01]  /*13730*/  IMAD R2, R22, 0x20, R182 ;  /* 0x0000002016027824 */ /* 0x000fe200078e02b6 */
[----:B------:R-:W-:Y:S01]  /*13740*/  UIMAD UR10, UR18, UR14, URZ ;  /* 0x0000000e120a72a4 */ /* 0x000fe2000f8e023f */
[----:B------:R-:W-:Y:S01]  /*13750*/  BSSY B1, `(.L_x_1382) ;  /* 0x000003a000017945 */ /* 0x000fe20003800000 */
[----:B------:R-:W-:Y:S01]  /*13760*/  UIMAD.WIDE.U32 UR8, UR4, UR14, URZ ;  /* 0x0000000e040872a5 */ /* 0x000fe2000f8e003f */
[----:B------:R-:W-:Y:S01]  /*13770*/  VIADD R6, R2, UR41 ;  /* 0x0000002902067c36 */ /* 0x000fe20008000000 */
[----:B------:R-:W-:-:S03]  /*13780*/  UIMAD UR10, UR4, UR15, UR10 ;  /* 0x0000000f040a72a4 */ /* 0x000fc6000f8e020a */
[----:B0-----:R-:W-:Y:S01]  /*13790*/  IMAD.MOV.U32 R5, RZ, RZ, R6 ;  /* 0x000000ffff057224 */ /* 0x001fe200078e0006 */
[----:B------:R-:W-:-:S03]  /*137a0*/  UIADD3 UR9, UR9, UR10, URZ ;  /* 0x0000000a09097290 */ /* 0x000fc6000fffe03f */
[----:B------:R-:W-:Y:S02]  /*137b0*/  ULDC.64 UR10, c[0x0][0xae8] ;  /* 0x0002ba00000a7ab9 */ /* 0x000fe40000000a00 */
[----:B------:R-:W-:-:S04]  /*137c0*/  UIMAD.WIDE.U32 UR8, UR43, UR10, UR8 ;  /* 0x0000000a2b0872a5 */ /* 0x000fc8000f8e0008 */
[----:B------:R-:W-:-:S03]  /*137d0*/  UIMAD UR9, UR43, UR11, UR9 ;  /* 0x0000000b2b0972a4 */ /* 0x000fc6000f8e0209 */
[----:B------:R-:W-:Y:S01]  /*137e0*/  ULDC.64 UR10, c[0x0][0xaf0] ;  /* 0x0002bc00000a7ab9 */ /* 0x000fe20000000a00 */
[----:B-1----:R-:W-:Y:S01]  /*137f0*/  ISETP.NE.AND P0, PT, R11, 0x1, PT ;  /* 0x000000010b00780c */ /* 0x002fe20003f05270 */
[----:B------:R-:W-:Y:S02]  /*13800*/  UIMAD UR12, UR12, UR10, URZ ;  /* 0x0000000a0c0c72a4 */ /* 0x000fe4000f8e023f */
[----:B------:R-:W-:Y:S02]  /*13810*/  UIMAD.WIDE.U32 UR8, UR7, UR10, UR8 ;  /* 0x0000000a070872a5 */ /* 0x000fe4000f8e0008 */
[----:B------:R-:W-:-:S03]  /*13820*/  UIMAD UR4, UR7, UR11, UR12 ;  /* 0x0000000b070472a4 */ /* 0x000fc6000f8e020c */
[----:B------:R-:W-:Y:S01]  /*13830*/  ULDC.64 UR10, c[0x0][0xae0] ;  /* 0x0002b800000a7ab9 */ /* 0x000fe20000000a00 */
[----:B------:R-:W-:-:S04]  /*13840*/  UIADD3 UR4, UR9, UR4, URZ ;  /* 0x0000000409047290 */ /* 0x000fc8000fffe03f */
        /* <DEDUP_REMOVED lines=9> */
[----:B------:R-:W-:Y:S02]  /*138e0*/  IMAD R7, R11, R7, R6 ;  /* 0x000000070b077224 */ /* 0x000fe400078e0206 */
[----:B------:R-:W-:Y:S01]  /*138f0*/  IMAD.U32 R2, RZ, RZ, UR8 ;  /* 0x00000008ff027e24 */ /* 0x000fe2000f8e00ff */
[----:B------:R-:W-:Y:S01]  /*13900*/  ULDC.64 UR8, c[0x0][0xad8] ;  /* 0x0002b60000087ab9 */ /* 0x000fe20000000a00 */
[C---:B------:R-:W-:Y:S01]  /*13910*/  IMAD R9, R5.reuse, UR11, R4 ;  /* 0x0000000b05097c24 */ /* 0x040fe2000f8e0204 */
[----:B------:R-:W-:Y:S01]  /*13920*/  SHF.R.S32.HI R4, RZ, 0x1f, R7 ;  /* 0x0000001fff047819 */ /* 0x000fe20000011407 */
[----:B------:R-:W-:-:S04]  /*13930*/  IMAD.WIDE.U32 R2, R5, UR10, R2 ;  /* 0x0000000a05027c25 */ /* 0x000fc8000f8e0002 */
[----:B------:R-:W-:Y:S02]  /*13940*/  IMAD.IADD R3, R3, 0x1, R9 ;  /* 0x0000000103037824 */ /* 0x000fe400078e0209 */
[----:B------:R-:W-:Y:S02]  /*13950*/  IMAD R4, R4, UR8, RZ ;  /* 0x0000000804047c24 */ /* 0x000fe4000f8e02ff */
[----:B------:R-:W-:Y:S02]  /*13960*/  VIADD R6, R182, UR41 ;  /* 0x00000029b6067c36 */ /* 0x000fe40008000000 */
[----:B-----5:R-:W-:Y:S02]  /*13970*/  IMAD R11, R0, R11, RZ ;  /* 0x0000000b000b7224 */ /* 0x020fe400078e02ff */
[C---:B------:R-:W-:Y:S02]  /*13980*/  IMAD R5, R7.reuse, UR9, R4 ;  /* 0x0000000907057c24 */ /* 0x040fe4000f8e0204 */
[----:B------:R-:W-:Y:S01]  /*13990*/  IMAD.WIDE.U32 R2, R7, UR8, R2 ;  /* 0x0000000807027c25 */ /* 0x000fe2000f8e0002 */
[----:B------:R-:W-:Y:S01]  /*139a0*/  ISETP.GE.AND P2, PT, R6, R11, PT ;  /* 0x0000000b0600720c */ /* 0x000fe20003f46270 */
[----:B------:R-:W-:-:S02]  /*139b0*/  ULDC.64 UR8, c[0x0][0xa80] ;  /* 0x0002a00000087ab9 */ /* 0x000fc40000000a00 */
[----:B------:R-:W-:Y:S01]  /*139c0*/  VIADD R0, R6, 0x20 ;  /* 0x0000002006007836 */ /* 0x000fe20000000000 */
[----:B------:R-:W-:Y:S01]  /*139d0*/  LEA R4, P3, R2, UR8, 0x1 ;  /* 0x0000000802047c11 */ /* 0x000fe2000f8608ff */
[----:B------:R-:W-:-:S03]  /*139e0*/  IMAD.IADD R3, R3, 0x1, R5 ;  /* 0x0000000103037824 */ /* 0x000fc600078e0205 */
[-C--:B------:R-:W-:Y:S01]  /*139f0*/  ISETP.GE.AND P1, PT, R0, R11.reuse, PT ;  /* 0x0000000b0000720c */ /* 0x080fe20003f26270 */
[----:B------:R-:W-:Y:S01]  /*13a00*/  VIADD R0, R6, 0x40 ;  /* 0x0000004006007836 */ /* 0x000fe20000000000 */
[----:B------:R-:W-:Y:S02]  /*13a10*/  LEA.HI.X R5, R2, UR9, R3, 0x1, P3 ;  /* 0x0000000902057c11 */ /* 0x000fe400098f0c03 */
[----:B------:R0:W1:Y:S02]  /*13a20*/  SHFL.IDX PT, R2, R4, RZ, 0x181f ;  /* 0x00181fff04027589 */ /* 0x00006400000e0000 */
[----:B------:R-:W-:Y:S02]  /*13a30*/  ISETP.GE.AND P0, PT, R0, R11, PT ;  /* 0x0000000b0000720c */ /* 0x000fe40003f06270 */
[----:B------:R0:W2:Y:S01]  /*13a40*/  SHFL.IDX PT, R0, R5, RZ, 0x181f ;  /* 0x00181fff05007589 */ /* 0x0000a200000e0000 */
[----:B------:R-:W-:Y:S10]  /*13a50*/  @P2 BRA `(.L_x_1383) ;  /* 0x0000000000242947 */ /* 0x000ff40003800000 */
[----:B------:R-:W-:Y:S02]  /*13a60*/  ULDC UR4, c[0x0][0xac8] ;  /* 0x0002b20000047ab9 */ /* 0x000fe40000000800 */
[----:B------:R-:W-:Y:S02]  /*13a70*/  ISETP.GE.AND P4, PT, R18, UR4, PT ;  /* 0x0000000412007c0c */ /* 0x000fe4000bf86270 */
[----:B------:R-:W-:-:S11]  /*13a80*/  ISETP.GE.AND P5, PT, R19, UR4, PT ;  /* 0x0000000413007c0c */ /* 0x000fd6000bfa6270 */
[CC--:B-1----:R-:W-:Y:S02]  /*13a90*/  @!P4 LEA R8, P2, R18.reuse, R2.reuse, 0x1 ;  /* 0x000000021208c211 */ /* 0x0c2fe400078408ff */
[C---:B------:R-:W-:Y:S02]  /*13aa0*/  @!P5 LEA R2, P3, R19.reuse, R2, 0x1 ;  /* 0x000000021302d211 */ /* 0x040fe400078608ff */
[-C--:B--2---:R-:W-:Y:S02]  /*13ab0*/  @!P4 LEA.HI.X R9, R18, R0.reuse, R204, 0x1, P2 ;  /* 0x000000001209c211 */ /* 0x084fe400010f0ccc */
[----:B------:R-:W-:-:S03]  /*13ac0*/  @!P5 LEA.HI.X R3, R19, R0, R203, 0x1, P3 ;  /* 0x000000001303d211 */ /* 0x000fc600018f0ccb */
[----:B------:R3:W-:Y:S04]  /*13ad0*/  @!P4 ST.E.128 desc[UR56][R8.64], RZ ;  /* 0x000000ff0800c985 */ /* 0x0007e8000c101d38 */
[----:B------:R3:W-:Y:S02]  /*13ae0*/  @!P5 ST.E.128 desc[UR56][R2.64], RZ ;  /* 0x000000ff0200d985 */ /* 0x0007e4000c101d38 */
.L_x_1383:
[----:B------:R-:W-:Y:S05]  /*13af0*/  BSYNC B1 ;  /* 0x0000000000017941 */ /* 0x000fea0003800000 */
.L_x_1382:
[----:B--2---:R2:W4:Y:S01]  /*13b00*/  SHFL.IDX PT, R0, R5, 0x1, 0x181f ;  /* 0x00381f0005007f89 */ /* 0x00452200000e0000 */
[----:B------:R-:W-:Y:S03]  /*13b10*/  BSSY B1, `(.L_x_1384) ;  /* 0x000000c000017945 */ /* 0x000fe60003800000 */
[----:B-1-3--:R2:W1:Y:S01]  /*13b20*/  SHFL.IDX PT, R2, R4, 0x1, 0x181f ;  /* 0x00381f0004027f89 */ /* 0x00a46200000e0000 */
[----:B------:R-:W-:Y:S05]  /*13b30*/  @P1 BRA `(.L_x_1385) ;  /* 0x0000000000241947 */ /* 0x000fea0003800000 */
[----:B------:R-:W-:Y:S02]  /*13b40*/  ULDC UR4, c[0x0][0xac8] ;  /* 0x0002b20000047ab9 */ /* 0x000fe40000000800 */
[----:B------:R-:W-:Y:S02]  /*13b50*/  ISETP.GE.AND P3, PT, R18, UR4, PT ;  /* 0x0000000412007c0c */ /* 0x000fe4000bf66270 */
[----:B------:R-:W-:-:S11]  /*13b60*/  ISETP.GE.AND P4, PT, R19, UR4, PT ;  /* 0x0000000413007c0c */ /* 0x000fd6000bf86270 */
[CC--:B-1----:R-:W-:Y:S02]  /*13b70*/  @!P3 LEA R8, P1, R18.reuse, R2.reuse, 0x1 ;  /* 0x000000021208b211 */ /* 0x0c2fe400078208ff */
[C---:B------:R-:W-:Y:S02]  /*13b80*/  @!P4 LEA R2, P2, R19.reuse, R2, 0x1 ;  /* 0x000000021302c211 */ /* 0x040fe400078408ff */
[-C--:B----4-:R-:W-:Y:S02]  /*13b90*/  @!P3 LEA.HI.X R9, R18, R0.reuse, R204, 0x1, P1 ;  /* 0x000000001209b211 */ /* 0x090fe400008f0ccc */
[----:B------:R-:W-:-:S03]  /*13ba0*/  @!P4 LEA.HI.X R3, R19, R0, R203, 0x1, P2 ;  /* 0x000000001303c211 */ /* 0x000fc600010f0ccb */
[----:B------:R3:W-:Y:S04]  /*13bb0*/  @!P3 ST.E.128 desc[UR56][R8.64], RZ ;  /* 0x000000ff0800b985 */ /* 0x0007e8000c101d38 */
[----:B------:R3:W-:Y:S02]  /*13bc0*/  @!P4 ST.E.128 desc[UR56][R2.64], RZ ;  /* 0x000000ff0200c985 */ /* 0x0007e4000c101d38 */
.L_x_1385:
[----:B------:R-:W-:Y:S05]  /*13bd0*/  BSYNC B1 ;  /* 0x0000000000017941 */ /* 0x000fea0003800000 */
.L_x_1384:
[----:B----4-:R4:W0:Y:S01]  /*13be0*/  SHFL.IDX PT, R0, R5, 0x2, 0x181f ;  /* 0x00581f0005007f89 */ /* 0x01082200000e0000 */
        /* <DEDUP_REMOVED lines=8> */
[-C--:B0-----:R-:W-:Y:S02]  /*13c70*/  @!P2 LEA.HI.X R9, R18, R0.reuse, R204, 0x1, P0 ;  /* 0x000000001209a211 */ /* 0x081fe400000f0ccc */
[----:B------:R-:W-:-:S03]  /*13c80*/  @!P3 LEA.HI.X R3, R19, R0, R203, 0x1, P1 ;  /* 0x000000001303b211 */ /* 0x000fc600008f0ccb */
[----:B------:R3:W-:Y:S04]  /*13c90*/  @!P2 ST.E.128 desc[UR56][R8.64], RZ ;  /* 0x000000ff0800a985 */ /* 0x0007e8000c101d38 */
[----:B------:R3:W-:Y:S02]  /*13ca0*/  @!P3 ST.E.128 desc[UR56][R2.64], RZ ;  /* 0x000000ff0200b985 */ /* 0x0007e4000c101d38 */
.L_x_1387:
[----:B------:R-:W-:Y:S05]  /*13cb0*/  BSYNC B1 ;  /* 0x0000000000017941 */ /* 0x000fea0003800000 */
.L_x_1386:
[----:B0-----:R-:W-:Y:S01]  /*13cc0*/  VIADD R0, R6, 0x60 ;  /* 0x0000006006007836 */ /* 0x001fe20000000000 */
[----:B--2-4-:R-:W0:Y:S04]  /*13cd0*/  SHFL.IDX PT, R5, R5, 0x3, 0x181f ;  /* 0x00781f0005057f89 */ /* 0x014e2800000e0000 */
[----:B------:R-:W-:Y:S01]  /*13ce0*/  ISETP.GE.AND P0, PT, R0, R11, PT ;  /* 0x0000000b0000720c */ /* 0x000fe20003f06270 */
[----:B-1-3--:R1:W2:-:S12]  /*13cf0*/  SHFL.IDX PT, R2, R4, 0x3, 0x181f ;  /* 0x00781f0004027f89 */ /* 0x00a29800000e0000 */
[----:B-1----:R-:W-:Y:S05]  /*13d00*/  @P0 BRA `(.L_x_1376) ;  /* 0x0000000000240947 */ /* 0x002fea0003800000 */
[----:B------:R-:W-:Y:S02]  /*13d10*/  ULDC UR4, c[0x0][0xac8] ;  /* 0x0002b20000047ab9 */ /* 0x000fe40000000800 */
[----:B------:R-:W-:Y:S02]  /*13d20*/  ISETP.GE.AND P2, PT, R18, UR4, PT ;  /* 0x0000000412007c0c */ /* 0x000fe4000bf46270 */
[----:B------:R-:W-:-:S11]  /*13d30*/  ISETP.GE.AND P3, PT, R19, UR4, PT ;  /* 0x0000000413007c0c */ /* 0x000fd6000bf66270 */
[CC--:B--2---:R-:W-:Y:S02]  /*13d40*/  @!P2 LEA R6, P0, R18.reuse, R2.reuse, 0x1 ;  /* 0x000000021206a211 */ /* 0x0c4fe400078008ff */
[C---:B------:R-:W-:Y:S02]  /*13d50*/  @!P3 LEA R2, P1, R19.reuse, R2, 0x1 ;  /* 0x000000021302b211 */ /* 0x040fe400078208ff */
[-C--:B0-----:R-:W-:Y:S02]  /*13d60*/  @!P2 LEA.HI.X R7, R18, R5.reuse, R204, 0x1, P0 ;  /* 0x000000051207a211 */ /* 0x081fe400000f0ccc */
[----:B------:R-:W-:-:S03]  /*13d70*/  @!P3 LEA.HI.X R3, R19, R5, R203, 0x1, P1 ;  /* 0x000000051303b211 */ /* 0x000fc600008f0ccb */
[----:B------:R0:W-:Y:S04]  /*13d80*/  @!P2 ST.E.128 desc[UR56][R6.64], RZ ;  /* 0x000000ff0600a985 */ /* 0x0001e8000c101d38 */
[----:B------:R0:W-:Y:S02]  /*13d90*/  @!P3 ST.E.128 desc[UR56][R2.64], RZ ;  /* 0x000000ff0200b985 */ /* 0x0001e4000c101d38 */
.L_x_1376:
[----:B------:R-:W-:Y:S05]  /*13da0*/  BSYNC B0 ;  /* 0x0000000000007941 */ /* 0x000fea0003800000 */
.L_x_1366:
[----:B------:R-:W-:Y:S02]  /*13db0*/  ULDC UR4, c[0x0][0xc3c] ;  /* 0x00030f0000047ab9 */ /* 0x000fe40000000800 */
[----:B------:R-:W-:-:S06]  /*13dc0*/  UISETP.GE.AND UP0, UPT, UR52, UR4, UPT ;  /* 0x000000043400728c */ /* 0x000fcc000bf06270 */
[----:B------:R-:W-:-:S13]  /*13dd0*/  PLOP3.LUT P0, PT, PT, PT, UP0, 0x80, 0x0 ;  /* 0x000000000000781c */ /* 0x000fda0003f0f008 */
[----:B------:R-:W-:Y:S05]  /*13de0*/  @!P0 BRA `(.L_x_1388) ;  /* 0xfffffed000588947 */ /* 0x000fea000383ffff */
[----:B------:R-:W-:Y:S05]  /*13df0*/  EXIT ;  /* 0x000000000000794d */ /* 0x000fea0003800000 */
.L_x_1275:
        /* <DEDUP_REMOVED lines=10> */
[----:B------:R-:W0:Y:S02]  /*13ea0*/  @P0 LDS.128 R24, [R2+0x228d0] ;  /* 0x0228d00002180984 */ /* 0x000e240000000c00 */
[----:B0-----:R-:W-:Y:S01]  /*13eb0*/  @P0 R2UR UR40, R27 ;  /* 0x000000001b2802ca */ /* 0x001fe200000e0000 */
[----:B------:R-:W-:Y:S06]  /*13ec0*/  @P0 BAR.ARV 0x4, 0x180 ;  /* 0x0106000000000b1d */ /* 0x000fec0000002000 */
[----:B------:R-:W-:Y:S08]  /*13ed0*/  @P0 BRA `(.L_x_1389) ;  /* 0x0000000c00b80947 */ /* 0x000ff00003800000 */
[----:B------:R-:W0:Y:S01]  /*13ee0*/  S2R R4, SR_TID.X ;  /* 0x0000000000047919 */ /* 0x000e220000002100 */
[----:B------:R-:W-:Y:S01]  /*13ef0*/  ULDC UR4, c[0x0][0xc3c] ;  /* 0x00030f0000047ab9 */ /* 0x000fe20000000800 */
[----:B------:R-:W-:Y:S02]  /*13f00*/  IMAD.MOV.U32 R0, RZ, RZ, RZ ;  /* 0x000000ffff007224 */ /* 0x000fe400078e00ff */
[----:B------:R-:W-:Y:S01]  /*13f10*/  IMAD.MOV.U32 R9, RZ, RZ, RZ ;  /* 0x000000ffff097224 */ /* 0x000fe200078e00ff */
[----:B0-----:R-:W-:-:S04]  /*13f20*/  LOP3.LUT R7, R4, 0x1f, RZ, 0xc0, !PT ;  /* 0x0000001f04077812 */ /* 0x001fc800078ec0ff */
[----:B------:R-:W-:-:S04]  /*13f30*/  ISETP.NE.AND P0, PT, R7, 0x1f, PT ;  /* 0x0000001f0700780c */ /* 0x000fc80003f05270 */
[----:B------:R-:W-:-:S13]  /*13f40*/  ISETP.GE.OR P1, PT, R7, UR4, !P0 ;  /* 0x0000000407007c0c */ /* 0x000fda000c726670 */
[----:B------:R-:W0:Y:S08]  /*13f50*/  @!P1 LDC.64 R4, c[0x0][0xc80] ;  /* 0x00032000ff049b82 */ /* 0x000e300000000a00 */
[----:B------:R-:W1:Y:S01]  /*13f60*/  @!P1 LDC.64 R2, c[0x0][0xc78] ;  /* 0x00031e00ff029b82 */ /* 0x000e620000000a00 */
[----:B0-----:R-:W-:-:S05]  /*13f70*/  @!P1 IMAD.WIDE.U32 R4, R7, 0x4, R4 ;  /* 0x0000000407049825 */ /* 0x001fca00078e0004 */
[----:B------:R-:W2:Y:S01]  /*13f80*/  @!P1 LDG.E R0, desc[UR56][R4.64] ;  /* 0x0000003804009981 */ /* 0x000ea2000c1e1900 */
[----:B-1----:R-:W-:-:S05]  /*13f90*/  @!P1 IMAD.WIDE.U32 R2, R7, 0x4, R2 ;  /* 0x0000000407029825 */ /* 0x002fca00078e0002 */
        /* <DEDUP_REMOVED lines=21> */
[----:B------:R-:W1:Y:S01]  /*140f0*/  S2R R11, SR_CTAID.X ;  /* 0x00000000000b7919 */ /* 0x000e620000002500 */
[----:B0-----:R-:W-:Y:S02]  /*14100*/  SEL R5, R4, RZ, P5 ;  /* 0x000000ff04057207 */ /* 0x001fe40002800000 */
[----:B------:R-:W0:Y:S03]  /*14110*/  LDC R4, c[0x0][0xc38] ;  /* 0x00030e00ff047b82 */ /* 0x000e260000000800 */
[----:B------:R-:W-:-:S05]  /*14120*/  IMAD.IADD R13, R2, 0x1, R5 ;  /* 0x00000001020d7824 */ /* 0x000fca00078e0205 */
[----:B------:R-:W0:Y:S02]  /*14130*/  SHFL.IDX PT, R5, R13, 0x1f, 0x1f ;  /* 0x03e01f000d057f89 */ /* 0x000e2400000e0000 */
[----:B0-----:R-:W-:-:S05]  /*14140*/  IMAD R6, R5, R4, RZ ;  /* 0x0000000405067224 */ /* 0x001fca00078e02ff */
[----:B-1----:R-:W-:Y:S01]  /*14150*/  ISETP.GT.AND P6, PT, R6, R11, PT ;  /* 0x0000000b0600720c */ /* 0x002fe20003fc4270 */
[----:B------:R-:W-:-:S12]  /*14160*/  IMAD.MOV.U32 R3, RZ, RZ, R6 ;  /* 0x000000ffff037224 */ /* 0x000fd800078e0006 */
[----:B------:R-:W-:Y:S05]  /*14170*/  @P6 BRA `(.L_x_1390) ;  /* 0x0000000000a46947 */ /* 0x000fea0003800000 */
[----:B------:R-:W-:Y:S01]  /*14180*/  IMAD.MOV.U32 R6, RZ, RZ, R3 ;  /* 0x000000ffff067224 */ /* 0x000fe200078e0003 */
[----:B------:R-:W-:Y:S01]  /*14190*/  UMOV UR4, URZ ;  /* 0x0000003f00047c82 */ /* 0x000fe20008000000 */
[----:B------:R-:W-:-:S05]  /*141a0*/  ULDC UR5, c[0x0][0xc3c] ;  /* 0x00030f0000057ab9 */ /* 0x000fca0000000800 */
.L_x_1392:
[----:B------:R-:W-:-:S04]  /*141b0*/  UIADD3 UR4, UR4, 0x1f, URZ ;  /* 0x0000001f04047890 */ /* 0x000fc8000fffe03f */
[----:B------:R-:W-:-:S06]  /*141c0*/  UISETP.GE.AND UP0, UPT, UR4, UR5, UPT ;  /* 0x000000050400728c */ /* 0x000fcc000bf06270 */
[----:B------:R-:W-:-:S13]  /*141d0*/  PLOP3.LUT P6, PT, PT, PT, UP0, 0x40, 0x0 ;  /* 0x000000000000781c */ /* 0x000fda0003fce808 */
[----:B------:R-:W-:Y:S05]  /*141e0*/  @!P6 BRA `(.L_x_1391) ;  /* 0x0000000800c8e947 */ /* 0x000fea0003800000 */
[----:B------:R-:W-:Y:S02]  /*141f0*/  VIADD R9, R7, UR4 ;  /* 0x0000000407097c36 */ /* 0x000fe40008000000 */
[----:B------:R-:W-:-:S03]  /*14200*/  IMAD.MOV.U32 R0, RZ, RZ, RZ ;  /* 0x000000ffff007224 */ /* 0x000fc600078e00ff */
[----:B------:R-:W-:-:S13]  /*14210*/  ISETP.GE.OR P6, PT, R9, UR5, !P0 ;  /* 0x0000000509007c0c */ /* 0x000fda000c7c6670 */
[----:B------:R-:W0:Y:S08]  /*14220*/  @!P6 LDC.64 R4, c[0x0][0xc80] ;  /* 0x00032000ff04eb82 */ /* 0x000e300000000a00 */
[----:B------:R-:W1:Y:S01]  /*14230*/  @!P6 LDC.64 R2, c[0x0][0xc78] ;  /* 0x00031e00ff02eb82 */ /* 0x000e620000000a00 */
[----:B0-----:R-:W-:-:S05]  /*14240*/  @!P6 IMAD.WIDE R4, R9, 0x4, R4 ;  /* 0x000000040904e825 */ /* 0x001fca00078e0204 */
[----:B------:R0:W2:Y:S01]  /*14250*/  @!P6 LDG.E R0, desc[UR56][R4.64] ;  /* 0x000000380400e981 */ /* 0x0000a2000c1e1900 */
[----:B-1----:R-:W-:-:S04]  /*14260*/  @!P6 IMAD.WIDE R2, R9, 0x4, R2 ;  /* 0x000000040902e825 */ /* 0x002fc800078e0202 */
[----:B------:R-:W-:Y:S01]  /*14270*/  IMAD.MOV.U32 R9, RZ, RZ, RZ ;  /* 0x000000ffff097224 */ /* 0x000fe200078e00ff */
[----:B0-----:R-:W0:Y:S05]  /*14280*/  LDC R4, c[0x0][0xc38] ;  /* 0x00030e00ff047b82 */ /* 0x001e2a0000000800 */
[----:B------:R-:W2:Y:S02]  /*14290*/  @!P6 LDG.E R9, desc[UR56][R2.64] ;  /* 0x000000380209e981 */ /* 0x000ea4000c1e1900 */
[----:B--2---:R-:W-:-:S05]  /*142a0*/  IMAD R15, R0, R9, RZ ;  /* 0x00000009000f7224 */ /* 0x004fca00078e02ff */
        /* <DEDUP_REMOVED lines=20> */
[----:B------:R-:W-:Y:S02]  /*143f0*/  IMAD.MOV.U32 R13, RZ, RZ, R2 ;  /* 0x000000ffff0d7224 */ /* 0x000fe400078e0002 */
[----:B------:R-:W-:-:S07]  /*14400*/  IMAD.MOV.U32 R3, RZ, RZ, R5 ;  /* 0x000000ffff037224 */ /* 0x000fce00078e0005 */
.L_x_1390:
[----:B------:R-:W-:Y:S02]  /*14410*/  IMAD.IADD R24, R6, 0x1, -R3 ;  /* 0x0000000106187824 */ /* 0x000fe400078e0a03 */
[----:B------:R-:W-:Y:S02]  /*14420*/  IMAD.MOV.U32 R3, RZ, RZ, RZ ;  /* 0x000000ffff037224 */ /* 0x000fe400078e00ff */
[----:B------:R-:W-:-:S05]  /*14430*/  IMAD R2, R13, R4, R24 ;  /* 0x000000040d027224 */ /* 0x000fca00078e0218 */
[----:B------:R-:W-:-:S13]  /*14440*/  ISETP.GT.AND P0, PT, R2, R11, PT ;  /* 0x0000000b0200720c */ /* 0x000fda0003f04270 */
[----:B------:R-:W-:Y:S02]  /*14450*/  VOTEU.ANY UR6, UPT, !P0 ;  /* 0x0000000000067886 */ /* 0x000fe400040e0100 */
[----:B------:R-:W-:Y:S02]  /*14460*/  UPOPC UR5, UR6 ;  /* 0x00000006000572bf */ /* 0x000fe40008000000 */
[----:B------:R-:W-:Y:S02]  /*14470*/  ISETP.NE.AND P0, PT, RZ, UR6, PT ;  /* 0x00000006ff007c0c */ /* 0x000fe4000bf05270 */
[----:B------:R-:W-:Y:S02]  /*14480*/  UIADD3 UR40, UR5, UR4, URZ ;  /* 0x0000000405287290 */ /* 0x000fe4000fffe03f */
[----:B------:R-:W-:Y:S02]  /*14490*/  IMAD.U32 R2, RZ, RZ, UR5 ;  /* 0x00000005ff027e24 */ /* 0x000fe4000f8e00ff */
[----:B------:R-:W-:-:S03]  /*144a0*/  IMAD.U32 R5, RZ, RZ, UR5 ;  /* 0x00000005ff057e24 */ /* 0x000fc6000f8e00ff */
[----:B------:R-:W0:Y:S04]  /*144b0*/  SHFL.IDX PT, R9, R9, R2, 0x1f ;  /* 0x00001f0209097589 */ /* 0x000e2800000e0000 */
[----:B------:R1:W2:Y:S01]  /*144c0*/  SHFL.IDX PT, R0, R0, R5, 0x1f ;  /* 0x00001f0500007589 */ /* 0x0002a200000e0000 */
[----:B0-----:R-:W-:Y:S01]  /*144d0*/  ISETP.NE.AND P1, PT, R9, 0x1, PT ;  /* 0x000000010900780c */ /* 0x001fe20003f25270 */
[----:B-1----:R-:W-:-:S12]  /*144e0*/  @!P0 BRA `(.L_x_1393) ;  /* 0x00000000000c8947 */ /* 0x002fd80003800000 */
[----:B------:R-:W-:-:S06]  /*144f0*/  UIADD3 UR4, UR5, -0x1, URZ ;  /* 0xffffffff05047890 */ /* 0x000fcc000fffe03f */
[----:B------:R-:W-:-:S05]  /*14500*/  IMAD.U32 R2, RZ, RZ, UR4 ;  /* 0x00000004ff027e24 */ /* 0x000fca000f8e00ff */
[----:B------:R0:W1:Y:S02]  /*14510*/  SHFL.IDX PT, R3, R13, R2, 0x1f ;  /* 0x00001f020d037589 */ /* 0x00006400000e0000 */
.L_x_1393:
[----:B-1----:R-:W-:-:S04]  /*14520*/  IMAD R24, R3, R4, R24 ;  /* 0x0000000403187224 */ /* 0x002fc800078e0218 */
[----:B------:R-:W-:Y:S01]  /*14530*/  IMAD.IADD R5, R11, 0x1, -R24 ;  /* 0x000000010b057824 */ /* 0x000fe200078e0a18 */
[----:B------:R-:W-:Y:S06]  /*14540*/  @!P1 BRA `(.L_x_1394) ;  /* 0x0000000000e89947 */ /* 0x000fec0003800000 */
[-C--:B--2---:R-:W-:Y:S02]  /*14550*/  IABS R12, R0.reuse ;  /* 0x00000000000c7213 */ /* 0x084fe40000000000 */
[----:B------:R-:W-:Y:S02]  /*14560*/  IABS R4, R9 ;  /* 0x0000000900047213 */ /* 0x000fe40000000000 */
[----:B------:R-:W1:Y:S01]  /*14570*/  I2F.RP R6, R12 ;  /* 0x0000000c00067306 */ /* 0x000e620000209400 */
[----:B------:R-:W-:-:S07]  /*14580*/  IABS R10, R0 ;  /* 0x00000000000a7213 */ /* 0x000fce0000000000 */
[----:B------:R-:W2:Y:S08]  /*14590*/  I2F.RP R8, R4 ;  /* 0x0000000400087306 */ /* 0x000eb00000209400 */
[----:B-1----:R-:W0:Y:S08]  /*145a0*/  MUFU.RCP R6, R6 ;  /* 0x0000000600067308 */ /* 0x002e300000001000 */
[----:B--2---:R-:W-:Y:S01]  /*145b0*/  MUFU.RCP R8, R8 ;  /* 0x0000000800087308 */ /* 0x004fe20000001000 */
[----:B0-----:R-:W-:Y:S01]  /*145c0*/  VIADD R2, R6, 0xffffffe ;  /* 0x0ffffffe06027836 */ /* 0x001fe20000000000 */
[----:B------:R-:W-:-:S06]  /*145d0*/  IABS R6, R5 ;  /* 0x0000000500067213 */ /* 0x000fcc0000000000 */
[----:B------:R0:W1:Y:S02]  /*145e0*/  F2I.FTZ.U32.TRUNC.NTZ R3, R2 ;  /* 0x0000000200037305 */ /* 0x000064000021f000 */
[----:B0-----:R-:W-:Y:S02]  /*145f0*/  IMAD.MOV.U32 R2, RZ, RZ, RZ ;  /* 0x000000ffff027224 */ /* 0x001fe400078e00ff */
[----:B-1----:R-:W-:-:S04]  /*14600*/  IMAD.MOV R11, RZ, RZ, -R3 ;  /* 0x000000ffff0b7224 */ /* 0x002fc800078e0a03 */
[----:B------:R-:W-:-:S04]  /*14610*/  IMAD R11, R11, R12, RZ ;  /* 0x0000000c0b0b7224 */ /* 0x000fc800078e02ff */
[----:B------:R-:W-:-:S04]  /*14620*/  IMAD.HI.U32 R3, R3, R11, R2 ;  /* 0x0000000b03037227 */ /* 0x000fc800078e0002 */
[----:B------:R-:W-:Y:S02]  /*14630*/  IMAD.MOV R11, RZ, RZ, -R10 ;  /* 0x000000ffff0b7224 */ /* 0x000fe400078e0a0a */
[----:B------:R-:W-:-:S04]  /*14640*/  IMAD.HI.U32 R2, R3, R6, RZ ;  /* 0x0000000603027227 */ /* 0x000fc800078e00ff */
[----:B------:R-:W-:Y:S01]  /*14650*/  IMAD R3, R2, R11, R6 ;  /* 0x0000000b02037224 */ /* 0x000fe200078e0206 */
[----:B------:R-:W-:Y:S01]  /*14660*/  LOP3.LUT R6, R5, R0, RZ, 0x3c, !PT ;  /* 0x0000000005067212 */ /* 0x000fe200078e3cff */
[----:B------:R-:W-:-:S03]  /*14670*/  VIADD R10, R8, 0xffffffe ;  /* 0x0ffffffe080a7836 */ /* 0x000fc60000000000 */
[----:B------:R-:W-:Y:S02]  /*14680*/  ISETP.GT.U32.AND P1, PT, R12, R3, PT ;  /* 0x000000030c00720c */ /* 0x000fe40003f24070 */
[----:B------:R-:W-:-:S11]  /*14690*/  ISETP.GE.AND P2, PT, R6, RZ, PT ;  /* 0x000000ff0600720c */ /* 0x000fd60003f46270 */
[----:B------:R-:W-:Y:S02]  /*146a0*/  @!P1 IMAD.IADD R3, R3, 0x1, -R12 ;  /* 0x0000000103039824 */ /* 0x000fe400078e0a0c */
[----:B------:R-:W-:Y:S01]  /*146b0*/  @!P1 VIADD R2, R2, 0x1 ;  /* 0x0000000102029836 */ /* 0x000fe20000000000 */
[----:B------:R-:W-:Y:S02]  /*146c0*/  ISETP.NE.AND P1, PT, R0, RZ, PT ;  /* 0x000000ff0000720c */ /* 0x000fe40003f25270 */
[----:B------:R-:W-:Y:S02]  /*146d0*/  ISETP.GE.U32.AND P0, PT, R3, R12, PT ;  /* 0x0000000c0300720c */ /* 0x000fe40003f06070 */
[----:B------:R-:W0:Y:S11]  /*146e0*/  F2I.FTZ.U32.TRUNC.NTZ R3, R10 ;  /* 0x0000000a00037305 */ /* 0x000e36000021f000 */
[----:B------:R-:W-:-:S04]  /*146f0*/  @P0 VIADD R2, R2, 0x1 ;  /* 0x0000000102020836 */ /* 0x000fc80000000000 */
[----:B------:R-:W-:Y:S01]  /*14700*/  IMAD.MOV.U32 R8, RZ, RZ, R2 ;  /* 0x000000ffff087224 */ /* 0x000fe200078e0002 */
[----:B------:R-:W-:Y:S01]  /*14710*/  IABS R2, R9 ;  /* 0x0000000900027213 */ /* 0x000fe20000000000 */
[----:B0-----:R-:W-:Y:S02]  /*14720*/  IMAD.MOV R11, RZ, RZ, -R3 ;  /* 0x000000ffff0b7224 */ /* 0x001fe400078e0a03 */
[----:B------:R-:W-:Y:S01]  /*14730*/  @!P2 IMAD.MOV R8, RZ, RZ, -R8 ;  /* 0x000000ffff08a224 */ /* 0x000fe200078e0a08 */
[----:B------:R-:W-:Y:S01]  /*14740*/  @!P1 LOP3.LUT R8, RZ, R0, RZ, 0x33, !PT ;  /* 0x00000000ff089212 */ /* 0x000fe200078e33ff */
[----:B------:R-:W-:Y:S02]  /*14750*/  IMAD.MOV R10, RZ, RZ, -R2 ;  /* 0x000000ffff0a7224 */ /* 0x000fe400078e0a02 */
[----:B------:R-:W-:Y:S01]  /*14760*/  IMAD R11, R11, R4, RZ ;  /* 0x000000040b0b7224 */ /* 0x000fe200078e02ff */
[----:B------:R-:W-:Y:S01]  /*14770*/  IABS R6, R8 ;  /* 0x0000000800067213 */ /* 0x000fe20000000000 */
[----:B------:R-:W-:-:S04]  /*14780*/  IMAD.MOV.U32 R2, RZ, RZ, RZ ;  /* 0x000000ffff027224 */ /* 0x000fc800078e00ff */
        /* <DEDUP_REMOVED lines=11> */
[----:B------:R-:W-:Y:S01]  /*14840*/  ISETP.GE.AND P2, PT, R3, RZ, PT ;  /* 0x000000ff0300720c */ /* 0x000fe20003f46270 */
[----:B------:R-:W-:-:S06]  /*14850*/  IMAD.MOV R3, RZ, RZ, -R8 ;  /* 0x000000ffff037224 */ /* 0x000fcc00078e0a08 */
[----:B------:R-:W-:-:S06]  /*14860*/  @P0 VIADD R2, R2, 0x1 ;  /* 0x0000000102020836 */ /* 0x000fcc0000000000 */
[----:B------:R-:W-:Y:S01]  /*14870*/  @!P2 IMAD.MOV R2, RZ, RZ, -R2 ;  /* 0x000000ffff02a224 */ /* 0x000fe200078e0a02 */
[----:B------:R-:W-:-:S05]  /*14880*/  @!P1 LOP3.LUT R2, RZ, R9, RZ, 0x33, !PT ;  /* 0x00000009ff029212 */ /* 0x000fca00078e33ff */
[----:B------:R-:W-:-:S04]  /*14890*/  IMAD.MOV R26, RZ, RZ, -R2 ;  /* 0x000000ffff1a7224 */ /* 0x000fc800078e0a02 */
[C---:B------:R-:W-:Y:S02]  /*148a0*/  IMAD R26, R9.reuse, R26, R8 ;  /* 0x0000001a091a7224 */ /* 0x040fe400078e0208 */
[----:B------:R-:W-:Y:S02]  /*148b0*/  IMAD R9, R9, 0x1000000, R2 ;  /* 0x0100000009097824 */ /* 0x000fe400078e0202 */
[----:B------:R-:W-:Y:S02]  /*148c0*/  IMAD R2, R0, R3, R5 ;  /* 0x0000000300027224 */ /* 0x000fe400078e0205 */
[----:B------:R-:W-:Y:S01]  /*148d0*/  IMAD R26, R26, 0x10000, R9 ;  /* 0x000100001a1a7824 */ /* 0x000fe200078e0209 */
[----:B------:R-:W-:Y:S06]  /*148e0*/  BRA `(.L_x_1395) ;  /* 0x0000000000fc7947 */ /* 0x000fec0003800000 */
.L_x_1394:
[----:B------:R-:W-:Y:S02]  /*148f0*/  ULDC.64 UR4, c[0x0][0xc90] ;  /* 0x0003240000047ab9 */ /* 0x000fe40000000a00 */
[----:B------:R-:W-:-:S06]  /*14900*/  UIMAD.WIDE UR4, UR40, 0x4, UR4 ;  /* 0x00000004280478a5 */ /* 0x000fcc000f8e0204 */
[----:B0-----:R-:W-:Y:S02]  /*14910*/  IMAD.U32 R2, RZ, RZ, UR4 ;  /* 0x00000004ff027e24 */ /* 0x001fe4000f8e00ff */
[----:B------:R-:W-:-:S05]  /*14920*/  IMAD.U32 R3, RZ, RZ, UR5 ;  /* 0x00000005ff037e24 */ /* 0x000fca000f8e00ff */
[----:B------:R0:W2:Y:S01]  /*14930*/  LDG.E R13, desc[UR56][R2.64] ;  /* 0x00000038020d7981 */ /* 0x0000a2000c1e1900 */
[----:B------:R-:W-:Y:S01]  /*14940*/  IABS R15, R5 ;  /* 0x00000005000f7213 */ /* 0x000fe20000000000 */
[----:B0-----:R-:W-:Y:S02]  /*14950*/  IMAD.MOV.U32 R2, RZ, RZ, RZ ;  /* 0x000000ffff027224 */ /* 0x001fe400078e00ff */
[----:B--2---:R-:W-:-:S05]  /*14960*/  IMAD R6, R0, R13, RZ ;  /* 0x0000000d00067224 */ /* 0x004fca00078e02ff */
[-C--:B------:R-:W-:Y:S02]  /*14970*/  IABS R10, R6.reuse ;  /* 0x00000006000a7213 */ /* 0x080fe40000000000 */
[----:B------:R-:W-:Y:S02]  /*14980*/  IABS R12, R6 ;  /* 0x00000006000c7213 */ /* 0x000fe40000000000 */
[----:B------:R-:W0:Y:S08]  /*14990*/  I2F.RP R8, R10 ;  /* 0x0000000a00087306 */ /* 0x000e300000209400 */
[----:B0-----:R-:W0:Y:S02]  /*149a0*/  MUFU.RCP R8, R8 ;  /* 0x0000000800087308 */ /* 0x001e240000001000 */
[----:B0-----:R-:W-:-:S06]  /*149b0*/  VIADD R9, R8, 0xffffffe ;  /* 0x0ffffffe08097836 */ /* 0x001fcc0000000000 */
[----:B------:R-:W0:Y:S02]  /*149c0*/  F2I.FTZ.U32.TRUNC.NTZ R3, R9 ;  /* 0x0000000900037305 */ /* 0x000e24000021f000 */
[----:B0-----:R-:W-:-:S04]  /*149d0*/  IMAD.MOV R11, RZ, RZ, -R3 ;  /* 0x000000ffff0b7224 */ /* 0x001fc800078e0a03 */
[----:B------:R-:W-:-:S04]  /*149e0*/  IMAD R11, R11, R10, RZ ;  /* 0x0000000a0b0b7224 */ /* 0x000fc800078e02ff */
[----:B------:R-:W-:-:S04]  /*149f0*/  IMAD.HI.U32 R2, R3, R11, R2 ;  /* 0x0000000b03027227 */ /* 0x000fc800078e0002 */
[----:B------:R-:W-:Y:S02]  /*14a00*/  IMAD.MOV R3, RZ, RZ, -R12 ;  /* 0x000000ffff037224 */ /* 0x000fe400078e0a0c */
        /* <DEDUP_REMOVED lines=12> */
[----:B------:R-:W-:Y:S02]  /*14ad0*/  IMAD R11, R13, R2, RZ ;  /* 0x000000020d0b7224 */ /* 0x000fe400078e02ff */
[----:B------:R-:W-:Y:S02]  /*14ae0*/  IMAD.MOV R2, RZ, RZ, -R2 ;  /* 0x000000ffff027224 */ /* 0x000fe400078e0a02 */
[----:B------:R-:W-:Y:S02]  /*14af0*/  IMAD.MOV R3, RZ, RZ, -R11 ;  /* 0x000000ffff037224 */ /* 0x000fe400078e0a0b */
[----:B------:R-:W-:Y:S02]  /*14b00*/  IMAD R6, R6, R2, R5 ;  /* 0x0000000206067224 */ /* 0x000fe400078e0205 */
[----:B------:R-:W-:Y:S01]  /*14b10*/  IMAD.MOV.U32 R2, RZ, RZ, RZ ;  /* 0x000000ffff027224 */ /* 0x000fe200078e00ff */
[----:B------:R-:W-:-:S04]  /*14b20*/  VIADDMNMX R13, R3, R4, R13, PT ;  /* 0x00000004030d7246 */ /* 0x000fc8000380010d */
[-C--:B------:R-:W-:Y:S01]  /*14b30*/  IABS R8, R13.reuse ;  /* 0x0000000d00087213 */ /* 0x080fe20000000000 */
[----:B------:R-:W-:Y:S01]  /*14b40*/  IMAD.MOV R26, RZ, RZ, -R13 ;  /* 0x000000ffff1a7224 */ /* 0x000fe200078e0a0d */
[----:B------:R-:W-:Y:S02]  /*14b50*/  IABS R10, R13 ;  /* 0x0000000d000a7213 */ /* 0x000fe40000000000 */
[----:B------:R-:W0:Y:S08]  /*14b60*/  I2F.RP R4, R8 ;  /* 0x0000000800047306 */ /* 0x000e300000209400 */
[----:B0-----:R-:W0:Y:S02]  /*14b70*/  MUFU.RCP R4, R4 ;  /* 0x0000000400047308 */ /* 0x001e240000001000 */
[----:B0-----:R-:W-:-:S06]  /*14b80*/  VIADD R3, R4, 0xffffffe ;  /* 0x0ffffffe04037836 */ /* 0x001fcc0000000000 */
[----:B------:R-:W0:Y:S02]  /*14b90*/  F2I.FTZ.U32.TRUNC.NTZ R3, R3 ;  /* 0x0000000300037305 */ /* 0x000e24000021f000 */
[----:B0-----:R-:W-:-:S04]  /*14ba0*/  IMAD.MOV R9, RZ, RZ, -R3 ;  /* 0x000000ffff097224 */ /* 0x001fc800078e0a03 */
[----:B------:R-:W-:Y:S01]  /*14bb0*/  IMAD.MOV.U32 R5, RZ, RZ, R9 ;  /* 0x000000ffff057224 */ /* 0x000fe200078e0009 */
[----:B------:R-:W-:-:S03]  /*14bc0*/  IABS R9, R6 ;  /* 0x0000000600097213 */ /* 0x000fc60000000000 */
        /* <DEDUP_REMOVED lines=11> */
[----:B------:R-:W-:Y:S02]  /*14c80*/  ISETP.GE.AND P2, PT, R3, RZ, PT ;  /* 0x000000ff0300720c */ /* 0x000fe40003f46270 */
[----:B------:R-:W-:-:S05]  /*14c90*/  IADD3 R3, R11, 0x1000000, R6 ;  /* 0x010000000b037810 */ /* 0x000fca0007ffe006 */
[----:B------:R-:W-:-:S06]  /*14ca0*/  @P0 VIADD R2, R2, 0x1 ;  /* 0x0000000102020836 */ /* 0x000fcc0000000000 */
[----:B------:R-:W-:Y:S01]  /*14cb0*/  @!P2 IMAD.MOV R2, RZ, RZ, -R2 ;  /* 0x000000ffff02a224 */ /* 0x000fe200078e0a02 */
[----:B------:R-:W-:-:S05]  /*14cc0*/  @!P1 LOP3.LUT R2, RZ, R13, RZ, 0x33, !PT ;  /* 0x0000000dff029212 */ /* 0x000fca00078e33ff */
[----:B------:R-:W-:-:S07]  /*14cd0*/  IMAD R26, R2, R26, R3 ;  /* 0x0000001a021a7224 */ /* 0x000fce00078e0203 */
.L_x_1395:
[----:B------:R-:W-:-:S05]  /*14ce0*/  LOP3.LUT R25, RZ, R2, RZ, 0x33, !PT ;  /* 0x00000002ff197212 */ /* 0x000fca00078e33ff */
[----:B------:R-:W-:Y:S01]  /*14cf0*/  IMAD.IADD R25, R0, 0x1, R25 ;  /* 0x0000000100197824 */ /* 0x000fe200078e0219 */
[----:B------:R-:W-:Y:S06]  /*14d00*/  BRA `(.L_x_1396) ;  /* 0x0000000000107947 */ /* 0x000fec0003800000 */
.L_x_1391:
[----:B------:R-:W-:Y:S01]  /*14d10*/  IMAD.MOV.U32 R24, RZ, RZ, R11 ;  /* 0x000000ffff187224 */ /* 0x000fe200078e000b */
[----:B------:R-:W-:Y:S01]  /*14d20*/  ULDC UR40, c[0x0][0xc3c] ;  /* 0x00030f0000287ab9 */ /* 0x000fe20000000800 */
[----:B------:R-:W-:Y:S02]  /*14d30*/  IMAD.MOV.U32 R25, RZ, RZ, RZ ;  /* 0x000000ffff197224 */ /* 0x000fe400078e00ff */
[----:B------:R-:W-:-:S07]  /*14d40*/  IMAD.MOV.U32 R26, RZ, RZ, RZ ;  /* 0x000000ffff1a7224 */ /* 0x000fce00078e00ff */
.L_x_1396:
[----:B------:R-:W-:Y:S01]  /*14d50*/  ISETP.NE.AND P0, PT, R7, RZ, PT ;  /* 0x000000ff0700720c */ /* 0x000fe20003f05270 */
[----:B------:R-:W-:-:S12]  /*14d60*/  IMAD.U32 R27, RZ, RZ, UR40 ;  /* 0x00000028ff1b7e24 */ /* 0x000fd8000f8e00ff */
[----:B------:R-:W0:Y:S01]  /*14d70*/  @!P0 S2R R3, SR_CgaCtaId ;  /* 0x0000000000038919 */ /* 0x000e220000008800 */
[----:B------:R-:W-:-:S04]  /*14d80*/  @!P0 MOV R0, 0x400 ;  /* 0x0000040000008802 */ /* 0x000fc80000000f00 */
[----:B0-----:R-:W-:-:S05]  /*14d90*/  @!P0 LEA R0, R3, R0, 0x18 ;  /* 0x0000000003008211 */ /* 0x001fca00078ec0ff */
[----:B------:R0:W-:Y:S01]  /*14da0*/  @!P0 STS.128 [R0+0x228d0], R24 ;  /* 0x0228d01800008388 */ /* 0x0001e20000000c00 */
[----:B------:R-:W-:Y:S06]  /*14db0*/  BAR.ARV 0x5, 0x180 ;  /* 0x0146000000007b1d */ /* 0x000fec0000002000 */
.L_x_1389:
[----:B------:R-:W-:Y:S01]  /*14dc0*/  ULDC UR4, c[0x0][0xc3c] ;  /* 0x00030f0000047ab9 */ /* 0x000fe20000000800 */
[----:B------:R1:W-:Y:S01]  /*14dd0*/  STL [R1+0x10], RZ ;  /* 0x000010ff01007387 */ /* 0x0003e20000100800 */
[----:B------:R-:W-:Y:S01]  /*14de0*/  UISETP.GE.AND UP0, UPT, UR40, UR4, UPT ;  /* 0x000000042800728c */ /* 0x000fe2000bf06270 */
[----:B------:R-:W-:Y:S02]  /*14df0*/  IMAD.MOV.U32 R23, RZ, RZ, 0x1 ;  /* 0x00000001ff177424 */ /* 0x000fe400078e00ff */
[----:B------:R-:W-:-:S03]  /*14e00*/  IMAD.MOV.U32 R19, RZ, RZ, RZ ;  /* 0x000000ffff137224 */ /* 0x000fc600078e00ff */
[----:B------:R-:W-:-:S13]  /*14e10*/  PLOP3.LUT P0, PT, PT, PT, UP0, 0x80, 0x0 ;  /* 0x000000000000781c */ /* 0x000fda0003f0f008 */
[----:B-1----:R-:W-:Y:S05]  /*14e20*/  @P0 BRA `(.L_x_1397) ;  /* 0x0000005800780947 */ /* 0x002fea0003800000 */
[----:B------:R-:W1:Y:S01]  /*14e30*/  S2R R14, SR_TID.X ;  /* 0x00000000000e7919 */ /* 0x000e620000002100 */
[----:B------:R-:W2:Y:S01]  /*14e40*/  S2UR UR4, SR_CgaCtaId ;  /* 0x00000000000479c3 */ /* 0x000ea20000008800 */
[----:B------:R-:W-:Y:S01]  /*14e50*/  MOV R16, 0x400 ;  /* 0x0000040000107802 */ /* 0x000fe20000000f00 */
[----:B------:R-:W-:Y:S01]  /*14e60*/  IMAD.MOV.U32 R30, RZ, RZ, 0x40 ;  /* 0x00000040ff1e7424 */ /* 0x000fe200078e00ff */
[----:B------:R-:W-:Y:S01]  /*14e70*/  ULOP3.LUT UR43, UR44, 0x2, URZ, 0xfc, !UPT ;  /* 0x000000022c2b7892 */ /* 0x000fe2000f8efc3f */
[----:B------:R-:W-:Y:S01]  /*14e80*/  IMAD.MOV.U32 R28, RZ, RZ, 0x20 ;  /* 0x00000020ff1c7424 */ /* 0x000fe200078e00ff */
[----:B------:R-:W-:Y:S01]  /*14e90*/  ULOP3.LUT UR45, UR44, 0x1, URZ, 0xfc, !UPT ;  /* 0x000000012c2d7892 */ /* 0x000fe2000f8efc3f */
[----:B------:R-:W-:Y:S01]  /*14ea0*/  IMAD.MOV.U32 R23, RZ, RZ, 0x1 ;  /* 0x00000001ff177424 */ /* 0x000fe200078e00ff */
[----:B------:R-:W-:Y:S01]  /*14eb0*/  ULDC UR46, c[0x0][0xc] ;  /* 0x00000300002e7ab9 */ /* 0x000fe20000000800 */
[----:B------:R-:W-:Y:S02]  /*14ec0*/  IMAD.MOV.U32 R19, RZ, RZ, RZ ;  /* 0x000000ffff137224 */ /* 0x000fe400078e00ff */
[----:B--2---:R-:W-:-:S05]  /*14ed0*/  IMAD.U32 R37, RZ, RZ, UR4 ;  /* 0x00000004ff257e24 */ /* 0x004fca000f8e00ff */
[----:B------:R-:W-:Y:S01]  /*14ee0*/  LEA R16, R37, R16, 0x18 ;  /* 0x0000001025107211 */ /* 0x000fe200078ec0ff */
[C---:B-1----:R-:W-:Y:S01]  /*14ef0*/  IMAD.SHL.U32 R7, R14.reuse, 0x10, RZ ;  /* 0x000000100e077824 */ /* 0x042fe200078e00ff */
[C---:B------:R-:W-:Y:S01]  /*14f00*/  LOP3.LUT R13, R14.reuse, 0x7f, RZ, 0xc0, !PT ;  /* 0x0000007f0e0d7812 */ /* 0x040fe200078ec0ff */
[C---:B------:R-:W-:Y:S01]  /*14f10*/  IMAD.SHL.U32 R3, R14.reuse, 0x2, RZ ;  /* 0x000000020e037824 */ /* 0x040fe200078e00ff */
[C---:B------:R-:W-:Y:S01]  /*14f20*/  R2P PR, R14.reuse, 0x16 ;  /* 0x000000160e007804 */ /* 0x040fe20000000000 */
[----:B------:R-:W-:Y:S01]  /*14f30*/  IMAD.SHL.U32 R29, R14, 0x4, RZ ;  /* 0x000000040e1d7824 */ /* 0x000fe200078e00ff */
[C---:B0-----:R-:W-:Y:S02]  /*14f40*/  LOP3.LUT R0, R7.reuse, 0x1b0, RZ, 0xc0, !PT ;  /* 0x000001b007007812 */ /* 0x041fe400078ec0ff */
[----:B------:R-:W-:Y:S02]  /*14f50*/  SHF.R.U32.HI R2, RZ, 0x5, R13 ;  /* 0x00000005ff027819 */ /* 0x000fe4000001160d */
[----:B------:R-:W-:Y:S01]  /*14f60*/  LOP3.LUT R8, R0, 0x30, R3, 0x78, !PT ;  /* 0x0000003000087812 */ /* 0x000fe200078e7803 */
[C---:B------:R-:W-:Y:S01]  /*14f70*/  IMAD.SHL.U32 R3, R14.reuse, 0x80, RZ ;  /* 0x000000800e037824 */ /* 0x040fe200078e00ff */
[C---:B------:R-:W-:Y:S01]  /*14f80*/  LOP3.LUT R11, R7.reuse, 0x40, RZ, 0xc0, !PT ;  /* 0x00000040070b7812 */ /* 0x040fe200078ec0ff */
[----:B------:R-:W-:Y:S01]  /*14f90*/  IMAD.SHL.U32 R0, R14, 0x20, RZ ;  /* 0x000000200e007824 */ /* 0x000fe200078e00ff */
[----:B------:R-:W-:-:S02]  /*14fa0*/  LOP3.LUT R36, R7, 0x30, RZ, 0xc0, !PT ;  /* 0x0000003007247812 */ /* 0x000fc400078ec0ff */
[C---:B------:R-:W-:Y:S01]  /*14fb0*/  LOP3.LUT R5, R3.reuse, 0x380, RZ, 0xc0, !PT ;  /* 0x0000038003057812 */ /* 0x040fe200078ec0ff */
[C---:B------:R-:W-:Y:S01]  /*14fc0*/  IMAD R11, R2.reuse, 0x200, R11 ;  /* 0x00000200020b7824 */ /* 0x040fe200078e020b */
[----:B------:R-:W-:Y:S02]  /*14fd0*/  LOP3.LUT R9, R3, 0x400, RZ, 0xc0, !PT ;  /* 0x0000040003097812 */ /* 0x000fe400078ec0ff */
[----:B------:R-:W-:Y:S01]  /*14fe0*/  LOP3.LUT R6, R5, 0x10, R14, 0xf8, !PT ;  /* 0x0000001005067812 */ /* 0x000fe200078ef80e */
[----:B------:R-:W-:Y:S01]  /*14ff0*/  IMAD R4, R2, 0x10, R5 ;  /* 0x0000001002047824 */ /* 0x000fe200078e0205 */
[----:B------:R-:W-:Y:S01]  /*15000*/  LOP3.LUT R10, R0, 0x380, RZ, 0xc0, !PT ;  /* 0x00000380000a7812 */ /* 0x000fe200078ec0ff */
[----:B------:R-:W-:Y:S01]  /*15010*/  IMAD R9, R2, 0x800, R9 ;  /* 0x0000080002097824 */ /* 0x000fe200078e0209 */
[----:B------:R-:W-:Y:S01]  /*15020*/  LOP3.LUT R6, R6, 0x70, R7, 0x78, !PT ;  /* 0x0000007006067812 */ /* 0x000fe200078e7807 */
[----:B------:R-:W-:Y:S01]  /*15030*/  IMAD.IADD R12, R8, 0x1, R11 ;  /* 0x00000001080c7824 */ /* 0x000fe200078e020b */
[--C-:B------:R-:W-:Y:S01]  /*15040*/  LOP3.LUT R4, R4, 0x70, R7.reuse, 0x78, !PT ;  /* 0x0000007004047812 */ /* 0x100fe200078e7807 */
[----:B------:R-:W-:Y:S01]  /*15050*/  IMAD.SHL.U32 R2, R2, 0x400, RZ ;  /* 0x0000040002027824 */ /* 0x000fe200078e00ff */
[----:B------:R-:W-:-:S02]  /*15060*/  LOP3.LUT R10, R10, 0x30, R7, 0xf8, !PT ;  /* 0x000000300a0a7812 */ /* 0x000fc400078ef807 */
[----:B------:R-:W-:Y:S01]  /*15070*/  LOP3.LUT R4, R4, 0xc00, R3, 0xf8, !PT ;  /* 0x00000c0004047812 */ /* 0x000fe200078ef803 */
[----:B------:R-:W-:Y:S01]  /*15080*/  IMAD.IADD R3, R9, 0x1, R6 ;  /* 0x0000000109037824 */ /* 0x000fe200078e0206 */
[----:B------:R-:W-:Y:S01]  /*15090*/  STL [R1], R12 ;  /* 0x0000000c01007387 */ /* 0x000fe20000100800 */
[----:B------:R-:W-:Y:S02]  /*150a0*/  SEL R31, R30, 0xffffffc0, !P2 ;  /* 0xffffffc01e1f7807 */ /* 0x000fe40005000000 */
[----:B------:R-:W-:Y:S01]  /*150b0*/  LOP3.LUT R29, R10, 0x70, R29, 0x78, !PT ;  /* 0x000000700a1d7812 */ /* 0x000fe200078e781d */
[----:B------:R-:W-:Y:S01]  /*150c0*/  STL [R1+0x8], R4 ;  /* 0x0000080401007387 */ /* 0x000fe20000100800 */
[----:B------:R-:W-:Y:S02]  /*150d0*/  SEL R30, R30, 0xffffffc0, !P4 ;  /* 0xffffffc01e1e7807 */ /* 0x000fe40006000000 */
[----:B------:R-:W-:Y:S01]  /*150e0*/  SEL R28, R28, 0xffffffe0, !P1 ;  /* 0xffffffe01c1c7807 */ /* 0x000fe20004800000 */
[----:B------:R0:W-:Y:S01]  /*150f0*/  STL [R1+0x4], R3 ;  /* 0x0000040301007387 */ /* 0x0001e20000100800 */
[----:B------:R-:W-:-:S03]  /*15100*/  LOP3.LUT R2, R36, 0x80, RZ, 0xfc, !PT ;  /* 0x0000008024027812 */ /* 0x000fc600078efcff */
[----:B------:R1:W-:Y:S01]  /*15110*/  STL [R1+0x10], RZ ;  /* 0x000010ff01007387 */ /* 0x0003e20000100800 */
[----:B0-----:R-:W-:-:S04]  /*15120*/  SHF.R.U32.HI R3, RZ, 0x2, R13 ;  /* 0x00000002ff037819 */ /* 0x001fc8000001160d */
[----:B------:R-:W-:Y:S01]  /*15130*/  LOP3.LUT R0, R3, 0x60, R0, 0xf8, !PT ;  /* 0x0000006003007812 */ /* 0x000fe200078ef800 */
[----:B------:R-:W-:Y:S01]  /*15140*/  IMAD.IADD R0, R16, 0x1, R12 ;  /* 0x0000000110007824 */ /* 0x000fe200078e020c */
[----:B------:R-:W-:-:S04]  /*15150*/  LOP3.LUT R3, R36, 0x40, RZ, 0xfc, !PT ;  /* 0x0000004024037812 */ /* 0x000fc800078efcff */
[----:B------:R1:W-:Y:S03]  /*15160*/  STL [R1+0xc], R0 ;  /* 0x00000c0001007387 */ /* 0x0003e60000100800 */
.L_x_1479:
[----:B------:R-:W-:Y:S01]  /*15170*/  ULDC.64 UR4, c[0x0][0xa28] ;  /* 0x00028a0000047ab9 */ /* 0x000fe20000000a00 */
[----:B------:R-:W-:Y:S01]  /*15180*/  ULDC.64 UR6, c[0x0][0xa18] ;  /* 0x0002860000067ab9 */ /* 0x000fe20000000a00 */
[----:B------:R-:W-:Y:S02]  /*15190*/  UISETP.NE.U32.AND UP0, UPT, UR4, URZ, UPT ;  /* 0x0000003f0400728c */ /* 0x000fe4000bf05070 */
[----:B------:R-:W-:Y:S02]  /*151a0*/  UISETP.NE.U32.AND UP2, UPT, UR6, URZ, UPT ;  /* 0x0000003f0600728c */ /* 0x000fe4000bf45070 */
[----:B------:R-:W-:Y:S02]  /*151b0*/  UISETP.NE.AND.EX UP0, UPT, UR5, URZ, UPT, UP0 ;  /* 0x0000003f0500728c */ /* 0x000fe4000bf05300 */
[----:B------:R-:W-:Y:S01]  /*151c0*/  UISETP.NE.AND.EX UP2, UPT, UR7, URZ, UPT, UP2 ;  /* 0x0000003f0700728c */ /* 0x000fe2000bf45320 */
[----:B------:R-:W-:Y:S02]  /*151d0*/  ULDC.64 UR4, c[0x0][0xa00] ;  /* 0x0002800000047ab9 */ /* 0x000fe40000000a00 */
[----:B------:R-:W-:Y:S01]  /*151e0*/  ULDC.64 UR6, c[0x0][0xa00] ;  /* 0x0002800000067ab9 */ /* 0x000fe20000000a00 */
[----:B------:R-:W-:Y:S01]  /*151f0*/  UISETP.NE.U32.AND UP1, UPT, UR4, URZ, UPT ;  /* 0x0000003f0400728c */ /* 0x000fe2000bf25070 */
[----:B------:R-:W-:Y:S01]  /*15200*/  PLOP3.LUT P0, PT, PT, PT, UP0, 0x80, 0x0 ;  /* 0x000000000000781c */ /* 0x000fe20003f0f008 */
[----:B------:R-:W-:-:S02]  /*15210*/  UIMAD.WIDE UR6, UR40, 0x4, UR6 ;  /* 0x00000004280678a5 */ /* 0x000fc4000f8e0206 */
[----:B------:R-:W-:Y:S01]  /*15220*/  UISETP.NE.AND.EX UP3, UPT, UR5, URZ, UPT, UP1 ;  /* 0x0000003f0500728c */ /* 0x000fe2000bf65310 */
[----:B------:R-:W-:Y:S02]  /*15230*/  UMOV UR38, URZ ;  /* 0x0000003f00267c82 */ /* 0x000fe40008000000 */
[----:B------:R-:W-:Y:S01]  /*15240*/  @UP0 ULDC.64 UR4, c[0x0][0xa28] ;  /* 0x00028a0000040ab9 */ /* 0x000fe20000000a00 */
[----:B------:R-:W-:Y:S01]  /*15250*/  ULDC.64 UR8, c[0x0][0xa20] ;  /* 0x0002880000087ab9 */ /* 0x000fe20000000a00 */
[----:B------:R-:W-:Y:S01]  /*15260*/  @UP0 UIMAD.WIDE UR4, UR40, 0x4, UR4 ;  /* 0x00000004280408a5 */ /* 0x000fe2000f8e0204 */
[----:B------:R-:W-:Y:S01]  /*15270*/  PLOP3.LUT P1, PT, PT, PT, UP3, 0x80, 0x0 ;  /* 0x000000000000781c */ /* 0x000fe20003f2f038 */
[----:B------:R-:W-:Y:S01]  /*15280*/  ULDC UR36, c[0x0][0x2f0] ;  /* 0x0000bc0000247ab9 */ /* 0x000fe20000000800 */
[----:B------:R-:W-:Y:S01]  /*15290*/  PLOP3.LUT P2, PT, PT, PT, UP3, 0x80, 0x0 ;  /* 0x000000000000781c */ /* 0x000fe20003f4f038 */
[----:B------:R-:W-:Y:S01]  /*152a0*/  UMOV UR39, URZ ;  /* 0x0000003f00277c82 */ /* 0x000fe20008000000 */
[----:B------:R-:W-:Y:S01]  /*152b0*/  UP2UR UR47, UPR, URZ, 0x8 ;  /* 0x000000083f2f7883 */ /* 0x000fe20008000000 */
[----:B--2---:R-:W-:-:S02]  /*152c0*/  IMAD.U32 R2, RZ, RZ, UR4 ;  /* 0x00000004ff027e24 */ /* 0x004fc4000f8e00ff */
[----:B------:R-:W-:Y:S01]  /*152d0*/  IMAD.U32 R3, RZ, RZ, UR5 ;  /* 0x00000005ff037e24 */ /* 0x000fe2000f8e00ff */
[----:B------:R-:W-:-:S04]  /*152e0*/  @UP2 ULDC.64 UR4, c[0x0][0xa18] ;  /* 0x0002860000042ab9 */ /* 0x000fc80000000a00 */
[----:B01----:R0:W2:Y:S01]  /*152f0*/  @P0 LDG.E R0, desc[UR56][R2.64] ;  /* 0x0000003802000981 */ /* 0x0030a2000c1e1900 */
[----:B------:R-:W-:Y:S01]  /*15300*/  @UP2 UIMAD.WIDE UR4, UR40, 0x4, UR4 ;  /* 0x00000004280428a5 */ /* 0x000fe2000f8e0204 */
[----:B0-----:R-:W-:Y:S02]  /*15310*/  IMAD.U32 R2, RZ, RZ, UR6 ;  /* 0x00000006ff027e24 */ /* 0x001fe4000f8e00ff */
[----:B------:R-:W-:-:S05]  /*15320*/  IMAD.U32 R3, RZ, RZ, UR7 ;  /* 0x00000007ff037e24 */ /* 0x000fca000f8e00ff */
[----:B------:R0:W3:Y:S01]  /*15330*/  @P1 LDG.E R4, desc[UR56][R2.64] ;  /* 0x0000003802041981 */ /* 0x0000e2000c1e1900 */
[----:B------:R-:W-:Y:S01]  /*15340*/  PLOP3.LUT P1, PT, PT, PT, UP2, 0x80, 0x0 ;  /* 0x000000000000781c */ /* 0x000fe20003f2f028 */
[----:B0-----:R-:W-:Y:S02]  /*15350*/  IMAD.U32 R2, RZ, RZ, UR4 ;  /* 0x00000004ff027e24 */ /* 0x001fe4000f8e00ff */
[----:B------:R-:W-:Y:S01]  /*15360*/  IMAD.U32 R3, RZ, RZ, UR5 ;  /* 0x00000005ff037e24 */ /* 0x000fe2000f8e00ff */
[----:B------:R-:W-:-:S09]  /*15370*/  ULDC.64 UR4, c[0x0][0x418] ;  /* 0x0001060000047ab9 */ /* 0x000fd20000000a00 */
[----:B------:R-:W4:Y:S01]  /*15380*/  @P1 LDG.E R5, desc[UR56][R2.64] ;  /* 0x0000003802051981 */ /* 0x000f22000c1e1900 */
[----:B------:R-:W-:-:S03]  /*15390*/  UISETP.NE.U32.AND UP0, UPT, UR4, URZ, UPT ;  /* 0x0000003f0400728c */ /* 0x000fc6000bf05070 */
[----:B------:R-:W-:Y:S01]  /*153a0*/  ULDC UR4, c[0x0][0x424] ;  /* 0x0001090000047ab9 */ /* 0x000fe20000000800 */
[----:B------:R-:W-:-:S04]  /*153b0*/  UISETP.NE.AND.EX UP0, UPT, UR5, URZ, UPT, UP0 ;  /* 0x0000003f0500728c */ /* 0x000fc8000bf05300 */
[----:B------:R-:W-:-:S04]  /*153c0*/  USEL UR4, UR4, 0x1, UP0 ;  /* 0x0000000104047887 */ /* 0x000fc80008000000 */
[----:B------:R-:W-:Y:S01]  /*153d0*/  UIMAD UR36, UR4, UR36, URZ ;  /* 0x00000024042472a4 */ /* 0x000fe2000f8e023f */
[----:B--2---:R-:W-:Y:S02]  /*153e0*/  @P0 R2UR UR38, R0 ;  /* 0x00000000002602ca */ /* 0x004fe400000e0000 */
[----:B------:R-:W-:-:S04]  /*153f0*/  ISETP.NE.U32.AND P0, PT, RZ, UR8, PT ;  /* 0x00000008ff007c0c */ /* 0x000fc8000bf05070 */
[----:B------:R-:W-:Y:S02]  /*15400*/  ISETP.NE.AND.EX P0, PT, RZ, UR9, PT, P0 ;  /* 0x00000009ff007c0c */ /* 0x000fe4000bf05300 */
[----:B---3--:R-:W-:Y:S02]  /*15410*/  @P2 R2UR UR39, R4 ;  /* 0x00000000042722ca */ /* 0x008fe400000e0000 */
[----:B----4-:R-:W-:Y:S01]  /*15420*/  @P1 R2UR UR41, R5 ;  /* 0x00000000052912ca */ /* 0x010fe200000e0000 */
[----:B------:R-:W-:-:S14]  /*15430*/  @P1 BRA `(.L_x_1398) ;  /* 0x00000000002c1947 */ /* 0x000fdc0003800000 */
[----:B------:R-:W-:Y:S01]  /*15440*/  UISETP.NE.AND UP0, UPT, UR47, URZ, UPT ;  /* 0x0000003f2f00728c */ /* 0x000fe2000bf05270 */
[----:B------:R-:W-:-:S05]  /*15450*/  ULDC UR41, c[0x0][0x288] ;  /* 0x0000a20000297ab9 */ /* 0x000fca0000000800 */
[----:B------:R-:W-:-:S13]  /*15460*/  PLOP3.LUT P1, PT, PT, PT, UP0, 0x40, 0x0 ;  /* 0x000000000000781c */ /* 0x000fda0003f2e808 */
[----:B------:R-:W-:Y:S05]  /*15470*/  @P1 BRA `(.L_x_1398) ;  /* 0x00000000001c1947 */ /* 0x000fea0003800000 */
[----:B------:R-:W-:Y:S02]  /*15480*/  IMAD.U32 R2, RZ, RZ, UR6 ;  /* 0x00000006ff027e24 */ /* 0x000fe4000f8e00ff */
[----:B------:R-:W-:-:S05]  /*15490*/  IMAD.U32 R3, RZ, RZ, UR7 ;  /* 0x00000007ff037e24 */ /* 0x000fca000f8e00ff */
[----:B------:R-:W2:Y:S04]  /*154a0*/  LDG.E R0, desc[UR56][R2.64] ;  /* 0x0000003802007981 */ /* 0x000ea8000c1e1900 */
[----:B------:R-:W3:Y:S01]  /*154b0*/  LDG.E R4, desc[UR56][R2.64+0x4] ;  /* 0x0000043802047981 */ /* 0x000ee2000c1e1900 */
[----:B--2---:R-:W-:Y:S02]  /*154c0*/  R2UR UR4, R0 ;  /* 0x00000000000472ca */ /* 0x004fe400000e0000 */
[----:B---3--:R-:W-:-:S13]  /*154d0*/  R2UR UR41, R4 ;  /* 0x00000000042972ca */ /* 0x008fda00000e0000 */
[----:B------:R-:W-:-:S12]  /*154e0*/  UIADD3 UR41, -UR4, UR41, URZ ;  /* 0x0000002904297290 */ /* 0x000fd8000fffe13f */
.L_x_1398:
        /* <DEDUP_REMOVED lines=8> */
.L_x_1399:
        /* <DEDUP_REMOVED lines=13> */
.L_x_1400:
[----:B------:R-:W-:Y:S01]  /*15640*/  ULDC UR4, c[0x0][0x448] ;  /* 0x0001120000047ab9 */ /* 0x000fe20000000800 */
[----:B------:R-:W-:Y:S01]  /*15650*/  IMAD.SHL.U32 R18, R25, 0x80, RZ ;  /* 0x0000008019127824 */ /* 0x000fe200078e00ff */
[----:B------:R-:W-:Y:S02]  /*15660*/  UISETP.NE.AND UP0, UPT, UR4, 0x1, UPT ;  /* 0x000000010400788c */ /* 0x000fe4000bf05270 */
[----:B------:R-:W-:Y:S01]  /*15670*/  UIADD3 UR36, -UR38, UR36, URZ ;  /* 0x0000002426247290 */ /* 0x000fe2000fffe13f */
[----:B------:R-:W-:Y:S01]  /*15680*/  VIADD R0, R18, 0x7f ;  /* 0x0000007f12007836 */ /* 0x000fe20000000000 */
[----:B------:R-:W-:Y:S02]  /*15690*/  UP2UR UR48, UPR, URZ, 0x1 ;  /* 0x000000013f307883 */ /* 0x000fe40008000000 */
[----:B------:R-:W-:Y:S01]  /*156a0*/  PLOP3.LUT P0, PT, PT, PT, UP0, 0x80, 0x0 ;  /* 0x000000000000781c */ /* 0x000fe20003f0f008 */
[----:B------:R-:W-:Y:S01]  /*156b0*/  UIADD3 UR6, UR36, 0x1, -UR41 ;  /* 0x0000000124067890 */ /* 0x000fe2000fffe829 */
[----:B------:R-:W-:-:S03]  /*156c0*/  PLOP3.LUT P1, PT, PT, PT, UP0, 0x80, 0x0 ;  /* 0x000000000000781c */ /* 0x000fc60003f2f008 */
[----:B------:R-:W-:-:S08]  /*156d0*/  @UP0 ULDC UR4, c[0x0][0x44c] ;  /* 0x0001130000040ab9 */ /* 0x000fd00000000800 */
[----:B------:R-:W-:Y:S01]  /*156e0*/  @P0 IMAD.HI.U32 R2, R0, UR4, RZ ;  /* 0x0000000400020c27 */ /* 0x000fe2000f8e00ff */
[----:B------:R-:W-:-:S04]  /*156f0*/  @UP0 ULDC UR4, c[0x0][0x450] ;  /* 0x0001140000040ab9 */ /* 0x000fc80000000800 */
[----:B------:R-:W-:Y:S01]  /*15700*/  @P1 SHF.R.U32.HI R0, RZ, UR4, R2 ;  /* 0x00000004ff001c19 */ /* 0x000fe20008011602 */
[----:B------:R-:W-:Y:S02]  /*15710*/  ULDC.64 UR4, c[0x0][0x9e0] ;  /* 0x0002780000047ab9 */ /* 0x000fe40000000a00 */
[----:B------:R-:W-:Y:S01]  /*15720*/  UISETP.GE.AND UP0, UPT, UR5, 0x1, UPT ;  /* 0x000000010500788c */ /* 0x000fe2000bf06270 */
[----:B------:R-:W-:-:S05]  /*15730*/  R2UR UR7, R0 ;  /* 0x00000000000772ca */ /* 0x000fca00000e0000 */
[----:B------:R-:W-:-:S08]  /*15740*/  PLOP3.LUT P1, PT, PT, PT, UP0, 0x80, 0x0 ;  /* 0x000000000000781c */ /* 0x000fd00003f2f008 */
[----:B------:R-:W-:-:S04]  /*15750*/  UIADD3 UR6, UR6, UR7, URZ ;  /* 0x0000000706067290 */ /* 0x000fc8000fffe03f */
[----:B------:R-:W-:-:S06]  /*15760*/  UIADD3 UR4, UR6, UR4, URZ ;  /* 0x0000000406047290 */ /* 0x000fcc000fffe03f */
[----:B------:R-:W-:Y:S01]  /*15770*/  IMAD.U32 R0, RZ, RZ, UR4 ;  /* 0x00000004ff007e24 */ /* 0x000fe2000f8e00ff */
[----:B------:R-:W-:Y:S06]  /*15780*/  @!P1 BRA `(.L_x_1401) ;  /* 0x0000000000409947 */ /* 0x000fec0003800000 */
        /* <DEDUP_REMOVED lines=10> */
.L_x_1402:
[----:B------:R-:W-:-:S11]  /*15830*/  UISETP.NE.AND UP0, UPT, UR5, 0x1, UPT ;  /* 0x000000010500788c */ /* 0x000fd6000bf05270 */
[----:B------:R-:W-:Y:S02]  /*15840*/  @UP0 ULDC.64 UR8, c[0x0][0x9e8] ;  /* 0x00027a0000080ab9 */ /* 0x000fe40000000a00 */
[----:B------:R-:W-:-:S04]  /*15850*/  UIMAD.WIDE.U32 UR6, UR4, UR8, URZ ;  /* 0x00000008040672a5 */ /* 0x000fc8000f8e003f */
[----:B------:R-:W-:-:S12]  /*15860*/  @UP0 USHF.R.U32.HI UR4, URZ, UR9, UR7 ;  /* 0x000000093f040299 */ /* 0x000fd80008011607 */
.L_x_1403:
[----:B------:R-:W-:-:S06]  /*15870*/  UIMAD UR4, UR4, UR5, UR5 ;  /* 0x00000005040472a4 */ /* 0x000fcc000f8e0205 */
[----:B------:R-:W-:-:S07]  /*15880*/  VIMNMX R0, R0, UR4, PT ;  /* 0x0000000400007c48 */ /* 0x000fce000bfe0100 */
.L_x_1401:
[----:B------:R-:W-:Y:S01]  /*15890*/  UISETP.NE.AND UP0, UPT, UR48, URZ, UPT ;  /* 0x0000003f3000728c */ /* 0x000fe2000bf05270 */
[----:B------:R-:W-:Y:S01]  /*158a0*/  R2UR UR9, R18 ;  /* 0x00000000120972ca */ /* 0x000fe200000e0000 */
[----:B------:R-:W-:Y:S01]  /*158b0*/  UIADD3 UR4, UR36, 0x7f, URZ ;  /* 0x0000007f24047890 */ /* 0x000fe2000fffe03f */
[----:B------:R-:W-:-:S03]  /*158c0*/  VIADD R0, R0, 0x7f ;  /* 0x0000007f00007836 */ /* 0x000fc60000000000 */
[----:B------:R-:W-:Y:S02]  /*158d0*/  USHF.R.S32.HI UR8, URZ, 0x1f, UR4 ;  /* 0x0000001f3f087899 */ /* 0x000fe40008011404 */
[----:B------:R-:W-:Y:S02]  /*158e0*/  SHF.R.S32.HI R3, RZ, 0x1f, R0 ;  /* 0x0000001fff037819 */ /* 0x000fe40000011400 */
[----:B------:R-:W-:Y:S01]  /*158f0*/  ULEA.HI UR8, UR8, UR4, URZ, 0x7 ;  /* 0x0000000408087291 */ /* 0x000fe2000f8f383f */
[----:B------:R-:W-:Y:S01]  /*15900*/  @UP0 ULDC UR6, c[0x0][0x44c] ;  /* 0x0001130000060ab9 */ /* 0x000fe20000000800 */
[----:B------:R-:W-:Y:S02]  /*15910*/  @UP0 ULDC UR10, c[0x0][0x450] ;  /* 0x00011400000a0ab9 */ /* 0x000fe40000000800 */
[----:B------:R-:W-:Y:S01]  /*15920*/  UIMAD.WIDE.U32 UR6, UR9, UR6, URZ ;  /* 0x00000006090672a5 */ /* 0x000fe2000f8e003f */
[----:B------:R-:W-:Y:S01]  /*15930*/  LEA.HI R3, R3, R0, RZ, 0x7 ;  /* 0x0000000003037211 */ /* 0x000fe200078f38ff */
[----:B------:R-:W-:-:S02]  /*15940*/  USHF.R.S32.HI UR8, URZ, 0x7, UR8 ;  /* 0x000000073f087899 */ /* 0x000fc40008011408 */
[----:B------:R-:W-:Y:S01]  /*15950*/  @UP0 USHF.R.U32.HI UR9, URZ, UR10, UR7 ;  /* 0x0000000a3f090299 */ /* 0x000fe20008011607 */
[----:B------:R-:W-:Y:S01]  /*15960*/  SHF.R.S32.HI R3, RZ, 0x7, R3 ;  /* 0x00000007ff037819 */ /* 0x000fe20000011403 */
[----:B------:R-:W-:Y:S02]  /*15970*/  ULDC UR4, c[0x0][0x9dc] ;  /* 0x0002770000047ab9 */ /* 0x000fe40000000800 */
[----:B------:R-:W-:Y:S01]  /*15980*/  UIADD3 UR9, UR9, UR36, -UR41 ;  /* 0x0000002409097290 */ /* 0x000fe2000fffe829 */
[----:B------:R-:W-:-:S03]  /*15990*/  VIMNMX R27, R3, UR8, PT ;  /* 0x00000008031b7c48 */ /* 0x000fc6000bfe0100 */
        /* <DEDUP_REMOVED lines=12> */
.L_x_1405:
[----:B------:R-:W-:-:S11]  /*15a60*/  UISETP.NE.AND UP0, UPT, UR5, 0x1, UPT ;  /* 0x000000010500788c */ /* 0x000fd6000bf05270 */
[----:B------:R-:W-:Y:S02]  /*15a70*/  @UP0 ULDC.64 UR10, c[0x0][0x9e8] ;  /* 0x00027a00000a0ab9 */ /* 0x000fe40000000a00 */
[----:B------:R-:W-:-:S04]  /*15a80*/  UIMAD.WIDE.U32 UR6, UR9, UR10, URZ ;  /* 0x0000000a090672a5 */ /* 0x000fc8000f8e003f */
[----:B------:R-:W-:-:S12]  /*15a90*/  @UP0 USHF.R.U32.HI UR9, URZ, UR11, UR7 ;  /* 0x0000000b3f090299 */ /* 0x000fd80008011607 */
.L_x_1406:
[----:B------:R-:W-:-:S04]  /*15aa0*/  UIMAD UR5, UR9, UR5, URZ ;  /* 0x00000005090572a4 */ /* 0x000fc8000f8e023f */
[----:B------:R-:W-:-:S04]  /*15ab0*/  UISETP.LT.AND UP0, UPT, UR4, UR5, UPT ;  /* 0x000000050400728c */ /* 0x000fc8000bf01270 */
[----:B------:R-:W-:-:S12]  /*15ac0*/  USEL UR4, UR4, UR5, !UP0 ;  /* 0x0000000504047287 */ /* 0x000fd8000c000000 */
.L_x_1404:
[----:B------:R-:W-:Y:S01]  /*15ad0*/  USHF.R.S32.HI UR5, URZ, 0x1f, UR4 ;  /* 0x0000001f3f057899 */ /* 0x000fe20008011404 */
[----:B------:R-:W-:-:S03]  /*15ae0*/  R2UR UR7, R26 ;  /* 0x000000001a0772ca */ /* 0x000fc600000e0000 */
[----:B------:R-:W-:-:S04]  /*15af0*/  ULEA.HI UR5, UR5, UR4, URZ, 0x7 ;  /* 0x0000000405057291 */ /* 0x000fc8000f8f383f */
[----:B------:R-:W-:-:S04]  /*15b00*/  USHF.R.S32.HI UR6, URZ, 0x7, UR5 ;  /* 0x000000073f067899 */ /* 0x000fc80008011405 */
[----:B------:R-:W-:Y:S02]  /*15b10*/  UISETP.LT.AND UP0, UPT, URZ, UR6, UPT ;  /* 0x000000063f00728c */ /* 0x000fe4000bf01270 */
[----:B------:R-:W-:Y:S02]  /*15b20*/  ULOP3.LUT UR5, UR7, 0xff000000, URZ, 0xc0, !UPT ;  /* 0xff00000007057892 */ /* 0x000fe4000f8ec03f */
[----:B------:R-:W-:Y:S02]  /*15b30*/  USEL UR11, URZ, UR6, !UP0 ;  /* 0x000000063f0b7287 */ /* 0x000fe4000c000000 */
[----:B------:R-:W-:Y:S02]  /*15b40*/  ULOP3.LUT UR4, UR7, 0xff0000, URZ, 0xc0, !UPT ;  /* 0x00ff000007047892 */ /* 0x000fe4000f8ec03f */
[----:B------:R-:W-:Y:S02]  /*15b50*/  USHF.R.U32.HI UR5, URZ, 0x8, UR5 ;  /* 0x000000083f057899 */ /* 0x000fe40008011605 */
[----:B------:R-:W-:-:S02]  /*15b60*/  ISETP.GT.AND P0, PT, R27, UR11, PT ;  /* 0x0000000b1b007c0c */ /* 0x000fc4000bf04270 */
[----:B------:R-:W-:-:S03]  /*15b70*/  ULEA.HI UR5, UR4, UR5, URZ, 0x10 ;  /* 0x0000000504057291 */ /* 0x000fc6000f8f803f */
[----:B------:R-:W-:Y:S01]  /*15b80*/  UMOV UR4, URZ ;  /* 0x0000003f00047c82 */ /* 0x000fe20008000000 */
[----:B------:R-:W-:-:S07]  /*15b90*/  ULOP3.LUT UR42, UR5, 0xff, URZ, 0xc0, !UPT ;  /* 0x000000ff052a7892 */ /* 0x000fce000f8ec03f */
[----:B------:R-:W-:Y:S05]  /*15ba0*/  @!P0 BRA `(.L_x_1407) ;  /* 0x0000000000908947 */ /* 0x000fea0003800000 */
[----:B------:R-:W-:Y:S01]  /*15bb0*/  USHF.R.U32.HI UR6, URZ, 0x10, UR5 ;  /* 0x000000103f067899 */ /* 0x000fe20008011605 */
[----:B------:R-:W-:-:S03]  /*15bc0*/  UMOV UR4, URZ ;  /* 0x0000003f00047c82 */ /* 0x000fc60008000000 */
[----:B------:R-:W-:-:S11]  /*15bd0*/  UISETP.NE.AND UP0, UPT, UR6, URZ, UPT ;  /* 0x0000003f0600728c */ /* 0x000fd6000bf05270 */
[----:B------:R-:W-:Y:S02]  /*15be0*/  @!UP0 ULDC UR6, c[0x0][0x9f0] ;  /* 0x00027c0000068ab9 */ /* 0x000fe40000000800 */
[----:B------:R-:W-:-:S04]  /*15bf0*/  IABS R0, UR6 ;  /* 0x0000000600007c13 */ /* 0x000fc80008000000 */
[----:B------:R-:W-:Y:S01]  /*15c00*/  R2UR UR12, R0 ;  /* 0x00000000000c72ca */ /* 0x000fe200000e0000 */
[----:B------:R-:W-:-:S05]  /*15c10*/  IMAD.U32 R0, RZ, RZ, UR6 ;  /* 0x00000006ff007e24 */ /* 0x000fca000f8e00ff */
[----:B------:R-:W-:-:S04]  /*15c20*/  IADD3 R0, R0, -0x1, R27 ;  /* 0xffffffff00007810 */ /* 0x000fc80007ffe01b */
[----:B------:R-:W-:Y:S02]  /*15c30*/  R2UR UR7, R0 ;  /* 0x00000000000772ca */ /* 0x000fe400000e0000 */
[----:B------:R-:W-:Y:S01]  /*15c40*/  IABS R0, UR6 ;  /* 0x0000000600007c13 */ /* 0x000fe20008000000 */
[----:B------:R-:W0:Y:S10]  /*15c50*/  I2F.RP R2, UR12 ;  /* 0x0000000c00027d06 */ /* 0x000e340008209400 */
[----:B------:R-:W-:Y:S01]  /*15c60*/  UIADD3 UR7, -UR11, UR7, URZ ;  /* 0x000000070b077290 */ /* 0x000fe2000fffe13f */
[----:B0-----:R-:W0:Y:S02]  /*15c70*/  MUFU.RCP R2, R2 ;  /* 0x0000000200027308 */ /* 0x001e240000001000 */
[----:B0-----:R-:W-:-:S02]  /*15c80*/  VIADD R3, R2, 0xffffffe ;  /* 0x0ffffffe02037836 */ /* 0x001fc40000000000 */
[----:B------:R-:W-:Y:S01]  /*15c90*/  IMAD.MOV R2, RZ, RZ, -R0 ;  /* 0x000000ffff027224 */ /* 0x000fe200078e0a00 */
[----:B------:R-:W-:Y:S01]  /*15ca0*/  IABS R0, UR7 ;  /* 0x0000000700007c13 */ /* 0x000fe20008000000 */
[----:B------:R-:W-:Y:S02]  /*15cb0*/  ULOP3.LUT UR7, UR7, UR6, URZ, 0x3c, !UPT ;  /* 0x0000000607077292 */ /* 0x000fe4000f8e3c3f */
[----:B------:R-:W0:Y:S01]  /*15cc0*/  F2I.FTZ.U32.TRUNC.NTZ R3, R3 ;  /* 0x0000000300037305 */ /* 0x000e22000021f000 */
[----:B------:R-:W-:Y:S02]  /*15cd0*/  R2UR UR9, R0 ;  /* 0x00000000000972ca */ /* 0x000fe400000e0000 */
[----:B------:R-:W-:Y:S02]  /*15ce0*/  R2UR UR10, R2 ;  /* 0x00000000020a72ca */ /* 0x000fe400000e0000 */
[----:B0-----:R-:W-:-:S13]  /*15cf0*/  R2UR UR5, R3 ;  /* 0x00000000030572ca */ /* 0x001fda00000e0000 */
[----:B------:R-:W-:-:S04]  /*15d00*/  UIADD3 UR8, URZ, -UR5, URZ ;  /* 0x800000053f087290 */ /* 0x000fc8000fffe03f */
[----:B------:R-:W-:-:S04]  /*15d10*/  UIMAD UR8, UR8, UR12, URZ ;  /* 0x0000000c080872a4 */ /* 0x000fc8000f8e023f */
[----:B------:R-:W-:-:S04]  /*15d20*/  UIMAD.WIDE.U32 UR4, UR5, UR8, UR4 ;  /* 0x00000008050472a5 */ /* 0x000fc8000f8e0004 */
[----:B------:R-:W-:-:S04]  /*15d30*/  UIMAD.WIDE.U32 UR4, UR5, UR9, URZ ;  /* 0x00000009050472a5 */ /* 0x000fc8000f8e003f */
        /* <DEDUP_REMOVED lines=11> */
.L_x_1407:
[----:B------:R-:W-:Y:S01]  /*15df0*/  UIMAD UR42, UR42, UR4, UR11 ;  /* 0x000000042a2a72a4 */ /* 0x000fe2000f8e020b */
[----:B------:R-:W-:Y:S05]  /*15e00*/  BSSY B7, `(.L_x_1408) ;  /* 0x00003a5000077945 */ /* 0x000fea0003800000 */
[----:B------:R-:W-:-:S05]  /*15e10*/  IMAD.U32 R0, RZ, RZ, UR42 ;  /* 0x0000002aff007e24 */ /* 0x000fca000f8e00ff */
[----:B------:R-:W-:-:S04]  /*15e20*/  VIADDMNMX R27, R0, UR4, R27, PT ;  /* 0x00000004001b7c46 */ /* 0x000fc8000b80011b */
[----:B------:R-:W-:-:S13]  /*15e30*/  ISETP.GT.AND P0, PT, R27, UR42, PT ;  /* 0x0000002a1b007c0c */ /* 0x000fda000bf04270 */
[----:B------:R-:W-:Y:S05]  /*15e40*/  @P0 BRA `(.L_x_1409) ;  /* 0x0000000000440947 */ /* 0x000fea0003800000 */
        /* <DEDUP_REMOVED lines=15> */
[----:B0-----:R-:W-:Y:S01]  /*15f40*/  IADD3 R24, R0, UR46, R7 ;  /* 0x0000002e00187c10 */ /* 0x001fe2000fffe007 */
[----:B------:R-:W-:Y:S06]  /*15f50*/  BRA `(.L_x_1410) ;  /* 0x00000038003c7947 */ /* 0x000fec0003800000 */
.L_x_1409:
        /* <DEDUP_REMOVED lines=20> */
.L_x_1412:
[----:B------:R-:W-:Y:S05]  /*160a0*/  BSYNC B6 ;  /* 0x0000000000067941 */ /* 0x000fea0003800000 */
.L_x_1411:
        /* <DEDUP_REMOVED lines=22> */
.L_x_1414:
[----:B------:R-:W-:Y:S05]  /*16210*/  BSYNC B6 ;  /* 0x0000000000067941 */ /* 0x000fea0003800000 */
.L_x_1413:
        /* <DEDUP_REMOVED lines=20> */
.L_x_1416:
[----:B------:R-:W-:Y:S05]  /*16360*/  BSYNC B6 ;  /* 0x0000000000067941 */ /* 0x000fea0003800000 */
.L_x_1415:
        /* <DEDUP_REMOVED lines=19> */
.L_x_1418:
[----:B------:R-:W-:Y:S05]  /*164a0*/  BSYNC B6 ;  /* 0x0000000000067941 */ /* 0x000fea0003800000 */
.L_x_1417:
[----:B------:R-:W0:Y:S01]  /*164b0*/  S2R R2, SR_TID.X ;  /* 0x0000000000027919 */ /* 0x000e220000002100 */
[----:B------:R-:W-:Y:S01]  /*164c0*/  ULDC.64 UR4, c[0x0][0x9f8] ;  /* 0x00027e0000047ab9 */ /* 0x000fe20000000a00 */
[----:B------:R-:W-:Y:S01]  /*164d0*/  IMAD.U32 R25, RZ, RZ, UR40 ;  /* 0x00000028ff197e24 */ /* 0x000fe2000f8e00ff */
[----:B------:R-:W-:Y:S01]  /*164e0*/  UISETP.NE.U32.AND UP0, UPT, UR4, URZ, UPT ;  /* 0x0000003f0400728c */ /* 0x000fe2000bf05070 */
[----:B------:R-:W1:Y:S01]  /*164f0*/  S2R R20, SR_TID.X ;  /* 0x0000000000147919 */ /* 0x000e620000002100 */
[----:B------:R-:W2:Y:S02]  /*16500*/  LDC R33, c[0x0][0x430] ;  /* 0x00010c00ff217b82 */ /* 0x000ea40000000800 */
[----:B------:R-:W-:-:S06]  /*16510*/  UISETP.NE.AND.EX UP0, UPT, UR5, URZ, UPT, UP0 ;  /* 0x0000003f0500728c */ /* 0x000fcc000bf05300 */
[----:B------:R-:W-:-:S05]  /*16520*/  PLOP3.LUT P0, PT, PT, PT, UP0, 0x80, 0x0 ;  /* 0x000000000000781c */ /* 0x000fca0003f0f008 */
[----:B------:R-:W-:Y:S02]  /*16530*/  @UP0 ULDC.64 UR4, c[0x0][0x9f8] ;  /* 0x00027e0000040ab9 */ /* 0x000fe40000000a00 */
[----:B------:R-:W-:-:S06]  /*16540*/  @UP0 UIMAD.WIDE UR4, UR40, 0x4, UR4 ;  /* 0x00000004280408a5 */ /* 0x000fcc000f8e0204 */
[----:B------:R-:W-:Y:S01]  /*16550*/  IMAD.U32 R3, RZ, RZ, UR5 ;  /* 0x00000005ff037e24 */ /* 0x000fe2000f8e00ff */
[----:B------:R-:W-:Y:S01]  /*16560*/  LEA R8, R27, 0xffffff80, 0x7 ;  /* 0xffffff801b087811 */ /* 0x000fe200078e38ff */
[----:B------:R-:W-:Y:S01]  /*16570*/  ULDC UR5, c[0x0][0x320] ;  /* 0x0000c80000057ab9 */ /* 0x000fe20000000800 */
[----:B0-----:R-:W-:-:S04]  /*16580*/  LOP3.LUT R2, R2, 0x7f, RZ, 0xc0, !PT ;  /* 0x0000007f02027812 */ /* 0x001fc800078ec0ff */
[----:B------:R-:W-:Y:S01]  /*16590*/  SHF.R.U32.HI R21, RZ, 0x2, R2 ;  /* 0x00000002ff157819 */ /* 0x000fe20000011602 */
[----:B------:R-:W-:Y:S02]  /*165a0*/  IMAD.U32 R2, RZ, RZ, UR4 ;  /* 0x00000004ff027e24 */ /* 0x000fe4000f8e00ff */
[----:B-1----:R-:W-:Y:S01]  /*165b0*/  IMAD.SHL.U32 R20, R20, 0x20, RZ ;  /* 0x0000002014147824 */ /* 0x002fe200078e00ff */
[----:B--2---:R-:W-:Y:S01]  /*165c0*/  ISETP.NE.AND P1, PT, R33, 0x1, PT ;  /* 0x000000012100780c */ /* 0x004fe20003f25270 */
[----:B------:R-:W-:Y:S01]  /*165d0*/  ULDC UR4, c[0x0][0x2f4] ;  /* 0x0000bd0000047ab9 */ /* 0x000fe20000000800 */
[----:B------:R0:W2:Y:S01]  /*165e0*/  @P0 LDG.E R25, desc[UR56][R2.64] ;  /* 0x0000003802190981 */ /* 0x0000a2000c1e1900 */
[----:B------:R-:W-:Y:S02]  /*165f0*/  LOP3.LUT R17, R17, 0xffffffbf, RZ, 0xc0, !PT ;  /* 0xffffffbf11117812 */ /* 0x000fe400078ec0ff */
[----:B------:R-:W-:-:S04]  /*16600*/  LOP3.LUT R20, R21, 0x60, R20, 0xf8, !PT ;  /* 0x0000006015147812 */ /* 0x000fc800078ef814 */
[----:B------:R-:W-:-:S04]  /*16610*/  LOP3.LUT R0, R20, R8, RZ, 0xfc, !PT ;  /* 0x0000000814007212 */ /* 0x000fc800078efcff */
[C---:B------:R-:W-:Y:S01]  /*16620*/  ISETP.GE.AND P0, PT, R0.reuse, UR36, PT ;  /* 0x0000002400007c0c */ /* 0x040fe2000bf06270 */
[----:B------:R-:W1:Y:S01]  /*16630*/  @P1 LDC R5, c[0x0][0x434] ;  /* 0x00010d00ff051b82 */ /* 0x000e620000000800 */
[----:B------:R-:W-:Y:S01]  /*16640*/  VIADD R0, R0, UR38 ;  /* 0x0000002600007c36 */ /* 0x000fe20008000000 */
[----:B------:R-:W-:-:S03]  /*16650*/  @P1 LOP3.LUT R17, R17, 0x40, RZ, 0xfc, !PT ;  /* 0x0000004011111812 */ /* 0x000fc600078efcff */
[----:B------:R-:W-:-:S03]  /*16660*/  IMAD.MOV.U32 R6, RZ, RZ, R0 ;  /* 0x000000ffff067224 */ /* 0x000fc600078e0000 */
[----:B------:R-:W3:Y:S08]  /*16670*/  @P1 LDC R4, c[0x0][0x438] ;  /* 0x00010e00ff041b82 */ /* 0x000ef00000000800 */
[----:B0-----:R-:W0:Y:S01]  /*16680*/  @!P0 LDC.64 R2, c[0x0][0x428] ;  /* 0x00010a00ff028b82 */ /* 0x001e220000000a00 */
[----:B-1----:R-:W-:-:S05]  /*16690*/  @P1 IMAD.HI.U32 R5, R0, R5, RZ ;  /* 0x0000000500051227 */ /* 0x002fca00078e00ff */
[----:B---3--:R-:W-:-:S04]  /*166a0*/  @P1 SHF.R.U32.HI R6, RZ, R4, R5 ;  /* 0x00000004ff061219 */ /* 0x008fc80000011605 */
[--C-:B------:R-:W-:Y:S01]  /*166b0*/  @!P0 SHF.R.S32.HI R5, RZ, 0x1f, R6.reuse ;  /* 0x0000001fff058819 */ /* 0x100fe20000011406 */
[----:B------:R-:W-:Y:S01]  /*166c0*/  @!P0 IMAD.MOV.U32 R4, RZ, RZ, R6 ;  /* 0x000000ffff048224 */ /* 0x000fe200078e0006 */
[C---:B------:R-:W-:Y:S02]  /*166d0*/  LOP3.LUT R9, R36.reuse, 0x40, RZ, 0xfc, !PT ;  /* 0x0000004024097812 */ /* 0x040fe400078efcff */
[----:B------:R-:W-:Y:S02]  /*166e0*/  LOP3.LUT R17, R17, 0xffffffef, RZ, 0xc0, !PT ;  /* 0xffffffef11117812 */ /* 0x000fe400078ec0ff */
[----:B------:R-:W-:-:S04]  /*166f0*/  LOP3.LUT R10, R36, 0x80, RZ, 0xfc, !PT ;  /* 0x00000080240a7812 */ /* 0x000fc800078efcff */
[----:B------:R-:W-:Y:S01]  /*16700*/  ISETP.GE.AND P2, PT, R10, UR4, PT ;  /* 0x000000040a007c0c */ /* 0x000fe2000bf46270 */
[----:B------:R-:W-:Y:S01]  /*16710*/  UMOV UR6, 0xffffffff ;  /* 0xffffffff00067882 */ /* 0x000fe20000000000 */
[----:B------:R-:W-:Y:S02]  /*16720*/  LOP3.LUT R22, R26, 0xffff, RZ, 0xc0, !PT ;  /* 0x0000ffff1a167812 */ /* 0x000fe400078ec0ff */
[----:B--2---:R-:W-:Y:S01]  /*16730*/  SHF.R.S32.HI R32, RZ, 0x1f, R25 ;  /* 0x0000001fff207819 */ /* 0x004fe20000011419 */
[----:B0-----:R-:W-:-:S04]  /*16740*/  @!P0 IMAD.WIDE.U32 R4, R25, R2, R4 ;  /* 0x0000000219048225 */ /* 0x001fc800078e0004 */
[----:B------:R-:W-:-:S04]  /*16750*/  @!P0 IMAD R7, R32, R2, RZ ;  /* 0x0000000220078224 */ /* 0x000fc800078e02ff */
[----:B------:R-:W-:Y:S02]  /*16760*/  @!P0 IMAD R7, R25, R3, R7 ;  /* 0x0000000319078224 */ /* 0x000fe400078e0207 */
[----:B------:R-:W0:Y:S02]  /*16770*/  @!P0 LDC.64 R2, c[0x0][0x418] ;  /* 0x00010600ff028b82 */ /* 0x000e240000000a00 */
[----:B------:R-:W-:Y:S01]  /*16780*/  @!P0 IMAD.IADD R7, R5, 0x1, R7 ;  /* 0x0000000105078824 */ /* 0x000fe200078e0207 */
[----:B0-----:R-:W-:-:S04]  /*16790*/  @!P0 LEA R2, P1, R4, R2, 0x2 ;  /* 0x0000000204028211 */ /* 0x001fc800078210ff */
[----:B------:R-:W-:Y:S01]  /*167a0*/  @!P0 LEA.HI.X R3, R4, R3, R7, 0x2, P1 ;  /* 0x0000000304038211 */ /* 0x000fe200008f1407 */
[----:B------:R-:W-:Y:S01]  /*167b0*/  IMAD.MOV.U32 R4, RZ, RZ, RZ ;  /* 0x000000ffff047224 */ /* 0x000fe200078e00ff */
[----:B------:R-:W-:-:S05]  /*167c0*/  ISETP.GE.AND P1, PT, R36, UR4, PT ;  /* 0x0000000424007c0c */ /* 0x000fca000bf26270 */
[----:B------:R0:W5:Y:S01]  /*167d0*/  @!P0 LDG.E R4, desc[UR56][R2.64] ;  /* 0x0000003802048981 */ /* 0x000162000c1e1900 */
[----:B------:R-:W-:Y:S01]  /*167e0*/  ISETP.GE.AND P0, PT, R9, UR4, PT ;  /* 0x0000000409007c0c */ /* 0x000fe2000bf06270 */
[----:B------:R-:W-:-:S04]  /*167f0*/  IMAD.MOV R5, RZ, RZ, -R6 ;  /* 0x000000ffff057224 */ /* 0x000fc800078e0a06 */
[----:B------:R-:W-:Y:S02]  /*16800*/  IMAD R5, R33, R5, R0 ;  /* 0x0000000521057224 */ /* 0x000fe400078e0200 */
[----:B------:R-:W-:Y:S01]  /*16810*/  @P1 LOP3.LUT R17, R17, 0x10, RZ, 0xfc, !PT ;  /* 0x0000001011111812 */ /* 0x000fe200078efcff */
[----:B------:R-:W-:Y:S01]  /*16820*/  IMAD.U32 R0, RZ, RZ, UR43 ;  /* 0x0000002bff007e24 */ /* 0x000fe2000f8e00ff */
[----:B------:R-:W-:Y:S02]  /*16830*/  ISETP.GE.AND P1, PT, R36, UR5, PT ;  /* 0x0000000524007c0c */ /* 0x000fe4000bf26270 */
[----:B------:R-:W-:-:S04]  /*16840*/  LOP3.LUT R17, R17, 0xfffffff7, RZ, 0xc0, !PT ;  /* 0xfffffff711117812 */ /* 0x000fc800078ec0ff */
[----:B------:R-:W-:Y:S02]  /*16850*/  @P0 LOP3.LUT R17, R17, 0x8, RZ, 0xfc, !PT ;  /* 0x0000000811110812 */ /* 0x000fe400078efcff */
[----:B------:R-:W-:Y:S02]  /*16860*/  ISETP.GE.AND P0, PT, R9, UR5, PT ;  /* 0x0000000509007c0c */ /* 0x000fe4000bf06270 */
[----:B------:R-:W-:-:S04]  /*16870*/  LOP3.LUT R17, R17, 0xfffffffb, RZ, 0xc0, !PT ;  /* 0xfffffffb11117812 */ /* 0x000fc800078ec0ff */
[----:B------:R-:W-:-:S04]  /*16880*/  @P2 LOP3.LUT R17, R17, 0x4, RZ, 0xfc, !PT ;  /* 0x0000000411112812 */ /* 0x000fc800078efcff */
[----:B------:R-:W-:-:S04]  /*16890*/  LOP3.LUT R17, R17, 0xfffffffd, RZ, 0xc0, !PT ;  /* 0xfffffffd11117812 */ /* 0x000fc800078ec0ff */
[----:B------:R-:W-:-:S04]  /*168a0*/  @P1 LOP3.LUT R17, R17, 0x2, RZ, 0xfc, !PT ;  /* 0x0000000211111812 */ /* 0x000fc800078efcff */
[----:B------:R-:W-:-:S04]  /*168b0*/  LOP3.LUT R17, R17, 0xfffffffe, RZ, 0xc0, !PT ;  /* 0xfffffffe11117812 */ /* 0x000fc800078ec0ff */
[----:B------:R-:W-:Y:S01]  /*168c0*/  @P0 LOP3.LUT R17, R17, 0x1, RZ, 0xfc, !PT ;  /* 0x0000000111110812 */ /* 0x000fe200078efcff */
[----:B0-----:R-:W-:Y:S06]  /*168d0*/  BRA.DIV UR6, `(.L_x_1419) ;  /* 0x0000004606a87947 */ /* 0x001fec000b800000 */
.L_x_1499:
[----:B------:R-:W-:Y:S02]  /*168e0*/  ISETP.NE.AND P0, PT, R0, 0x3, PT ;  /* 0x000000030000780c */ /* 0x000fe40003f05270 */
[----:B------:R-:W-:-:S11]  /*168f0*/  LOP3.LUT R17, R17, 0xffffffdf, RZ, 0xc0, !PT ;  /* 0xffffffdf11117812 */ /* 0x000fd600078ec0ff */
[----:B------:R-:W-:Y:S01]  /*16900*/  @P0 LOP3.LUT R17, R17, 0x20, RZ, 0xfc, !PT ;  /* 0x0000002011110812 */ /* 0x000fe200078efcff */
[----:B------:R-:W-:Y:S06]  /*16910*/  @!P0 BRA `(.L_x_1420) ;  /* 0x0000000000048947 */ /* 0x000fec0003800000 */
[----:B------:R-:W-:Y:S01]  /*16920*/  BPT.TRAP 0x1 ;  /* 0x000000040000795c */ /* 0x000fe20000300000 */
.L_x_1420:
[----:B------:R-:W-:Y:S01]  /*16930*/  IMAD R0, R19, 0x8, R16 ;  /* 0x0000000813007824 */ /* 0x000fe200078e0210 */
[----:B------:R-:W-:Y:S01]  /*16940*/  SHF.L.U32 R26, R23, 0x1f, RZ ;  /* 0x0000001f171a7819 */ /* 0x000fe200000006ff */
[----:B------:R-:W-:Y:S01]  /*16950*/  BSSY B0, `(.L_x_1421) ;  /* 0x0000004000007945 */ /* 0x000fe20003800000 */
[----:B------:R-:W-:Y:S02]  /*16960*/  SHF.R.S32.HI R20, RZ, 0x1f, R5 ;  /* 0x0000001fff147819 */ /* 0x000fe40000011405 */
[----:B------:R-:W0:Y:S02]  /*16970*/  SYNCS.PHASECHK.TRANS64.TRYWAIT P0, [R0+URZ+0x22880], R26 ;  /* 0x0228801a000075a7 */ /* 0x000e24000800017f */
[----:B0-----:R-:W-:Y:S05]  /*16980*/  @!P0 BRA `(.L_x_1422) ;  /* 0x0000004400a88947 */ /* 0x001fea0003800000 */
.L_x_1500:
[----:B------:R-:W-:Y:S05]  /*16990*/  BSYNC B0 ;  /* 0x0000000000007941 */ /* 0x000fea0003800000 */
.L_x_1421:
[----:B------:R-:W1:Y:S01]  /*169a0*/  S2R R7, SR_TID.X ;  /* 0x0000000000077919 */ /* 0x000e620000002100 */
[----:B------:R-:W-:Y:S01]  /*169b0*/  ULDC.64 UR4, c[0x0][0x328] ;  /* 0x0000ca0000047ab9 */ /* 0x000fe20000000a00 */
[----:B-----5:R-:W-:Y:S01]  /*169c0*/  SHF.R.S32.HI R21, RZ, 0x1f, R4 ;  /* 0x0000001fff157819 */ /* 0x020fe20000011404 */
[----:B------:R-:W-:Y:S01]  /*169d0*/  IMAD R6, R20, UR4, RZ ;  /* 0x0000000414067c24 */ /* 0x000fe2000f8e02ff */
[----:B------:R-:W-:Y:S01]  /*169e0*/  ULDC.64 UR6, c[0x0][0x318] ;  /* 0x0000c60000067ab9 */ /* 0x000fe20000000a00 */
[----:B------:R-:W-:Y:S01]  /*169f0*/  IMAD.WIDE.U32 R2, R5, UR4, RZ ;  /* 0x0000000405027c25 */ /* 0x000fe2000f8e00ff */
[----:B------:R-:W-:-:S03]  /*16a00*/  LOP3.LUT P1, RZ, R17, 0x1, RZ, 0xc0, !PT ;  /* 0x0000000111ff7812 */ /* 0x000fc6000782c0ff */
[----:B------:R-:W-:Y:S01]  /*16a10*/  IMAD R6, R5, UR5, R6 ;  /* 0x0000000505067c24 */ /* 0x000fe2000f8e0206 */
[----:B------:R-:W-:-:S03]  /*16a20*/  ULDC.64 UR4, c[0x0][0x338] ;  /* 0x0000ce0000047ab9 */ /* 0x000fc60000000a00 */
[----:B------:R-:W-:Y:S02]  /*16a30*/  IMAD.IADD R3, R3, 0x1, R6 ;  /* 0x0000000103037824 */ /* 0x000fe400078e0206 */
[----:B------:R-:W-:Y:S02]  /*16a40*/  IMAD R6, R21, UR4, RZ ;  /* 0x0000000415067c24 */ /* 0x000fe4000f8e02ff */
[----:B------:R-:W-:-:S04]  /*16a50*/  IMAD.WIDE.U32 R2, R4, UR4, R2 ;  /* 0x0000000404027c25 */ /* 0x000fc8000f8e0002 */
[----:B------:R-:W-:Y:S01]  /*16a60*/  IMAD R6, R4, UR5, R6 ;  /* 0x0000000504067c24 */ /* 0x000fe2000f8e0206 */
[----:B------:R-:W-:-:S03]  /*16a70*/  ULDC.64 UR4, c[0x0][0x330] ;  /* 0x0000cc0000047ab9 */ /* 0x000fc60000000a00 */
[----:B------:R-:W-:Y:S02]  /*16a80*/  IMAD.IADD R3, R3, 0x1, R6 ;  /* 0x0000000103037824 */ /* 0x000fe400078e0206 */
[C---:B------:R-:W-:Y:S01]  /*16a90*/  IMAD.WIDE.U32 R2, R22.reuse, UR4, R2 ;  /* 0x0000000416027c25 */ /* 0x040fe2000f8e0002 */
[----:B------:R-:W-:Y:S01]  /*16aa0*/  UMOV UR4, 0xffffffff ;  /* 0xffffffff00047882 */ /* 0x000fe20000000000 */
[----:B-1----:R-:W-:Y:S02]  /*16ab0*/  LOP3.LUT R7, R7, 0x7f, RZ, 0xc0, !PT ;  /* 0x0000007f07077812 */ /* 0x002fe400078ec0ff */
[----:B------:R-:W-:Y:S01]  /*16ac0*/  IMAD R9, R22, UR5, R3 ;  /* 0x0000000516097c24 */ /* 0x000fe2000f8e0203 */
[----:B------:R-:W-:Y:S02]  /*16ad0*/  IADD3 R10, P0, R2, UR6, RZ ;  /* 0x00000006020a7c10 */ /* 0x000fe4000ff1e0ff */
[--C-:B------:R-:W-:Y:S02]  /*16ae0*/  SHF.R.U32.HI R11, RZ, 0x2, R7.reuse ;  /* 0x00000002ff0b7819 */ /* 0x100fe40000011607 */
[----:B------:R-:W-:-:S02]  /*16af0*/  SHF.R.U32.HI R7, RZ, 0x5, R7 ;  /* 0x00000005ff077819 */ /* 0x000fc40000011607 */
[----:B------:R-:W-:Y:S02]  /*16b00*/  IADD3 R8, -R11, UR36, -R8 ;  /* 0x000000240b087c10 */ /* 0x000fe4000fffe908 */
[----:B------:R-:W-:Y:S01]  /*16b10*/  IADD3.X R9, R9, UR7, RZ, P0, !PT ;  /* 0x0000000709097c10 */ /* 0x000fe200087fe4ff */
[----:B------:R-:W-:Y:S01]  /*16b20*/  IMAD.SHL.U32 R7, R7, 0x400, RZ ;  /* 0x0000040007077824 */ /* 0x000fe200078e00ff */
[----:B------:R-:W-:-:S03]  /*16b30*/  ISETP.GE.AND P4, PT, R8, 0x1, PT ;  /* 0x000000010800780c */ /* 0x000fc60003f86270 */
[----:B------:R-:W-:Y:S01]  /*16b40*/  IMAD R6, R19, 0x4000, R7 ;  /* 0x0000400013067824 */ /* 0x000fe200078e0207 */
[----:B------:R-:W-:Y:S09]  /*16b50*/  BRA.DIV UR4, `(.L_x_1423) ;  /* 0x0000004604487947 */ /* 0x000ff2000b800000 */
[----:B------:R-:W1:Y:S01]  /*16b60*/  SHFL.IDX PT, R2, R10, RZ, 0x1c1f ;  /* 0x001c1fff0a027589 */ /* 0x000e6200000e0000 */
[----:B------:R-:W-:Y:S02]  /*16b70*/  LOP3.LUT P6, RZ, R17, 0x2, RZ, 0xc0, !PT ;  /* 0x0000000211ff7812 */ /* 0x000fe400078cc0ff */
[----:B------:R-:W-:Y:S01]  /*16b80*/  IADD3 R6, R16, R6, R29 ;  /* 0x0000000610067210 */ /* 0x000fe20007ffe01d */
[----:B------:R-:W2:Y:S01]  /*16b90*/  SHFL.IDX PT, R3, R9, RZ, 0x1c1f ;  /* 0x001c1fff09037589 */ /* 0x000ea200000e0000 */
[C---:B------:R-:W-:Y:S02]  /*16ba0*/  ISETP.GE.AND P3, PT, R8.reuse, 0x21, PT ;  /* 0x000000210800780c */ /* 0x040fe40003f66270 */
[----:B------:R-:W-:Y:S01]  /*16bb0*/  ISETP.GE.AND P2, PT, R8, 0x41, PT ;  /* 0x000000410800780c */ /* 0x000fe20003f46270 */
[----:B------:R-:W-:Y:S01]  /*16bc0*/  IMAD.IADD R7, R30, 0x1, R6 ;  /* 0x000000011e077824 */ /* 0x000fe200078e0206 */
[----:B------:R-:W-:Y:S02]  /*16bd0*/  ISETP.GE.AND P5, PT, R8, 0x61, PT ;  /* 0x000000610800780c */ /* 0x000fe40003fa6270 */
[----:B-1----:R-:W-:-:S05]  /*16be0*/  IADD3 R2, P0, R36, R2, RZ ;  /* 0x0000000224027210 */ /* 0x002fca0007f1e0ff */
[----:B--2---:R-:W-:Y:S01]  /*16bf0*/  IMAD.X R3, RZ, RZ, R3, P0 ;  /* 0x000000ffff037224 */ /* 0x004fe200000e0603 */
[----:B------:R-:W-:-:S13]  /*16c00*/  ISETP.LT.OR P0, PT, R8, 0x1, P6 ;  /* 0x000000010800780c */ /* 0x000fda0003701670 */
[----:B------:R-:W-:Y:S01]  /*16c10*/  @!PT LDS RZ, [RZ] ;  /* 0x00000000fffff984 */ /* 0x000fe20000000800 */
[----:B------:R-:W-:Y:S01]  /*16c20*/  LDGSTS.E.BYPASS.LTC128B.128 [R6+0x8400], desc[UR56][R2.64], !P0 ;  /* 0x0840000002067fae */ /* 0x000fe2000c101d78 */
[----:B------:R-:W-:-:S13]  /*16c30*/  ISETP.LT.OR P0, PT, R8, 0x1, P1 ;  /* 0x000000010800780c */ /* 0x000fda0000f01670 */
[----:B------:R1:W-:Y:S04]  /*16c40*/  LDGSTS.E.BYPASS.LTC128B.128 [R7+0x8400], desc[UR56][R2.64+0x40], !P0 ;  /* 0x0840004002077fae */ /* 0x0003e8000c101d78 */
[----:B-1----:R-:W1:Y:S04]  /*16c50*/  SHFL.IDX PT, R2, R10, 0x1, 0x1c1f ;  /* 0x003c1f000a027f89 */ /* 0x002e6800000e0000 */
[----:B------:R-:W2:Y:S01]  /*16c60*/  SHFL.IDX PT, R3, R9, 0x1, 0x1c1f ;  /* 0x003c1f0009037f89 */ /* 0x000ea200000e0000 */
[----:B-1----:R-:W-:-:S05]  /*16c70*/  IADD3 R2, P0, R36, R2, RZ ;  /* 0x0000000224027210 */ /* 0x002fca0007f1e0ff */
[----:B--2---:R-:W-:Y:S01]  /*16c80*/  IMAD.X R3, RZ, RZ, R3, P0 ;  /* 0x000000ffff037224 */ /* 0x004fe200000e0603 */
[----:B------:R-:W-:-:S13]  /*16c90*/  ISETP.LT.OR P0, PT, R8, 0x21, P6 ;  /* 0x000000210800780c */ /* 0x000fda0003701670 */
[----:B------:R-:W-:Y:S01]  /*16ca0*/  LDGSTS.E.BYPASS.LTC128B.128 [R6+0x9400], desc[UR56][R2.64], !P0 ;  /* 0x0940000002067fae */ /* 0x000fe2000c101d78 */
[----:B------:R-:W-:-:S13]  /*16cb0*/  ISETP.LT.OR P0, PT, R8, 0x21, P1 ;  /* 0x000000210800780c */ /* 0x000fda0000f01670 */
[----:B------:R1:W-:Y:S04]  /*16cc0*/  LDGSTS.E.BYPASS.LTC128B.128 [R7+0x9400], desc[UR56][R2.64+0x40], !P0 ;  /* 0x0940004002077fae */ /* 0x0003e8000c101d78 */
[----:B-1----:R-:W1:Y:S04]  /*16cd0*/  SHFL.IDX PT, R2, R10, 0x2, 0x1c1f ;  /* 0x005c1f000a027f89 */ /* 0x002e6800000e0000 */
[----:B------:R-:W2:Y:S04]  /*16ce0*/  SHFL.IDX PT, R3, R9, 0x2, 0x1c1f ;  /* 0x005c1f0009037f89 */ /* 0x000ea800000e0000 */
[----:B------:R-:W3:Y:S01]  /*16cf0*/  SHFL.IDX PT, R9, R9, 0x3, 0x1c1f ;  /* 0x007c1f0009097f89 */ /* 0x000ee200000e0000 */
[----:B-1----:R-:W-:-:S05]  /*16d00*/  IADD3 R2, P0, R36, R2, RZ ;  /* 0x0000000224027210 */ /* 0x002fca0007f1e0ff */
[----:B--2---:R-:W-:Y:S01]  /*16d10*/  IMAD.X R3, RZ, RZ, R3, P0 ;  /* 0x000000ffff037224 */ /* 0x004fe200000e0603 */
[----:B------:R-:W-:-:S13]  /*16d20*/  ISETP.LT.OR P0, PT, R8, 0x41, P6 ;  /* 0x000000410800780c */ /* 0x000fda0003701670 */
[----:B------:R-:W-:Y:S01]  /*16d30*/  LDGSTS.E.BYPASS.LTC128B.128 [R6+0xa400], desc[UR56][R2.64], !P0 ;  /* 0x0a40000002067fae */ /* 0x000fe2000c101d78 */
[----:B------:R-:W-:-:S13]  /*16d40*/  ISETP.LT.OR P0, PT, R8, 0x41, P1 ;  /* 0x000000410800780c */ /* 0x000fda0000f01670 */
[----:B------:R1:W-:Y:S04]  /*16d50*/  LDGSTS.E.BYPASS.LTC128B.128 [R7+0xa400], desc[UR56][R2.64+0x40], !P0 ;  /* 0x0a40004002077fae */ /* 0x0003e8000c101d78 */
[----:B-1-3--:R1:W2:Y:S02]  /*16d60*/  SHFL.IDX PT, R2, R10, 0x3, 0x1c1f ;  /* 0x007c1f000a027f89 */ /* 0x00a2a400000e0000 */
.L_x_1510:
[----:B--2---:R-:W-:Y:S02]  /*16d70*/  IADD3 R2, P0, R36, R2, RZ ;  /* 0x0000000224027210 */ /* 0x004fe40007f1e0ff */
        /* <DEDUP_REMOVED lines=11> */
.L_x_1424:
        /* <DEDUP_REMOVED lines=11> */
.L_x_1425:
[----:B------:R2:W-:Y:S01]  /*16ee0*/  SYNCS.ARRIVE.TRANS64.A1T0 RZ, [R0+URZ+0x22870], RZ ;  /* 0x022870ff00ff79a7 */ /* 0x0005e2000810003f */
[----:B------:R-:W-:Y:S05]  /*16ef0*/  @!P6 BRA `(.L_x_1426) ;  /* 0x000000000004e947 */ /* 0x000fea0003800000 */
[----:B------:R-:W-:Y:S01]  /*16f00*/  BPT.TRAP 0x1 ;  /* 0x000000040000795c */ /* 0x000fe20000300000 */
.L_x_1426:
[----:B------:R-:W3:Y:S01]  /*16f10*/  SYNCS.PHASECHK.TRANS64.TRYWAIT P0, [R0+URZ+0x22840], R26 ;  /* 0x0228401a000075a7 */ /* 0x000ee2000800017f */
[----:B------:R-:W-:Y:S04]  /*16f20*/  BSSY B0, `(.L_x_1427) ;  /* 0x0000002000007945 */ /* 0x000fe80003800000 */
[----:B---3--:R-:W-:Y:S05]  /*16f30*/  @!P0 BRA `(.L_x_1428) ;  /* 0x0000004400b08947 */ /* 0x008fea0003800000 */
.L_x_1511:
[----:B------:R-:W-:Y:S05]  /*16f40*/  BSYNC B0 ;  /* 0x0000000000007941 */ /* 0x000fea0003800000 */
.L_x_1427:
[----:B------:R-:W4:Y:S01]  /*16f50*/  LDL R7, [R1] ;  /* 0x0000000001077983 */ /* 0x000f220000100800 */
[----:B------:R-:W-:Y:S01]  /*16f60*/  ULDC.64 UR4, c[0x0][0x300] ;  /* 0x0000c00000047ab9 */ /* 0x000fe20000000a00 */
[----:B------:R-:W-:Y:S01]  /*16f70*/  ULDC.64 UR6, c[0x0][0x2e8] ;  /* 0x0000ba0000067ab9 */ /* 0x000fe20000000a00 */
[----:B------:R-:W-:Y:S01]  /*16f80*/  IMAD R6, R20, UR4, RZ ;  /* 0x0000000414067c24 */ /* 0x000fe2000f8e02ff */
[----:B------:R-:W-:Y:S01]  /*16f90*/  LOP3.LUT P1, RZ, R17, 0x4, RZ, 0xc0, !PT ;  /* 0x0000000411ff7812 */ /* 0x000fe2000782c0ff */
[----:B------:R-:W-:-:S04]  /*16fa0*/  IMAD.WIDE.U32 R2, R5, UR4, RZ ;  /* 0x0000000405027c25 */ /* 0x000fc8000f8e00ff */
[----:B------:R-:W-:Y:S01]  /*16fb0*/  IMAD R6, R5, UR5, R6 ;  /* 0x0000000505067c24 */ /* 0x000fe2000f8e0206 */
[----:B------:R-:W-:Y:S02]  /*16fc0*/  ULDC.64 UR4, c[0x0][0x310] ;  /* 0x0000c40000047ab9 */ /* 0x000fe40000000a00 */
[----:B------:R-:W-:Y:S02]  /*16fd0*/  IMAD R5, R21, UR4, RZ ;  /* 0x0000000415057c24 */ /* 0x000fe4000f8e02ff */
[----:B------:R-:W-:Y:S02]  /*16fe0*/  IMAD.IADD R3, R3, 0x1, R6 ;  /* 0x0000000103037824 */ /* 0x000fe400078e0206 */
[C---:B------:R-:W-:Y:S02]  /*16ff0*/  IMAD R5, R4.reuse, UR5, R5 ;  /* 0x0000000504057c24 */ /* 0x040fe4000f8e0205 */
[----:B------:R-:W-:Y:S01]  /*17000*/  IMAD.WIDE.U32 R2, R4, UR4, R2 ;  /* 0x0000000404027c25 */ /* 0x000fe2000f8e0002 */
[----:B------:R-:W-:-:S03]  /*17010*/  ULDC.64 UR4, c[0x0][0x308] ;  /* 0x0000c20000047ab9 */ /* 0x000fc60000000a00 */
[----:B------:R-:W-:Y:S02]  /*17020*/  IMAD.IADD R3, R3, 0x1, R5 ;  /* 0x0000000103037824 */ /* 0x000fe400078e0205 */
[----:B------:R-:W-:Y:S01]  /*17030*/  IMAD.WIDE.U32 R2, R22, UR4, R2 ;  /* 0x0000000416027c25 */ /* 0x000fe2000f8e0002 */
[----:B------:R-:W-:-:S03]  /*17040*/  UMOV UR4, 0xffffffff ;  /* 0xffffffff00047882 */ /* 0x000fc60000000000 */
[----:B------:R-:W-:Y:S01]  /*17050*/  IMAD R5, R22, UR5, R3 ;  /* 0x0000000516057c24 */ /* 0x000fe2000f8e0203 */
[----:B------:R-:W-:-:S04]  /*17060*/  IADD3 R4, P0, R2, UR6, RZ ;  /* 0x0000000602047c10 */ /* 0x000fc8000ff1e0ff */
[----:B------:R-:W-:Y:S01]  /*17070*/  IADD3.X R5, R5, UR7, RZ, P0, !PT ;  /* 0x0000000705057c10 */ /* 0x000fe200087fe4ff */
[----:B----4-:R-:W-:Y:S01]  /*17080*/  IMAD R6, R19, 0x6000, R7 ;  /* 0x0000600013067824 */ /* 0x010fe200078e0207 */
[----:B------:R-:W-:Y:S07]  /*17090*/  BRA.DIV UR4, `(.L_x_1429) ;  /* 0x00000046046c7947 */ /* 0x000fee000b800000 */
[----:B------:R-:W4:Y:S01]  /*170a0*/  SHFL.IDX PT, R3, R4, RZ, 0x1c1f ;  /* 0x001c1fff04037589 */ /* 0x000f2200000e0000 */
[----:B------:R-:W-:Y:S01]  /*170b0*/  LOP3.LUT P6, RZ, R17, 0x8, RZ, 0xc0, !PT ;  /* 0x0000000811ff7812 */ /* 0x000fe200078cc0ff */
[C-C-:B------:R-:W-:Y:S02]  /*170c0*/  @P4 IMAD.IADD R7, R16.reuse, 0x1, R6.reuse ;  /* 0x0000000110074824 */ /* 0x140fe400078e0206 */
[----:B------:R-:W5:Y:S01]  /*170d0*/  SHFL.IDX PT, R2, R5, RZ, 0x1c1f ;  /* 0x001c1fff05027589 */ /* 0x000f6200000e0000 */
[----:B------:R-:W-:-:S03]  /*170e0*/  @P3 IMAD.IADD R9, R16, 0x1, R6 ;  /* 0x0000000110093824 */ /* 0x000fc600078e0206 */
[----:B------:R-:W-:Y:S01]  /*170f0*/  SHFL.IDX PT, R14, R4, 0x3, 0x1c1f ;  /* 0x007c1f00040e7f89 */ /* 0x000fe200000e0000 */
        /* <DEDUP_REMOVED lines=11> */
[----:B------:R-:W-:-:S03]  /*171b0*/  @P2 IMAD.IADD R7, R16, 0x1, R6 ;  /* 0x0000000110072824 */ /* 0x000fc600078e0206 */
        /* <DEDUP_REMOVED lines=9> */
[----:B----4-:R-:W4:Y:S04]  /*17250*/  SHFL.IDX PT, R3, R4, 0x2, 0x1c1f ;  /* 0x005c1f0004037f89 */ /* 0x010f2800000e0000 */
[----:B------:R-:W5:Y:S04]  /*17260*/  SHFL.IDX PT, R2, R5, 0x2, 0x1c1f ;  /* 0x005c1f0005027f89 */ /* 0x000f6800000e0000 */
[----:B------:R-:W0:Y:S01]  /*17270*/  SHFL.IDX PT, R5, R5, 0x3, 0x1c1f ;  /* 0x007c1f0005057f89 */ /* 0x000e2200000e0000 */
[----:B----4-:R-:W-:-:S05]  /*17280*/  @P2 IADD3 R3, P0, R36, R3, RZ ;  /* 0x0000000324032210 */ /* 0x010fca0007f1e0ff */
[----:B-----5:R-:W-:-:S05]  /*17290*/  @P2 IMAD.X R2, RZ, RZ, R2, P0 ;  /* 0x000000ffff022224 */ /* 0x020fca00000e0602 */
[----:B------:R-:W-:-:S04]  /*172a0*/  @P2 LOP3.LUT R3, R3, R2, RZ, 0x3c, !PT ;  /* 0x0000000203032212 */ /* 0x000fc800078e3cff */
[----:B------:R-:W-:-:S04]  /*172b0*/  @P2 LOP3.LUT R2, R3, R2, RZ, 0x3c, !PT ;  /* 0x0000000203022212 */ /* 0x000fc800078e3cff */
[----:B------:R-:W-:-:S05]  /*172c0*/  @P2 LOP3.LUT R3, R3, R2, RZ, 0x3c, !PT ;  /* 0x0000000203032212 */ /* 0x000fca00078e3cff */
[----:B------:R4:W-:Y:S04]  /*172d0*/  @P2 LDGSTS.E.BYPASS.LTC128B.128 [R7+0x17400], desc[UR56][R2.64], !P4 ;  /* 0x1740000002072fae */ /* 0x0009e8000e101d78 */
[----:B------:R4:W-:Y:S04]  /*172e0*/  @P2 LDGSTS.E.BYPASS.LTC128B.128 [R7+0x19400], desc[UR56][R2.64+0x40], !P6 ;  /* 0x1940004002072fae */ /* 0x0009e8000f101d78 */
[----:B0-----:R4:W-:Y:S02]  /*172f0*/  @P2 LDGSTS.E.BYPASS.LTC128B.128 [R7+0x1b400], desc[UR56][R2.64+0x80], !P1 ;  /* 0x1b40008002072fae */ /* 0x0019e4000c901d78 */
.L_x_1521:
[C---:B------:R-:W-:Y:S02]  /*17300*/  LOP3.LUT P3, RZ, R17.reuse, 0x10, RZ, 0xc0, !PT ;  /* 0x0000001011ff7812 */ /* 0x040fe4000786c0ff */
[----:B------:R-:W-:Y:S02]  /*17310*/  LOP3.LUT P2, RZ, R17, 0x8, RZ, 0xc0, !PT ;  /* 0x0000000811ff7812 */ /* 0x000fe4000784c0ff */
[----:B----4-:R-:W-:-:S05]  /*17320*/  @P5 IADD3 R2, P0, R36, R14, RZ ;  /* 0x0000000e24025210 */ /* 0x010fca0007f1e0ff */
[----:B------:R-:W-:Y:S01]  /*17330*/  @P5 IMAD.X R3, RZ, RZ, R5, P0 ;  /* 0x000000ffff035224 */ /* 0x000fe200000e0605 */
[----:B------:R-:W-:Y:S01]  /*17340*/  PLOP3.LUT P0, PT, PT, PT, PT, 0x80, 0x0 ;  /* 0x000000000000781c */ /* 0x000fe20003f0f070 */
[----:B------:R-:W-:-:S05]  /*17350*/  @P5 IMAD.IADD R5, R16, 0x1, R6 ;  /* 0x0000000110055824 */ /* 0x000fca00078e0206 */
[----:B------:R-:W-:Y:S01]  /*17360*/  @!PT LDS RZ, [RZ] ;  /* 0x00000000fffff984 */ /* 0x000fe20000000800 */
[----:B------:R-:W-:Y:S01]  /*17370*/  @!PT LDS RZ, [RZ] ;  /* 0x00000000fffff984 */ /* 0x000fe20000000800 */
[----:B------:R-:W-:Y:S01]  /*17380*/  @!PT LDS RZ, [RZ] ;  /* 0x00000000fffff984 */ /* 0x000fe20000000800 */
[----:B------:R0:W-:Y:S04]  /*17390*/  @P5 LDGSTS.E.BYPASS.LTC128B.128 [R5+0x17c00], desc[UR56][R2.64], !P3 ;  /* 0x17c0000002055fae */ /* 0x0001e8000d901d78 */
[----:B------:R0:W-:Y:S04]  /*173a0*/  @P5 LDGSTS.E.BYPASS.LTC128B.128 [R5+0x19c00], desc[UR56][R2.64+0x40], !P2 ;  /* 0x19c0004002055fae */ /* 0x0001e8000d101d78 */
[----:B------:R0:W-:Y:S01]  /*173b0*/  @P5 LDGSTS.E.BYPASS.LTC128B.128 [R5+0x1bc00], desc[UR56][R2.64+0x80], !P1 ;  /* 0x1bc0008002055fae */ /* 0x0001e2000c901d78 */
[----:B------:R-:W-:Y:S01]  /*173c0*/  NOP ;  /* 0x0000000000007918 */ /* 0x000fe20000000000 */
.L_x_1430:
        /* <DEDUP_REMOVED lines=11> */
.L_x_1431:
[----:B------:R0:W-:Y:S02]  /*17480*/  SYNCS.ARRIVE.TRANS64.A1T0 RZ, [R0+URZ+0x22830], RZ ;  /* 0x022830ff00ff79a7 */ /* 0x0001e4000810003f */
[----:B------:R-:W-:Y:S05]  /*17490*/  WARPSYNC.ALL ;  /* 0x0000000000007948 */ /* 0x000fea0003800000 */
[----:B0-23--:R-:W-:Y:S01]  /*174a0*/  VIADD R0, R16, 0x10400 ;  /* 0x0001040010007836 */ /* 0x00dfe20000000000 */
[----:B------:R-:W-:Y:S01]  /*174b0*/  USHF.R.S32.HI UR4, URZ, 0x1f, UR39 ;  /* 0x0000001f3f047899 */ /* 0x000fe20008011427 */
[----:B------:R-:W-:Y:S03]  /*174c0*/  BAR.SYNC.DEFER_BLOCKING 0x8, 0x180 ;  /* 0x0206000000007b1d */ /* 0x000fe60000010000 */
[----:B------:R-:W-:-:S03]  /*174d0*/  LOP3.LUT P0, RZ, R0, 0x1bf, RZ, 0xc0, !PT ;  /* 0x000001bf00ff7812 */ /* 0x000fc6000780c0ff */
[----:B------:R-:W-:Y:S01]  /*174e0*/  ULDC.64 UR6, c[0x0][0x298] ;  /* 0x0000a60000067ab9 */ /* 0x000fe20000000a00 */
[----:B------:R-:W-:Y:S01]  /*174f0*/  BSSY B6, `(.L_x_1432) ;  /* 0x0000016000067945 */ /* 0x000fe20003800000 */
        /* <DEDUP_REMOVED lines=14> */
[----:B-1----:R-:W-:Y:S02]  /*175e0*/  IMAD.U32 R10, RZ, RZ, UR4 ;  /* 0x00000004ff0a7e24 */ /* 0x002fe4000f8e00ff */
[----:B------:R-:W-:Y:S02]  /*175f0*/  IMAD.U32 R11, RZ, RZ, UR5 ;  /* 0x00000005ff0b7e24 */ /* 0x000fe4000f8e00ff */
[----:B------:R-:W-:Y:S02]  /*17600*/  IMAD.MOV.U32 R8, RZ, RZ, 0x70 ;  /* 0x00000070ff087424 */ /* 0x000fe400078e00ff */
[----:B------:R-:W-:Y:S02]  /*17610*/  IMAD.MOV.U32 R12, RZ, RZ, 0x1 ;  /* 0x00000001ff0c7424 */ /* 0x000fe400078e00ff */
[----:B------:R-:W-:-:S07]  /*17620*/  IMAD.MOV.U32 R13, RZ, RZ, RZ ;  /* 0x000000ffff0d7224 */ /* 0x000fce00078e00ff */
[----:B------:R-:W-:-:S07]  /*17630*/  LEPC R20, `(.L_x_1433) ;  /* 0x000000001014794e */ /* 0x000fce0000000000 */
[----:B0-----:R-:W-:Y:S05]  /*17640*/  CALL.ABS.NOINC R2 ;  /* 0x0000000002007343 */ /* 0x001fea0003c00000 */
.L_x_1433:
[----:B------:R-:W-:Y:S05]  /*17650*/  BSYNC B6 ;  /* 0x0000000000067941 */ /* 0x000fea0003800000 */
.L_x_1432:
[----:B------:R0:W5:Y:S01]  /*17660*/  LDL R8, [R1+0xc] ;  /* 0x00000c0001087983 */ /* 0x0001620000100800 */
[----:B------:R-:W-:Y:S01]  /*17670*/  UISETP.NE.AND UP1, UPT, UR48, URZ, UPT ;  /* 0x0000003f3000728c */ /* 0x000fe2000bf25270 */
[----:B------:R-:W2:Y:S01]  /*17680*/  S2R R2, SR_TID.X ;  /* 0x0000000000027919 */ /* 0x000ea20000002100 */
[----:B------:R-:W-:Y:S01]  /*17690*/  R2UR UR7, R22 ;  /* 0x00000000160772ca */ /* 0x000fe200000e0000 */
[----:B------:R-:W3:Y:S03]  /*176a0*/  LDC R7, c[0x0][0x448] ;  /* 0x00011200ff077b82 */ /* 0x000ee60000000800 */
[----:B------:R-:W-:Y:S01]  /*176b0*/  PLOP3.LUT P0, PT, PT, PT, UP1, 0x80, 0x0 ;  /* 0x000000000000781c */ /* 0x000fe20003f0f018 */
[----:B------:R-:W-:Y:S01]  /*176c0*/  ULDC.64 UR8, c[0x0][0x2d8] ;  /* 0x0000b60000087ab9 */ /* 0x000fe20000000a00 */
[----:B------:R-:W-:-:S03]  /*176d0*/  UISETP.NE.AND UP0, UPT, UR47, URZ, UPT ;  /* 0x0000003f2f00728c */ /* 0x000fc6000bf05270 */
[----:B------:R-:W-:Y:S01]  /*176e0*/  @UP1 ULDC UR4, c[0x0][0x44c] ;  /* 0x0001130000041ab9 */ /* 0x000fe20000000800 */
[C---:B--2---:R-:W-:Y:S01]  /*176f0*/  LOP3.LUT R20, R2.reuse, 0x7f, RZ, 0xc0, !PT ;  /* 0x0000007f02147812 */ /* 0x044fe200078ec0ff */
[----:B------:R-:W-:-:S03]  /*17700*/  IMAD.SHL.U32 R2, R2, 0x20, RZ ;  /* 0x0000002002027824 */ /* 0x000fc600078e00ff */
[----:B------:R-:W-:-:S04]  /*17710*/  SHF.R.U32.HI R20, RZ, 0x2, R20 ;  /* 0x00000002ff147819 */ /* 0x000fc80000011614 */
[----:B------:R-:W-:-:S05]  /*17720*/  LOP3.LUT R2, R20, 0x60, R2, 0xf8, !PT ;  /* 0x0000006014027812 */ /* 0x000fca00078ef802 */
[----:B------:R-:W-:-:S04]  /*17730*/  IMAD.IADD R2, R2, 0x1, R18 ;  /* 0x0000000102027824 */ /* 0x000fc800078e0212 */
[----:B------:R-:W-:Y:S01]  /*17740*/  @P0 IMAD.HI.U32 R0, R2, UR4, RZ ;  /* 0x0000000402000c27 */ /* 0x000fe2000f8e00ff */
[----:B------:R-:W-:Y:S01]  /*17750*/  PLOP3.LUT P0, PT, PT, PT, UP1, 0x80, 0x0 ;  /* 0x000000000000781c */ /* 0x000fe20003f0f018 */
[----:B------:R-:W-:Y:S01]  /*17760*/  @UP1 ULDC UR4, c[0x0][0x450] ;  /* 0x0001140000041ab9 */ /* 0x000fe20000000800 */
[----:B------:R-:W-:Y:S01]  /*17770*/  R2UR UR10, R22 ;  /* 0x00000000160a72ca */ /* 0x000fe200000e0000 */
[----:B------:R-:W-:Y:S01]  /*17780*/  IMAD.MOV.U32 R6, RZ, RZ, R2 ;  /* 0x000000ffff067224 */ /* 0x000fe200078e0002 */
[----:B------:R-:W-:Y:S01]  /*17790*/  UMOV UR5, UR39 ;  /* 0x0000002700057c82 */ /* 0x000fe20008000000 */
[----:B------:R-:W-:-:S08]  /*177a0*/  USHF.R.S32.HI UR6, URZ, 0x1f, UR40 ;  /* 0x0000001f3f067899 */ /* 0x000fd00008011428 */
[----:B------:R-:W-:Y:S01]  /*177b0*/  @P0 SHF.R.U32.HI R6, RZ, UR4, R0 ;  /* 0x00000004ff060c19 */ /* 0x000fe20008011600 */
[----:B------:R-:W-:Y:S02]  /*177c0*/  UMOV UR4, UR36 ;  /* 0x0000002400047c82 */ /* 0x000fe40008000000 */
[----:B------:R-:W-:Y:S02]  /*177d0*/  UIMAD.WIDE.U32 UR4, UR7, UR8, UR4 ;  /* 0x00000008070472a5 */ /* 0x000fe4000f8e0004 */
[----:B------:R-:W-:Y:S02]  /*177e0*/  USEL UR7, UR6, URZ, !UP0 ;  /* 0x0000003f06077287 */ /* 0x000fe4000c000000 */
[----:B------:R-:W-:Y:S02]  /*177f0*/  UIMAD UR5, UR10, UR9, UR5 ;  /* 0x000000090a0572a4 */ /* 0x000fe4000f8e0205 */
[----:B------:R-:W-:Y:S01]  /*17800*/  USEL UR6, UR40, URZ, !UP0 ;  /* 0x0000003f28067287 */ /* 0x000fe2000c000000 */
[----:B------:R-:W-:-:S03]  /*17810*/  ULDC.64 UR8, c[0x0][0x2e0] ;  /* 0x0000b80000087ab9 */ /* 0x000fc60000000a00 */
[----:B------:R-:W-:Y:S02]  /*17820*/  UIMAD.WIDE.U32 UR4, UR6, UR8, UR4 ;  /* 0x00000008060472a5 */ /* 0x000fe4000f8e0004 */
[----:B------:R-:W-:Y:S01]  /*17830*/  UIMAD UR7, UR7, UR8, URZ ;  /* 0x00000008070772a4 */ /* 0x000fe2000f8e023f */
[----:B------:R-:W-:Y:S01]  /*17840*/  IMAD.MOV R0, RZ, RZ, -R6 ;  /* 0x000000ffff007224 */ /* 0x000fe200078e0a06 */
[----:B------:R-:W2:Y:S02]  /*17850*/  S2R R20, SR_TID.X ;  /* 0x0000000000147919 */ /* 0x000ea40000002100 */
[----:B------:R-:W-:Y:S01]  /*17860*/  UIMAD UR7, UR6, UR9, UR7 ;  /* 0x00000009060772a4 */ /* 0x000fe2000f8e0207 */
[----:B------:R-:W-:Y:S02]  /*17870*/  IMAD.U32 R4, RZ, RZ, UR4 ;  /* 0x00000004ff047e24 */ /* 0x000fe4000f8e00ff */
[----:B---3--:R-:W-:Y:S01]  /*17880*/  IMAD R0, R7, R0, R2 ;  /* 0x0000000007007224 */ /* 0x008fe200078e0202 */
[----:B------:R-:W-:Y:S01]  /*17890*/  UIADD3 UR6, UR5, UR7, URZ ;  /* 0x0000000705067290 */ /* 0x000fe2000fffe03f */
[----:B------:R-:W-:Y:S01]  /*178a0*/  IMAD.MOV.U32 R2, RZ, RZ, R4 ;  /* 0x000000ffff027224 */ /* 0x000fe200078e0004 */
[----:B------:R-:W-:Y:S01]  /*178b0*/  SHF.R.S32.HI R4, RZ, 0x1f, R6 ;  /* 0x0000001fff047819 */ /* 0x000fe20000011406 */
[----:B------:R-:W-:Y:S01]  /*178c0*/  IMAD.U32 R5, RZ, RZ, UR5 ;  /* 0x00000005ff057e24 */ /* 0x000fe2000f8e00ff */
[----:B------:R-:W-:-:S02]  /*178d0*/  ULDC.64 UR4, c[0x0][0x2d0] ;  /* 0x0000b40000047ab9 */ /* 0x000fc40000000a00 */
[----:B------:R-:W-:Y:S02]  /*178e0*/  IMAD.U32 R3, RZ, RZ, UR6 ;  /* 0x00000006ff037e24 */ /* 0x000fe4000f8e00ff */
[----:B------:R-:W-:Y:S02]  /*178f0*/  IMAD R4, R4, UR4, RZ ;  /* 0x0000000404047c24 */ /* 0x000fe4000f8e02ff */
[----:B------:R-:W-:-:S04]  /*17900*/  IMAD.WIDE.U32 R2, R6, UR4, R2 ;  /* 0x0000000406027c25 */ /* 0x000fc8000f8e0002 */
[----:B------:R-:W-:Y:S01]  /*17910*/  IMAD R5, R6, UR5, R4 ;  /* 0x0000000506057c24 */ /* 0x000fe2000f8e0204 */
[----:B------:R-:W-:Y:S01]  /*17920*/  SHF.R.S32.HI R4, RZ, 0x1f, R0 ;  /* 0x0000001fff047819 */ /* 0x000fe20000011400 */
[----:B------:R-:W-:Y:S02]  /*17930*/  ULDC.64 UR4, c[0x0][0x2c8] ;  /* 0x0000b20000047ab9 */ /* 0x000fe40000000a00 */
[----:B------:R-:W-:Y:S02]  /*17940*/  IMAD.IADD R3, R3, 0x1, R5 ;  /* 0x0000000103037824 */ /* 0x000fe400078e0205 */
[----:B------:R-:W-:Y:S02]  /*17950*/  IMAD R4, R4, UR4, RZ ;  /* 0x0000000404047c24 */ /* 0x000fe4000f8e02ff */
[----:B------:R-:W-:-:S04]  /*17960*/  IMAD.WIDE.U32 R2, R0, UR4, R2 ;  /* 0x0000000400027c25 */ /* 0x000fc8000f8e0002 */
[----:B------:R-:W-:Y:S01]  /*17970*/  IMAD R5, R0, UR5, R4 ;  /* 0x0000000500057c24 */ /* 0x000fe2000f8e0204 */
[----:B------:R-:W-:Y:S02]  /*17980*/  ULDC.64 UR4, c[0x0][0x280] ;  /* 0x0000a00000047ab9 */ /* 0x000fe40000000a00 */
[----:B------:R-:W-:Y:S01]  /*17990*/  IADD3 R0, P0, R2, UR4, RZ ;  /* 0x0000000402007c10 */ /* 0x000fe2000ff1e0ff */
[----:B------:R-:W-:Y:S01]  /*179a0*/  ULDC UR4, c[0x0][0x2b8] ;  /* 0x0000ae0000047ab9 */ /* 0x000fe20000000800 */
[C---:B------:R-:W-:Y:S02]  /*179b0*/  LOP3.LUT R9, R36.reuse, 0x40, RZ, 0xfc, !PT ;  /* 0x0000004024097812 */ /* 0x040fe400078efcff */
[----:B-1----:R-:W-:Y:S02]  /*179c0*/  LOP3.LUT R10, R36, 0x80, RZ, 0xfc, !PT ;  /* 0x00000080240a7812 */ /* 0x002fe400078efcff */
[----:B------:R-:W-:Y:S01]  /*179d0*/  IADD3.X R5, R3, UR5, R5, P0, !PT ;  /* 0x0000000503057c10 */ /* 0x000fe200087fe405 */
[----:B------:R-:W-:Y:S01]  /*179e0*/  UMOV UR5, 0xffffffff ;  /* 0xffffffff00057882 */ /* 0x000fe20000000000 */
[----:B--2---:R-:W-:-:S02]  /*179f0*/  LOP3.LUT R20, R20, 0x7f, RZ, 0xc0, !PT ;  /* 0x0000007f14147812 */ /* 0x004fc400078ec0ff */
[----:B------:R-:W-:Y:S02]  /*17a00*/  ISETP.GE.AND P3, PT, R36, UR4, PT ;  /* 0x0000000424007c0c */ /* 0x000fe4000bf66270 */
[----:B------:R-:W-:Y:S02]  /*17a10*/  ISETP.GE.AND P2, PT, R9, UR4, PT ;  /* 0x0000000409007c0c */ /* 0x000fe4000bf46270 */
[----:B------:R-:W-:Y:S02]  /*17a20*/  ISETP.GE.AND P1, PT, R10, UR4, PT ;  /* 0x000000040a007c0c */ /* 0x000fe4000bf26270 */
[----:B------:R-:W-:Y:S01]  /*17a30*/  SHF.R.U32.HI R9, RZ, 0x2, R20 ;  /* 0x00000002ff097819 */ /* 0x000fe20000011614 */
[----:B0-----:R-:W-:Y:S10]  /*17a40*/  BRA.DIV UR5, `(.L_x_1434) ;  /* 0x0000004205807947 */ /* 0x001ff4000b800000 */
[----:B------:R-:W0:Y:S01]  /*17a50*/  SHFL.IDX PT, R3, R0, RZ, 0x1c1f ;  /* 0x001c1fff00037589 */ /* 0x000e2200000e0000 */
[----:B------:R-:W-:Y:S02]  /*17a60*/  IMAD R4, R7, UR41, RZ ;  /* 0x0000002907047c24 */ /* 0x000fe4000f8e02ff */
[----:B------:R-:W-:Y:S01]  /*17a70*/  IMAD.IADD R18, R9, 0x1, R18 ;  /* 0x0000000109127824 */ /* 0x000fe200078e0212 */
[----:B------:R-:W1:Y:S03]  /*17a80*/  SHFL.IDX PT, R2, R5, RZ, 0x1c1f ;  /* 0x001c1fff05027589 */ /* 0x000e6600000e0000 */
[C---:B------:R-:W-:Y:S01]  /*17a90*/  VIADD R7, R18.reuse, 0x20 ;  /* 0x0000002012077836 */ /* 0x040fe20000000000 */
[----:B------:R-:W-:Y:S01]  /*17aa0*/  ISETP.GE.AND P0, PT, R18, R4, PT ;  /* 0x000000041200720c */ /* 0x000fe20003f06270 */
[----:B------:R-:W2:-:S12]  /*17ab0*/  SHFL.IDX PT, R14, R0, 0x1, 0x1c1f ;  /* 0x003c1f00000e7f89 */ /* 0x000e9800000e0000 */
[----:B0-----:R-:W-:-:S05]  /*17ac0*/  @!P0 IADD3 R6, P4, R36, R3, RZ ;  /* 0x0000000324068210 */ /* 0x001fca0007f9e0ff */
[----:B-1----:R-:W-:Y:S02]  /*17ad0*/  @!P0 IMAD.X R3, RZ, RZ, R2, P4 ;  /* 0x000000ffff038224 */ /* 0x002fe400020e0602 */
[----:B------:R-:W-:-:S05]  /*17ae0*/  @!P0 IMAD.MOV.U32 R2, RZ, RZ, R6 ;  /* 0x000000ffff028224 */ /* 0x000fca00078e0006 */
[----:B-----5:R-:W-:Y:S04]  /*17af0*/  @!P0 LDGSTS.E.BYPASS.LTC128B.128 [R8+0x10400], desc[UR56][R2.64], !P3 ;  /* 0x1040000002088fae */ /* 0x020fe8000d901d78 */
[----:B------:R-:W-:Y:S04]  /*17b00*/  @!P0 LDGSTS.E.BYPASS.LTC128B.128 [R8+0x12400], desc[UR56][R2.64+0x40], !P2 ;  /* 0x1240004002088fae */ /* 0x000fe8000d101d78 */
[----:B------:R0:W-:Y:S01]  /*17b10*/  @!P0 LDGSTS.E.BYPASS.LTC128B.128 [R8+0x14400], desc[UR56][R2.64+0x80], !P1 ;  /* 0x1440008002088fae */ /* 0x0001e2000c901d78 */
[----:B------:R-:W-:-:S03]  /*17b20*/  ISETP.GE.AND P0, PT, R7, R4, PT ;  /* 0x000000040700720c */ /* 0x000fc60003f06270 */
[----:B0-----:R-:W0:Y:S10]  /*17b30*/  SHFL.IDX PT, R2, R5, 0x1, 0x1c1f ;  /* 0x003c1f0005027f89 */ /* 0x001e3400000e0000 */
[----:B--2---:R-:W-:-:S02]  /*17b40*/  @!P0 IADD3 R6, P4, R36, R14, RZ ;  /* 0x0000000e24068210 */ /* 0x004fc40007f9e0ff */
[----:B------:R-:W1:Y:S03]  /*17b50*/  SHFL.IDX PT, R14, R0, 0x2, 0x1c1f ;  /* 0x005c1f00000e7f89 */ /* 0x000e6600000e0000 */
        /* <DEDUP_REMOVED lines=9> */
[----:B-1----:R-:W-:-:S02]  /*17bf0*/  @!P0 IADD3 R6, P4, R36, R14, RZ ;  /* 0x0000000e24068210 */ /* 0x002fc40007f9e0ff */
[----:B------:R1:W2:Y:S04]  /*17c00*/  SHFL.IDX PT, R14, R0, 0x3, 0x1c1f ;  /* 0x007c1f00000e7f89 */ /* 0x0002a800000e0000 */
[----:B------:R-:W3:Y:S01]  /*17c10*/  SHFL.IDX PT, R5, R5, 0x3, 0x1c1f ;  /* 0x007c1f0005057f89 */ /* 0x000ee200000e0000 */
[----:B0-----:R-:W-:Y:S02]  /*17c20*/  @!P0 IMAD.X R7, RZ, RZ, R2, P4 ;  /* 0x000000ffff078224 */ /* 0x001fe400020e0602 */
[----:B------:R-:W-:Y:S02]  /*17c30*/  @!P0 IMAD.MOV.U32 R2, RZ, RZ, R6 ;  /* 0x000000ffff028224 */ /* 0x000fe400078e0006 */
[----:B------:R-:W-:-:S05]  /*17c40*/  @!P0 IMAD.MOV.U32 R3, RZ, RZ, R7 ;  /* 0x000000ffff038224 */ /* 0x000fca00078e0007 */
[----:B------:R1:W-:Y:S04]  /*17c50*/  @!P0 LDGSTS.E.BYPASS.LTC128B.128 [R8+0x11400], desc[UR56][R2.64], !P3 ;  /* 0x1140000002088fae */ /* 0x0003e8000d901d78 */
[----:B------:R1:W-:Y:S04]  /*17c60*/  @!P0 LDGSTS.E.BYPASS.LTC128B.128 [R8+0x13400], desc[UR56][R2.64+0x40], !P2 ;  /* 0x1340004002088fae */ /* 0x0003e8000d101d78 */
[----:B--23--:R1:W-:Y:S02]  /*17c70*/  @!P0 LDGSTS.E.BYPASS.LTC128B.128 [R8+0x15400], desc[UR56][R2.64+0x80], !P1 ;  /* 0x1540008002088fae */ /* 0x00c3e4000c901d78 */
.L_x_1530:
[----:B-1----:R-:W-:Y:S01]  /*17c80*/  VIADD R3, R18, 0x60 ;  /* 0x0000006012037836 */ /* 0x002fe20000000000 */
[----:B------:R-:W-:Y:S04]  /*17c90*/  BSSY B0, `(.L_x_1435) ;  /* 0x000000b000007945 */ /* 0x000fe80003800000 */
[----:B------:R-:W-:-:S13]  /*17ca0*/  ISETP.GE.AND P0, PT, R3, R4, PT ;  /* 0x000000040300720c */ /* 0x000fda0003f06270 */
[----:B------:R-:W-:Y:S05]  /*17cb0*/  @P0 BRA `(.L_x_1436) ;  /* 0x0000000000200947 */ /* 0x000fea0003800000 */
[----:B------:R-:W-:-:S05]  /*17cc0*/  IADD3 R2, P0, R36, R14, RZ ;  /* 0x0000000e24027210 */ /* 0x000fca0007f1e0ff */
[----:B------:R-:W-:-:S05]  /*17cd0*/  IMAD.X R3, RZ, RZ, R5, P0 ;  /* 0x000000ffff037224 */ /* 0x000fca00000e0605 */
[----:B------:R-:W-:Y:S01]  /*17ce0*/  @!PT LDS RZ, [RZ] ;  /* 0x00000000fffff984 */ /* 0x000fe20000000800 */
[----:B------:R-:W-:Y:S01]  /*17cf0*/  @!PT LDS RZ, [RZ] ;  /* 0x00000000fffff984 */ /* 0x000fe20000000800 */
[----:B------:R-:W-:Y:S01]  /*17d00*/  @!PT LDS RZ, [RZ] ;  /* 0x00000000fffff984 */ /* 0x000fe20000000800 */
[----:B------:R0:W-:Y:S04]  /*17d10*/  LDGSTS.E.BYPASS.LTC128B.128 [R8+0x11c00], desc[UR56][R2.64], !P3 ;  /* 0x11c0000002087fae */ /* 0x0001e8000d901d78 */
[----:B------:R0:W-:Y:S04]  /*17d20*/  LDGSTS.E.BYPASS.LTC128B.128 [R8+0x13c00], desc[UR56][R2.64+0x40], !P2 ;  /* 0x13c0004002087fae */ /* 0x0001e8000d101d78 */
[----:B------:R0:W-:Y:S02]  /*17d30*/  LDGSTS.E.BYPASS.LTC128B.128 [R8+0x15c00], desc[UR56][R2.64+0x80], !P1 ;  /* 0x15c0008002087fae */ /* 0x0001e4000c901d78 */
.L_x_1436:
[----:B------:R-:W-:Y:S05]  /*17d40*/  BSYNC B0 ;  /* 0x0000000000007941 */ /* 0x000fea0003800000 */
.L_x_1435:
[----:B------:R-:W-:Y:S01]  /*17d50*/  NOP ;  /* 0x0000000000007918 */ /* 0x000fe20000000000 */
[----:B------:R-:W-:-:S13]  /*17d60*/  PLOP3.LUT P0, PT, PT, PT, PT, 0x80, 0x0 ;  /* 0x000000000000781c */ /* 0x000fda0003f0f070 */
.L_x_1437:
[----:B------:R-:W-:Y:S02]  /*17d70*/  PLOP3.LUT P1, PT, P1, P0, PT, 0xa2, 0x0 ;  /* 0x000000000000781c */ /* 0x000fe40000f21472 */
[----:B------:R-:W-:-:S08]  /*17d80*/  @P0 R2UR P1, UR4, R16 ;  /* 0x00000000100402ca */ /* 0x000fd00000020000 */
[----:B------:R-:W-:-:S05]  /*17d90*/  @P0 PLOP3.LUT P0, PT, P1, PT, PT, 0x80, 0x0 ;  /* 0x000000000000081c */ /* 0x000fca0000f0f070 */
[----:B------:R-:W-:Y:S01]  /*17da0*/  @!P1 SYNCS.ARRIVE.TRANS64.RED.A0T1 RZ, [UR4+0x22800], RZ ;  /* 0x022800ffffff99a7 */ /* 0x000fe20008200404 */
[----:B------:R-:W-:Y:S07]  /*17db0*/  @!P1 ARRIVES.LDGSTSBAR.64.TRANSCNT [UR4+0x22800] ;  /* 0x02280000ff0099b0 */ /* 0x000fee0008000a84 */
[----:B------:R-:W-:Y:S05]  /*17dc0*/  @P0 BRA.U.ANY `(.L_x_1437) ;  /* 0xfffffffd00e80947 */ /* 0x000fea000393ffff */
[----:B0-----:R-:W2:Y:S01]  /*17dd0*/  LDL.LU R2, [R1+0x10] ;  /* 0x0000100001027983 */ /* 0x001ea20000300800 */
        /* <DEDUP_REMOVED lines=12> */
.L_x_1531:
[----:B------:R-:W-:Y:S05]  /*17ea0*/  BSYNC B0 ;  /* 0x0000000000007941 */ /* 0x000fea0003800000 */
.L_x_1438:
[----:B------:R-:W-:-:S13]  /*17eb0*/  ISETP.GE.AND P0, PT, R20, UR42, PT ;  /* 0x0000002a14007c0c */ /* 0x000fda000bf06270 */
[----:B------:R-:W-:Y:S05]  /*17ec0*/  @!P0 BRA `(.L_x_1440) ;  /* 0x00000010008c8947 */ /* 0x000fea0003800000 */
[----:B------:R-:W-:Y:S02]  /*17ed0*/  IMAD.MOV.U32 R4, RZ, RZ, R19 ;  /* 0x000000ffff047224 */ /* 0x000fe400078e0013 */
[----:B------:R-:W-:-:S07]  /*17ee0*/  IMAD.MOV.U32 R5, RZ, RZ, R23 ;  /* 0x000000ffff057224 */ /* 0x000fce00078e0017 */
.L_x_1460:
[----:B-1----:R-:W1:Y:S01]  /*17ef0*/  S2R R2, SR_TID.X ;  /* 0x0000000000027919 */ /* 0x002e620000002100 */
[----:B------:R-:W-:Y:S01]  /*17f00*/  ISETP.NE.AND P0, PT, R33, 0x1, PT ;  /* 0x000000012100780c */ /* 0x000fe20003f05270 */
[----:B------:R-:W-:Y:S05]  /*17f10*/  YIELD ;  /* 0x0000000000007946 */ /* 0x000fea0003800000 */
[----:B------:R-:W-:Y:S01]  /*17f20*/  ULDC.64 UR4, c[0x0][0x428] ;  /* 0x00010a0000047ab9 */ /* 0x000fe20000000a00 */
[----:B------:R-:W-:Y:S02]  /*17f30*/  VIADD R19, R4, 0x1 ;  /* 0x0000000104137836 */ /* 0x000fe40000000000 */
[----:B------:R-:W-:-:S04]  /*17f40*/  IMAD R6, R32, UR4, RZ ;  /* 0x0000000420067c24 */ /* 0x000fc8000f8e02ff */
[----:B0-----:R-:W0:Y:S01]  /*17f50*/  @P0 LDC R3, c[0x0][0x434] ;  /* 0x00010d00ff030b82 */ /* 0x001e220000000800 */
[----:B------:R-:W-:-:S07]  /*17f60*/  IMAD R6, R25, UR5, R6 ;  /* 0x0000000519067c24 */ /* 0x000fce000f8e0206 */
[----:B--2---:R-:W2:Y:S01]  /*17f70*/  @P0 LDC R7, c[0x0][0x438] ;  /* 0x00010e00ff070b82 */ /* 0x004ea20000000800 */
[C---:B-1-3--:R-:W-:Y:S01]  /*17f80*/  LOP3.LUT R0, R2.reuse, 0x7f, RZ, 0xc0, !PT ;  /* 0x0000007f02007812 */ /* 0x04afe200078ec0ff */
[----:B------:R-:W-:-:S03]  /*17f90*/  IMAD.SHL.U32 R2, R2, 0x20, RZ ;  /* 0x0000002002027824 */ /* 0x000fc600078e00ff */
[----:B------:R-:W-:Y:S02]  /*17fa0*/  SHF.R.U32.HI R0, RZ, 0x2, R0 ;  /* 0x00000002ff007819 */ /* 0x000fe40000011600 */
[----:B------:R-:W-:-:S03]  /*17fb0*/  LOP3.LUT R2, R2, 0x60, RZ, 0xc0, !PT ;  /* 0x0000006002027812 */ /* 0x000fc600078ec0ff */
[----:B------:R-:W-:-:S05]  /*17fc0*/  IMAD R0, R20, 0x80, R0 ;  /* 0x0000008014007824 */ /* 0x000fca00078e0200 */
[----:B------:R-:W-:-:S05]  /*17fd0*/  IADD3 R0, R2, UR38, R0 ;  /* 0x0000002602007c10 */ /* 0x000fca000fffe000 */
[----:B0-----:R-:W-:-:S04]  /*17fe0*/  @P0 IMAD.HI.U32 R2, R0, R3, RZ ;  /* 0x0000000300020227 */ /* 0x001fc800078e00ff */
[----:B------:R-:W-:Y:S01]  /*17ff0*/  IMAD.MOV.U32 R8, RZ, RZ, R0 ;  /* 0x000000ffff087224 */ /* 0x000fe200078e0000 */
[----:B--2---:R-:W-:-:S04]  /*18000*/  @P0 SHF.R.U32.HI R8, RZ, R7, R2 ;  /* 0x00000007ff080219 */ /* 0x004fc80000011602 */
[--C-:B------:R-:W-:Y:S01]  /*18010*/  SHF.R.S32.HI R3, RZ, 0x1f, R8.reuse ;  /* 0x0000001fff037819 */ /* 0x100fe20000011408 */
[----:B------:R-:W-:-:S04]  /*18020*/  IMAD.MOV.U32 R2, RZ, RZ, R8 ;  /* 0x000000ffff027224 */ /* 0x000fc800078e0008 */
[----:B------:R-:W-:Y:S01]  /*18030*/  IMAD.WIDE.U32 R2, R25, UR4, R2 ;  /* 0x0000000419027c25 */ /* 0x000fe2000f8e0002 */
[----:B------:R-:W-:-:S03]  /*18040*/  ULDC.64 UR4, c[0x0][0x418] ;  /* 0x0001060000047ab9 */ /* 0x000fc60000000a00 */
[----:B------:R-:W-:Y:S01]  /*18050*/  IMAD.IADD R3, R6, 0x1, R3 ;  /* 0x0000000106037824 */ /* 0x000fe200078e0203 */
[C---:B------:R-:W-:Y:S01]  /*18060*/  LEA R6, P0, R2.reuse, UR4, 0x2 ;  /* 0x0000000402067c11 */ /* 0x040fe2000f8010ff */
[----:B------:R-:W-:Y:S01]  /*18070*/  IMAD.U32 R9, RZ, RZ, UR43 ;  /* 0x0000002bff097e24 */ /* 0x000fe2000f8e00ff */
[----:B------:R-:W-:Y:S02]  /*18080*/  ULDC UR4, c[0x0][0x430] ;  /* 0x00010c0000047ab9 */ /* 0x000fe40000000800 */
[----:B------:R-:W-:Y:S02]  /*18090*/  LEA.HI.X R7, R2, UR5, R3, 0x2, P0 ;  /* 0x0000000502077c11 */ /* 0x000fe400080f1403 */
[----:B------:R-:W-:Y:S01]  /*180a0*/  ISETP.NE.AND P1, PT, R9, 0x3, PT ;  /* 0x000000030900780c */ /* 0x000fe20003f25270 */
[----:B------:R-:W-:Y:S01]  /*180b0*/  IMAD.MOV R3, RZ, RZ, -R8 ;  /* 0x000000ffff037224 */ /* 0x000fe200078e0a08 */
[----:B------:R-:W-:Y:S01]  /*180c0*/  ISETP.NE.AND P0, PT, R19, 0x2, PT ;  /* 0x000000021300780c */ /* 0x000fe20003f05270 */
[----:B------:R0:W2:Y:S03]  /*180d0*/  LDG.E R6, desc[UR56][R6.64] ;  /* 0x0000003806067981 */ /* 0x0000a6000c1e1900 */
[----:B------:R-:W-:-:S02]  /*180e0*/  SEL R23, RZ, 0x1, P0 ;  /* 0x00000001ff177807 */ /* 0x000fc40000000000 */
[----:B------:R-:W-:Y:S01]  /*180f0*/  SEL R19, R19, RZ, P0 ;  /* 0x000000ff13137207 */ /* 0x000fe20000000000 */
[----:B0-----:R-:W-:Y:S02]  /*18100*/  IMAD R7, R3, UR4, R0 ;  /* 0x0000000403077c24 */ /* 0x001fe4000f8e0200 */
[----:B------:R-:W-:Y:S01]  /*18110*/  IMAD.MOV.U32 R0, RZ, RZ, R20 ;  /* 0x000000ffff007224 */ /* 0x000fe200078e0014 */
[----:B------:R-:W-:Y:S01]  /*18120*/  LOP3.LUT R23, R5, R23, RZ, 0x3c, !PT ;  /* 0x0000001705177212 */ /* 0x000fe200078e3cff */
[----:B------:R-:W-:-:S03]  /*18130*/  VIADD R20, R20, 0xffffffff ;  /* 0xffffffff14147836 */ /* 0x000fc60000000000 */
[----:B------:R-:W-:Y:S02]  /*18140*/  ISETP.GT.AND P2, PT, R0, UR42, PT ;  /* 0x0000002a00007c0c */ /* 0x000fe4000bf44270 */
[----:B--2---:R-:W-:Y:S01]  /*18150*/  SHF.R.S32.HI R9, RZ, 0x1f, R6 ;  /* 0x0000001fff097819 */ /* 0x004fe20000011406 */
[----:B------:R-:W-:Y:S10]  /*18160*/  @!P1 BRA `(.L_x_1441) ;  /* 0x0000000000049947 */ /* 0x000ff40003800000 */
[----:B------:R-:W-:Y:S01]  /*18170*/  BPT.TRAP 0x1 ;  /* 0x000000040000795c */ /* 0x000fe20000300000 */
.L_x_1441:
[----:B------:R-:W-:Y:S01]  /*18180*/  IMAD R0, R19, 0x8, R16 ;  /* 0x0000000813007824 */ /* 0x000fe200078e0210 */
[----:B------:R-:W-:Y:S01]  /*18190*/  SHF.L.U32 R10, R23, 0x1f, RZ ;  /* 0x0000001f170a7819 */ /* 0x000fe200000006ff */
[----:B------:R-:W-:Y:S01]  /*181a0*/  BSSY B0, `(.L_x_1442) ;  /* 0x0000004000007945 */ /* 0x000fe20003800000 */
[----:B------:R-:W-:Y:S02]  /*181b0*/  SHF.R.S32.HI R8, RZ, 0x1f, R7 ;  /* 0x0000001fff087819 */ /* 0x000fe40000011407 */
[----:B------:R-:W0:Y:S02]  /*181c0*/  SYNCS.PHASECHK.TRANS64.TRYWAIT P0, [R0+URZ+0x22880], R10 ;  /* 0x0228800a000075a7 */ /* 0x000e24000800017f */
[----:B0-----:R-:W-:Y:S05]  /*181d0*/  @!P0 BRA `(.L_x_1443) ;  /* 0x0000003c00f08947 */ /* 0x001fea0003800000 */
.L_x_1532:
[----:B------:R-:W-:Y:S05]  /*181e0*/  BSYNC B0 ;  /* 0x0000000000007941 */ /* 0x000fea0003800000 */
.L_x_1442:
[----:B------:R-:W1:Y:S01]  /*181f0*/  S2R R12, SR_TID.X ;  /* 0x00000000000c7919 */ /* 0x000e620000002100 */
[----:B------:R-:W-:Y:S01]  /*18200*/  ULDC.64 UR4, c[0x0][0x328] ;  /* 0x0000ca0000047ab9 */ /* 0x000fe20000000a00 */
[----:B------:R-:W-:Y:S01]  /*18210*/  ULDC.64 UR6, c[0x0][0x318] ;  /* 0x0000c60000067ab9 */ /* 0x000fe20000000a00 */
[----:B------:R-:W-:Y:S01]  /*18220*/  IMAD R11, R8, UR4, RZ ;  /* 0x00000004080b7c24 */ /* 0x000fe2000f8e02ff */
[----:B------:R-:W-:Y:S01]  /*18230*/  LOP3.LUT P3, RZ, R17, 0x2, RZ, 0xc0, !PT ;  /* 0x0000000211ff7812 */ /* 0x000fe2000786c0ff */
        /* <DEDUP_REMOVED lines=10> */
[----:B------:R-:W-:Y:S01]  /*182e0*/  IMAD.WIDE.U32 R2, R22, UR4, R2 ;  /* 0x0000000416027c25 */ /* 0x000fe2000f8e0002 */
[----:B------:R-:W-:Y:S01]  /*182f0*/  UMOV UR4, 0xffffffff ;  /* 0xffffffff00047882 */ /* 0x000fe20000000000 */
[----:B-1----:R-:W-:Y:S02]  /*18300*/  LOP3.LUT R12, R12, 0x7f, RZ, 0xc0, !PT ;  /* 0x0000007f0c0c7812 */ /* 0x002fe400078ec0ff */
[----:B------:R-:W-:Y:S01]  /*18310*/  IMAD R27, R22, UR5, R3 ;  /* 0x00000005161b7c24 */ /* 0x000fe2000f8e0203 */
[----:B------:R-:W-:Y:S02]  /*18320*/  IADD3 R26, P0, R2, UR6, RZ ;  /* 0x00000006021a7c10 */ /* 0x000fe4000ff1e0ff */
[----:B------:R-:W-:Y:S02]  /*18330*/  SHF.R.U32.HI R12, RZ, 0x5, R12 ;  /* 0x00000005ff0c7819 */ /* 0x000fe4000001160c */
[----:B------:R-:W-:-:S03]  /*18340*/  IADD3.X R27, R27, UR7, RZ, P0, !PT ;  /* 0x000000071b1b7c10 */ /* 0x000fc600087fe4ff */
[----:B------:R-:W-:-:S04]  /*18350*/  IMAD.SHL.U32 R12, R12, 0x400, RZ ;  /* 0x000004000c0c7824 */ /* 0x000fc800078e00ff */
[----:B------:R-:W-:Y:S01]  /*18360*/  IMAD R18, R19, 0x4000, R12 ;  /* 0x0000400013127824 */ /* 0x000fe200078e020c */
[----:B------:R-:W-:Y:S06]  /*18370*/  BRA.DIV UR4, `(.L_x_1444) ;  /* 0x0000003e049c7947 */ /* 0x000fec000b800000 */
[----:B------:R-:W1:Y:S01]  /*18380*/  SHFL.IDX PT, R2, R26, RZ, 0x1c1f ;  /* 0x001c1fff1a027589 */ /* 0x000e6200000e0000 */
[----:B------:R-:W-:-:S03]  /*18390*/  IADD3 R18, R16, R18, R29 ;  /* 0x0000001210127210 */ /* 0x000fc60007ffe01d */
[----:B------:R-:W2:Y:S02]  /*183a0*/  SHFL.IDX PT, R3, R27, RZ, 0x1c1f ;  /* 0x001c1fff1b037589 */ /* 0x000ea400000e0000 */
[----:B------:R-:W-:Y:S01]  /*183b0*/  IMAD.IADD R21, R30, 0x1, R18 ;  /* 0x000000011e157824 */ /* 0x000fe200078e0212 */
[----:B-1----:R-:W-:-:S05]  /*183c0*/  IADD3 R2, P0, R36, R2, RZ ;  /* 0x0000000224027210 */ /* 0x002fca0007f1e0ff */
[----:B--2---:R-:W-:-:S05]  /*183d0*/  IMAD.X R3, RZ, RZ, R3, P0 ;  /* 0x000000ffff037224 */ /* 0x004fca00000e0603 */
[----:B------:R-:W-:Y:S01]  /*183e0*/  @!PT LDS RZ, [RZ] ;  /* 0x00000000fffff984 */ /* 0x000fe20000000800 */
        /* <DEDUP_REMOVED lines=10> */
[----:B------:R-:W3:Y:S01]  /*18490*/  SHFL.IDX PT, R27, R27, 0x3, 0x1c1f ;  /* 0x007c1f001b1b7f89 */ /* 0x000ee200000e0000 */
[----:B-1----:R-:W-:-:S05]  /*184a0*/  IADD3 R2, P0, R36, R2, RZ ;  /* 0x0000000224027210 */ /* 0x002fca0007f1e0ff */
[----:B--2---:R-:W-:-:S05]  /*184b0*/  IMAD.X R3, RZ, RZ, R3, P0 ;  /* 0x000000ffff037224 */ /* 0x004fca00000e0603 */
[----:B------:R-:W-:Y:S04]  /*184c0*/  LDGSTS.E.BYPASS.LTC128B.128 [R18+0xa400], desc[UR56][R2.64], !P3 ;  /* 0x0a40000002127fae */ /* 0x000fe8000d901d78 */
[----:B------:R1:W-:Y:S04]  /*184d0*/  LDGSTS.E.BYPASS.LTC128B.128 [R21+0xa400], desc[UR56][R2.64+0x40], !P1 ;  /* 0x0a40004002157fae */ /* 0x0003e8000c901d78 */
[----:B-1-3--:R1:W2:Y:S02]  /*184e0*/  SHFL.IDX PT, R2, R26, 0x3, 0x1c1f ;  /* 0x007c1f001a027f89 */ /* 0x00a2a400000e0000 */
.L_x_1542:
        /* <DEDUP_REMOVED lines=9> */
.L_x_1445:
        /* <DEDUP_REMOVED lines=11> */
.L_x_1446:
[----:B------:R2:W-:Y:S01]  /*18630*/  SYNCS.ARRIVE.TRANS64.A1T0 RZ, [R0+URZ+0x22870], RZ ;  /* 0x022870ff00ff79a7 */ /* 0x0005e2000810003f */
[----:B------:R-:W-:Y:S05]  /*18640*/  @!P3 BRA `(.L_x_1447) ;  /* 0x000000000004b947 */ /* 0x000fea0003800000 */
[----:B------:R-:W-:Y:S01]  /*18650*/  BPT.TRAP 0x1 ;  /* 0x000000040000795c */ /* 0x000fe20000300000 */
.L_x_1447:
[----:B------:R-:W3:Y:S01]  /*18660*/  SYNCS.PHASECHK.TRANS64.TRYWAIT P0, [R0+URZ+0x22840], R10 ;  /* 0x0228400a000075a7 */ /* 0x000ee2000800017f */
[----:B------:R-:W-:Y:S04]  /*18670*/  BSSY B0, `(.L_x_1448) ;  /* 0x0000002000007945 */ /* 0x000fe80003800000 */
[----:B---3--:R-:W-:Y:S05]  /*18680*/  @!P0 BRA `(.L_x_1449) ;  /* 0x0000004000048947 */ /* 0x008fea0003800000 */
.L_x_1543:
[----:B------:R-:W-:Y:S05]  /*18690*/  BSYNC B0 ;  /* 0x0000000000007941 */ /* 0x000fea0003800000 */
.L_x_1448:
[----:B------:R-:W4:Y:S01]  /*186a0*/  LDL R11, [R1] ;  /* 0x00000000010b7983 */ /* 0x000f220000100800 */
[----:B------:R-:W-:Y:S01]  /*186b0*/  ULDC.64 UR4, c[0x0][0x300] ;  /* 0x0000c00000047ab9 */ /* 0x000fe20000000a00 */
[----:B------:R-:W-:Y:S01]  /*186c0*/  ULDC.64 UR6, c[0x0][0x2e8] ;  /* 0x0000ba0000067ab9 */ /* 0x000fe20000000a00 */
[----:B------:R-:W-:Y:S01]  /*186d0*/  IMAD R8, R8, UR4, RZ ;  /* 0x0000000408087c24 */ /* 0x000fe2000f8e02ff */
[----:B------:R-:W-:Y:S01]  /*186e0*/  LOP3.LUT P4, RZ, R17, 0x10, RZ, 0xc0, !PT ;  /* 0x0000001011ff7812 */ /* 0x000fe2000788c0ff */
[----:B------:R-:W-:Y:S01]  /*186f0*/  IMAD.WIDE.U32 R2, R7, UR4, RZ ;  /* 0x0000000407027c25 */ /* 0x000fe2000f8e00ff */
[C---:B------:R-:W-:Y:S02]  /*18700*/  LOP3.LUT P3, RZ, R17.reuse, 0x8, RZ, 0xc0, !PT ;  /* 0x0000000811ff7812 */ /* 0x040fe4000786c0ff */
[----:B------:R-:W-:Y:S01]  /*18710*/  LOP3.LUT P1, RZ, R17, 0x4, RZ, 0xc0, !PT ;  /* 0x0000000411ff7812 */ /* 0x000fe2000782c0ff */
[----:B------:R-:W-:Y:S01]  /*18720*/  IMAD R8, R7, UR5, R8 ;  /* 0x0000000507087c24 */ /* 0x000fe2000f8e0208 */
[----:B------:R-:W-:-:S02]  /*18730*/  ULDC.64 UR4, c[0x0][0x310] ;  /* 0x0000c40000047ab9 */ /* 0x000fc40000000a00 */
        /* <DEDUP_REMOVED lines=14> */
[----:B------:R-:W-:-:S03]  /*18820*/  IMAD.IADD R6, R16, 0x1, R6 ;  /* 0x0000000110067824 */ /* 0x000fc600078e0206 */
[----:B------:R-:W5:Y:S04]  /*18830*/  SHFL.IDX PT, R3, R8, RZ, 0x1c1f ;  /* 0x001c1fff08037589 */ /* 0x000f6800000e0000 */
[----:B------:R-:W-:Y:S01]  /*18840*/  SHFL.IDX PT, R9, R8, 0x2, 0x1c1f ;  /* 0x005c1f0008097f89 */ /* 0x000fe200000e0000 */
        /* <DEDUP_REMOVED lines=15> */
[----:B------:R4:W0:Y:S04]  /*18940*/  SHFL.IDX PT, R9, R8, 0x3, 0x1c1f ;  /* 0x007c1f0008097f89 */ /* 0x00082800000e0000 */
[----:B------:R-:W-:Y:S04]  /*18950*/  LDGSTS.E.BYPASS.LTC128B.128 [R6+0x17400], desc[UR56][R2.64], !P4 ;  /* 0x1740000002067fae */ /* 0x000fe8000e101d78 */
[----:B------:R-:W-:Y:S04]  /*18960*/  LDGSTS.E.BYPASS.LTC128B.128 [R6+0x19400], desc[UR56][R2.64+0x40], !P3 ;  /* 0x1940004002067fae */ /* 0x000fe8000d901d78 */
[----:B------:R5:W-:Y:S04]  /*18970*/  LDGSTS.E.BYPASS.LTC128B.128 [R6+0x1b400], desc[UR56][R2.64+0x80], !P1 ;  /* 0x1b40008002067fae */ /* 0x000be8000c901d78 */
[----:B-----5:R4:W0:Y:S02]  /*18980*/  SHFL.IDX PT, R2, R7, 0x3, 0x1c1f ;  /* 0x007c1f0007027f89 */ /* 0x02082400000e0000 */
.L_x_1553:
        /* <DEDUP_REMOVED lines=10> */
.L_x_1451:
        /* <DEDUP_REMOVED lines=11> */
.L_x_1452:
[----:B------:R2:W-:Y:S02]  /*18ae0*/  SYNCS.ARRIVE.TRANS64.A1T0 RZ, [R0+URZ+0x22830], RZ ;  /* 0x022830ff00ff79a7 */ /* 0x0005e4000810003f */
[----:B--23--:R-:W-:-:S05]  /*18af0*/  IMAD.U32 R0, RZ, RZ, UR45 ;  /* 0x0000002dff007e24 */ /* 0x00cfca000f8e00ff */
[----:B------:R-:W-:-:S13]  /*18b00*/  ISETP.NE.AND P0, PT, R0, 0x3, PT ;  /* 0x000000030000780c */ /* 0x000fda0003f05270 */
[----:B------:R-:W-:Y:S05]  /*18b10*/  @!P0 BRA `(.L_x_1453) ;  /* 0x0000000000048947 */ /* 0x000fea0003800000 */
[----:B------:R-:W-:Y:S01]  /*18b20*/  BPT.TRAP 0x1 ;  /* 0x000000040000795c */ /* 0x000fe20000300000 */
.L_x_1453:
[----:B------:R-:W-:Y:S01]  /*18b30*/  LOP3.LUT R3, R5, 0x1, RZ, 0x3c, !PT ;  /* 0x0000000105037812 */ /* 0x000fe200078e3cff */
[----:B------:R-:W-:Y:S01]  /*18b40*/  IMAD R0, R4, 0x8, R16 ;  /* 0x0000000804007824 */ /* 0x000fe200078e0210 */
[----:B------:R-:W-:Y:S02]  /*18b50*/  BSSY B0, `(.L_x_1454) ;  /* 0x0000004000007945 */ /* 0x000fe40003800000 */
[----:B------:R-:W-:-:S04]  /*18b60*/  SHF.L.U32 R3, R3, 0x1f, RZ ;  /* 0x0000001f03037819 */ /* 0x000fc800000006ff */
[----:B------:R-:W0:Y:S02]  /*18b70*/  SYNCS.PHASECHK.TRANS64.TRYWAIT P1, [R0+URZ+0x22870], R3 ;  /* 0x02287003000075a7 */ /* 0x000e24000802017f */
[----:B0-----:R-:W-:Y:S05]  /*18b80*/  @!P1 BRA `(.L_x_1455) ;  /* 0x00000040000c9947 */ /* 0x001fea0003800000 */
.L_x_1554:
[----:B------:R-:W-:Y:S05]  /*18b90*/  BSYNC B0 ;  /* 0x0000000000007941 */ /* 0x000fea0003800000 */
.L_x_1454:
[----:B------:R-:W-:-:S05]  /*18ba0*/  IMAD.U32 R2, RZ, RZ, UR43 ;  /* 0x0000002bff027e24 */ /* 0x000fca000f8e00ff */
[----:B------:R-:W-:-:S13]  /*18bb0*/  ISETP.NE.AND P1, PT, R2, 0x3, PT ;  /* 0x000000030200780c */ /* 0x000fda0003f25270 */
[----:B------:R-:W-:Y:S05]  /*18bc0*/  @!P1 BRA `(.L_x_1456) ;  /* 0x0000000000049947 */ /* 0x000fea0003800000 */
[----:B------:R-:W-:Y:S01]  /*18bd0*/  BPT.TRAP 0x1 ;  /* 0x000000040000795c */ /* 0x000fe20000300000 */
.L_x_1456:
[----:B0-----:R-:W-:Y:S01]  /*18be0*/  SHF.L.U32 R3, R5, 0x1f, RZ ;  /* 0x0000001f05037819 */ /* 0x001fe200000006ff */
[----:B------:R-:W-:-:S03]  /*18bf0*/  IMAD.SHL.U32 R18, R4, 0x4000, RZ ;  /* 0x0000400004127824 */ /* 0x000fc600078e00ff */
[----:B------:R-:W0:Y:S02]  /*18c00*/  SYNCS.PHASECHK.TRANS64.TRYWAIT P1, [R0+URZ+0x22860], R3 ;  /* 0x02286003000075a7 */ /* 0x000e24000802017f */
[----:B0-----:R-:W-:Y:S05]  /*18c10*/  @!P1 BRA `(.L_x_1457) ;  /* 0x0000003c00fc9947 */ /* 0x001fea0003800000 */
.L_x_1555:
[----:B------:R-:W0:Y:S04]  /*18c20*/  LDL R2, [R1+0x8] ;  /* 0x0000080001027983 */ /* 0x000e280000100800 */
[----:B------:R-:W2:Y:S01]  /*18c30*/  LDL R12, [R1+0x4] ;  /* 0x00000400010c7983 */ /* 0x000ea20000100800 */
[----:B------:R-:W-:Y:S05]  /*18c40*/  WARPSYNC.ALL ;  /* 0x0000000000007948 */ /* 0x000fea0003800000 */
[----:B------:R-:W-:-:S05]  /*18c50*/  IMAD.U32 R21, RZ, RZ, UR43 ;  /* 0x0000002bff157e24 */ /* 0x000fca000f8e00ff */
[----:B------:R-:W-:Y:S02]  /*18c60*/  ISETP.NE.AND P1, PT, R21, 0x3, PT ;  /* 0x000000031500780c */ /* 0x000fe40003f25270 */
[----:B0-----:R-:W-:Y:S02]  /*18c70*/  LOP3.LUT R3, R18, R2, RZ, 0xfc, !PT ;  /* 0x0000000212037212 */ /* 0x001fe400078efcff */
[----:B--2---:R-:W-:-:S03]  /*18c80*/  IADD3 R18, R16, R18, R12 ;  /* 0x0000001210127210 */ /* 0x004fc60007ffe00c */
[----:B------:R-:W-:-:S04]  /*18c90*/  IMAD.IADD R3, R16, 0x1, R3 ;  /* 0x0000000110037824 */ /* 0x000fc800078e0203 */
[----:B------:R-:W-:Y:S01]  /*18ca0*/  IMAD.IADD R2, R31, 0x1, R3 ;  /* 0x000000011f027824 */ /* 0x000fe200078e0203 */
[----:B----4-:R-:W0:Y:S02]  /*18cb0*/  LDSM.16.MT88.4 R4, [R3+0x8400] ;  /* 0x008400000304783b */ /* 0x010e240000004200 */
        /* <DEDUP_REMOVED lines=10> */
[----:B------:R0:W-:Y:S04]  /*18d60*/  STSM.16.M88.4 [R18+0x2400], R12 ;  /* 0x0024000c12007844 */ /* 0x0001e80000000200 */
[----:B------:R-:W2:Y:S01]  /*18d70*/  LDSM.16.MT88.4 R8, [R3+0x9400] ;  /* 0x009400000308783b */ /* 0x000ea20000004200 */
[--C-:B0-----:R-:W-:Y:S02]  /*18d80*/  IADD3 R12, R28, 0x400, R18.reuse ;  /* 0x000004001c0c7810 */ /* 0x101fe40007ffe012 */
[----:B------:R-:W-:Y:S02]  /*18d90*/  IADD3 R18, R31, 0x400, R18 ;  /* 0x000004001f127810 */ /* 0x000fe40007ffe012 */
[C-C-:B--2---:R-:W-:Y:S02]  /*18da0*/  PRMT R4, R8.reuse, 0x6420, R9.reuse ;  /* 0x0000642008047816 */ /* 0x144fe40000000009 */
[----:B------:R-:W-:-:S02]  /*18db0*/  PRMT R5, R8, 0x7531, R9 ;  /* 0x0000753108057816 */ /* 0x000fc40000000009 */
[C-C-:B------:R-:W-:Y:S02]  /*18dc0*/  PRMT R6, R10.reuse, 0x6420, R11.reuse ;  /* 0x000064200a067816 */ /* 0x140fe4000000000b */
[----:B------:R-:W-:Y:S02]  /*18dd0*/  PRMT R7, R10, 0x7531, R11 ;  /* 0x000075310a077816 */ /* 0x000fe4000000000b */
[----:B------:R-:W0:Y:S04]  /*18de0*/  LDSM.16.MT88.4 R8, [R2+0x9400] ;  /* 0x009400000208783b */ /* 0x000e280000004200 */
[----:B------:R0:W-:Y:S02]  /*18df0*/  STSM.16.M88.4 [R12], R4 ;  /* 0x000000040c007844 */ /* 0x0001e40000000200 */
[----:B0-----:R-:W-:-:S02]  /*18e00*/  PRMT R4, R8, 0x6420, R9 ;  /* 0x0000642008047816 */ /* 0x001fc40000000009 */
[----:B------:R-:W-:Y:S02]  /*18e10*/  PRMT R5, R8, 0x7531, R9 ;  /* 0x0000753108057816 */ /* 0x000fe40000000009 */
[C-C-:B------:R-:W-:Y:S02]  /*18e20*/  PRMT R6, R10.reuse, 0x6420, R11.reuse ;  /* 0x000064200a067816 */ /* 0x140fe4000000000b */
[----:B------:R-:W-:-:S05]  /*18e30*/  PRMT R7, R10, 0x7531, R11 ;  /* 0x000075310a077816 */ /* 0x000fca000000000b */
[----:B------:R-:W-:Y:S04]  /*18e40*/  STSM.16.M88.4 [R12+0x2000], R4 ;  /* 0x002000040c007844 */ /* 0x000fe80000000200 */
[----:B------:R-:W0:Y:S04]  /*18e50*/  LDSM.16.MT88.4 R12, [R3+0xa400] ;  /* 0x00a40000030c783b */ /* 0x000e280000004200 */
[----:B------:R-:W2:Y:S01]  /*18e60*/  LDSM.16.MT88.4 R4, [R2+0xa400] ;  /* 0x00a400000204783b */ /* 0x000ea20000004200 */
[C-C-:B0-----:R-:W-:Y:S02]  /*18e70*/  PRMT R8, R12.reuse, 0x6420, R13.reuse ;  /* 0x000064200c087816 */ /* 0x141fe4000000000d */
[----:B------:R-:W-:-:S02]  /*18e80*/  PRMT R9, R12, 0x7531, R13 ;  /* 0x000075310c097816 */ /* 0x000fc4000000000d */
[C-C-:B------:R-:W-:Y:S02]  /*18e90*/  PRMT R10, R14.reuse, 0x6420, R15.reuse ;  /* 0x000064200e0a7816 */ /* 0x140fe4000000000f */
[----:B------:R-:W-:-:S05]  /*18ea0*/  PRMT R11, R14, 0x7531, R15 ;  /* 0x000075310e0b7816 */ /* 0x000fca000000000f */
[----:B------:R2:W-:Y:S02]  /*18eb0*/  STSM.16.M88.4 [R18], R8 ;  /* 0x0000000812007844 */ /* 0x0005e40000000200 */
[C-C-:B--2---:R-:W-:Y:S02]  /*18ec0*/  PRMT R8, R4.reuse, 0x6420, R5.reuse ;  /* 0x0000642004087816 */ /* 0x144fe40000000005 */
[----:B------:R-:W-:Y:S02]  /*18ed0*/  PRMT R9, R4, 0x7531, R5 ;  /* 0x0000753104097816 */ /* 0x000fe40000000005 */
[C-C-:B------:R-:W-:Y:S02]  /*18ee0*/  PRMT R10, R6.reuse, 0x6420, R7.reuse ;  /* 0x00006420060a7816 */ /* 0x140fe40000000007 */
[----:B------:R-:W-:-:S05]  /*18ef0*/  PRMT R11, R6, 0x7531, R7 ;  /* 0x00007531060b7816 */ /* 0x000fca0000000007 */
[----:B------:R0:W-:Y:S04]  /*18f00*/  STSM.16.M88.4 [R18+0x2000], R8 ;  /* 0x0020000812007844 */ /* 0x0001e80000000200 */
[----:B------:R-:W2:Y:S01]  /*18f10*/  LDSM.16.MT88.4 R4, [R3+0xb400] ;  /* 0x00b400000304783b */ /* 0x000ea20000004200 */
[----:B0-----:R-:W-:Y:S01]  /*18f20*/  IMAD.IADD R18, R28, 0x1, R18 ;  /* 0x000000011c127824 */ /* 0x001fe200078e0212 */
[C-C-:B--2---:R-:W-:Y:S02]  /*18f30*/  PRMT R12, R4.reuse, 0x6420, R5.reuse ;  /* 0x00006420040c7816 */ /* 0x144fe40000000005 */
[----:B------:R-:W-:Y:S02]  /*18f40*/  PRMT R13, R4, 0x7531, R5 ;  /* 0x00007531040d7816 */ /* 0x000fe40000000005 */
[----:B------:R-:W-:-:S02]  /*18f50*/  PRMT R14, R6, 0x6420, R7 ;  /* 0x00006420060e7816 */ /* 0x000fc40000000007 */
[----:B------:R-:W-:Y:S02]  /*18f60*/  PRMT R15, R6, 0x7531, R7 ;  /* 0x00007531060f7816 */ /* 0x000fe40000000007 */
[----:B------:R-:W0:Y:S04]  /*18f70*/  LDSM.16.MT88.4 R4, [R2+0xb400] ;  /* 0x00b400000204783b */ /* 0x000e280000004200 */
[----:B------:R2:W-:Y:S01]  /*18f80*/  STSM.16.M88.4 [R18], R12 ;  /* 0x0000000c12007844 */ /* 0x0005e20000000200 */
        /* <DEDUP_REMOVED lines=13> */
.L_x_1458:
[----:B0-----:R0:W-:Y:S01]  /*19060*/  SYNCS.ARRIVE.TRANS64.A1T0 RZ, [R0+URZ+0x22850], RZ ;  /* 0x022850ff00ff79a7 */ /* 0x0011e2000810003f */
[----:B------:R-:W-:Y:S06]  /*19070*/  BAR.SYNC.DEFER_BLOCKING 0x2, 0x80 ;  /* 0x0082000000007b1d */ /* 0x000fec0000010000 */
[----:B------:R-:W-:Y:S05]  /*19080*/  @!P0 BRA `(.L_x_1459) ;  /* 0x0000000000048947 */ /* 0x000fea0003800000 */
[----:B------:R-:W-:Y:S01]  /*19090*/  BPT.TRAP 0x1 ;  /* 0x000000040000795c */ /* 0x000fe20000300000 */
.L_x_1459:
[----:B0-----:R-:W-:Y:S02]  /*190a0*/  VIADD R0, R0, 0x22880 ;  /* 0x0002288000007836 */ /* 0x001fe40000000000 */
[----:B------:R-:W-:Y:S02]  /*190b0*/  IMAD.MOV.U32 R4, RZ, RZ, R19 ;  /* 0x000000ffff047224 */ /* 0x000fe400078e0013 */
[----:B------:R-:W-:Y:S01]  /*190c0*/  IMAD.MOV.U32 R5, RZ, RZ, R23 ;  /* 0x000000ffff057224 */ /* 0x000fe200078e0017 */
[----:B------:R-:W-:-:S04]  /*190d0*/  PRMT R0, R37, 0x654, R0 ;  /* 0x0000065425007816 */ /* 0x000fc80000000000 */
[----:B------:R3:W-:Y:S01]  /*190e0*/  SYNCS.ARRIVE.TRANS64.RED.A1T0 RZ, [R0+URZ], RZ ;  /* 0x000000ff00ff79a7 */ /* 0x0007e2000810043f */
[----:B------:R-:W-:Y:S05]  /*190f0*/  @P2 BRA `(.L_x_1460) ;  /* 0xffffffec007c2947 */ /* 0x000fea000383ffff */
.L_x_1440:
[----:B---3--:R-:W3:Y:S01]  /*19100*/  S2R R0, SR_TID.X ;  /* 0x0000000000007919 */ /* 0x008ee20000002100 */
[----:B------:R-:W-:Y:S01]  /*19110*/  BSSY B0, `(.L_x_1461) ;  /* 0x0000012000007945 */ /* 0x000fe20003800000 */
[----:B---3--:R-:W-:Y:S01]  /*19120*/  LOP3.LUT R2, R0, 0x7f, RZ, 0xc0, !PT ;  /* 0x0000007f00027812 */ /* 0x008fe200078ec0ff */
[----:B------:R-:W-:-:S03]  /*19130*/  IMAD.U32 R0, RZ, RZ, UR45 ;  /* 0x0000002dff007e24 */ /* 0x000fc6000f8e00ff */
[----:B------:R-:W-:Y:S02]  /*19140*/  ISETP.NE.AND P1, PT, R2, RZ, PT ;  /* 0x000000ff0200720c */ /* 0x000fe40003f25270 */
[----:B------:R-:W-:-:S11]  /*19150*/  ISETP.NE.AND P0, PT, R0, 0x3, PT ;  /* 0x000000030000780c */ /* 0x000fd60003f05270 */
[----:B------:R-:W-:Y:S05]  /*19160*/  @P1 BRA `(.L_x_1462) ;  /* 0x0000000000301947 */ /* 0x000fea0003800000 */
[----:B------:R-:W3:Y:S01]  /*19170*/  S2R R5, SR_LANEID ;  /* 0x0000000000057919 */ /* 0x000ee20000000000 */
[----:B------:R-:W-:Y:S01]  /*19180*/  VOTEU.ANY UR4, UPT, PT ;  /* 0x0000000000047886 */ /* 0x000fe200038e0100 */
[----:B0-----:R-:W0:Y:S01]  /*19190*/  LDC.64 R2, c[0x0][0xc60] ;  /* 0x00031800ff027b82 */ /* 0x001e220000000a00 */
[----:B------:R-:W3:Y:S02]  /*191a0*/  FLO.U32 R0, UR4 ;  /* 0x0000000400007d00 */ /* 0x000ee400080e0000 */
[----:B---3--:R-:W-:-:S06]  /*191b0*/  ISETP.EQ.U32.AND P1, PT, R0, R5, PT ;  /* 0x000000050000720c */ /* 0x008fcc0003f22070 */
[----:B------:R-:W0:Y:S07]  /*191c0*/  POPC R5, UR4 ;  /* 0x0000000400057d09 */ /* 0x000e2e0008000000 */
[----:B0-----:R-:W3:Y:S01]  /*191d0*/  @P1 ATOMG.E.ADD.STRONG.GPU PT, R3, desc[UR56][R2.64], R5 ;  /* 0x00000005020319a8 */ /* 0x001ee200081ee1f8 */
[----:B------:R-:W0:Y:S02]  /*191e0*/  S2R R4, SR_LTMASK ;  /* 0x0000000000047919 */ /* 0x000e240000003900 */
[----:B0-----:R-:W-:-:S04]  /*191f0*/  LOP3.LUT R4, R4, UR4, RZ, 0xc0, !PT ;  /* 0x0000000404047c12 */ /* 0x001fc8000f8ec0ff */
[----:B------:R-:W0:Y:S01]  /*19200*/  POPC R7, R4 ;  /* 0x0000000400077309 */ /* 0x000e220000000000 */
[----:B---3--:R-:W0:Y:S02]  /*19210*/  SHFL.IDX PT, R0, R3, R0, 0x1f ;  /* 0x00001f0003007589 */ /* 0x008e2400000e0000 */
[----:B0-----:R-:W-:-:S07]  /*19220*/  IADD3 R24, R0, UR46, R7 ;  /* 0x0000002e00187c10 */ /* 0x001fce000fffe007 */
.L_x_1462:
[----:B------:R-:W-:Y:S05]  /*19230*/  BSYNC B0 ;  /* 0x0000000000007941 */ /* 0x000fea0003800000 */
.L_x_1461:
[----:B------:R-:W-:Y:S05]  /*19240*/  @!P0 BRA `(.L_x_1463) ;  /* 0x0000000000048947 */ /* 0x000fea0003800000 */
[----:B------:R-:W-:Y:S01]  /*19250*/  BPT.TRAP 0x1 ;  /* 0x000000040000795c */ /* 0x000fe20000300000 */
.L_x_1463:
[----:B0-----:R-:W-:Y:S01]  /*19260*/  LOP3.LUT R3, R23, 0x1, RZ, 0x3c, !PT ;  /* 0x0000000117037812 */ /* 0x001fe200078e3cff */
[----:B--2---:R-:W-:Y:S01]  /*19270*/  IMAD R18, R19, 0x8, R16 ;  /* 0x0000000813127824 */ /* 0x004fe200078e0210 */
[----:B------:R-:W-:Y:S02]  /*19280*/  BSSY B0, `(.L_x_1464) ;  /* 0x0000004000007945 */ /* 0x000fe40003800000 */
[----:B------:R-:W-:-:S04]  /*19290*/  SHF.L.U32 R3, R3, 0x1f, RZ ;  /* 0x0000001f03037819 */ /* 0x000fc800000006ff */
[----:B------:R-:W0:Y:S02]  /*192a0*/  SYNCS.PHASECHK.TRANS64.TRYWAIT P1, [R18+URZ+0x22870], R3 ;  /* 0x02287003120075a7 */ /* 0x000e24000802017f */
[----:B0-----:R-:W-:Y:S05]  /*192b0*/  @!P1 BRA `(.L_x_1465) ;  /* 0x0000003800689947 */ /* 0x001fea0003800000 */
.L_x_1556:
[----:B------:R-:W-:Y:S05]  /*192c0*/  BSYNC B0 ;  /* 0x0000000000007941 */ /* 0x000fea0003800000 */
.L_x_1464:
[----:B------:R-:W-:-:S05]  /*192d0*/  IMAD.U32 R0, RZ, RZ, UR43 ;  /* 0x0000002bff007e24 */ /* 0x000fca000f8e00ff */
[----:B------:R-:W-:-:S13]  /*192e0*/  ISETP.NE.AND P1, PT, R0, 0x3, PT ;  /* 0x000000030000780c */ /* 0x000fda0003f25270 */
[----:B------:R-:W-:Y:S05]  /*192f0*/  @!P1 BRA `(.L_x_1466) ;  /* 0x0000000000049947 */ /* 0x000fea0003800000 */
[----:B------:R-:W-:Y:S01]  /*19300*/  BPT.TRAP 0x1 ;  /* 0x000000040000795c */ /* 0x000fe20000300000 */
.L_x_1466:
[----:B0-----:R-:W-:-:S04]  /*19310*/  SHF.L.U32 R3, R23, 0x1f, RZ ;  /* 0x0000001f17037819 */ /* 0x001fc800000006ff */
[----:B------:R-:W0:Y:S02]  /*19320*/  SYNCS.PHASECHK.TRANS64.TRYWAIT P1, [R18+URZ+0x22860], R3 ;  /* 0x02286003120075a7 */ /* 0x000e24000802017f */
[----:B0-----:R-:W-:Y:S05]  /*19330*/  @!P1 BRA `(.L_x_1467) ;  /* 0x00000038005c9947 */ /* 0x001fea0003800000 */
.L_x_1557:
[----:B------:R-:W0:Y:S04]  /*19340*/  LDL R0, [R1+0x8] ;  /* 0x0000080001007983 */ /* 0x000e280000100800 */
[----:B------:R-:W2:Y:S01]  /*19350*/  LDL R12, [R1+0x4] ;  /* 0x00000400010c7983 */ /* 0x000ea20000100800 */
[----:B------:R-:W-:Y:S01]  /*19360*/  IMAD.SHL.U32 R2, R19, 0x4000, RZ ;  /* 0x0000400013027824 */ /* 0x000fe200078e00ff */
[----:B------:R-:W-:Y:S05]  /*19370*/  WARPSYNC.ALL ;  /* 0x0000000000007948 */ /* 0x000fea0003800000 */
[----:B------:R-:W-:-:S05]  /*19380*/  IMAD.U32 R21, RZ, RZ, UR43 ;  /* 0x0000002bff157e24 */ /* 0x000fca000f8e00ff */
[----:B------:R-:W-:Y:S02]  /*19390*/  ISETP.NE.AND P1, PT, R21, 0x3, PT ;  /* 0x000000031500780c */ /* 0x000fe40003f25270 */
[----:B0-----:R-:W-:Y:S02]  /*193a0*/  LOP3.LUT R3, R2, R0, RZ, 0xfc, !PT ;  /* 0x0000000002037212 */ /* 0x001fe400078efcff */
[----:B--2---:R-:W-:-:S03]  /*193b0*/  IADD3 R2, R16, R2, R12 ;  /* 0x0000000210027210 */ /* 0x004fc60007ffe00c */
[----:B------:R-:W-:Y:S01]  /*193c0*/  IMAD.IADD R0, R16, 0x1, R3 ;  /* 0x0000000110007824 */ /* 0x000fe200078e0203 */
[----:B------:R-:W-:-:S03]  /*193d0*/  IADD3 R20, R28, 0x400, R2 ;  /* 0x000004001c147810 */ /* 0x000fc60007ffe002 */
[----:B------:R-:W-:Y:S01]  /*193e0*/  IMAD.IADD R3, R31, 0x1, R0 ;  /* 0x000000011f037824 */ /* 0x000fe200078e0200 */
[----:B------:R-:W0:Y:S02]  /*193f0*/  LDSM.16.MT88.4 R4, [R0+0x8400] ;  /* 0x008400000004783b */ /* 0x000e240000004200 */
[C-C-:B0-----:R-:W-:Y:S02]  /*19400*/  PRMT R8, R4.reuse, 0x6420, R5.reuse ;  /* 0x0000642004087816 */ /* 0x141fe40000000005 */
[----:B------:R-:W-:Y:S02]  /*19410*/  PRMT R9, R4, 0x7531, R5 ;  /* 0x0000753104097816 */ /* 0x000fe40000000005 */
[C-C-:B------:R-:W-:Y:S02]  /*19420*/  PRMT R10, R6.reuse, 0x6420, R7.reuse ;  /* 0x00006420060a7816 */ /* 0x140fe40000000007 */
[----:B------:R-:W-:Y:S02]  /*19430*/  PRMT R11, R6, 0x7531, R7 ;  /* 0x00007531060b7816 */ /* 0x000fe40000000007 */
[----:B------:R-:W0:Y:S04]  /*19440*/  LDSM.16.MT88.4 R4, [R3+0x8400] ;  /* 0x008400000304783b */ /* 0x000e280000004200 */
[----:B------:R0:W-:Y:S02]  /*19450*/  STSM.16.M88.4 [R2+0x400], R8 ;  /* 0x0004000802007844 */ /* 0x0001e40000000200 */
[----:B0-----:R-:W-:-:S02]  /*19460*/  PRMT R8, R4, 0x6420, R5 ;  /* 0x0000642004087816 */ /* 0x001fc40000000005 */
[----:B------:R-:W-:Y:S02]  /*19470*/  PRMT R9, R4, 0x7531, R5 ;  /* 0x0000753104097816 */ /* 0x000fe40000000005 */
[C-C-:B------:R-:W-:Y:S02]  /*19480*/  PRMT R10, R6.reuse, 0x6420, R7.reuse ;  /* 0x00006420060a7816 */ /* 0x140fe40000000007 */
[----:B------:R-:W-:-:S05]  /*19490*/  PRMT R11, R6, 0x7531, R7 ;  /* 0x00007531060b7816 */ /* 0x000fca0000000007 */
[----:B------:R0:W-:Y:S04]  /*194a0*/  STSM.16.M88.4 [R2+0x2400], R8 ;  /* 0x0024000802007844 */ /* 0x0001e80000000200 */
[----:B------:R-:W2:Y:S01]  /*194b0*/  LDSM.16.MT88.4 R4, [R0+0x9400] ;  /* 0x009400000004783b */ /* 0x000ea20000004200 */
[----:B0-----:R-:W-:Y:S02]  /*194c0*/  IADD3 R2, R31, 0x400, R2 ;  /* 0x000004001f027810 */ /* 0x001fe40007ffe002 */
[C-C-:B--2---:R-:W-:Y:S02]  /*194d0*/  PRMT R12, R4.reuse, 0x6420, R5.reuse ;  /* 0x00006420040c7816 */ /* 0x144fe40000000005 */
[----:B------:R-:W-:Y:S02]  /*194e0*/  PRMT R13, R4, 0x7531, R5 ;  /* 0x00007531040d7816 */ /* 0x000fe40000000005 */
[----:B------:R-:W-:-:S02]  /*194f0*/  PRMT R14, R6, 0x6420, R7 ;  /* 0x00006420060e7816 */ /* 0x000fc40000000007 */
[----:B------:R-:W-:Y:S02]  /*19500*/  PRMT R15, R6, 0x7531, R7 ;  /* 0x00007531060f7816 */ /* 0x000fe40000000007 */
[----:B------:R-:W0:Y:S04]  /*19510*/  LDSM.16.MT88.4 R4, [R3+0x9400] ;  /* 0x009400000304783b */ /* 0x000e280000004200 */
[----:B------:R-:W-:Y:S01]  /*19520*/  STSM.16.M88.4 [R20], R12 ;  /* 0x0000000c14007844 */ /* 0x000fe20000000200 */
        /* <DEDUP_REMOVED lines=38> */
.L_x_1468:
[----:B0-----:R0:W-:Y:S01]  /*19790*/  SYNCS.ARRIVE.TRANS64.A1T0 RZ, [R18+URZ+0x22850], RZ ;  /* 0x022850ff12ff79a7 */ /* 0x0011e2000810003f */
[----:B------:R-:W-:Y:S06]  /*197a0*/  BAR.SYNC.DEFER_BLOCKING 0x2, 0x80 ;  /* 0x0082000000007b1d */ /* 0x000fec0000010000 */
[----:B------:R-:W-:Y:S05]  /*197b0*/  @!P0 BRA `(.L_x_1469) ;  /* 0x0000000000048947 */ /* 0x000fea0003800000 */
[----:B------:R-:W-:Y:S01]  /*197c0*/  BPT.TRAP 0x1 ;  /* 0x000000040000795c */ /* 0x000fe20000300000 */
.L_x_1469:
[----:B0-----:R-:W-:Y:S02]  /*197d0*/  VIADD R18, R18, 0x22880 ;  /* 0x0002288012127836 */ /* 0x001fe40000000000 */
[----:B------:R-:W-:-:S03]  /*197e0*/  VIADD R19, R19, 0x1 ;  /* 0x0000000113137836 */ /* 0x000fc60000000000 */
[----:B------:R-:W-:Y:S02]  /*197f0*/  PRMT R18, R37, 0x654, R18 ;  /* 0x0000065425127816 */ /* 0x000fe40000000012 */
[C---:B------:R-:W-:Y:S02]  /*19800*/  ISETP.NE.AND P0, PT, R19.reuse, 0x2, PT ;  /* 0x000000021300780c */ /* 0x040fe40003f05270 */
[----:B------:R0:W-:Y:S02]  /*19810*/  SYNCS.ARRIVE.TRANS64.RED.A1T0 RZ, [R18+URZ], RZ ;  /* 0x000000ff12ff79a7 */ /* 0x0001e4000810043f */
[----:B------:R-:W-:Y:S02]  /*19820*/  SEL R0, RZ, 0x1, P0 ;  /* 0x00000001ff007807 */ /* 0x000fe40000000000 */
[----:B------:R-:W-:Y:S02]  /*19830*/  SEL R19, R19, RZ, P0 ;  /* 0x000000ff13137207 */ /* 0x000fe40000000000 */
[----:B------:R-:W-:-:S07]  /*19840*/  LOP3.LUT R23, R23, R0, RZ, 0x3c, !PT ;  /* 0x0000000017177212 */ /* 0x000fce00078e3cff */
.L_x_1410:
[----:B------:R-:W-:Y:S05]  /*19850*/  BSYNC B7 ;  /* 0x0000000000077941 */ /* 0x000fea0003800000 */
.L_x_1408:
[----:B------:R-:W-:-:S13]  /*19860*/  LOP3.LUT P0, RZ, R17, 0x80, RZ, 0xc0, !PT ;  /* 0x0000008011ff7812 */ /* 0x000fda000780c0ff */
[----:B------:R-:W-:Y:S05]  /*19870*/  @!P0 BRA `(.L_x_1470) ;  /* 0x0000000000248947 */ /* 0x000fea0003800000 */
[----:B------:R-:W3:Y:S08]  /*19880*/  S2UR UR4, SR_CgaCtaId ;  /* 0x00000000000479c3 */ /* 0x000ef00000008800 */
[----:B------:R-:W-:Y:S01]  /*19890*/  BAR.SYNC.DEFER_BLOCKING 0x5, 0x180 ;  /* 0x0146000000007b1d */ /* 0x000fe20000010000 */
[----:B------:R-:W-:Y:S01]  /*198a0*/  MOV R16, 0x400 ;  /* 0x0000040000107802 */ /* 0x000fe20000000f00 */
[----:B---3--:R-:W-:-:S05]  /*198b0*/  IMAD.U32 R37, RZ, RZ, UR4 ;  /* 0x00000004ff257e24 */ /* 0x008fca000f8e00ff */
[----:B------:R-:W-:-:S05]  /*198c0*/  LEA R16, R37, R16, 0x18 ;  /* 0x0000001025107211 */ /* 0x000fca00078ec0ff */
[----:B-1----:R-:W1:Y:S02]  /*198d0*/  LDS.128 R24, [R16+0x228d0] ;  /* 0x0228d00010187984 */ /* 0x002e640000000c00 */
[----:B-1----:R-:W-:Y:S01]  /*198e0*/  R2UR UR40, R27 ;  /* 0x000000001b2872ca */ /* 0x002fe200000e0000 */
[----:B------:R-:W-:Y:S06]  /*198f0*/  BAR.ARV 0x4, 0x180 ;  /* 0x0106000000007b1d */ /* 0x000fec0000002000 */
[----:B------:R-:W-:Y:S08]  /*19900*/  BRA `(.L_x_1471) ;  /* 0x0000000c00b07947 */ /* 0x000ff00003800000 */
.L_x_1470:
[----:B------:R-:W2:Y:S01]  /*19910*/  S2R R0, SR_TID.X ;  /* 0x0000000000007919 */ /* 0x000ea20000002100 */
[----:B------:R-:W-:Y:S01]  /*19920*/  ULDC UR4, c[0x0][0xc3c] ;  /* 0x00030f0000047ab9 */ /* 0x000fe20000000800 */
[----:B--2---:R-:W-:Y:S01]  /*19930*/  LOP3.LUT R9, R0, 0x1f, RZ, 0xc0, !PT ;  /* 0x0000001f00097812 */ /* 0x004fe200078ec0ff */
[----:B------:R-:W-:-:S03]  /*19940*/  IMAD.MOV.U32 R0, RZ, RZ, RZ ;  /* 0x000000ffff007224 */ /* 0x000fc600078e00ff */
[C---:B------:R-:W-:Y:S01]  /*19950*/  ISETP.NE.AND P0, PT, R9.reuse, 0x1f, PT ;  /* 0x0000001f0900780c */ /* 0x040fe20003f05270 */
[----:B------:R-:W-:-:S05]  /*19960*/  VIADD R7, R9, UR40 ;  /* 0x0000002809077c36 */ /* 0x000fca0008000000 */
[----:B------:R-:W-:Y:S01]  /*19970*/  ISETP.GE.OR P1, PT, R7, UR4, !P0 ;  /* 0x0000000407007c0c */ /* 0x000fe2000c726670 */
[----:B------:R-:W-:-:S12]  /*19980*/  ULDC UR4, c[0x0][0xc3c] ;  /* 0x00030f0000047ab9 */ /* 0x000fd80000000800 */
[----:B------:R-:W2:Y:S08]  /*19990*/  @!P1 LDC.64 R2, c[0x0][0xc80] ;  /* 0x00032000ff029b82 */ /* 0x000eb00000000a00 */
[----:B------:R-:W3:Y:S01]  /*199a0*/  @!P1 LDC.64 R4, c[0x0][0xc78] ;  /* 0x00031e00ff049b82 */ /* 0x000ee20000000a00 */
[----:B--2---:R-:W-:-:S05]  /*199b0*/  @!P1 IMAD.WIDE R2, R7, 0x4, R2 ;  /* 0x0000000407029825 */ /* 0x004fca00078e0202 */
[----:B------:R3:W2:Y:S02]  /*199c0*/  @!P1 LDG.E R0, desc[UR56][R2.64] ;  /* 0x0000003802009981 */ /* 0x0006a4000c1e1900 */
[----:B---3--:R-:W-:-:S04]  /*199d0*/  @!P1 IMAD.WIDE R2, R7, 0x4, R4 ;  /* 0x0000000407029825 */ /* 0x008fc800078e0204 */
[----:B------:R-:W-:-:S06]  /*199e0*/  IMAD.MOV.U32 R5, RZ, RZ, RZ ;  /* 0x000000ffff057224 */ /* 0x000fcc00078e00ff */
[----:B------:R-:W2:Y:S01]  /*199f0*/  @!P1 LDG.E R5, desc[UR56][R2.64] ;  /* 0x0000003802059981 */ /* 0x000ea2000c1e1900 */
[C---:B------:R-:W-:Y:S02]  /*19a00*/  ISETP.NE.AND P1, PT, R9.reuse, RZ, PT ;  /* 0x000000ff0900720c */ /* 0x040fe40003f25270 */
[C---:B------:R-:W-:Y:S02]  /*19a10*/  ISETP.GE.U32.AND P2, PT, R9.reuse, 0x2, PT ;  /* 0x000000020900780c */ /* 0x040fe40003f46070 */
[C---:B------:R-:W-:Y:S02]  /*19a20*/  ISETP.GE.U32.AND P3, PT, R9.reuse, 0x4, PT ;  /* 0x000000040900780c */ /* 0x040fe40003f66070 */
[C---:B------:R-:W-:Y:S02]  /*19a30*/  ISETP.GE.U32.AND P4, PT, R9.reuse, 0x8, PT ;  /* 0x000000080900780c */ /* 0x040fe40003f86070 */
[----:B------:R-:W-:Y:S02]  /*19a40*/  ISETP.GE.U32.AND P5, PT, R9, 0x10, PT ;  /* 0x000000100900780c */ /* 0x000fe40003fa6070 */
[----:B------:R-:W3:Y:S01]  /*19a50*/  LDC R9, c[0x0][0xc38] ;  /* 0x00030e00ff097b82 */ /* 0x000ee20000000800 */
[----:B--2---:R-:W-:-:S05]  /*19a60*/  IMAD R4, R5, R0, RZ ;  /* 0x0000000005047224 */ /* 0x004fca00078e02ff */
[----:B------:R-:W2:Y:S02]  /*19a70*/  SHFL.UP PT, R6, R4, 0x1, RZ ;  /* 0x0420000004067989 */ /* 0x000ea400000e00ff */
[----:B--2---:R-:W-:-:S05]  /*19a80*/  SEL R7, R6, RZ, P1 ;  /* 0x000000ff06077207 */ /* 0x004fca0000800000 */
[----:B------:R-:W-:-:S05]  /*19a90*/  IMAD.IADD R7, R4, 0x1, R7 ;  /* 0x0000000104077824 */ /* 0x000fca00078e0207 */
[----:B------:R-:W2:Y:S02]  /*19aa0*/  SHFL.UP PT, R6, R7, 0x2, RZ ;  /* 0x0440000007067989 */ /* 0x000ea400000e00ff */
[----:B--2---:R-:W-:-:S05]  /*19ab0*/  SEL R6, R6, RZ, P2 ;  /* 0x000000ff06067207 */ /* 0x004fca0001000000 */
[----:B------:R-:W-:-:S05]  /*19ac0*/  IMAD.IADD R6, R7, 0x1, R6 ;  /* 0x0000000107067824 */ /* 0x000fca00078e0206 */
[----:B------:R-:W2:Y:S02]  /*19ad0*/  SHFL.UP PT, R8, R6, 0x4, RZ ;  /* 0x0480000006087989 */ /* 0x000ea400000e00ff */
[----:B--2---:R-:W-:Y:S02]  /*19ae0*/  SEL R3, R8, RZ, P3 ;  /* 0x000000ff08037207 */ /* 0x004fe40001800000 */
[----:B------:R-:W-:Y:S03]  /*19af0*/  SHFL.IDX PT, R8, R24, 0x1, 0x1f ;  /* 0x00201f0018087f89 */ /* 0x000fe600000e0000 */
[----:B------:R-:W-:-:S05]  /*19b00*/  IMAD.IADD R3, R6, 0x1, R3 ;  /* 0x0000000106037824 */ /* 0x000fca00078e0203 */
[----:B------:R-:W2:Y:S02]  /*19b10*/  SHFL.UP PT, R2, R3, 0x8, RZ ;  /* 0x0500000003027989 */ /* 0x000ea400000e00ff */
[----:B--2---:R-:W-:-:S05]  /*19b20*/  SEL R2, R2, RZ, P4 ;  /* 0x000000ff02027207 */ /* 0x004fca0002000000 */
[----:B------:R-:W-:-:S05]  /*19b30*/  IMAD.IADD R4, R3, 0x1, R2 ;  /* 0x0000000103047824 */ /* 0x000fca00078e0202 */
[----:B------:R-:W2:Y:S02]  /*19b40*/  SHFL.UP PT, R2, R4, 0x10, RZ ;  /* 0x0600000004027989 */ /* 0x000ea400000e00ff */
[----:B--2---:R-:W-:-:S05]  /*19b50*/  SEL R7, R2, RZ, P5 ;  /* 0x000000ff02077207 */ /* 0x004fca0002800000 */
[----:B------:R-:W-:Y:S02]  /*19b60*/  IMAD.IADD R2, R4, 0x1, R7 ;  /* 0x0000000104027824 */ /* 0x000fe400078e0207 */
[----:B------:R-:W-:Y:S04]  /*19b70*/  SHFL.IDX PT, R7, R24, RZ, 0x1f ;  /* 0x00001fff18077589 */ /* 0x000fe800000e0000 */
[----:B------:R-:W3:Y:S02]  /*19b80*/  SHFL.IDX PT, R6, R2, 0x1f, 0x1f ;  /* 0x03e01f0002067f89 */ /* 0x000ee400000e0000 */
[----:B---3--:R-:W-:Y:S02]  /*19b90*/  IMAD R3, R6, R9, RZ ;  /* 0x0000000906037224 */ /* 0x008fe400078e02ff */
[----:B------:R-:W-:-:S02]  /*19ba0*/  IMAD.MOV.U32 R6, RZ, RZ, RZ ;  /* 0x000000ffff067224 */ /* 0x000fc400078e00ff */
[----:B------:R-:W-:-:S05]  /*19bb0*/  IMAD.IADD R8, R8, 0x1, R3 ;  /* 0x0000000108087824 */ /* 0x000fca00078e0203 */
[----:B------:R-:W-:-:S13]  /*19bc0*/  ISETP.GT.AND P6, PT, R8, R7, PT ;  /* 0x000000070800720c */ /* 0x000fda0003fc4270 */
[----:B------:R-:W-:Y:S05]  /*19bd0*/  @P6 BRA `(.L_x_1472) ;  /* 0x0000000000986947 */ /* 0x000fea0003800000 */
.L_x_1474:
[----:B------:R-:W-:-:S04]  /*19be0*/  UIADD3 UR40, UR40, 0x1f, URZ ;  /* 0x0000001f28287890 */ /* 0x000fc8000fffe03f */
[----:B------:R-:W-:-:S06]  /*19bf0*/  UISETP.GE.AND UP0, UPT, UR40, UR4, UPT ;  /* 0x000000042800728c */ /* 0x000fcc000bf06270 */
[----:B------:R-:W-:-:S13]  /*19c00*/  PLOP3.LUT P6, PT, PT, PT, UP0, 0x40, 0x0 ;  /* 0x000000000000781c */ /* 0x000fda0003fce808 */
[----:B------:R-:W-:Y:S05]  /*19c10*/  @!P6 BRA `(.L_x_1473) ;  /* 0x0000000800b4e947 */ /* 0x000fea0003800000 */
[----:B------:R-:W2:Y:S02]  /*19c20*/  S2R R0, SR_TID.X ;  /* 0x0000000000007919 */ /* 0x000ea40000002100 */
[----:B--2---:R-:W-:-:S05]  /*19c30*/  LOP3.LUT R0, R0, 0x1f, RZ, 0xc0, !PT ;  /* 0x0000001f00007812 */ /* 0x004fca00078ec0ff */
[----:B------:R-:W-:Y:S02]  /*19c40*/  VIADD R9, R0, UR40 ;  /* 0x0000002800097c36 */ /* 0x000fe40008000000 */
[----:B------:R-:W-:-:S03]  /*19c50*/  IMAD.MOV.U32 R0, RZ, RZ, RZ ;  /* 0x000000ffff007224 */ /* 0x000fc600078e00ff */
[----:B------:R-:W-:-:S13]  /*19c60*/  ISETP.GE.OR P6, PT, R9, UR4, !P0 ;  /* 0x0000000409007c0c */ /* 0x000fda000c7c6670 */
[----:B------:R-:W2:Y:S08]  /*19c70*/  @!P6 LDC.64 R2, c[0x0][0xc80] ;  /* 0x00032000ff02eb82 */ /* 0x000eb00000000a00 */
[----:B------:R-:W3:Y:S01]  /*19c80*/  @!P6 LDC.64 R4, c[0x0][0xc78] ;  /* 0x00031e00ff04eb82 */ /* 0x000ee20000000a00 */
[----:B--2---:R-:W-:-:S05]  /*19c90*/  @!P6 IMAD.WIDE R2, R9, 0x4, R2 ;  /* 0x000000040902e825 */ /* 0x004fca00078e0202 */
[----:B------:R3:W2:Y:S02]  /*19ca0*/  @!P6 LDG.E R0, desc[UR56][R2.64] ;  /* 0x000000380200e981 */ /* 0x0006a4000c1e1900 */
[----:B---3--:R-:W-:-:S04]  /*19cb0*/  @!P6 IMAD.WIDE R2, R9, 0x4, R4 ;  /* 0x000000040902e825 */ /* 0x008fc800078e0204 */
[----:B------:R-:W-:-:S06]  /*19cc0*/  IMAD.MOV.U32 R5, RZ, RZ, RZ ;  /* 0x000000ffff057224 */ /* 0x000fcc00078e00ff */
[----:B------:R-:W2:Y:S02]  /*19cd0*/  @!P6 LDG.E R5, desc[UR56][R2.64] ;  /* 0x000000380205e981 */ /* 0x000ea4000c1e1900 */
        /* <DEDUP_REMOVED lines=8> */
[----:B--2---:R-:W-:-:S05]  /*19d60*/  SEL R9, R9, RZ, P3 ;  /* 0x000000ff09097207 */ /* 0x004fca0001800000 */
[----:B------:R-:W-:Y:S02]  /*19d70*/  IMAD.IADD R11, R10, 0x1, R9 ;  /* 0x000000010a0b7824 */ /* 0x000fe400078e0209 */
[----:B------:R-:W2:Y:S03]  /*19d80*/  LDC R9, c[0x0][0xc38] ;  /* 0x00030e00ff097b82 */ /* 0x000ea60000000800 */
[----:B------:R-:W3:Y:S02]  /*19d90*/  SHFL.UP PT, R2, R11, 0x8, RZ ;  /* 0x050000000b027989 */ /* 0x000ee400000e00ff */
[----:B---3--:R-:W-:-:S05]  /*19da0*/  SEL R2, R2, RZ, P4 ;  /* 0x000000ff02027207 */ /* 0x008fca0002000000 */
[----:B------:R-:W-:-:S05]  /*19db0*/  IMAD.IADD R2, R11, 0x1, R2 ;  /* 0x000000010b027824 */ /* 0x000fca00078e0202 */
[----:B------:R-:W3:Y:S02]  /*19dc0*/  SHFL.UP PT, R3, R2, 0x10, RZ ;  /* 0x0600000002037989 */ /* 0x000ee400000e00ff */
[----:B---3--:R-:W-:-:S05]  /*19dd0*/  SEL R3, R3, RZ, P5 ;  /* 0x000000ff03037207 */ /* 0x008fca0002800000 */
[----:B------:R-:W-:-:S05]  /*19de0*/  IMAD.IADD R2, R2, 0x1, R3 ;  /* 0x0000000102027824 */ /* 0x000fca00078e0203 */
[----:B------:R-:W2:Y:S02]  /*19df0*/  SHFL.IDX PT, R4, R2, 0x1f, 0x1f ;  /* 0x03e01f0002047f89 */ /* 0x000ea400000e0000 */
[----:B--2---:R-:W-:-:S04]  /*19e00*/  IMAD R3, R4, R9, RZ ;  /* 0x0000000904037224 */ /* 0x004fc800078e02ff */
[----:B------:R-:W-:-:S05]  /*19e10*/  IMAD.IADD R8, R3, 0x1, R8 ;  /* 0x0000000103087824 */ /* 0x000fca00078e0208 */
[----:B------:R-:W-:-:S13]  /*19e20*/  ISETP.GT.AND P6, PT, R8, R7, PT ;  /* 0x000000070800720c */ /* 0x000fda0003fc4270 */
[----:B------:R-:W-:Y:S05]  /*19e30*/  @!P6 BRA `(.L_x_1474) ;  /* 0xfffffffc0068e947 */ /* 0x000fea000383ffff */
.L_x_1472:
[----:B------:R-:W-:-:S04]  /*19e40*/  IMAD.IADD R3, R8, 0x1, -R3 ;  /* 0x0000000108037824 */ /* 0x000fc800078e0a03 */
[----:B------:R-:W-:-:S05]  /*19e50*/  IMAD R4, R2, R9, R3 ;  /* 0x0000000902047224 */ /* 0x000fca00078e0203 */
[----:B------:R-:W-:-:S13]  /*19e60*/  ISETP.GT.AND P0, PT, R4, R7, PT ;  /* 0x000000070400720c */ /* 0x000fda0003f04270 */
[----:B------:R-:W-:Y:S02]  /*19e70*/  VOTEU.ANY UR5, UPT, !P0 ;  /* 0x0000000000057886 */ /* 0x000fe400040e0100 */
[----:B------:R-:W-:Y:S02]  /*19e80*/  UPOPC UR4, UR5 ;  /* 0x00000005000472bf */ /* 0x000fe40008000000 */
[----:B------:R-:W-:-:S04]  /*19e90*/  ISETP.NE.AND P0, PT, RZ, UR5, PT ;  /* 0x00000005ff007c0c */ /* 0x000fc8000bf05270 */
[----:B------:R-:W-:Y:S02]  /*19ea0*/  IMAD.U32 R4, RZ, RZ, UR4 ;  /* 0x00000004ff047e24 */ /* 0x000fe4000f8e00ff */
[----:B------:R-:W-:-:S04]  /*19eb0*/  IMAD.U32 R11, RZ, RZ, UR4 ;  /* 0x00000004ff0b7e24 */ /* 0x000fc8000f8e00ff */
[----:B------:R2:W3:Y:S04]  /*19ec0*/  SHFL.IDX PT, R4, R5, R4, 0x1f ;  /* 0x00001f0405047589 */ /* 0x0004e800000e0000 */
[----:B------:R2:W4:Y:S01]  /*19ed0*/  SHFL.IDX PT, R0, R0, R11, 0x1f ;  /* 0x00001f0b00007589 */ /* 0x00052200000e0000 */
[----:B------:R-:W-:Y:S05]  /*19ee0*/  @!P0 BRA `(.L_x_1475) ;  /* 0x00000000000c8947 */ /* 0x000fea0003800000 */
[----:B------:R-:W-:-:S06]  /*19ef0*/  UIADD3 UR5, UR4, -0x1, URZ ;  /* 0xffffffff04057890 */ /* 0x000fcc000fffe03f */
[----:B--2---:R-:W-:-:S05]  /*19f00*/  IMAD.U32 R5, RZ, RZ, UR5 ;  /* 0x00000005ff057e24 */ /* 0x004fca000f8e00ff */
[----:B------:R2:W0:Y:S02]  /*19f10*/  SHFL.IDX PT, R6, R2, R5, 0x1f ;  /* 0x00001f0502067589 */ /* 0x00042400000e0000 */
.L_x_1475:
[----:B---3--:R-:W-:Y:S01]  /*19f20*/  ISETP.NE.AND P0, PT, R4, 0x1, PT ;  /* 0x000000010400780c */ /* 0x008fe20003f05270 */
[----:B0-----:R-:W-:Y:S01]  /*19f30*/  IMAD R24, R6, R9, R3 ;  /* 0x0000000906187224 */ /* 0x001fe200078e0203 */
[----:B------:R-:W-:-:S03]  /*19f40*/  UIADD3 UR40, UR4, UR40, URZ ;  /* 0x0000002804287290 */ /* 0x000fc6000fffe03f */
[----:B--2---:R-:W-:-:S08]  /*19f50*/  IMAD.IADD R5, R7, 0x1, -R24 ;  /* 0x0000000107057824 */ /* 0x004fd000078e0a18 */
[----:B------:R-:W-:Y:S05]  /*19f60*/  @!P0 BRA `(.L_x_1476) ;  /* 0x0000000000dc8947 */ /* 0x000fea0003800000 */
[----:B----4-:R-:W-:Y:S02]  /*19f70*/  IABS R7, R0 ;  /* 0x0000000000077213 */ /* 0x010fe40000000000 */
[----:B------:R-:W-:Y:S02]  /*19f80*/  IABS R6, R4 ;  /* 0x0000000400067213 */ /* 0x000fe40000000000 */
[----:B------:R-:W0:Y:S01]  /*19f90*/  I2F.RP R8, R7 ;  /* 0x0000000700087306 */ /* 0x000e220000209400 */
[----:B------:R-:W-:-:S07]  /*19fa0*/  IABS R10, R5 ;  /* 0x00000005000a7213 */ /* 0x000fce0000000000 */
[----:B------:R-:W-:Y:S08]  /*19fb0*/  I2F.RP R11, R6 ;  /* 0x00000006000b7306 */ /* 0x000ff00000209400 */
[----:B0-----:R-:W0:Y:S02]  /*19fc0*/  MUFU.RCP R8, R8 ;  /* 0x0000000800087308 */ /* 0x001e240000001000 */
[----:B0-----:R-:W-:Y:S01]  /*19fd0*/  VIADD R9, R8, 0xffffffe ;  /* 0x0ffffffe08097836 */ /* 0x001fe20000000000 */
[----:B------:R-:W-:-:S05]  /*19fe0*/  IABS R8, R0 ;  /* 0x0000000000087213 */ /* 0x000fca0000000000 */
[----:B------:R0:W2:Y:S02]  /*19ff0*/  F2I.FTZ.U32.TRUNC.NTZ R3, R9 ;  /* 0x0000000900037305 */ /* 0x0000a4000021f000 */
[----:B0-----:R-:W-:Y:S02]  /*1a000*/  IMAD.MOV R9, RZ, RZ, -R8 ;  /* 0x000000ffff097224 */ /* 0x001fe400078e0a08 */
[----:B--2---:R-:W-:-:S04]  /*1a010*/  IMAD.MOV R2, RZ, RZ, -R3 ;  /* 0x000000ffff027224 */ /* 0x004fc800078e0a03 */
[----:B------:R-:W-:Y:S02]  /*1a020*/  IMAD R13, R2, R7, RZ ;  /* 0x00000007020d7224 */ /* 0x000fe400078e02ff */
[----:B------:R-:W-:-:S04]  /*1a030*/  IMAD.MOV.U32 R2, RZ, RZ, RZ ;  /* 0x000000ffff027224 */ /* 0x000fc800078e00ff */
[----:B------:R-:W-:Y:S02]  /*1a040*/  IMAD.HI.U32 R3, R3, R13, R2 ;  /* 0x0000000d03037227 */ /* 0x000fe400078e0002 */
[----:B------:R-:W0:Y:S04]  /*1a050*/  MUFU.RCP R2, R11 ;  /* 0x0000000b00027308 */ /* 0x000e280000001000 */
[----:B------:R-:W-:-:S04]  /*1a060*/  IMAD.HI.U32 R8, R3, R10, RZ ;  /* 0x0000000a03087227 */ /* 0x000fc800078e00ff */
[----:B------:R-:W-:-:S05]  /*1a070*/  IMAD R10, R8, R9, R10 ;  /* 0x00000009080a7224 */ /* 0x000fca00078e020a */
[----:B------:R-:W-:Y:S01]  /*1a080*/  ISETP.GT.U32.AND P1, PT, R7, R10, PT ;  /* 0x0000000a0700720c */ /* 0x000fe20003f24070 */
[----:B0-----:R-:W-:Y:S02]  /*1a090*/  VIADD R9, R2, 0xffffffe ;  /* 0x0ffffffe02097836 */ /* 0x001fe40000000000 */
[----:B------:R-:W-:Y:S02]  /*1a0a0*/  IMAD.MOV.U32 R2, RZ, RZ, RZ ;  /* 0x000000ffff027224 */ /* 0x000fe400078e00ff */
[----:B------:R-:W0:Y:S08]  /*1a0b0*/  F2I.FTZ.U32.TRUNC.NTZ R3, R9 ;  /* 0x0000000900037305 */ /* 0x000e30000021f000 */
[----:B------:R-:W-:-:S02]  /*1a0c0*/  @!P1 IMAD.IADD R10, R10, 0x1, -R7 ;  /* 0x000000010a0a9824 */ /* 0x000fc400078e0a07 */
[----:B------:R-:W-:Y:S01]  /*1a0d0*/  @!P1 VIADD R8, R8, 0x1 ;  /* 0x0000000108089836 */ /* 0x000fe20000000000 */
[----:B------:R-:W-:Y:S02]  /*1a0e0*/  ISETP.NE.AND P1, PT, R0, RZ, PT ;  /* 0x000000ff0000720c */ /* 0x000fe40003f25270 */
[----:B------:R-:W-:Y:S01]  /*1a0f0*/  ISETP.GE.U32.AND P0, PT, R10, R7, PT ;  /* 0x000000070a00720c */ /* 0x000fe20003f06070 */
[----:B0-----:R-:W-:-:S04]  /*1a100*/  IMAD.MOV R7, RZ, RZ, -R3 ;  /* 0x000000ffff077224 */ /* 0x001fc800078e0a03 */
[----:B------:R-:W-:-:S04]  /*1a110*/  IMAD R7, R7, R6, RZ ;  /* 0x0000000607077224 */ /* 0x000fc800078e02ff */
[----:B------:R-:W-:Y:S01]  /*1a120*/  IMAD.HI.U32 R2, R3, R7, R2 ;  /* 0x0000000703027227 */ /* 0x000fe200078e0002 */
[----:B------:R-:W-:Y:S02]  /*1a130*/  LOP3.LUT R3, R5, R0, RZ, 0x3c, !PT ;  /* 0x0000000005037212 */ /* 0x000fe400078e3cff */
[----:B------:R-:W-:Y:S01]  /*1a140*/  IABS R7, R4 ;  /* 0x0000000400077213 */ /* 0x000fe20000000000 */
[----:B------:R-:W-:Y:S01]  /*1a150*/  @P0 VIADD R8, R8, 0x1 ;  /* 0x0000000108080836 */ /* 0x000fe20000000000 */
[----:B------:R-:W-:-:S03]  /*1a160*/  ISETP.GE.AND P2, PT, R3, RZ, PT ;  /* 0x000000ff0300720c */ /* 0x000fc60003f46270 */
[----:B------:R-:W-:-:S10]  /*1a170*/  IMAD.MOV R7, RZ, RZ, -R7 ;  /* 0x000000ffff077224 */ /* 0x000fd400078e0a07 */
[----:B------:R-:W-:Y:S01]  /*1a180*/  @!P2 IMAD.MOV R8, RZ, RZ, -R8 ;  /* 0x000000ffff08a224 */ /* 0x000fe200078e0a08 */
[----:B------:R-:W-:-:S04]  /*1a190*/  @!P1 LOP3.LUT R8, RZ, R0, RZ, 0x33, !PT ;  /* 0x00000000ff089212 */ /* 0x000fc800078e33ff */
[----:B------:R-:W-:-:S05]  /*1a1a0*/  IABS R3, R8 ;  /* 0x0000000800037213 */ /* 0x000fca0000000000 */
        /* <DEDUP_REMOVED lines=12> */
[--C-:B------:R-:W-:Y:S02]  /*1a270*/  IMAD.MOV R3, RZ, RZ, -R2.reuse ;  /* 0x000000ffff037224 */ /* 0x100fe400078e0a02 */
[C---:B------:R-:W-:Y:S02]  /*1a280*/  IMAD R7, R4.reuse, 0x1000000, R2 ;  /* 0x0100000004077824 */ /* 0x040fe400078e0202 */
[--C-:B------:R-:W-:Y:S02]  /*1a290*/  IMAD R4, R4, R3, R8.reuse ;  /* 0x0000000304047224 */ /* 0x100fe400078e0208 */
[----:B------:R-:W-:Y:S02]  /*1a2a0*/  IMAD.MOV R3, RZ, RZ, -R8 ;  /* 0x000000ffff037224 */ /* 0x000fe400078e0a08 */
[----:B-1----:R-:W-:Y:S02]  /*1a2b0*/  IMAD R26, R4, 0x10000, R7 ;  /* 0x00010000041a7824 */ /* 0x002fe400078e0207 */
[----:B------:R-:W-:Y:S01]  /*1a2c0*/  IMAD R3, R0, R3, R5 ;  /* 0x0000000300037224 */ /* 0x000fe200078e0205 */
[----:B------:R-:W-:Y:S06]  /*1a2d0*/  BRA `(.L_x_1477) ;  /* 0x0000000000f87947 */ /* 0x000fec0003800000 */
.L_x_1476:
[----:B------:R-:W-:Y:S02]  /*1a2e0*/  ULDC.64 UR4, c[0x0][0xc90] ;  /* 0x0003240000047ab9 */ /* 0x000fe40000000a00 */
[----:B------:R-:W-:-:S06]  /*1a2f0*/  UIMAD.WIDE UR4, UR40, 0x4, UR4 ;  /* 0x00000004280478a5 */ /* 0x000fcc000f8e0204 */
[----:B------:R-:W-:Y:S02]  /*1a300*/  IMAD.U32 R2, RZ, RZ, UR4 ;  /* 0x00000004ff027e24 */ /* 0x000fe4000f8e00ff */
[----:B------:R-:W-:-:S05]  /*1a310*/  IMAD.U32 R3, RZ, RZ, UR5 ;  /* 0x00000005ff037e24 */ /* 0x000fca000f8e00ff */
[----:B------:R0:W4:Y:S02]  /*1a320*/  LDG.E R6, desc[UR56][R2.64] ;  /* 0x0000003802067981 */ /* 0x000124000c1e1900 */
[----:B0-----:R-:W-:Y:S02]  /*1a330*/  IMAD.MOV.U32 R2, RZ, RZ, RZ ;  /* 0x000000ffff027224 */ /* 0x001fe400078e00ff */
[----:B----4-:R-:W-:-:S05]  /*1a340*/  IMAD R4, R0, R6, RZ ;  /* 0x0000000600047224 */ /* 0x010fca00078e02ff */
[----:B------:R-:W-:-:S04]  /*1a350*/  IABS R7, R4 ;  /* 0x0000000400077213 */ /* 0x000fc80000000000 */
[----:B------:R-:W0:Y:S08]  /*1a360*/  I2F.RP R8, R7 ;  /* 0x0000000700087306 */ /* 0x000e300000209400 */
[----:B0-----:R-:W0:Y:S02]  /*1a370*/  MUFU.RCP R8, R8 ;  /* 0x0000000800087308 */ /* 0x001e240000001000 */
[----:B0-----:R-:W-:-:S06]  /*1a380*/  VIADD R10, R8, 0xffffffe ;  /* 0x0ffffffe080a7836 */ /* 0x001fcc0000000000 */
[----:B------:R-:W0:Y:S02]  /*1a390*/  F2I.FTZ.U32.TRUNC.NTZ R3, R10 ;  /* 0x0000000a00037305 */ /* 0x000e24000021f000 */
[----:B0-----:R-:W-:-:S04]  /*1a3a0*/  IMAD.MOV R12, RZ, RZ, -R3 ;  /* 0x000000ffff0c7224 */ /* 0x001fc800078e0a03 */
[----:B------:R-:W-:-:S04]  /*1a3b0*/  IMAD R11, R12, R7, RZ ;  /* 0x000000070c0b7224 */ /* 0x000fc800078e02ff */
[----:B------:R-:W-:Y:S01]  /*1a3c0*/  IMAD.HI.U32 R2, R3, R11, R2 ;  /* 0x0000000b03027227 */ /* 0x000fe200078e0002 */
[----:B------:R-:W-:Y:S02]  /*1a3d0*/  IABS R11, R4 ;  /* 0x00000004000b7213 */ /* 0x000fe40000000000 */
[----:B------:R-:W-:-:S03]  /*1a3e0*/  IABS R3, R5 ;  /* 0x0000000500037213 */ /* 0x000fc60000000000 */
        /* <DEDUP_REMOVED lines=16> */
[----:B------:R-:W-:-:S03]  /*1a4f0*/  IMAD R4, R4, R11, R5 ;  /* 0x0000000b04047224 */ /* 0x000fc600078e0205 */
[----:B------:R-:W-:Y:S02]  /*1a500*/  VIADDMNMX R6, R2, R9, R6, PT ;  /* 0x0000000902067246 */ /* 0x000fe40003800106 */
[----:B------:R-:W-:Y:S02]  /*1a510*/  IABS R10, R4 ;  /* 0x00000004000a7213 */ /* 0x000fe40000000000 */
[----:B------:R-:W-:-:S04]  /*1a520*/  IABS R8, R6 ;  /* 0x0000000600087213 */ /* 0x000fc80000000000 */
[----:B------:R-:W0:Y:S08]  /*1a530*/  I2F.RP R9, R8 ;  /* 0x0000000800097306 */ /* 0x000e300000209400 */
[----:B0-----:R-:W0:Y:S02]  /*1a540*/  MUFU.RCP R9, R9 ;  /* 0x0000000900097308 */ /* 0x001e240000001000 */
[----:B0-----:R-:W-:-:S06]  /*1a550*/  VIADD R2, R9, 0xffffffe ;  /* 0x0ffffffe09027836 */ /* 0x001fcc0000000000 */
[----:B------:R0:W2:Y:S02]  /*1a560*/  F2I.FTZ.U32.TRUNC.NTZ R3, R2 ;  /* 0x0000000200037305 */ /* 0x0000a4000021f000 */
[----:B0-----:R-:W-:Y:S02]  /*1a570*/  IMAD.MOV.U32 R2, RZ, RZ, RZ ;  /* 0x000000ffff027224 */ /* 0x001fe400078e00ff */
[----:B--2---:R-:W-:-:S04]  /*1a580*/  IMAD.MOV R5, RZ, RZ, -R3 ;  /* 0x000000ffff057224 */ /* 0x004fc800078e0a03 */
[----:B------:R-:W-:-:S04]  /*1a590*/  IMAD R5, R5, R8, RZ ;  /* 0x0000000805057224 */ /* 0x000fc800078e02ff */
[----:B------:R-:W-:Y:S01]  /*1a5a0*/  IMAD.HI.U32 R3, R3, R5, R2 ;  /* 0x0000000503037227 */ /* 0x000fe200078e0002 */
[-C--:B------:R-:W-:Y:S02]  /*1a5b0*/  IABS R5, R6.reuse ;  /* 0x0000000600057213 */ /* 0x080fe40000000000 */
[----:B------:R-:W-:Y:S02]  /*1a5c0*/  LOP3.LUT R2, R4, R6, RZ, 0x3c, !PT ;  /* 0x0000000604027212 */ /* 0x000fe400078e3cff */
[----:B------:R-:W-:Y:S01]  /*1a5d0*/  IADD3 R4, R7, 0x1000000, R4 ;  /* 0x0100000007047810 */ /* 0x000fe20007ffe004 */
[----:B------:R-:W-:Y:S01]  /*1a5e0*/  IMAD.MOV R5, RZ, RZ, -R5 ;  /* 0x000000ffff057224 */ /* 0x000fe200078e0a05 */
[----:B------:R-:W-:Y:S01]  /*1a5f0*/  ISETP.GE.AND P2, PT, R2, RZ, PT ;  /* 0x000000ff0200720c */ /* 0x000fe20003f46270 */
        /* <DEDUP_REMOVED lines=9> */
[----:B------:R-:W-:Y:S01]  /*1a690*/  @!P1 LOP3.LUT R3, RZ, R6, RZ, 0x33, !PT ;  /* 0x00000006ff039212 */ /* 0x000fe200078e33ff */
[----:B------:R-:W-:-:S04]  /*1a6a0*/  IMAD.MOV R6, RZ, RZ, -R6 ;  /* 0x000000ffff067224 */ /* 0x000fc800078e0a06 */
[----:B-1----:R-:W-:-:S07]  /*1a6b0*/  IMAD R26, R3, R6, R4 ;  /* 0x00000006031a7224 */ /* 0x002fce00078e0204 */
.L_x_1477:
[----:B------:R-:W-:-:S05]  /*1a6c0*/  LOP3.LUT R3, RZ, R3, RZ, 0x33, !PT ;  /* 0x00000003ff037212 */ /* 0x000fca00078e33ff */
[----:B------:R-:W-:Y:S01]  /*1a6d0*/  IMAD.IADD R25, R0, 0x1, R3 ;  /* 0x0000000100197824 */ /* 0x000fe200078e0203 */
[----:B------:R-:W-:Y:S06]  /*1a6e0*/  BRA `(.L_x_1478) ;  /* 0x0000000000107947 */ /* 0x000fec0003800000 */
.L_x_1473:
[----:B------:R-:W-:Y:S01]  /*1a6f0*/  IMAD.MOV.U32 R24, RZ, RZ, R7 ;  /* 0x000000ffff187224 */ /* 0x000fe200078e0007 */
[----:B------:R-:W-:Y:S01]  /*1a700*/  ULDC UR40, c[0x0][0xc3c] ;  /* 0x00030f0000287ab9 */ /* 0x000fe20000000800 */
[----:B------:R-:W-:Y:S02]  /*1a710*/  IMAD.MOV.U32 R25, RZ, RZ, RZ ;  /* 0x000000ffff197224 */ /* 0x000fe400078e00ff */
[----:B-1----:R-:W-:-:S07]  /*1a720*/  IMAD.MOV.U32 R26, RZ, RZ, RZ ;  /* 0x000000ffff1a7224 */ /* 0x002fce00078e00ff */
.L_x_1478:
[----:B------:R-:W1:Y:S01]  /*1a730*/  S2R R0, SR_TID.X ;  /* 0x0000000000007919 */ /* 0x000e620000002100 */
[----:B------:R-:W-:Y:S01]  /*1a740*/  IMAD.U32 R27, RZ, RZ, UR40 ;  /* 0x00000028ff1b7e24 */ /* 0x000fe2000f8e00ff */
[----:B------:R-:W-:Y:S01]  /*1a750*/  BAR.SYNC.DEFER_BLOCKING 0x4, 0x180 ;  /* 0x0106000000007b1d */ /* 0x000fe20000010000 */
[----:B-1----:R-:W-:-:S04]  /*1a760*/  LOP3.LUT R0, R0, 0x1f, RZ, 0xc0, !PT ;  /* 0x0000001f00007812 */ /* 0x002fc800078ec0ff */
[----:B------:R-:W-:-:S13]  /*1a770*/  ISETP.NE.AND P0, PT, R0, RZ, PT ;  /* 0x000000ff0000720c */ /* 0x000fda0003f05270 */
[----:B------:R-:W1:Y:S01]  /*1a780*/  @!P0 S2R R37, SR_CgaCtaId ;  /* 0x0000000000258919 */ /* 0x000e620000008800 */
[----:B------:R-:W-:-:S04]  /*1a790*/  @!P0 MOV R0, 0x400 ;  /* 0x0000040000008802 */ /* 0x000fc80000000f00 */
[----:B-1----:R-:W-:-:S05]  /*1a7a0*/  @!P0 LEA R16, R37, R0, 0x18 ;  /* 0x0000000025108211 */ /* 0x002fca00078ec0ff */
[----:B------:R1:W-:Y:S01]  /*1a7b0*/  @!P0 STS.128 [R16+0x228d0], R24 ;  /* 0x0228d01810008388 */ /* 0x0003e20000000c00 */
[----:B------:R-:W-:Y:S06]  /*1a7c0*/  BAR.ARV 0x5, 0x180 ;  /* 0x0146000000007b1d */ /* 0x000fec0000002000 */
.L_x_1471:
[----:B------:R-:W-:Y:S02]  /*1a7d0*/  ULDC UR4, c[0x0][0xc3c] ;  /* 0x00030f0000047ab9 */ /* 0x000fe40000000800 */
[----:B------:R-:W-:-:S06]  /*1a7e0*/  UISETP.GE.AND UP0, UPT, UR40, UR4, UPT ;  /* 0x000000042800728c */ /* 0x000fcc000bf06270 */
[----:B------:R-:W-:-:S13]  /*1a7f0*/  PLOP3.LUT P0, PT, PT, PT, UP0, 0x80, 0x0 ;  /* 0x000000000000781c */ /* 0x000fda0003f0f008 */
[----:B------:R-:W-:Y:S05]  /*1a800*/  @!P0 BRA `(.L_x_1479) ;  /* 0xffffffa800588947 */ /* 0x000fea000383ffff */
.L_x_1397:
[----:B0-----:R-:W3:Y:S01]  /*1a810*/  LDL.LU R0, [R1+0x10] ;  /* 0x0000100001007983 */ /* 0x001ee20000300800 */
[----:B------:R-:W-:Y:S01]  /*1a820*/  BSSY B0, `(.L_x_1480) ;  /* 0x000000b000007945 */ /* 0x000fe20003800000 */
[----:B------:R-:W0:Y:S01]  /*1a830*/  S2R R5, SR_CgaCtaId ;  /* 0x0000000000057919 */ /* 0x000e220000008800 */
[----:B---3--:R-:W-:-:S05]  /*1a840*/  VIADD R0, R0, 0x1 ;  /* 0x0000000100007836 */ /* 0x008fca0000000000 */
[----:B--2---:R-:W-:-:S04]  /*1a850*/  LEA.HI R2, R0, R0, RZ, 0x1 ;  /* 0x0000000000027211 */ /* 0x004fc800078f08ff */
[----:B------:R-:W-:Y:S02]  /*1a860*/  LOP3.LUT R3, R2, 0xfffffffe, RZ, 0xc0, !PT ;  /* 0xfffffffe02037812 */ /* 0x000fe400078ec0ff */
[----:B------:R-:W-:-:S03]  /*1a870*/  MOV R2, 0x400 ;  /* 0x0000040000027802 */ /* 0x000fc60000000f00 */
[----:B------:R-:W-:Y:S01]  /*1a880*/  IMAD.IADD R0, R0, 0x1, -R3 ;  /* 0x0000000100007824 */ /* 0x000fe200078e0a03 */
[----:B0-----:R-:W-:-:S04]  /*1a890*/  LEA R5, R5, R2, 0x18 ;  /* 0x0000000205057211 */ /* 0x001fc800078ec0ff */
[----:B------:R-:W-:-:S04]  /*1a8a0*/  SHF.L.U32 R0, R0, 0x1f, RZ ;  /* 0x0000001f00007819 */ /* 0x000fc800000006ff */
[----:B------:R-:W0:Y:S02]  /*1a8b0*/  SYNCS.PHASECHK.TRANS64.TRYWAIT P0, [R5+URZ+0x22820], R0 ;  /* 0x02282000050075a7 */ /* 0x000e24000800017f */
[----:B0-----:R-:W-:Y:S05]  /*1a8c0*/  @!P0 BRA `(.L_x_1481) ;  /* 0x00000024000c8947 */ /* 0x001fea0003800000 */
.L_x_1558:
[----:B------:R-:W-:Y:S05]  /*1a8d0*/  BSYNC B0 ;  /* 0x0000000000007941 */ /* 0x000fea0003800000 */
.L_x_1480:
[----:B------:R-:W-:-:S03]  /*1a8e0*/  UMOV UR4, 0xffffffff ;  /* 0xffffffff00047882 */ /* 0x000fc60000000000 */
[----:B------:R-:W-:Y:S05]  /*1a8f0*/  BRA.DIV UR4, `(.L_x_1482) ;  /* 0x0000002604147947 */ /* 0x000fea000b800000 */
[----:B0-----:R-:W0:Y:S02]  /*1a900*/  S2R R0, SR_TID.X ;  /* 0x0000000000007919 */ /* 0x001e240000002100 */
[----:B0-----:R-:W-:-:S04]  /*1a910*/  SHF.R.U32.HI R0, RZ, 0x5, R0 ;  /* 0x00000005ff007819 */ /* 0x001fc80000011600 */
[----:B------:R-:W-:-:S05]  /*1a920*/  LOP3.LUT R0, R0, 0x3, RZ, 0xc0, !PT ;  /* 0x0000000300007812 */ /* 0x000fca00078ec0ff */
[----:B------:R0:W2:Y:S02]  /*1a930*/  SHFL.IDX PT, R14, R0, RZ, 0x1f ;  /* 0x00001fff000e7589 */ /* 0x0000a400000e0000 */
.L_x_1561:
[----:B--2---:R-:W-:Y:S01]  /*1a940*/  ISETP.NE.AND P0, PT, R14, RZ, PT ;  /* 0x000000ff0e00720c */ /* 0x004fe20003f05270 */
[----:B------:R-:W-:-:S12]  /*1a950*/  BSSY B0, `(.L_x_1483) ;  /* 0x000002c000007945 */ /* 0x000fd80003800000 */
[----:B------:R-:W-:Y:S05]  /*1a960*/  @P0 BRA `(.L_x_1484) ;  /* 0x0000000000a80947 */ /* 0x000fea0003800000 */
[----:B------:R-:W-:-:S03]  /*1a970*/  UMOV UR4, 0xffffffff ;  /* 0xffffffff00047882 */ /* 0x000fc60000000000 */
[----:B------:R-:W-:Y:S05]  /*1a980*/  BRA.DIV UR4, `(.L_x_1485) ;  /* 0x0000002604247947 */ /* 0x000fea000b800000 */
[----:B------:R-:W-:-:S13]  /*1a990*/  ELECT P6, URZ, PT ;  /* 0x00000000003f782f */ /* 0x000fda00038c0000 */
.L_x_1564:
[----:B------:R-:W-:Y:S05]  /*1a9a0*/  @!P6 BRA `(.L_x_1484) ;  /* 0x000000000098e947 */ /* 0x000fea0003800000 */
[----:B------:R-:W-:-:S06]  /*1a9b0*/  ULOP3.LUT UR4, UR44, 0x2, URZ, 0xfc, !UPT ;  /* 0x000000022c047892 */ /* 0x000fcc000f8efc3f */
[----:B0-----:R-:W-:-:S05]  /*1a9c0*/  IMAD.U32 R0, RZ, RZ, UR4 ;  /* 0x00000004ff007e24 */ /* 0x001fca000f8e00ff */
[----:B------:R-:W-:-:S13]  /*1a9d0*/  ISETP.NE.AND P0, PT, R0, 0x3, PT ;  /* 0x000000030000780c */ /* 0x000fda0003f05270 */
[----:B------:R-:W-:Y:S05]  /*1a9e0*/  @!P0 BRA `(.L_x_1486) ;  /* 0x0000000000048947 */ /* 0x000fea0003800000 */
[----:B------:R-:W-:Y:S01]  /*1a9f0*/  BPT.TRAP 0x1 ;  /* 0x000000040000795c */ /* 0x000fe20000300000 */
.L_x_1486:
[----:B------:R-:W-:Y:S01]  /*1aa00*/  IMAD R3, R19, 0x8, R5 ;  /* 0x0000000813037824 */ /* 0x000fe200078e0205 */
[----:B------:R-:W-:Y:S01]  /*1aa10*/  SHF.L.U32 R2, R23, 0x1f, RZ ;  /* 0x0000001f17027819 */ /* 0x000fe200000006ff */
[----:B------:R-:W-:-:S03]  /*1aa20*/  VIADD R19, R19, 0x1 ;  /* 0x0000000113137836 */ /* 0x000fc60000000000 */
[----:B------:R-:W0:Y:S02]  /*1aa30*/  SYNCS.PHASECHK.TRANS64.TRYWAIT P1, [R3+URZ+0x22840], R2 ;  /* 0x02284002030075a7 */ /* 0x000e24000802017f */
[----:B------:R-:W-:-:S04]  /*1aa40*/  ISETP.NE.AND P2, PT, R19, 0x2, PT ;  /* 0x000000021300780c */ /* 0x000fc80003f45270 */
[----:B------:R-:W-:Y:S01]  /*1aa50*/  SEL R0, RZ, 0x1, P2 ;  /* 0x00000001ff007807 */ /* 0x000fe20001000000 */
[----:B0-----:R-:W-:Y:S08]  /*1aa60*/  @!P1 BRA `(.L_x_1487) ;  /* 0x00000024000c9947 */ /* 0x001ff00003800000 */
.L_x_1565:
[----:B------:R-:W-:Y:S02]  /*1aa70*/  SEL R19, R19, RZ, P2 ;  /* 0x000000ff13137207 */ /* 0x000fe40001000000 */
[----:B------:R-:W-:Y:S01]  /*1aa80*/  LOP3.LUT R0, R23, R0, RZ, 0x3c, !PT ;  /* 0x0000000017007212 */ /* 0x000fe200078e3cff */
[----:B------:R-:W-:Y:S06]  /*1aa90*/  @!P0 BRA `(.L_x_1488) ;  /* 0x0000000000048947 */ /* 0x000fec0003800000 */
[----:B------:R-:W-:Y:S01]  /*1aaa0*/  BPT.TRAP 0x1 ;  /* 0x000000040000795c */ /* 0x000fe20000300000 */
.L_x_1488:
[----:B------:R-:W-:Y:S01]  /*1aab0*/  IMAD R19, R19, 0x8, R5 ;  /* 0x0000000813137824 */ /* 0x000fe200078e0205 */
[----:B------:R-:W-:-:S04]  /*1aac0*/  SHF.L.U32 R0, R0, 0x1f, RZ ;  /* 0x0000001f00007819 */ /* 0x000fc800000006ff */
[----:B------:R-:W2:Y:S02]  /*1aad0*/  SYNCS.PHASECHK.TRANS64.TRYWAIT P1, [R19+URZ+0x22840], R0 ;  /* 0x02284000130075a7 */ /* 0x000ea4000802017f */
[----:B--2---:R-:W-:Y:S05]  /*1aae0*/  @!P1 BRA `(.L_x_1489) ;  /* 0x0000002400009947 */ /* 0x004fea0003800000 */
.L_x_1566:
[----:B------:R-:W-:Y:S05]  /*1aaf0*/  @!P0 BRA `(.L_x_1490) ;  /* 0x0000000000048947 */ /* 0x000fea0003800000 */
[----:B------:R-:W-:Y:S01]  /*1ab00*/  BPT.TRAP 0x1 ;  /* 0x000000040000795c */ /* 0x000fe20000300000 */
.L_x_1490:
[----:B------:R-:W3:Y:S02]  /*1ab10*/  SYNCS.PHASECHK.TRANS64.TRYWAIT P1, [R3+URZ+0x22860], R2 ;  /* 0x02286002030075a7 */ /* 0x000ee4000802017f */
[----:B---3--:R-:W-:Y:S05]  /*1ab20*/  @!P1 BRA `(.L_x_1491) ;  /* 0x0000002400049947 */ /* 0x008fea0003800000 */
.L_x_1567:
[----:B------:R-:W-:Y:S05]  /*1ab30*/  @!P0 BRA `(.L_x_1492) ;  /* 0x0000000000048947 */ /* 0x000fea0003800000 */
[----:B------:R-:W-:Y:S01]  /*1ab40*/  BPT.TRAP 0x1 ;  /* 0x000000040000795c */ /* 0x000fe20000300000 */
.L_x_1492:
[----:B------:R-:W4:Y:S02]  /*1ab50*/  SYNCS.PHASECHK.TRANS64.TRYWAIT P1, [R19+URZ+0x22860], R0 ;  /* 0x02286000130075a7 */ /* 0x000f24000802017f */
[----:B----4-:R-:W-:Y:S05]  /*1ab60*/  @!P1 BRA `(.L_x_1493) ;  /* 0x0000002400089947 */ /* 0x010fea0003800000 */
.L_x_1568:
[----:B------:R-:W-:Y:S05]  /*1ab70*/  @!P0 BRA `(.L_x_1494) ;  /* 0x0000000000048947 */ /* 0x000fea0003800000 */
[----:B------:R-:W-:Y:S01]  /*1ab80*/  BPT.TRAP 0x1 ;  /* 0x000000040000795c */ /* 0x000fe20000300000 */
.L_x_1494:
[----:B------:R-:W5:Y:S02]  /*1ab90*/  SYNCS.PHASECHK.TRANS64.TRYWAIT P1, [R3+URZ+0x22880], R2 ;  /* 0x02288002030075a7 */ /* 0x000f64000802017f */
[----:B-----5:R-:W-:Y:S05]  /*1aba0*/  @!P1 BRA `(.L_x_1495) ;  /* 0x00000024000c9947 */ /* 0x020fea0003800000 */
.L_x_1569:
[----:B------:R-:W-:Y:S05]  /*1abb0*/  @!P0 BRA `(.L_x_1496) ;  /* 0x0000000000048947 */ /* 0x000fea0003800000 */
[----:B------:R-:W-:Y:S01]  /*1abc0*/  BPT.TRAP 0x1 ;  /* 0x000000040000795c */ /* 0x000fe20000300000 */
.L_x_1496:
[----:B------:R0:W0:Y:S02]  /*1abd0*/  SYNCS.PHASECHK.TRANS64.TRYWAIT P0, [R19+URZ+0x22880], R0 ;  /* 0x02288000130075a7 */ /* 0x000024000800017f */
[----:B0-----:R-:W-:Y:S05]  /*1abe0*/  @!P0 NANOSLEEP.SYNCS 0x989680 ;  /* 0x009896800000895d */ /* 0x001fea0003900000 */
[----:B------:R-:W0:Y:S02]  /*1abf0*/  @!P0 SYNCS.PHASECHK.TRANS64 P0, [R19+URZ+0x22880], R0 ;  /* 0x02288000130085a7 */ /* 0x000e24000800007f */
[----:B0-----:R-:W-:Y:S05]  /*1ac00*/  @!P0 BRA `(.L_x_1496) ;  /* 0xfffffffc00f08947 */ /* 0x001fea000383ffff */
.L_x_1484:
[----:B------:R-:W-:Y:S05]  /*1ac10*/  BSYNC B0 ;  /* 0x0000000000007941 */ /* 0x000fea0003800000 */
.L_x_1483:
[----:B------:R-:W-:Y:S05]  /*1ac20*/  EXIT ;  /* 0x000000000000794d */ /* 0x000fea0003800000 */
.L_x_1289:
[----:B0-----:R-:W-:-:S04]  /*1ac30*/  IMAD.U32 R3, RZ, RZ, UR36 ;  /* 0x00000024ff037e24 */ /* 0x001fc8000f8e00ff */
[----:B------:R0:W1:Y:S03]  /*1ac40*/  SYNCS.PHASECHK.TRANS64.TRYWAIT P1, [R3+URZ+0x22800], R6 ;  /* 0x02280006030075a7 */ /* 0x000066000802017f */
[----:B-1----:R-:W-:Y:S05]  /*1ac50*/  @!P1 NANOSLEEP.SYNCS 0x989680 ;  /* 0x009896800000995d */ /* 0x002fea0003900000 */
[----:B------:R-:W1:Y:S02]  /*1ac60*/  @!P1 SYNCS.PHASECHK.TRANS64 P1, [R3+URZ+0x22800], R6 ;  /* 0x02280006030095a7 */ /* 0x000e64000802007f */
[----:B-1----:R-:W-:Y:S05]  /*1ac70*/  @!P1 BRA `(.L_x_1289) ;  /* 0xfffffffc00ec9947 */ /* 0x002fea000383ffff */
[----:B------:R-:W-:Y:S05]  /*1ac80*/  BRA `(.L_x_1497) ;  /* 0xfffffe7400cc7947 */ /* 0x000fea000383ffff */
.L_x_1293:
[----:B--2---:R2:W3:Y:S02]  /*1ac90*/  SYNCS.PHASECHK.TRANS64.TRYWAIT P1, [R91+URZ+0x22830], R2 ;  /* 0x022830025b0075a7 */ /* 0x0044e4000802017f */
[----:B---3--:R-:W-:Y:S05]  /*1aca0*/  @!P1 NANOSLEEP.SYNCS 0x989680 ;  /* 0x009896800000995d */ /* 0x008fea0003900000 */
[----:B------:R-:W3:Y:S02]  /*1acb0*/  @!P1 SYNCS.PHASECHK.TRANS64 P1, [R91+URZ+0x22830], R2 ;  /* 0x022830025b0095a7 */ /* 0x000ee4000802007f */
[----:B---3--:R-:W-:Y:S05]  /*1acc0*/  @!P1 BRA `(.L_x_1293) ;  /* 0xfffffffc00f09947 */ /* 0x008fea000383ffff */
[----:B------:R-:W-:Y:S05]  /*1acd0*/  BRA `(.L_x_1292) ;  /* 0xfffffe7400e87947 */ /* 0x000fea000383ffff */
.L_x_1310:
[----:B-1----:R-:W-:-:S04]  /*1ace0*/  IMAD.U32 R8, RZ, RZ, UR6 ;  /* 0x00000006ff087e24 */ /* 0x002fc8000f8e00ff */
[----:B------:R1:W2:Y:S03]  /*1acf0*/  SYNCS.PHASECHK.TRANS64.TRYWAIT P1, [R8+URZ+0x22830], R7 ;  /* 0x02283007080075a7 */ /* 0x0002a6000802017f */
[----:B--2---:R-:W-:Y:S05]  /*1ad00*/  @!P1 NANOSLEEP.SYNCS 0x989680 ;  /* 0x009896800000995d */ /* 0x004fea0003900000 */
[----:B------:R-:W2:Y:S02]  /*1ad10*/  @!P1 SYNCS.PHASECHK.TRANS64 P1, [R8+URZ+0x22830], R7 ;  /* 0x02283007080095a7 */ /* 0x000ea4000802007f */
[----:B--2---:R-:W-:Y:S05]  /*1ad20*/  @!P1 BRA `(.L_x_1310) ;  /* 0xfffffffc00ec9947 */ /* 0x004fea000383ffff */
[----:B------:R-:W-:Y:S05]  /*1ad30*/  BRA `(.L_x_1307) ;  /* 0xfffffeb000fc7947 */ /* 0x000fea000383ffff */
.L_x_1314:
[----:B-1----:R-:W-:-:S04]  /*1ad40*/  IMAD.U32 R8, RZ, RZ, UR6 ;  /* 0x00000006ff087e24 */ /* 0x002fc8000f8e00ff */
[----:B------:R1:W2:Y:S03]  /*1ad50*/  SYNCS.PHASECHK.TRANS64.TRYWAIT P1, [R8+URZ+0x22850], R7 ;  /* 0x02285007080075a7 */ /* 0x0002a6000802017f */
[----:B--2---:R-:W-:Y:S05]  /*1ad60*/  @!P1 NANOSLEEP.SYNCS 0x989680 ;  /* 0x009896800000995d */ /* 0x004fea0003900000 */
[----:B------:R-:W2:Y:S02]  /*1ad70*/  @!P1 SYNCS.PHASECHK.TRANS64 P1, [R8+URZ+0x22850], R7 ;  /* 0x02285007080095a7 */ /* 0x000ea4000802007f */
[----:B--2---:R-:W-:Y:S05]  /*1ad80*/  @!P1 BRA `(.L_x_1314) ;  /* 0xfffffffc00ec9947 */ /* 0x004fea000383ffff */
[----:B------:R-:W-:Y:S05]  /*1ad90*/  BRA `(.L_x_1311) ;  /* 0xfffffeb400a87947 */ /* 0x000fea000383ffff */
.L_x_1333:
[----:B-1----:R-:W-:-:S04]  /*1ada0*/  IMAD.U32 R8, RZ, RZ, UR6 ;  /* 0x00000006ff087e24 */ /* 0x002fc8000f8e00ff */
[----:B------:R1:W2:Y:S03]  /*1adb0*/  SYNCS.PHASECHK.TRANS64.TRYWAIT P1, [R8+URZ+0x22830], R7 ;  /* 0x02283007080075a7 */ /* 0x0002a6000802017f */
[----:B--2---:R-:W-:Y:S05]  /*1adc0*/  @!P1 NANOSLEEP.SYNCS 0x989680 ;  /* 0x009896800000995d */ /* 0x004fea0003900000 */
[----:B------:R-:W2:Y:S02]  /*1add0*/  @!P1 SYNCS.PHASECHK.TRANS64 P1, [R8+URZ+0x22830], R7 ;  /* 0x02283007080095a7 */ /* 0x000ea4000802007f */
[----:B--2---:R-:W-:Y:S05]  /*1ade0*/  @!P1 BRA `(.L_x_1333) ;  /* 0xfffffffc00ec9947 */ /* 0x004fea000383ffff */
[----:B------:R-:W-:Y:S05]  /*1adf0*/  BRA `(.L_x_1330) ;  /* 0xfffffeec00587947 */ /* 0x000fea000383ffff */
.L_x_1337:
[----:B-1----:R-:W-:-:S04]  /*1ae00*/  IMAD.U32 R8, RZ, RZ, UR6 ;  /* 0x00000006ff087e24 */ /* 0x002fc8000f8e00ff */
[----:B------:R1:W2:Y:S03]  /*1ae10*/  SYNCS.PHASECHK.TRANS64.TRYWAIT P1, [R8+URZ+0x22850], R7 ;  /* 0x02285007080075a7 */ /* 0x0002a6000802017f */
[----:B--2---:R-:W-:Y:S05]  /*1ae20*/  @!P1 NANOSLEEP.SYNCS 0x989680 ;  /* 0x009896800000995d */ /* 0x004fea0003900000 */
[----:B------:R-:W2:Y:S02]  /*1ae30*/  @!P1 SYNCS.PHASECHK.TRANS64 P1, [R8+URZ+0x22850], R7 ;  /* 0x02285007080095a7 */ /* 0x000ea4000802007f */
[----:B--2---:R-:W-:Y:S05]  /*1ae40*/  @!P1 BRA `(.L_x_1337) ;  /* 0xfffffffc00ec9947 */ /* 0x004fea000383ffff */
[----:B------:R-:W-:Y:S05]  /*1ae50*/  BRA `(.L_x_1334) ;  /* 0xfffffef000047947 */ /* 0x000fea000383ffff */
.L_x_1345:
[----:B-1----:R-:W-:-:S04]  /*1ae60*/  IMAD.U32 R8, RZ, RZ, UR6 ;  /* 0x00000006ff087e24 */ /* 0x002fc8000f8e00ff */
[----:B------:R1:W2:Y:S03]  /*1ae70*/  SYNCS.PHASECHK.TRANS64.TRYWAIT P1, [R8+URZ+0x22830], R7 ;  /* 0x02283007080075a7 */ /* 0x0002a6000802017f */
[----:B--2---:R-:W-:Y:S05]  /*1ae80*/  @!P1 NANOSLEEP.SYNCS 0x989680 ;  /* 0x009896800000995d */ /* 0x004fea0003900000 */
[----:B------:R-:W2:Y:S02]  /*1ae90*/  @!P1 SYNCS.PHASECHK.TRANS64 P1, [R8+URZ+0x22830], R7 ;  /* 0x02283007080095a7 */ /* 0x000ea4000802007f */
[----:B--2---:R-:W-:Y:S05]  /*1aea0*/  @!P1 BRA `(.L_x_1345) ;  /* 0xfffffffc00ec9947 */ /* 0x004fea000383ffff */
[----:B------:R-:W-:Y:S05]  /*1aeb0*/  BRA `(.L_x_1342) ;  /* 0xffffff1000e47947 */ /* 0x000fea000383ffff */
.L_x_1349:
[----:B-1----:R-:W-:-:S04]  /*1aec0*/  IMAD.U32 R8, RZ, RZ, UR6 ;  /* 0x00000006ff087e24 */ /* 0x002fc8000f8e00ff */
[----:B------:R1:W2:Y:S03]  /*1aed0*/  SYNCS.PHASECHK.TRANS64.TRYWAIT P1, [R8+URZ+0x22850], R7 ;  /* 0x02285007080075a7 */ /* 0x0002a6000802017f */
[----:B--2---:R-:W-:Y:S05]  /*1aee0*/  @!P1 NANOSLEEP.SYNCS 0x989680 ;  /* 0x009896800000995d */ /* 0x004fea0003900000 */
[----:B------:R-:W2:Y:S02]  /*1aef0*/  @!P1 SYNCS.PHASECHK.TRANS64 P1, [R8+URZ+0x22850], R7 ;  /* 0x02285007080095a7 */ /* 0x000ea4000802007f */
[----:B--2---:R-:W-:Y:S05]  /*1af00*/  @!P1 BRA `(.L_x_1349) ;  /* 0xfffffffc00ec9947 */ /* 0x004fea000383ffff */
[----:B------:R-:W-:Y:S05]  /*1af10*/  BRA `(.L_x_1346) ;  /* 0xffffff1400847947 */ /* 0x000fea000383ffff */
.L_x_1364:
[----:B-1----:R-:W-:-:S04]  /*1af20*/  IMAD.U32 R5, RZ, RZ, UR9 ;  /* 0x00000009ff057e24 */ /* 0x002fc8000f8e00ff */
[----:B------:R1:W2:Y:S03]  /*1af30*/  SYNCS.PHASECHK.TRANS64.TRYWAIT P1, [R5+URZ+0x22850], R0 ;  /* 0x02285000050075a7 */ /* 0x0002a6000802017f */
[----:B--2---:R-:W-:Y:S05]  /*1af40*/  @!P1 NANOSLEEP.SYNCS 0x989680 ;  /* 0x009896800000995d */ /* 0x004fea0003900000 */
[----:B------:R-:W2:Y:S02]  /*1af50*/  @!P1 SYNCS.PHASECHK.TRANS64 P1, [R5+URZ+0x22850], R0 ;  /* 0x02285000050095a7 */ /* 0x000ea4000802007f */
[----:B--2---:R-:W-:Y:S05]  /*1af60*/  @!P1 BRA `(.L_x_1364) ;  /* 0xfffffffc00ec9947 */ /* 0x004fea000383ffff */
[----:B------:R-:W-:Y:S05]  /*1af70*/  BRA `(.L_x_1363) ;  /* 0xffffff4800647947 */ /* 0x000fea000383ffff */
.L_x_1419:
        /* <DEDUP_REMOVED lines=10> */
.L_x_1498:
[----:B------:R-:W-:Y:S05]  /*1b020*/  BRA `(.L_x_1499) ;  /* 0xffffffb8002c7947 */ /* 0x000fea000383ffff */
.L_x_1422:
[----:B0-----:R0:W1:Y:S02]  /*1b030*/  SYNCS.PHASECHK.TRANS64.TRYWAIT P0, [R0+URZ+0x22880], R26 ;  /* 0x0228801a000075a7 */ /* 0x001064000800017f */
[----:B-1----:R-:W-:Y:S05]  /*1b040*/  @!P0 NANOSLEEP.SYNCS 0x989680 ;  /* 0x009896800000895d */ /* 0x002fea0003900000 */
[----:B------:R-:W1:Y:S02]  /*1b050*/  @!P0 SYNCS.PHASECHK.TRANS64 P0, [R0+URZ+0x22880], R26 ;  /* 0x0228801a000085a7 */ /* 0x000e64000800007f */
[----:B-1----:R-:W-:Y:S05]  /*1b060*/  @!P0 BRA `(.L_x_1422) ;  /* 0xfffffffc00f08947 */ /* 0x002fea000383ffff */
[----:B------:R-:W-:Y:S05]  /*1b070*/  BRA `(.L_x_1500) ;  /* 0xffffffb800447947 */ /* 0x000fea000383ffff */
.L_x_1423:
        /* <DEDUP_REMOVED lines=8> */
.L_x_1502:
[----:B------:R-:W-:Y:S05]  /*1b100*/  BSYNC B0 ;  /* 0x0000000000007941 */ /* 0x000fea0003800000 */
.L_x_1501:
[----:B------:R-:W-:Y:S01]  /*1b110*/  IMAD.MOV.U32 R13, RZ, RZ, R10 ;  /* 0x000000ffff0d7224 */ /* 0x000fe200078e000a */
[----:B------:R-:W-:Y:S01]  /*1b120*/  LOP3.LUT P2, RZ, R17, 0x2, RZ, 0xc0, !PT ;  /* 0x0000000211ff7812 */ /* 0x000fe2000784c0ff */
[----:B------:R-:W-:Y:S01]  /*1b130*/  IMAD.MOV.U32 R12, RZ, RZ, RZ ;  /* 0x000000ffff0c7224 */ /* 0x000fe200078e00ff */
[----:B------:R-:W-:Y:S01]  /*1b140*/  IADD3 R6, R16, R6, R29 ;  /* 0x0000000610067210 */ /* 0x000fe20007ffe01d */
[----:B------:R-:W-:Y:S01]  /*1b150*/  IMAD.MOV.U32 R11, RZ, RZ, 0x1c1f ;  /* 0x00001c1fff0b7424 */ /* 0x000fe200078e00ff */
[C---:B------:R-:W-:Y:S01]  /*1b160*/  ISETP.GE.AND P3, PT, R8.reuse, 0x21, PT ;  /* 0x000000210800780c */ /* 0x040fe20003f66270 */
[----:B------:R-:W-:Y:S01]  /*1b170*/  IMAD.MOV.U32 R15, RZ, RZ, -0x1 ;  /* 0xffffffffff0f7424 */ /* 0x000fe200078e00ff */
[----:B------:R-:W-:Y:S01]  /*1b180*/  ISETP.GE.AND P5, PT, R8, 0x61, PT ;  /* 0x000000610800780c */ /* 0x000fe20003fa6270 */
[----:B------:R-:W-:Y:S02]  /*1b190*/  IMAD.MOV.U32 R3, RZ, RZ, R14 ;  /* 0x000000ffff037224 */ /* 0x000fe400078e000e */
[----:B------:R-:W-:-:S10]  /*1b1a0*/  IMAD.IADD R7, R30, 0x1, R6 ;  /* 0x000000011e077824 */ /* 0x000fd400078e0206 */
[----:B------:R-:W-:Y:S05]  /*1b1b0*/  WARPSYNC.COLLECTIVE R15, `(.L_x_1503) ;  /* 0x000000000f087348 */ /* 0x000fea0003c00000 */
[----:B------:R0:W1:Y:S02]  /*1b1c0*/  SHFL.IDX P6, R14, R13, R12, R11 ;  /* 0x0000000c0d0e7389 */ /* 0x00006400000c000b */
[----:B01----:R-:W-:Y:S01]  /*1b1d0*/  ENDCOLLECTIVE ;  /* 0x000000000000791b */ /* 0x003fe20003800000 */
.L_x_1503:
[----:B------:R-:W-:Y:S02]  /*1b1e0*/  IMAD.MOV.U32 R13, RZ, RZ, R9 ;  /* 0x000000ffff0d7224 */ /* 0x000fe400078e0009 */
[----:B------:R-:W-:Y:S02]  /*1b1f0*/  IMAD.MOV.U32 R12, RZ, RZ, 0x1 ;  /* 0x00000001ff0c7424 */ /* 0x000fe400078e00ff */
[----:B------:R-:W-:-:S07]  /*1b200*/  IMAD.MOV.U32 R2, RZ, RZ, R14 ;  /* 0x000000ffff027224 */ /* 0x000fce00078e000e */
[----:B------:R-:W-:Y:S05]  /*1b210*/  WARPSYNC.COLLECTIVE R15, `(.L_x_1504) ;  /* 0x000000000f087348 */ /* 0x000fea0003c00000 */
[----:B------:R0:W1:Y:S02]  /*1b220*/  SHFL.IDX P6, R14, R13, R12, R11 ;  /* 0x0000000c0d0e7389 */ /* 0x00006400000c000b */
[----:B01----:R-:W-:Y:S01]  /*1b230*/  ENDCOLLECTIVE ;  /* 0x000000000000791b */ /* 0x003fe20003800000 */
.L_x_1504:
        /* <DEDUP_REMOVED lines=14> */
.L_x_1505:
[----:B------:R-:W-:Y:S02]  /*1b320*/  IMAD.MOV.U32 R13, RZ, RZ, R9 ;  /* 0x000000ffff0d7224 */ /* 0x000fe400078e0009 */
[----:B------:R-:W-:Y:S02]  /*1b330*/  IMAD.MOV.U32 R12, RZ, RZ, 0x2 ;  /* 0x00000002ff0c7424 */ /* 0x000fe400078e00ff */
[----:B------:R-:W-:-:S07]  /*1b340*/  IMAD.MOV.U32 R2, RZ, RZ, R14 ;  /* 0x000000ffff027224 */ /* 0x000fce00078e000e */
[----:B------:R-:W-:Y:S05]  /*1b350*/  WARPSYNC.COLLECTIVE R15, `(.L_x_1506) ;  /* 0x000000000f087348 */ /* 0x000fea0003c00000 */
[----:B------:R0:W1:Y:S02]  /*1b360*/  SHFL.IDX P6, R14, R13, R12, R11 ;  /* 0x0000000c0d0e7389 */ /* 0x00006400000c000b */
[----:B01----:R-:W-:Y:S01]  /*1b370*/  ENDCOLLECTIVE ;  /* 0x000000000000791b */ /* 0x003fe20003800000 */
.L_x_1506:
        /* <DEDUP_REMOVED lines=14> */
.L_x_1507:
[----:B------:R-:W-:Y:S02]  /*1b460*/  IMAD.MOV.U32 R13, RZ, RZ, R9 ;  /* 0x000000ffff0d7224 */ /* 0x000fe400078e0009 */
[----:B------:R-:W-:Y:S02]  /*1b470*/  IMAD.MOV.U32 R12, RZ, RZ, 0x3 ;  /* 0x00000003ff0c7424 */ /* 0x000fe400078e00ff */
[----:B------:R-:W-:-:S07]  /*1b480*/  IMAD.MOV.U32 R2, RZ, RZ, R14 ;  /* 0x000000ffff027224 */ /* 0x000fce00078e000e */
[----:B------:R-:W-:Y:S05]  /*1b490*/  WARPSYNC.COLLECTIVE R15, `(.L_x_1508) ;  /* 0x000000000f087348 */ /* 0x000fea0003c00000 */
[----:B------:R0:W1:Y:S02]  /*1b4a0*/  SHFL.IDX P6, R14, R13, R12, R11 ;  /* 0x0000000c0d0e7389 */ /* 0x00006400000c000b */
[----:B01----:R-:W-:Y:S01]  /*1b4b0*/  ENDCOLLECTIVE ;  /* 0x000000000000791b */ /* 0x003fe20003800000 */
.L_x_1508:
        /* <DEDUP_REMOVED lines=14> */
.L_x_1509:
[----:B------:R-:W-:Y:S01]  /*1b5a0*/  @!PT LDS RZ, [RZ] ;  /* 0x00000000fffff984 */ /* 0x000fe20000000800 */
[----:B------:R-:W-:Y:S01]  /*1b5b0*/  @!PT LDS RZ, [RZ] ;  /* 0x00000000fffff984 */ /* 0x000fe20000000800 */
[----:B------:R-:W-:Y:S01]  /*1b5c0*/  @!PT LDS RZ, [RZ] ;  /* 0x00000000fffff984 */ /* 0x000fe20000000800 */
[----:B------:R0:W-:Y:S02]  /*1b5d0*/  LDGSTS.E.BYPASS.LTC128B.128 [R7+0xa400], desc[UR56][R2.64+0x40], !P0 ;  /* 0x0a40004002077fae */ /* 0x0001e4000c101d78 */
[----:B0-----:R-:W-:Y:S01]  /*1b5e0*/  IMAD.MOV.U32 R2, RZ, RZ, R14 ;  /* 0x000000ffff027224 */ /* 0x001fe200078e000e */
[----:B------:R-:W-:Y:S06]  /*1b5f0*/  BRA `(.L_x_1510) ;  /* 0xffffffb400dc7947 */ /* 0x000fec000383ffff */
.L_x_1428:
[----:B---3--:R3:W4:Y:S02]  /*1b600*/  SYNCS.PHASECHK.TRANS64.TRYWAIT P0, [R0+URZ+0x22840], R26 ;  /* 0x0228401a000075a7 */ /* 0x008724000800017f */
[----:B----4-:R-:W-:Y:S05]  /*1b610*/  @!P0 NANOSLEEP.SYNCS 0x989680 ;  /* 0x009896800000895d */ /* 0x010fea0003900000 */
[----:B------:R-:W4:Y:S02]  /*1b620*/  @!P0 SYNCS.PHASECHK.TRANS64 P0, [R0+URZ+0x22840], R26 ;  /* 0x0228401a000085a7 */ /* 0x000f24000800007f */
[----:B----4-:R-:W-:Y:S05]  /*1b630*/  @!P0 BRA `(.L_x_1428) ;  /* 0xfffffffc00f08947 */ /* 0x010fea000383ffff */
[----:B------:R-:W-:Y:S05]  /*1b640*/  BRA `(.L_x_1511) ;  /* 0xffffffb8003c7947 */ /* 0x000fea000383ffff */
.L_x_1429:
        /* <DEDUP_REMOVED lines=8> */
.L_x_1513:
[----:B------:R-:W-:Y:S05]  /*1b6d0*/  BSYNC B0 ;  /* 0x0000000000007941 */ /* 0x000fea0003800000 */
.L_x_1512:
[----:B------:R-:W-:Y:S01]  /*1b6e0*/  IMAD.MOV.U32 R13, RZ, RZ, R4 ;  /* 0x000000ffff0d7224 */ /* 0x000fe200078e0004 */
[----:B------:R-:W-:Y:S01]  /*1b6f0*/  LOP3.LUT R17, R17, 0xf7ffffff, RZ, 0xc0, !PT ;  /* 0xf7ffffff11117812 */ /* 0x000fe200078ec0ff */
[----:B------:R-:W-:Y:S02]  /*1b700*/  IMAD.MOV.U32 R12, RZ, RZ, RZ ;  /* 0x000000ffff0c7224 */ /* 0x000fe400078e00ff */
[----:B------:R-:W-:Y:S01]  /*1b710*/  IMAD.MOV.U32 R11, RZ, RZ, 0x1c1f ;  /* 0x00001c1fff0b7424 */ /* 0x000fe200078e00ff */
[----:B------:R-:W-:Y:S01]  /*1b720*/  @P5 LOP3.LUT R17, R17, 0x8000000, RZ, 0xfc, !PT ;  /* 0x0800000011115812 */ /* 0x000fe200078efcff */
[----:B------:R-:W-:Y:S02]  /*1b730*/  IMAD.MOV.U32 R15, RZ, RZ, -0x1 ;  /* 0xffffffffff0f7424 */ /* 0x000fe400078e00ff */
[----:B------:R-:W-:Y:S01]  /*1b740*/  IMAD.MOV.U32 R2, RZ, RZ, R14 ;  /* 0x000000ffff027224 */ /* 0x000fe200078e000e */
[----:B------:R-:W-:Y:S01]  /*1b750*/  LOP3.LUT P5, RZ, R17, 0x8, RZ, 0xc0, !PT ;  /* 0x0000000811ff7812 */ /* 0x000fe200078ac0ff */
[----:B------:R-:W-:-:S12]  /*1b760*/  @P4 IMAD.IADD R7, R16, 0x1, R6 ;  /* 0x0000000110074824 */ /* 0x000fd800078e0206 */
[----:B------:R-:W-:Y:S05]  /*1b770*/  WARPSYNC.COLLECTIVE R15, `(.L_x_1514) ;  /* 0x000000000f087348 */ /* 0x000fea0003c00000 */
[----:B------:R0:W1:Y:S02]  /*1b780*/  SHFL.IDX P6, R14, R13, R12, R11 ;  /* 0x0000000c0d0e7389 */ /* 0x00006400000c000b */
[----:B01----:R-:W-:Y:S01]  /*1b790*/  ENDCOLLECTIVE ;  /* 0x000000000000791b */ /* 0x003fe20003800000 */
.L_x_1514:
[----:B------:R-:W-:Y:S02]  /*1b7a0*/  @P3 IMAD.IADD R9, R16, 0x1, R6 ;  /* 0x0000000110093824 */ /* 0x000fe400078e0206 */
        /* <DEDUP_REMOVED lines=16> */
.L_x_1515:
        /* <DEDUP_REMOVED lines=12> */
.L_x_1516:
[----:B------:R-:W-:Y:S02]  /*1b970*/  IMAD.MOV.U32 R13, RZ, RZ, R5 ;  /* 0x000000ffff0d7224 */ /* 0x000fe400078e0005 */
[----:B------:R-:W-:Y:S02]  /*1b980*/  IMAD.MOV.U32 R12, RZ, RZ, 0x2 ;  /* 0x00000002ff0c7424 */ /* 0x000fe400078e00ff */
[----:B------:R-:W-:-:S07]  /*1b990*/  IMAD.MOV.U32 R3, RZ, RZ, R14 ;  /* 0x000000ffff037224 */ /* 0x000fce00078e000e */
[----:B------:R-:W-:Y:S05]  /*1b9a0*/  WARPSYNC.COLLECTIVE R15, `(.L_x_1517) ;  /* 0x000000000f087348 */ /* 0x000fea0003c00000 */
[----:B------:R0:W1:Y:S02]  /*1b9b0*/  SHFL.IDX P6, R14, R13, R12, R11 ;  /* 0x0000000c0d0e7389 */ /* 0x00006400000c000b */
[----:B01----:R-:W-:Y:S01]  /*1b9c0*/  ENDCOLLECTIVE ;  /* 0x000000000000791b */ /* 0x003fe20003800000 */
.L_x_1517:
[----:B------:R-:W-:-:S05]  /*1b9d0*/  @P3 IADD3 R3, P0, R36, R3, RZ ;  /* 0x0000000324033210 */ /* 0x000fca0007f1e0ff */
[----:B------:R-:W-:-:S05]  /*1b9e0*/  @P3 IMAD.X R2, RZ, RZ, R2, P0 ;  /* 0x000000ffff023224 */ /* 0x000fca00000e0602 */
[----:B------:R-:W-:Y:S01]  /*1b9f0*/  @P3 LOP3.LUT R3, R3, R2, RZ, 0x3c, !PT ;  /* 0x0000000203033212 */ /* 0x000fe200078e3cff */
[----:B------:R-:W-:-:S03]  /*1ba00*/  IMAD.MOV.U32 R13, RZ, RZ, R4 ;  /* 0x000000ffff0d7224 */ /* 0x000fc600078e0004 */
[----:B------:R-:W-:-:S04]  /*1ba10*/  @P3 LOP3.LUT R2, R3, R2, RZ, 0x3c, !PT ;  /* 0x0000000203023212 */ /* 0x000fc800078e3cff */
[----:B------:R-:W-:-:S05]  /*1ba20*/  @P3 LOP3.LUT R3, R3, R2, RZ, 0x3c, !PT ;  /* 0x0000000203033212 */ /* 0x000fca00078e3cff */
[----:B------:R-:W-:Y:S01]  /*1ba30*/  @!PT LDS RZ, [RZ] ;  /* 0x00000000fffff984 */ /* 0x000fe20000000800 */
[----:B------:R-:W-:Y:S01]  /*1ba40*/  @!PT LDS RZ, [RZ] ;  /* 0x00000000fffff984 */ /* 0x000fe20000000800 */
[----:B------:R-:W-:Y:S01]  /*1ba50*/  @!PT LDS RZ, [RZ] ;  /* 0x00000000fffff984 */ /* 0x000fe20000000800 */
[----:B------:R-:W-:Y:S04]  /*1ba60*/  @P3 LDGSTS.E.BYPASS.LTC128B.128 [R9+0x16c00], desc[UR56][R2.64], !P4 ;  /* 0x16c0000002093fae */ /* 0x000fe8000e101d78 */
[----:B------:R-:W-:Y:S04]  /*1ba70*/  @P3 LDGSTS.E.BYPASS.LTC128B.128 [R9+0x18c00], desc[UR56][R2.64+0x40], !P5 ;  /* 0x18c0004002093fae */ /* 0x000fe8000e901d78 */
[----:B------:R0:W-:Y:S02]  /*1ba80*/  @P3 LDGSTS.E.BYPASS.LTC128B.128 [R9+0x1ac00], desc[UR56][R2.64+0x80], !P1 ;  /* 0x1ac0008002093fae */ /* 0x0001e4000c901d78 */
[----:B0-----:R-:W-:-:S07]  /*1ba90*/  IMAD.MOV.U32 R2, RZ, RZ, R14 ;  /* 0x000000ffff027224 */ /* 0x001fce00078e000e */
[----:B------:R-:W-:Y:S05]  /*1baa0*/  WARPSYNC.COLLECTIVE R15, `(.L_x_1518) ;  /* 0x000000000f087348 */ /* 0x000fea0003c00000 */
[----:B------:R0:W1:Y:S02]  /*1bab0*/  SHFL.IDX P6, R14, R13, R12, R11 ;  /* 0x0000000c0d0e7389 */ /* 0x00006400000c000b */
[----:B01----:R-:W-:Y:S01]  /*1bac0*/  ENDCOLLECTIVE ;  /* 0x000000000000791b */ /* 0x003fe20003800000 */
.L_x_1518:
[----:B------:R-:W-:Y:S02]  /*1bad0*/  IMAD.MOV.U32 R13, RZ, RZ, R5 ;  /* 0x000000ffff0d7224 */ /* 0x000fe400078e0005 */
[----:B------:R-:W-:Y:S02]  /*1bae0*/  IMAD.MOV.U32 R12, RZ, RZ, 0x3 ;  /* 0x00000003ff0c7424 */ /* 0x000fe400078e00ff */
[----:B------:R-:W-:-:S07]  /*1baf0*/  IMAD.MOV.U32 R3, RZ, RZ, R14 ;  /* 0x000000ffff037224 */ /* 0x000fce00078e000e */
[----:B------:R-:W-:Y:S05]  /*1bb00*/  WARPSYNC.COLLECTIVE R15, `(.L_x_1519) ;  /* 0x000000000f087348 */ /* 0x000fea0003c00000 */
[----:B------:R0:W1:Y:S02]  /*1bb10*/  SHFL.IDX P6, R14, R13, R12, R11 ;  /* 0x0000000c0d0e7389 */ /* 0x00006400000c000b */
[----:B01----:R-:W-:Y:S01]  /*1bb20*/  ENDCOLLECTIVE ;  /* 0x000000000000791b */ /* 0x003fe20003800000 */
.L_x_1519:
[----:B------:R-:W-:-:S05]  /*1bb30*/  @P2 IADD3 R3, P0, R36, R3, RZ ;  /* 0x0000000324032210 */ /* 0x000fca0007f1e0ff */
[----:B------:R-:W-:-:S05]  /*1bb40*/  @P2 IMAD.X R2, RZ, RZ, R2, P0 ;  /* 0x000000ffff022224 */ /* 0x000fca00000e0602 */
[----:B------:R-:W-:Y:S01]  /*1bb50*/  @P2 LOP3.LUT R3, R3, R2, RZ, 0x3c, !PT ;  /* 0x0000000203032212 */ /* 0x000fe200078e3cff */
[----:B------:R-:W-:-:S03]  /*1bb60*/  IMAD.MOV.U32 R13, RZ, RZ, R4 ;  /* 0x000000ffff0d7224 */ /* 0x000fc600078e0004 */
[----:B------:R-:W-:-:S04]  /*1bb70*/  @P2 LOP3.LUT R2, R3, R2, RZ, 0x3c, !PT ;  /* 0x0000000203022212 */ /* 0x000fc800078e3cff */
[----:B------:R-:W-:Y:S01]  /*1bb80*/  @P2 LOP3.LUT R3, R3, R2, RZ, 0x3c, !PT ;  /* 0x0000000203032212 */ /* 0x000fe200078e3cff */
[----:B------:R-:W-:-:S04]  /*1bb90*/  IMAD.MOV.U32 R5, RZ, RZ, R14 ;  /* 0x000000ffff057224 */ /* 0x000fc800078e000e */
[----:B------:R-:W-:Y:S01]  /*1bba0*/  @!PT LDS RZ, [RZ] ;  /* 0x00000000fffff984 */ /* 0x000fe20000000800 */
[----:B------:R-:W-:Y:S01]  /*1bbb0*/  @!PT LDS RZ, [RZ] ;  /* 0x00000000fffff984 */ /* 0x000fe20000000800 */
[----:B------:R-:W-:Y:S01]  /*1bbc0*/  @!PT LDS RZ, [RZ] ;  /* 0x00000000fffff984 */ /* 0x000fe20000000800 */
[----:B------:R0:W-:Y:S04]  /*1bbd0*/  @P2 LDGSTS.E.BYPASS.LTC128B.128 [R7+0x17400], desc[UR56][R2.64], !P4 ;  /* 0x1740000002072fae */ /* 0x0001e8000e101d78 */
[----:B------:R0:W-:Y:S01]  /*1bbe0*/  @P2 LDGSTS.E.BYPASS.LTC128B.128 [R7+0x19400], desc[UR56][R2.64+0x40], !P5 ;  /* 0x1940004002072fae */ /* 0x0001e2000e901d78 */
[----:B------:R-:W-:-:S03]  /*1bbf0*/  LOP3.LUT P5, RZ, R17, 0x8000000, RZ, 0xc0, !PT ;  /* 0x0800000011ff7812 */ /* 0x000fc600078ac0ff */
[----:B------:R0:W-:Y:S10]  /*1bc00*/  @P2 LDGSTS.E.BYPASS.LTC128B.128 [R7+0x1b400], desc[UR56][R2.64+0x80], !P1 ;  /* 0x1b40008002072fae */ /* 0x0001f4000c901d78 */
[----:B0-----:R-:W-:Y:S05]  /*1bc10*/  WARPSYNC.COLLECTIVE R15, `(.L_x_1520) ;  /* 0x000000000f087348 */ /* 0x001fea0003c00000 */
[----:B------:R1:W2:Y:S02]  /*1bc20*/  SHFL.IDX P6, R14, R13, R12, R11 ;  /* 0x0000000c0d0e7389 */ /* 0x0002a400000c000b */
[----:B012---:R-:W-:Y:S01]  /*1bc30*/  ENDCOLLECTIVE ;  /* 0x000000000000791b */ /* 0x007fe20003800000 */
.L_x_1520:
[----:B------:R-:W-:Y:S05]  /*1bc40*/  BRA `(.L_x_1521) ;  /* 0xffffffb400ac7947 */ /* 0x000fea000383ffff */
.L_x_1434:
[----:B------:R-:W-:Y:S02]  /*1bc50*/  IMAD.MOV.U32 R13, RZ, RZ, R5 ;  /* 0x000000ffff0d7224 */ /* 0x000fe400078e0005 */
[----:B------:R-:W-:Y:S02]  /*1bc60*/  IMAD.MOV.U32 R12, RZ, RZ, RZ ;  /* 0x000000ffff0c7224 */ /* 0x000fe400078e00ff */
[----:B------:R-:W-:Y:S02]  /*1bc70*/  IMAD.MOV.U32 R11, RZ, RZ, 0x1c1f ;  /* 0x00001c1fff0b7424 */ /* 0x000fe400078e00ff */
[----:B------:R-:W-:Y:S02]  /*1bc80*/  IMAD.MOV.U32 R15, RZ, RZ, -0x1 ;  /* 0xffffffffff0f7424 */ /* 0x000fe400078e00ff */
[----:B------:R-:W-:Y:S02]  /*1bc90*/  IMAD R4, R7, UR41, RZ ;  /* 0x0000002907047c24 */ /* 0x000fe4000f8e02ff */
[----:B------:R-:W-:-:S07]  /*1bca0*/  IMAD.IADD R18, R9, 0x1, R18 ;  /* 0x0000000109127824 */ /* 0x000fce00078e0212 */
[----:B-----5:R-:W-:Y:S05]  /*1bcb0*/  WARPSYNC.COLLECTIVE R15, `(.L_x_1522) ;  /* 0x000000000f087348 */ /* 0x020fea0003c00000 */
[----:B------:R0:W1:Y:S02]  /*1bcc0*/  SHFL.IDX P6, R14, R13, R12, R11 ;  /* 0x0000000c0d0e7389 */ /* 0x00006400000c000b */
[----:B01---5:R-:W-:Y:S01]  /*1bcd0*/  ENDCOLLECTIVE ;  /* 0x000000000000791b */ /* 0x023fe20003800000 */
.L_x_1522:
[C---:B------:R-:W-:Y:S01]  /*1bce0*/  VIADD R7, R18.reuse, 0x20 ;  /* 0x0000002012077836 */ /* 0x040fe20000000000 */
[----:B------:R-:W-:Y:S01]  /*1bcf0*/  ISETP.GE.AND P0, PT, R18, R4, PT ;  /* 0x000000041200720c */ /* 0x000fe20003f06270 */
[----:B------:R-:W-:Y:S02]  /*1bd00*/  IMAD.MOV.U32 R13, RZ, RZ, R0 ;  /* 0x000000ffff0d7224 */ /* 0x000fe400078e0000 */
[----:B------:R-:W-:-:S10]  /*1bd10*/  IMAD.MOV.U32 R2, RZ, RZ, R14 ;  /* 0x000000ffff027224 */ /* 0x000fd400078e000e */
[----:B------:R-:W-:Y:S05]  /*1bd20*/  WARPSYNC.COLLECTIVE R15, `(.L_x_1523) ;  /* 0x000000000f087348 */ /* 0x000fea0003c00000 */
[----:B------:R0:W1:Y:S02]  /*1bd30*/  SHFL.IDX P6, R14, R13, R12, R11 ;  /* 0x0000000c0d0e7389 */ /* 0x00006400000c000b */
[----:B01----:R-:W-:Y:S01]  /*1bd40*/  ENDCOLLECTIVE ;  /* 0x000000000000791b */ /* 0x003fe20003800000 */
.L_x_1523:
[----:B------:R-:W-:Y:S02]  /*1bd50*/  IMAD.MOV.U32 R13, RZ, RZ, R5 ;  /* 0x000000ffff0d7224 */ /* 0x000fe400078e0005 */
[----:B------:R-:W-:Y:S02]  /*1bd60*/  IMAD.MOV.U32 R12, RZ, RZ, 0x1 ;  /* 0x00000001ff0c7424 */ /* 0x000fe400078e00ff */
[----:B------:R-:W-:-:S07]  /*1bd70*/  IMAD.MOV.U32 R3, RZ, RZ, R14 ;  /* 0x000000ffff037224 */ /* 0x000fce00078e000e */
[----:B------:R-:W-:Y:S05]  /*1bd80*/  WARPSYNC.COLLECTIVE R15, `(.L_x_1524) ;  /* 0x000000000f087348 */ /* 0x000fea0003c00000 */
[----:B------:R0:W1:Y:S02]  /*1bd90*/  SHFL.IDX P6, R14, R13, R12, R11 ;  /* 0x0000000c0d0e7389 */ /* 0x00006400000c000b */
[----:B01----:R-:W-:Y:S01]  /*1bda0*/  ENDCOLLECTIVE ;  /* 0x000000000000791b */ /* 0x003fe20003800000 */
.L_x_1524:
        /* <DEDUP_REMOVED lines=15> */
.L_x_1525:
[----:B------:R-:W-:Y:S02]  /*1bea0*/  IMAD.MOV.U32 R13, RZ, RZ, R5 ;  /* 0x000000ffff0d7224 */ /* 0x000fe400078e0005 */
[----:B------:R-:W-:Y:S01]  /*1beb0*/  IMAD.MOV.U32 R12, RZ, RZ, 0x2 ;  /* 0x00000002ff0c7424 */ /* 0x000fe200078e00ff */
[----:B------:R-:W-:-:S13]  /*1bec0*/  @!P0 IADD3 R6, P4, R36, R14, RZ ;  /* 0x0000000e24068210 */ /* 0x000fda0007f9e0ff */
[----:B------:R-:W-:Y:S05]  /*1bed0*/  WARPSYNC.COLLECTIVE R15, `(.L_x_1526) ;  /* 0x000000000f087348 */ /* 0x000fea0003c00000 */
[----:B------:R0:W1:Y:S02]  /*1bee0*/  SHFL.IDX P6, R14, R13, R12, R11 ;  /* 0x0000000c0d0e7389 */ /* 0x00006400000c000b */
[----:B01----:R-:W-:Y:S01]  /*1bef0*/  ENDCOLLECTIVE ;  /* 0x000000000000791b */ /* 0x003fe20003800000 */
.L_x_1526:
        /* <DEDUP_REMOVED lines=16> */
.L_x_1527:
[----:B------:R-:W-:Y:S02]  /*1c000*/  IMAD.MOV.U32 R13, RZ, RZ, R5 ;  /* 0x000000ffff0d7224 */ /* 0x000fe400078e0005 */
[----:B------:R-:W-:Y:S01]  /*1c010*/  IMAD.MOV.U32 R12, RZ, RZ, 0x3 ;  /* 0x00000003ff0c7424 */ /* 0x000fe200078e00ff */
[----:B------:R-:W-:-:S13]  /*1c020*/  @!P0 IADD3 R6, P4, R36, R14, RZ ;  /* 0x0000000e24068210 */ /* 0x000fda0007f9e0ff */
[----:B------:R-:W-:Y:S05]  /*1c030*/  WARPSYNC.COLLECTIVE R15, `(.L_x_1528) ;  /* 0x000000000f087348 */ /* 0x000fea0003c00000 */
[----:B------:R0:W1:Y:S02]  /*1c040*/  SHFL.IDX P6, R14, R13, R12, R11 ;  /* 0x0000000c0d0e7389 */ /* 0x00006400000c000b */
[----:B01----:R-:W-:Y:S01]  /*1c050*/  ENDCOLLECTIVE ;  /* 0x000000000000791b */ /* 0x003fe20003800000 */
.L_x_1528:
        /* <DEDUP_REMOVED lines=14> */
.L_x_1529:
[----:B------:R-:W-:Y:S05]  /*1c140*/  BRA `(.L_x_1530) ;  /* 0xffffffb800cc7947 */ /* 0x000fea000383ffff */
.L_x_1439:
[----:B0-----:R0:W1:Y:S02]  /*1c150*/  SYNCS.PHASECHK.TRANS64.TRYWAIT P0, [R16+URZ+0x22820], R3 ;  /* 0x02282003100075a7 */ /* 0x001064000800017f */
[----:B-1----:R-:W-:Y:S05]  /*1c160*/  @!P0 NANOSLEEP.SYNCS 0x989680 ;  /* 0x009896800000895d */ /* 0x002fea0003900000 */
[----:B------:R-:W1:Y:S02]  /*1c170*/  @!P0 SYNCS.PHASECHK.TRANS64 P0, [R16+URZ+0x22820], R3 ;  /* 0x02282003100085a7 */ /* 0x000e64000800007f */
[----:B-1----:R-:W-:Y:S05]  /*1c180*/  @!P0 BRA `(.L_x_1439) ;  /* 0xfffffffc00f08947 */ /* 0x002fea000383ffff */
[----:B------:R-:W-:Y:S05]  /*1c190*/  BRA `(.L_x_1531) ;  /* 0xffffffbc00407947 */ /* 0x000fea000383ffff */
.L_x_1443:
[----:B0-----:R0:W1:Y:S02]  /*1c1a0*/  SYNCS.PHASECHK.TRANS64.TRYWAIT P0, [R0+URZ+0x22880], R10 ;  /* 0x0228800a000075a7 */ /* 0x001064000800017f */
[----:B-1----:R-:W-:Y:S05]  /*1c1b0*/  @!P0 NANOSLEEP.SYNCS 0x989680 ;  /* 0x009896800000895d */ /* 0x002fea0003900000 */
[----:B------:R-:W1:Y:S02]  /*1c1c0*/  @!P0 SYNCS.PHASECHK.TRANS64 P0, [R0+URZ+0x22880], R10 ;  /* 0x0228800a000085a7 */ /* 0x000e64000800007f */
[----:B-1----:R-:W-:Y:S05]  /*1c1d0*/  @!P0 BRA `(.L_x_1443) ;  /* 0xfffffffc00f08947 */ /* 0x002fea000383ffff */
[----:B------:R-:W-:Y:S05]  /*1c1e0*/  BRA `(.L_x_1532) ;  /* 0xffffffbc00fc7947 */ /* 0x000fea000383ffff */
.L_x_1444:
        /* <DEDUP_REMOVED lines=8> */
.L_x_1534:
[----:B------:R-:W-:Y:S05]  /*1c270*/  BSYNC B0 ;  /* 0x0000000000007941 */ /* 0x000fea0003800000 */
.L_x_1533:
[----:B------:R-:W-:Y:S01]  /*1c280*/  IMAD.MOV.U32 R13, RZ, RZ, R26 ;  /* 0x000000ffff0d7224 */ /* 0x000fe200078e001a */
[----:B------:R-:W-:Y:S01]  /*1c290*/  IADD3 R18, R16, R18, R29 ;  /* 0x0000001210127210 */ /* 0x000fe20007ffe01d */
        /* <DEDUP_REMOVED lines=8> */
.L_x_1535:
[----:B------:R-:W-:Y:S02]  /*1c320*/  IMAD.MOV.U32 R13, RZ, RZ, R27 ;  /* 0x000000ffff0d7224 */ /* 0x000fe400078e001b */
[----:B------:R-:W-:Y:S02]  /*1c330*/  IMAD.MOV.U32 R12, RZ, RZ, 0x1 ;  /* 0x00000001ff0c7424 */ /* 0x000fe400078e00ff */
[----:B------:R-:W-:-:S07]  /*1c340*/  IMAD.MOV.U32 R2, RZ, RZ, R14 ;  /* 0x000000ffff027224 */ /* 0x000fce00078e000e */
[----:B------:R-:W-:Y:S05]  /*1c350*/  WARPSYNC.COLLECTIVE R15, `(.L_x_1536) ;  /* 0x000000000f087348 */ /* 0x000fea0003c00000 */
[----:B------:R0:W1:Y:S02]  /*1c360*/  SHFL.IDX P6, R14, R13, R12, R11 ;  /* 0x0000000c0d0e7389 */ /* 0x00006400000c000b */
[----:B01----:R-:W-:Y:S01]  /*1c370*/  ENDCOLLECTIVE ;  /* 0x000000000000791b */ /* 0x003fe20003800000 */
.L_x_1536:
        /* <DEDUP_REMOVED lines=12> */
.L_x_1537:
[----:B------:R-:W-:Y:S02]  /*1c440*/  IMAD.MOV.U32 R13, RZ, RZ, R27 ;  /* 0x000000ffff0d7224 */ /* 0x000fe400078e001b */
[----:B------:R-:W-:Y:S02]  /*1c450*/  IMAD.MOV.U32 R12, RZ, RZ, 0x2 ;  /* 0x00000002ff0c7424 */ /* 0x000fe400078e00ff */
[----:B------:R-:W-:-:S07]  /*1c460*/  IMAD.MOV.U32 R2, RZ, RZ, R14 ;  /* 0x000000ffff027224 */ /* 0x000fce00078e000e */
[----:B------:R-:W-:Y:S05]  /*1c470*/  WARPSYNC.COLLECTIVE R15, `(.L_x_1538) ;  /* 0x000000000f087348 */ /* 0x000fea0003c00000 */
[----:B------:R0:W1:Y:S02]  /*1c480*/  SHFL.IDX P6, R14, R13, R12, R11 ;  /* 0x0000000c0d0e7389 */ /* 0x00006400000c000b */
[----:B01----:R-:W-:Y:S01]  /*1c490*/  ENDCOLLECTIVE ;  /* 0x000000000000791b */ /* 0x003fe20003800000 */
.L_x_1538:
        /* <DEDUP_REMOVED lines=12> */
.L_x_1539:
[----:B------:R-:W-:Y:S02]  /*1c560*/  IMAD.MOV.U32 R13, RZ, RZ, R27 ;  /* 0x000000ffff0d7224 */ /* 0x000fe400078e001b */
[----:B------:R-:W-:Y:S02]  /*1c570*/  IMAD.MOV.U32 R12, RZ, RZ, 0x3 ;  /* 0x00000003ff0c7424 */ /* 0x000fe400078e00ff */
[----:B------:R-:W-:-:S07]  /*1c580*/  IMAD.MOV.U32 R2, RZ, RZ, R14 ;  /* 0x000000ffff027224 */ /* 0x000fce00078e000e */
[----:B------:R-:W-:Y:S05]  /*1c590*/  WARPSYNC.COLLECTIVE R15, `(.L_x_1540) ;  /* 0x000000000f087348 */ /* 0x000fea0003c00000 */
[----:B------:R0:W1:Y:S02]  /*1c5a0*/  SHFL.IDX P6, R14, R13, R12, R11 ;  /* 0x0000000c0d0e7389 */ /* 0x00006400000c000b */
[----:B01----:R-:W-:Y:S01]  /*1c5b0*/  ENDCOLLECTIVE ;  /* 0x000000000000791b */ /* 0x003fe20003800000 */
.L_x_1540:
        /* <DEDUP_REMOVED lines=12> */
.L_x_1541:
[----:B------:R-:W-:Y:S01]  /*1c680*/  IMAD.MOV.U32 R2, RZ, RZ, R14 ;  /* 0x000000ffff027224 */ /* 0x000fe200078e000e */
[----:B------:R-:W-:Y:S06]  /*1c690*/  BRA `(.L_x_1542) ;  /* 0xffffffbc00947947 */ /* 0x000fec000383ffff */
.L_x_1449:
[----:B---3--:R3:W4:Y:S02]  /*1c6a0*/  SYNCS.PHASECHK.TRANS64.TRYWAIT P0, [R0+URZ+0x22840], R10 ;  /* 0x0228400a000075a7 */ /* 0x008724000800017f */
[----:B----4-:R-:W-:Y:S05]  /*1c6b0*/  @!P0 NANOSLEEP.SYNCS 0x989680 ;  /* 0x009896800000895d */ /* 0x010fea0003900000 */
[----:B------:R-:W4:Y:S02]  /*1c6c0*/  @!P0 SYNCS.PHASECHK.TRANS64 P0, [R0+URZ+0x22840], R10 ;  /* 0x0228400a000085a7 */ /* 0x000f24000800007f */
[----:B----4-:R-:W-:Y:S05]  /*1c6d0*/  @!P0 BRA `(.L_x_1449) ;  /* 0xfffffffc00f08947 */ /* 0x010fea000383ffff */
[----:B------:R-:W-:Y:S05]  /*1c6e0*/  BRA `(.L_x_1543) ;  /* 0xffffffbc00e87947 */ /* 0x000fea000383ffff */
.L_x_1450:
        /* <DEDUP_REMOVED lines=8> */
.L_x_1545:
[----:B------:R-:W-:Y:S05]  /*1c770*/  BSYNC B0 ;  /* 0x0000000000007941 */ /* 0x000fea0003800000 */
.L_x_1544:
        /* <DEDUP_REMOVED lines=9> */
.L_x_1546:
[----:B------:R-:W-:Y:S02]  /*1c810*/  IMAD.MOV.U32 R13, RZ, RZ, R8 ;  /* 0x000000ffff0d7224 */ /* 0x000fe400078e0008 */
[----:B------:R-:W-:Y:S02]  /*1c820*/  IMAD.MOV.U32 R12, RZ, RZ, 0x1 ;  /* 0x00000001ff0c7424 */ /* 0x000fe400078e00ff */
[----:B------:R-:W-:-:S07]  /*1c830*/  IMAD.MOV.U32 R2, RZ, RZ, R14 ;  /* 0x000000ffff027224 */ /* 0x000fce00078e000e */
[----:B------:R-:W-:Y:S05]  /*1c840*/  WARPSYNC.COLLECTIVE R15, `(.L_x_1547) ;  /* 0x000000000f087348 */ /* 0x000fea0003c00000 */
[----:B------:R0:W1:Y:S02]  /*1c850*/  SHFL.IDX P6, R14, R13, R12, R11 ;  /* 0x0000000c0d0e7389 */ /* 0x00006400000c000b */
[----:B01----:R-:W-:Y:S01]  /*1c860*/  ENDCOLLECTIVE ;  /* 0x000000000000791b */ /* 0x003fe20003800000 */
.L_x_1547:
        /* <DEDUP_REMOVED lines=13> */
.L_x_1548:
[----:B------:R-:W-:Y:S02]  /*1c940*/  IMAD.MOV.U32 R13, RZ, RZ, R8 ;  /* 0x000000ffff0d7224 */ /* 0x000fe400078e0008 */
[----:B------:R-:W-:Y:S02]  /*1c950*/  IMAD.MOV.U32 R12, RZ, RZ, 0x2 ;  /* 0x00000002ff0c7424 */ /* 0x000fe400078e00ff */
[----:B------:R-:W-:-:S07]  /*1c960*/  IMAD.MOV.U32 R2, RZ, RZ, R14 ;  /* 0x000000ffff027224 */ /* 0x000fce00078e000e */
[----:B------:R-:W-:Y:S05]  /*1c970*/  WARPSYNC.COLLECTIVE R15, `(.L_x_1549) ;  /* 0x000000000f087348 */ /* 0x000fea0003c00000 */
[----:B------:R0:W1:Y:S02]  /*1c980*/  SHFL.IDX P6, R14, R13, R12, R11 ;  /* 0x0000000c0d0e7389 */ /* 0x00006400000c000b */
[----:B01----:R-:W-:Y:S01]  /*1c990*/  ENDCOLLECTIVE ;  /* 0x000000000000791b */ /* 0x003fe20003800000 */
.L_x_1549:
        /* <DEDUP_REMOVED lines=13> */
.L_x_1550:
[----:B------:R-:W-:Y:S02]  /*1ca70*/  IMAD.MOV.U32 R13, RZ, RZ, R8 ;  /* 0x000000ffff0d7224 */ /* 0x000fe400078e0008 */
[----:B------:R-:W-:Y:S02]  /*1ca80*/  IMAD.MOV.U32 R12, RZ, RZ, 0x3 ;  /* 0x00000003ff0c7424 */ /* 0x000fe400078e00ff */
[----:B------:R-:W-:-:S07]  /*1ca90*/  IMAD.MOV.U32 R2, RZ, RZ, R14 ;  /* 0x000000ffff027224 */ /* 0x000fce00078e000e */
[----:B------:R-:W-:Y:S05]  /*1caa0*/  WARPSYNC.COLLECTIVE R15, `(.L_x_1551) ;  /* 0x000000000f087348 */ /* 0x000fea0003c00000 */
[----:B------:R0:W1:Y:S02]  /*1cab0*/  SHFL.IDX P6, R14, R13, R12, R11 ;  /* 0x0000000c0d0e7389 */ /* 0x00006400000c000b */
[----:B01----:R-:W-:Y:S01]  /*1cac0*/  ENDCOLLECTIVE ;  /* 0x000000000000791b */ /* 0x003fe20003800000 */
.L_x_1551:
        /* <DEDUP_REMOVED lines=13> */
.L_x_1552:
[----:B------:R-:W-:Y:S01]  /*1cba0*/  IMAD.MOV.U32 R2, RZ, RZ, R14 ;  /* 0x000000ffff027224 */ /* 0x000fe200078e000e */
[----:B------:R-:W-:Y:S06]  /*1cbb0*/  BRA `(.L_x_1553) ;  /* 0xffffffbc00747947 */ /* 0x000fec000383ffff */
.L_x_1455:
[----:B0-----:R0:W2:Y:S02]  /*1cbc0*/  SYNCS.PHASECHK.TRANS64.TRYWAIT P1, [R0+URZ+0x22870], R3 ;  /* 0x02287003000075a7 */ /* 0x0010a4000802017f */
[----:B--2---:R-:W-:Y:S05]  /*1cbd0*/  @!P1 NANOSLEEP.SYNCS 0x989680 ;  /* 0x009896800000995d */ /* 0x004fea0003900000 */
[----:B------:R-:W2:Y:S02]  /*1cbe0*/  @!P1 SYNCS.PHASECHK.TRANS64 P1, [R0+URZ+0x22870], R3 ;  /* 0x02287003000095a7 */ /* 0x000ea4000802007f */
[----:B--2---:R-:W-:Y:S05]  /*1cbf0*/  @!P1 BRA `(.L_x_1455) ;  /* 0xfffffffc00f09947 */ /* 0x004fea000383ffff */
[----:B------:R-:W-:Y:S05]  /*1cc00*/  BRA `(.L_x_1554) ;  /* 0xffffffbc00e07947 */ /* 0x000fea000383ffff */
.L_x_1457:
[----:B0-----:R0:W2:Y:S02]  /*1cc10*/  SYNCS.PHASECHK.TRANS64.TRYWAIT P1, [R0+URZ+0x22860], R3 ;  /* 0x02286003000075a7 */ /* 0x0010a4000802017f */
[----:B--2---:R-:W-:Y:S05]  /*1cc20*/  @!P1 NANOSLEEP.SYNCS 0x989680 ;  /* 0x009896800000995d */ /* 0x004fea0003900000 */
[----:B------:R-:W2:Y:S02]  /*1cc30*/  @!P1 SYNCS.PHASECHK.TRANS64 P1, [R0+URZ+0x22860], R3 ;  /* 0x02286003000095a7 */ /* 0x000ea4000802007f */
[----:B--2---:R-:W-:Y:S05]  /*1cc40*/  @!P1 BRA `(.L_x_1457) ;  /* 0xfffffffc00f09947 */ /* 0x004fea000383ffff */
[----:B------:R-:W-:Y:S05]  /*1cc50*/  BRA `(.L_x_1555) ;  /* 0xffffffbc00f07947 */ /* 0x000fea000383ffff */
.L_x_1465:
[----:B0-----:R0:W2:Y:S02]  /*1cc60*/  SYNCS.PHASECHK.TRANS64.TRYWAIT P1, [R18+URZ+0x22870], R3 ;  /* 0x02287003120075a7 */ /* 0x0010a4000802017f */
[----:B--2---:R-:W-:Y:S05]  /*1cc70*/  @!P1 NANOSLEEP.SYNCS 0x989680 ;  /* 0x009896800000995d */ /* 0x004fea0003900000 */
[----:B------:R-:W2:Y:S02]  /*1cc80*/  @!P1 SYNCS.PHASECHK.TRANS64 P1, [R18+URZ+0x22870], R3 ;  /* 0x02287003120095a7 */ /* 0x000ea4000802007f */
[----:B--2---:R-:W-:Y:S05]  /*1cc90*/  @!P1 BRA `(.L_x_1465) ;  /* 0xfffffffc00f09947 */ /* 0x004fea000383ffff */
[----:B------:R-:W-:Y:S05]  /*1cca0*/  BRA `(.L_x_1556) ;  /* 0xffffffc400847947 */ /* 0x000fea000383ffff */
.L_x_1467:
[----:B0-----:R0:W2:Y:S02]  /*1ccb0*/  SYNCS.PHASECHK.TRANS64.TRYWAIT P1, [R18+URZ+0x22860], R3 ;  /* 0x02286003120075a7 */ /* 0x0010a4000802017f */
[----:B--2---:R-:W-:Y:S05]  /*1ccc0*/  @!P1 NANOSLEEP.SYNCS 0x989680 ;  /* 0x009896800000995d */ /* 0x004fea0003900000 */
[----:B------:R-:W2:Y:S02]  /*1ccd0*/  @!P1 SYNCS.PHASECHK.TRANS64 P1, [R18+URZ+0x22860], R3 ;  /* 0x02286003120095a7 */ /* 0x000ea4000802007f */
[----:B--2---:R-:W-:Y:S05]  /*1cce0*/  @!P1 BRA `(.L_x_1467) ;  /* 0xfffffffc00f09947 */ /* 0x004fea000383ffff */
[----:B------:R-:W-:Y:S05]  /*1ccf0*/  BRA `(.L_x_1557) ;  /* 0xffffffc400907947 */ /* 0x000fea000383ffff */
.L_x_1481:
[----:B0-----:R0:W2:Y:S02]  /*1cd00*/  SYNCS.PHASECHK.TRANS64.TRYWAIT P0, [R5+URZ+0x22820], R0 ;  /* 0x02282000050075a7 */ /* 0x0010a4000800017f */
[----:B--2---:R-:W-:Y:S05]  /*1cd10*/  @!P0 NANOSLEEP.SYNCS 0x989680 ;  /* 0x009896800000895d */ /* 0x004fea0003900000 */
[----:B------:R-:W2:Y:S02]  /*1cd20*/  @!P0 SYNCS.PHASECHK.TRANS64 P0, [R5+URZ+0x22820], R0 ;  /* 0x02282000050085a7 */ /* 0x000ea4000800007f */
[----:B--2---:R-:W-:Y:S05]  /*1cd30*/  @!P0 BRA `(.L_x_1481) ;  /* 0xfffffffc00f08947 */ /* 0x004fea000383ffff */
[----:B------:R-:W-:Y:S05]  /*1cd40*/  BRA `(.L_x_1558) ;  /* 0xffffffd800e07947 */ /* 0x000fea000383ffff */
.L_x_1482:
        /* <DEDUP_REMOVED lines=11> */
.L_x_1560:
[----:B------:R-:W-:Y:S05]  /*1ce00*/  BSYNC B0 ;  /* 0x0000000000007941 */ /* 0x000fea0003800000 */
.L_x_1559:
[----:B------:R-:W-:Y:S05]  /*1ce10*/  BRA `(.L_x_1561) ;  /* 0xffffffd800c87947 */ /* 0x000fea000383ffff */
.L_x_1485:
[----:B------:R-:W-:Y:S01]  /*1ce20*/  BSSY B1, `(.L_x_1562) ;  /* 0x0000006000017945 */ /* 0x000fe20003800000 */
[----:B------:R-:W-:-:S07]  /*1ce30*/  IMAD.MOV.U32 R15, RZ, RZ, -0x1 ;  /* 0xffffffffff0f7424 */ /* 0x000fce00078e00ff */
[----:B01----:R-:W-:Y:S05]  /*1ce40*/  WARPSYNC.COLLECTIVE R15, `(.L_x_1563) ;  /* 0x000000000f0c7348 */ /* 0x003fea0003c00000 */
[----:B------:R-:W-:Y:S02]  /*1ce50*/  ELECT P6, UR62, PT ;  /* 0x00000000003e782f */ /* 0x000fe400038c0000 */
[----:B------:R-:W-:Y:S01]  /*1ce60*/  MOV R14, UR62 ;  /* 0x0000003e000e7c02 */ /* 0x000fe20008000f00 */
[----:B01----:R-:W-:Y:S10]  /*1ce70*/  ENDCOLLECTIVE ;  /* 0x000000000000791b */ /* 0x003ff40003800000 */
.L_x_1563:
[----:B------:R-:W-:Y:S05]  /*1ce80*/  BSYNC B1 ;  /* 0x0000000000017941 */ /* 0x000fea0003800000 */
.L_x_1562:
[----:B------:R-:W-:Y:S05]  /*1ce90*/  BRA `(.L_x_1564) ;  /* 0xffffffd800c07947 */ /* 0x000fea000383ffff */
.L_x_1487:
[----:B0-----:R0:W2:Y:S02]  /*1cea0*/  SYNCS.PHASECHK.TRANS64.TRYWAIT P1, [R3+URZ+0x22840], R2 ;  /* 0x02284002030075a7 */ /* 0x0010a4000802017f */
[----:B--2---:R-:W-:Y:S05]  /*1ceb0*/  @!P1 NANOSLEEP.SYNCS 0x989680 ;  /* 0x009896800000995d */ /* 0x004fea0003900000 */
[----:B------:R-:W2:Y:S02]  /*1cec0*/  @!P1 SYNCS.PHASECHK.TRANS64 P1, [R3+URZ+0x22840], R2 ;  /* 0x02284002030095a7 */ /* 0x000ea4000802007f */
[----:B--2---:R-:W-:Y:S05]  /*1ced0*/  @!P1 BRA `(.L_x_1487) ;  /* 0xfffffffc00f09947 */ /* 0x004fea000383ffff */
[----:B------:R-:W-:Y:S05]  /*1cee0*/  BRA `(.L_x_1565) ;  /* 0xffffffd800e07947 */ /* 0x000fea000383ffff */
.L_x_1489:
[----:B--2---:R2:W3:Y:S02]  /*1cef0*/  SYNCS.PHASECHK.TRANS64.TRYWAIT P1, [R19+URZ+0x22840], R0 ;  /* 0x02284000130075a7 */ /* 0x0044e4000802017f */
[----:B---3--:R-:W-:Y:S05]  /*1cf00*/  @!P1 NANOSLEEP.SYNCS 0x989680 ;  /* 0x009896800000995d */ /* 0x008fea0003900000 */
[----:B------:R-:W3:Y:S02]  /*1cf10*/  @!P1 SYNCS.PHASECHK.TRANS64 P1, [R19+URZ+0x22840], R0 ;  /* 0x02284000130095a7 */ /* 0x000ee4000802007f */
[----:B---3--:R-:W-:Y:S05]  /*1cf20*/  @!P1 BRA `(.L_x_1489) ;  /* 0xfffffffc00f09947 */ /* 0x008fea000383ffff */
[----:B------:R-:W-:Y:S05]  /*1cf30*/  BRA `(.L_x_1566) ;  /* 0xffffffd800ec7947 */ /* 0x000fea000383ffff */
.L_x_1491:
[----:B---3--:R3:W4:Y:S02]  /*1cf40*/  SYNCS.PHASECHK.TRANS64.TRYWAIT P1, [R3+URZ+0x22860], R2 ;  /* 0x02286002030075a7 */ /* 0x008724000802017f */
[----:B----4-:R-:W-:Y:S05]  /*1cf50*/  @!P1 NANOSLEEP.SYNCS 0x989680 ;  /* 0x009896800000995d */ /* 0x010fea0003900000 */
[----:B------:R-:W4:Y:S02]  /*1cf60*/  @!P1 SYNCS.PHASECHK.TRANS64 P1, [R3+URZ+0x22860], R2 ;  /* 0x02286002030095a7 */ /* 0x000f24000802007f */
[----:B----4-:R-:W-:Y:S05]  /*1cf70*/  @!P1 BRA `(.L_x_1491) ;  /* 0xfffffffc00f09947 */ /* 0x010fea000383ffff */
[----:B------:R-:W-:Y:S05]  /*1cf80*/  BRA `(.L_x_1567) ;  /* 0xffffffd800e87947 */ /* 0x000fea000383ffff */
.L_x_1493:
[----:B----4-:R4:W0:Y:S02]  /*1cf90*/  SYNCS.PHASECHK.TRANS64.TRYWAIT P1, [R19+URZ+0x22860], R0 ;  /* 0x02286000130075a7 */ /* 0x010824000802017f */
[----:B0-----:R-:W-:Y:S05]  /*1cfa0*/  @!P1 NANOSLEEP.SYNCS 0x989680 ;  /* 0x009896800000995d */ /* 0x001fea0003900000 */
[----:B------:R-:W0:Y:S02]  /*1cfb0*/  @!P1 SYNCS.PHASECHK.TRANS64 P1, [R19+URZ+0x22860], R0 ;  /* 0x02286000130095a7 */ /* 0x000e24000802007f */
[----:B0-----:R-:W-:Y:S05]  /*1cfc0*/  @!P1 BRA `(.L_x_1493) ;  /* 0xfffffffc00f09947 */ /* 0x001fea000383ffff */
[----:B------:R-:W-:Y:S05]  /*1cfd0*/  BRA `(.L_x_1568) ;  /* 0xffffffd800e47947 */ /* 0x000fea000383ffff */
.L_x_1495:
[----:B------:R0:W0:Y:S02]  /*1cfe0*/  SYNCS.PHASECHK.TRANS64.TRYWAIT P1, [R3+URZ+0x22880], R2 ;  /* 0x02288002030075a7 */ /* 0x000024000802017f */
[----:B0-----:R-:W-:Y:S05]  /*1cff0*/  @!P1 NANOSLEEP.SYNCS 0x989680 ;  /* 0x009896800000995d */ /* 0x001fea0003900000 */
[----:B------:R-:W0:Y:S02]  /*1d000*/  @!P1 SYNCS.PHASECHK.TRANS64 P1, [R3+URZ+0x22880], R2 ;  /* 0x02288002030095a7 */ /* 0x000e24000802007f */
[----:B0-----:R-:W-:Y:S05]  /*1d010*/  @!P1 BRA `(.L_x_1495) ;  /* 0xfffffffc00f09947 */ /* 0x001fea000383ffff */
[----:B------:R-:W-:Y:S05]  /*1d020*/  BRA `(.L_x_1569) ;  /* 0xffffffd800e07947 */ /* 0x000fea000383ffff */
.L_x_1570:
        /* <DEDUP_REMOVED lines=13> */
.L_x_3318:


//--------------------- .text._ZN7cutlass13device_kernelIN5flash11enable_sm90INS1_16FlashAttnFwdSm90INS1_25CollectiveMainloopFwdSm90ILi2EN4cute5tupleIJNS5_1CILi1EEES8_S8_EEENS6_IJNS7_ILi128EEESA_NS7_ILi192EEEEEELi128ENS_12float_e4m3_tEfNS_4arch4Sm90ELb0ELb1ELb1ELb1ELb1ELb1ELb0ELb1ELb1ELb1ELb1ELb0EEENS1_21CollectiveEpilogueFwdINS6_IJSA_SA_SA_EEES9_NS_10bfloat16_tESF_Li256ELb1ELb1ELb1ELb1EEENS1_36VarlenDynamicPersistentTileSchedulerILi128ELi128ELi256ELi128ELb1ELb1ELb1ELb1ELb0ELb1EEEEEEEEEvNT_6ParamsE --------------------------
	.section	.text._ZN7cutlass13device_kernelIN5flash11enable_sm90INS1_16FlashAttnFwdSm90INS1_25CollectiveMainloopFwdSm90ILi2EN4cute5tupleIJNS5_1CILi1EEES8_S8_EEENS6_IJNS7_ILi128EEESA_NS7_ILi192EEEEEELi128ENS_12float_e4m3_tEfNS_4arch4Sm90ELb0ELb1ELb1ELb1ELb1ELb1ELb0ELb1ELb1ELb1ELb1ELb0EEENS1_21CollectiveEpilogueFwdINS6_IJSA_SA_SA_EEES9_NS_10bfloat16_tESF_Li256ELb1ELb1ELb1ELb1EEENS1_36VarlenDynamicPersistentTileSchedulerILi128ELi128ELi256ELi128ELb1ELb1ELb1ELb1ELb0ELb1EEEEEEEEEvNT_6ParamsE,"ax",@progbits
	.align	128
.text._ZN7cutlass13device_kernelIN5flash11enable_sm90INS1_16FlashAttnFwdSm90INS1_25CollectiveMainloopFwdSm90ILi2EN4cute5tupleIJNS5_1CILi1EEES8_S8_EEENS6_IJNS7_ILi128EEESA_NS7_ILi192EEEEEELi128ENS_12float_e4m3_tEfNS_4arch4Sm90ELb0ELb1ELb1ELb1ELb1ELb1ELb0ELb1ELb1ELb1ELb1ELb0EEENS1_21CollectiveEpilogueFwdINS6_IJSA_SA_SA_EEES9_NS_10bfloat16_tESF_Li256ELb1ELb1ELb1ELb1EEENS1_36VarlenDynamicPersistentTileSchedulerILi128ELi128ELi256ELi128ELb1ELb1ELb1ELb1ELb0ELb1EEEEEEEEEvNT_6ParamsE:
        .type           _ZN7cutlass13device_kernelIN5flash11enable_sm90INS1_16FlashAttnFwdSm90INS1_25CollectiveMainloopFwdSm90ILi2EN4cute5tupleIJNS5_1CILi1EEES8_S8_EEENS6_IJNS7_ILi128EEESA_NS7_ILi192EEEEEELi128ENS_12float_e4m3_tEfNS_4arch4Sm90ELb0ELb1ELb1ELb1ELb1ELb1ELb0ELb1ELb1ELb1ELb1ELb0EEENS1_21CollectiveEpilogueFwdINS6_IJSA_SA_SA_EEES9_NS_10bfloat16_tESF_Li256ELb1ELb1ELb1ELb1EEENS1_36VarlenDynamicPersistentTileSchedulerILi128ELi128ELi256ELi128ELb1ELb1ELb1ELb1ELb0ELb1EEEEEEEEEvNT_6ParamsE,@function
        .size           _ZN7cutlass13device_kernelIN5flash11enable_sm90INS1_16FlashAttnFwdSm90INS1_25CollectiveMainloopFwdSm90ILi2EN4cute5tupleIJNS5_1CILi1EEES8_S8_EEENS6_IJNS7_ILi128EEESA_NS7_ILi192EEEEEELi128ENS_12float_e4m3_tEfNS_4arch4Sm90ELb0ELb1ELb1ELb1ELb1ELb1ELb0ELb1ELb1ELb1ELb1ELb0EEENS1_21CollectiveEpilogueFwdINS6_IJSA_SA_SA_EEES9_NS_10bfloat16_tESF_Li256ELb1ELb1ELb1ELb1EEENS1_36VarlenDynamicPersistentTileSchedulerILi128ELi128ELi256ELi128ELb1ELb1ELb1ELb1ELb0ELb1EEEEEEEEEvNT_6ParamsE,(.L_x_3319 - _ZN7cutlass13device_kernelIN5flash11enable_sm90INS1_16FlashAttnFwdSm90INS1_25CollectiveMainloopFwdSm90ILi2EN4cute5tupleIJNS5_1CILi1EEES8_S8_EEENS6_IJNS7_ILi128EEESA_NS7_ILi192EEEEEELi128ENS_12float_e4m3_tEfNS_4arch4Sm90ELb0ELb1ELb1ELb1ELb1ELb1ELb0ELb1ELb1ELb1ELb1ELb0EEENS1_21CollectiveEpilogueFwdINS6_IJSA_SA_SA_EEES9_NS_10bfloat16_tESF_Li256ELb1ELb1ELb1ELb1EEENS1_36VarlenDynamicPersistentTileSchedulerILi128ELi128ELi256ELi128ELb1ELb1ELb1ELb1ELb0ELb1EEEEEEEEEvNT_6ParamsE)
        .other          _ZN7cutlass13device_kernelIN5flash11enable_sm90INS1_16FlashAttnFwdSm90INS1_25CollectiveMainloopFwdSm90ILi2EN4cute5tupleIJNS5_1CILi1EEES8_S8_EEENS6_IJNS7_ILi128EEESA_NS7_ILi192EEEEEELi128ENS_12float_e4m3_tEfNS_4arch4Sm90ELb0ELb1ELb1ELb1ELb1ELb1ELb0ELb1ELb1ELb1ELb1ELb0EEENS1_21CollectiveEpilogueFwdINS6_IJSA_SA_SA_EEES9_NS_10bfloat16_tESF_Li256ELb1ELb1ELb1ELb1EEENS1_36VarlenDynamicPersistentTileSchedulerILi128ELi128ELi256ELi128ELb1ELb1ELb1ELb1ELb0ELb1EEEEEEEEEvNT_6ParamsE,@"STO_CUDA_ENTRY STV_DEFAULT"
_ZN7cutlass13device_kernelIN5flash11enable_sm90INS1_16FlashAttnFwdSm90INS1_25CollectiveMainloopFwdSm90ILi2EN4cute5tupleIJNS5_1CILi1EEES8_S8_EEENS6_IJNS7_ILi128EEESA_NS7_ILi192EEEEEELi128ENS_12float_e4m3_tEfNS_4arch4Sm90ELb0ELb1ELb1ELb1ELb1ELb1ELb0ELb1ELb1ELb1ELb1ELb0EEENS1_21CollectiveEpilogueFwdINS6_IJSA_SA_SA_EEES9_NS_10bfloat16_tESF_Li256ELb1ELb1ELb1ELb1EEENS1_36VarlenDynamicPersistentTileSchedulerILi128ELi128ELi256ELi128ELb1ELb1ELb1ELb1ELb0ELb1EEEEEEEEEvNT_6ParamsE:
        /* <DEDUP_REMOVED lines=18> */
.L_x_1572:
[----:B------:R-:W-:Y:S05]  /*0120*/  BSYNC B0 ;  /* 0x0000000000007941 */ /* 0x000fea0003800000 */
.L_x_1571:
        /* <DEDUP_REMOVED lines=41> */
.L_x_1573:
        /* <DEDUP_REMOVED lines=22> */
.L_x_1574:
        /* <DEDUP_REMOVED lines=18> */
.L_x_1575:
        /* <DEDUP_REMOVED lines=22> */
.L_x_1576:
        /* <DEDUP_REMOVED lines=23> */
.L_x_1577:
        /* <DEDUP_REMOVED lines=8> */
.L_x_1580:
        /* <DEDUP_REMOVED lines=8> */
[----:B-1----:R-:W-:-:S06]  /*0a10*/  ULEA UR4, UR38, UR4, 0x18 ;  /* 0x0000000426047291 */ /* 0x002fcc000f8ec03f */
[----:B------:R-:W-:Y:S01]  /*0a20*/  IMAD.U32 R16, RZ, RZ, UR4 ;  /* 0x00000004ff107e24 */ /* 0x000fe2000f8e00ff */
[----:B0-----:R-:W-:Y:S01]  /*0a30*/  SHF.R.U32.HI R0, RZ, 0x7, R0 ;  /* 0x00000007ff007819 */ /* 0x001fe20000011600 */
[----:B------:R-:W-:-:S03]  /*0a40*/  ULDC UR4, c[0x0][0xc3c] ;  /* 0x00030f0000047ab9 */ /* 0x000fc60000000800 */
[----:B------:R-:W-:-:S13]  /*0a50*/  ISETP.NE.AND P0, PT, R0, 0x1, PT ;  /* 0x000000010000780c */ /* 0x000fda0003f05270 */
[----:B------:R-:W-:Y:S08]  /*0a60*/  @!P0 BAR.ARV 0x9, 0x100 ;  /* 0x0244000000008b1d */ /* 0x000ff00000002000 */
[----:B------:R-:W-:Y:S06]  /*0a70*/  BAR.SYNC.DEFER_BLOCKING 0x5, 0x180 ;  /* 0x0146000000007b1d */ /* 0x000fec0000010000 */
[----:B------:R-:W0:Y:S02]  /*0a80*/  LDS.128 R188, [R16+0x228d0] ;  /* 0x0228d00010bc7984 */ /* 0x000e240000000c00 */
[----:B------:R-:W-:Y:S06]  /*0a90*/  BAR.ARV 0x4, 0x180 ;  /* 0x0106000000007b1d */ /* 0x000fec0000002000 */
[----:B0-----:R-:W-:-:S13]  /*0aa0*/  ISETP.GE.AND P0, PT, R191, UR4, PT ;  /* 0x00000004bf007c0c */ /* 0x001fda000bf06270 */
[----:B------:R-:W-:Y:S05]  /*0ab0*/  @P0 BRA `(.L_x_1581) ;  /* 0x000002b800bc0947 */ /* 0x000fea0003800000 */
[----:B------:R-:W0:Y:S01]  /*0ac0*/  S2R R0, SR_TID.X ;  /* 0x0000000000007919 */ /* 0x000e220000002100 */
[----:B------:R-:W-:Y:S01]  /*0ad0*/  R2UR UR39, R16 ;  /* 0x00000000102772ca */ /* 0x000fe200000e0000 */
[----:B------:R-:W-:Y:S01]  /*0ae0*/  IMAD.MOV.U32 R224, RZ, RZ, 0x20 ;  /* 0x00000020ffe07424 */ /* 0x000fe200078e00ff */
[----:B------:R-:W-:Y:S01]  /*0af0*/  CS2R R22, SRZ ;  /* 0x0000000000167805 */ /* 0x000fe2000001ff00 */
        /* <DEDUP_REMOVED lines=8> */
[CC--:B------:R-:W-:Y:S02]  /*0b80*/  LEA.HI R3, R0.reuse, R15.reuse, RZ, 0x5 ;  /* 0x0000000f00037211 */ /* 0x0c0fe400078f28ff */
[----:B------:R-:W-:Y:S02]  /*0b90*/  LEA.HI R2, R0, R15, RZ, 0x2 ;  /* 0x0000000f00027211 */ /* 0x000fe400078f10ff */
[----:B------:R-:W-:Y:S01]  /*0ba0*/  SHF.R.S32.HI R203, RZ, 0x4, R5 ;  /* 0x00000004ffcb7819 */ /* 0x000fe20000011405 */
[----:B------:R-:W-:Y:S01]  /*0bb0*/  IMAD.SHL.U32 R8, R3, 0x20, RZ ;  /* 0x0000002003087824 */ /* 0x000fe200078e00ff */
[----:B------:R-:W-:-:S02]  /*0bc0*/  LOP3.LUT R7, R5, 0x3fffff0, RZ, 0xc0, !PT ;  /* 0x03fffff005077812 */ /* 0x000fc400078ec0ff */
[--C-:B------:R-:W-:Y:S02]  /*0bd0*/  SHF.R.S32.HI R3, RZ, 0x2, R2.reuse ;  /* 0x00000002ff037819 */ /* 0x100fe40000011402 */
[----:B------:R-:W-:Y:S01]  /*0be0*/  SHF.R.S32.HI R6, RZ, 0x1f, R2 ;  /* 0x0000001fff067819 */ /* 0x000fe20000011402 */
[----:B------:R-:W-:Y:S01]  /*0bf0*/  IMAD.IADD R7, R15, 0x1, -R7 ;  /* 0x000000010f077824 */ /* 0x000fe200078e0a07 */
[----:B------:R-:W-:Y:S02]  /*0c00*/  LEA.HI R5, R5, R203, RZ, 0x1 ;  /* 0x000000cb05057211 */ /* 0x000fe400078f08ff */
[----:B------:R-:W-:Y:S02]  /*0c10*/  LOP3.LUT R10, R8, 0xfffffc00, RZ, 0xc0, !PT ;  /* 0xfffffc00080a7812 */ /* 0x000fe400078ec0ff */
[----:B------:R-:W-:Y:S02]  /*0c20*/  LEA.HI R6, R6, R3, RZ, 0x2 ;  /* 0x0000000306067211 */ /* 0x000fe400078f10ff */
[----:B------:R-:W-:Y:S01]  /*0c30*/  LOP3.LUT R8, R5, 0x1ffffffe, RZ, 0xc0, !PT ;  /* 0x1ffffffe05087812 */ /* 0x000fe200078ec0ff */
[----:B------:R-:W-:Y:S01]  /*0c40*/  IMAD R7, R7, 0x40, R10 ;  /* 0x0000004007077824 */ /* 0x000fe200078e020a */
[----:B------:R-:W-:-:S02]  /*0c50*/  LOP3.LUT R6, R6, 0xfffffffc, RZ, 0xc0, !PT ;  /* 0xfffffffc06067812 */ /* 0x000fc400078ec0ff */
[----:B------:R-:W-:Y:S01]  /*0c60*/  LOP3.LUT R2, R2, 0xfffffffc, RZ, 0xc0, !PT ;  /* 0xfffffffc02027812 */ /* 0x000fe200078ec0ff */
[----:B------:R-:W-:Y:S01]  /*0c70*/  IMAD.IADD R8, R203, 0x1, -R8 ;  /* 0x00000001cb087824 */ /* 0x000fe200078e0a08 */
[----:B------:R-:W-:Y:S01]  /*0c80*/  LOP3.LUT R226, R4, 0xfffffffe, RZ, 0xc0, !PT ;  /* 0xfffffffe04e27812 */ /* 0x000fe200078ec0ff */
[----:B------:R-:W-:Y:S01]  /*0c90*/  IMAD.IADD R6, R3, 0x1, -R6 ;  /* 0x0000000103067824 */ /* 0x000fe200078e0a06 */
[--C-:B------:R-:W-:Y:S01]  /*0ca0*/  SHF.R.S32.HI R175, RZ, 0x1, R4.reuse ;  /* 0x00000001ffaf7819 */ /* 0x100fe20000011404 */
[----:B------:R-:W-:Y:S01]  /*0cb0*/  IMAD R5, R8, 0x8, R7 ;  /* 0x0000000808057824 */ /* 0x000fe200078e0207 */
[----:B------:R-:W-:Y:S01]  /*0cc0*/  SHF.R.S32.HI R8, RZ, 0x1f, R4 ;  /* 0x0000001fff087819 */ /* 0x000fe20000011404 */
[C---:B------:R-:W-:Y:S01]  /*0cd0*/  IMAD.IADD R3, R15.reuse, 0x1, -R2 ;  /* 0x000000010f037824 */ /* 0x040fe200078e0a02 */
[----:B------:R-:W-:Y:S01]  /*0ce0*/  LEA.HI R2, R0, R15, RZ, 0x7 ;  /* 0x0000000f00027211 */ /* 0x000fe200078f38ff */
[C---:B------:R-:W-:Y:S01]  /*0cf0*/  IMAD.IADD R226, R15.reuse, 0x1, -R226 ;  /* 0x000000010fe27824 */ /* 0x040fe200078e0ae2 */
[----:B------:R0:W-:Y:S01]  /*0d00*/  STL [R1+0x50], R5 ;  /* 0x0000500501007387 */ /* 0x0001e20000100800 */
[-C--:B------:R-:W-:Y:S01]  /*0d10*/  LEA.HI R8, R8, R175.reuse, RZ, 0x3 ;  /* 0x000000af08087211 */ /* 0x080fe200078f18ff */
[----:B------:R-:W-:Y:S01]  /*0d20*/  IMAD.SHL.U32 R180, R6, 0x80, RZ ;  /* 0x0000008006b47824 */ /* 0x000fe200078e00ff */
[----:B------:R-:W-:Y:S01]  /*0d30*/  LOP3.LUT R227, R2, 0xffffff80, RZ, 0xc0, !PT ;  /* 0xffffff8002e37812 */ /* 0x000fe200078ec0ff */
[----:B------:R-:W-:Y:S01]  /*0d40*/  IMAD.SHL.U32 R172, R226, 0x8, RZ ;  /* 0x00000008e2ac7824 */ /* 0x000fe200078e00ff */
[----:B------:R-:W-:Y:S01]  /*0d50*/  LOP3.LUT R8, R8, 0xfffffff8, RZ, 0xc0, !PT ;  /* 0xfffffff808087812 */ /* 0x000fe200078ec0ff */
[----:B------:R-:W-:Y:S01]  /*0d60*/  IMAD.SHL.U32 R18, R226, 0x10, RZ ;  /* 0x00000010e2127824 */ /* 0x000fe200078e00ff */
[----:B------:R-:W-:Y:S01]  /*0d70*/  LEA.HI R4, R4, R175, RZ, 0x1 ;  /* 0x000000af04047211 */ /* 0x000fe200078f08ff */
[C---:B------:R-:W-:Y:S01]  /*0d80*/  VIADD R193, R172.reuse, 0x20 ;  /* 0x00000020acc17836 */ /* 0x040fe20000000000 */
[----:B------:R-:W-:Y:S01]  /*0d90*/  SHF.R.S32.HI R17, RZ, 0x7, R2 ;  /* 0x00000007ff117819 */ /* 0x000fe20000011402 */
[----:B------:R-:W-:Y:S01]  /*0da0*/  IMAD.IADD R227, R15, 0x1, -R227 ;  /* 0x000000010fe37824 */ /* 0x000fe200078e0ae3 */
[----:B0-----:R-:W-:Y:S01]  /*0db0*/  LEA.HI R5, R3, R3, RZ, 0x1 ;  /* 0x0000000303057211 */ /* 0x001fe200078f08ff */
[----:B------:R-:W-:Y:S01]  /*0dc0*/  IMAD.IADD R7, R172, 0x1, R193 ;  /* 0x00000001ac077824 */ /* 0x000fe200078e02c1 */
[----:B------:R-:W-:Y:S01]  /*0dd0*/  LOP3.LUT R4, R4, 0x3fffffe, RZ, 0xc0, !PT ;  /* 0x03fffffe04047812 */ /* 0x000fe200078ec0ff */
[C---:B------:R-:W-:Y:S01]  /*0de0*/  VIADD R194, R172.reuse, 0x40 ;  /* 0x00000040acc27836 */ /* 0x040fe20000000000 */
[----:B------:R-:W-:Y:S01]  /*0df0*/  LOP3.LUT R10, R5, 0x1ffffffe, RZ, 0xc0, !PT ;  /* 0x1ffffffe050a7812 */ /* 0x000fe200078ec0ff */
[----:B------:R-:W-:Y:S01]  /*0e00*/  IMAD.IADD R186, R175, 0x1, -R8 ;  /* 0x00000001afba7824 */ /* 0x000fe200078e0a08 */
[----:B------:R-:W-:Y:S01]  /*0e10*/  SHF.R.S32.HI R12, RZ, 0x1f, R7 ;  /* 0x0000001fff0c7819 */ /* 0x000fe20000011407 */
[----:B------:R-:W-:Y:S01]  /*0e20*/  IMAD.IADD R11, R172, 0x1, R194 ;  /* 0x00000001ac0b7824 */ /* 0x000fe200078e02c2 */
[----:B------:R-:W-:Y:S01]  /*0e30*/  LEA.HI R0, R0, R15, RZ, 0x3 ;  /* 0x0000000f00007211 */ /* 0x000fe200078f18ff */
[----:B------:R-:W-:Y:S01]  /*0e40*/  IMAD.IADD R197, R3, 0x1, -R10 ;  /* 0x0000000103c57824 */ /* 0x000fe200078e0a0a */
[----:B------:R-:W-:Y:S01]  /*0e50*/  SHF.R.S32.HI R10, RZ, 0x1f, R227 ;  /* 0x0000001fff0a7819 */ /* 0x000fe200000114e3 */
[----:B------:R-:W-:Y:S01]  /*0e60*/  IMAD.SHL.U32 R3, R186, 0x80, RZ ;  /* 0x00000080ba037824 */ /* 0x000fe200078e00ff */
[----:B------:R-:W-:Y:S01]  /*0e70*/  LEA.HI R13, R12, R7, RZ, 0x4 ;  /* 0x000000070c0d7211 */ /* 0x000fe200078f20ff */
[----:B------:R-:W-:Y:S01]  /*0e80*/  IMAD.IADD R4, R175, 0x1, -R4 ;  /* 0x00000001af047824 */ /* 0x000fe200078e0a04 */
[----:B------:R-:W-:Y:S01]  /*0e90*/  LEA.HI R5, R10, R227, RZ, 0x2 ;  /* 0x000000e30a057211 */ /* 0x000fe200078f10ff */
[----:B------:R-:W-:Y:S01]  /*0ea0*/  VIADD R195, R172, 0x30 ;  /* 0x00000030acc37836 */ /* 0x000fe20000000000 */
[----:B------:R-:W-:Y:S01]  /*0eb0*/  LEA.HI R14, R12, R7, RZ, 0x6 ;  /* 0x000000070c0e7211 */ /* 0x000fe200078f30ff */
[----:B------:R-:W-:Y:S01]  /*0ec0*/  VIADD R196, R172, 0x50 ;  /* 0x00000050acc47836 */ /* 0x000fe20000000000 */
[--C-:B------:R-:W-:Y:S01]  /*0ed0*/  SHF.R.S32.HI R7, RZ, 0x2, R5.reuse ;  /* 0x00000002ff077819 */ /* 0x100fe20000011405 */
[----:B------:R-:W-:Y:S01]  /*0ee0*/  VIADD R176, R18, 0x60 ;  /* 0x0000006012b07836 */ /* 0x000fe20000000000 */
[----:B------:R-:W-:Y:S01]  /*0ef0*/  SHF.R.S32.HI R8, RZ, 0x1f, R5 ;  /* 0x0000001fff087819 */ /* 0x000fe20000011405 */
[----:B------:R-:W-:Y:S01]  /*0f00*/  IMAD.SHL.U32 R14, R14, 0x80, RZ ;  /* 0x000000800e0e7824 */ /* 0x000fe200078e00ff */
[----:B------:R-:W-:Y:S01]  /*0f10*/  SHF.R.S32.HI R12, RZ, 0x1f, R11 ;  /* 0x0000001fff0c7819 */ /* 0x000fe2000001140b */
[----:B------:R-:W-:Y:S01]  /*0f20*/  VIADD R184, R18, 0x80 ;  /* 0x0000008012b87836 */ /* 0x000fe20000000000 */
[----:B------:R-:W-:Y:S01]  /*0f30*/  LEA.HI R9, R8, R7, RZ, 0x3 ;  /* 0x0000000708097211 */ /* 0x000fe200078f18ff */
[----:B------:R-:W-:Y:S01]  /*0f40*/  VIADD R185, R18, 0xa0 ;  /* 0x000000a012b97836 */ /* 0x000fe20000000000 */
[----:B------:R-:W-:Y:S01]  /*0f50*/  LEA.HI R179, R12, R11, RZ, 0x4 ;  /* 0x0000000b0cb37211 */ /* 0x000fe200078f20ff */
[----:B------:R-:W-:Y:S01]  /*0f60*/  VIADD R192, R172, 0x10 ;  /* 0x00000010acc07836 */ /* 0x000fe20000000000 */
[----:B------:R-:W-:-:S02]  /*0f70*/  LOP3.LUT R3, R3, 0x380, RZ, 0xc0, !PT ;  /* 0x0000038003037812 */ /* 0x000fc400078ec0ff */
[----:B------:R-:W-:Y:S02]  /*0f80*/  LEA.HI R11, R12, R11, RZ, 0x6 ;  /* 0x0000000b0c0b7211 */ /* 0x000fe400078f30ff */
[----:B------:R-:W-:Y:S02]  /*0f90*/  LEA R4, R203, R4, 0x3 ;  /* 0x00000004cb047211 */ /* 0x000fe400078e18ff */
[----:B------:R-:W-:Y:S01]  /*0fa0*/  LOP3.LUT R12, R9, 0xfffffff8, RZ, 0xc0, !PT ;  /* 0xfffffff8090c7812 */ /* 0x000fe200078ec0ff */
[----:B------:R-:W-:Y:S01]  /*0fb0*/  IMAD.SHL.U32 R11, R11, 0x80, RZ ;  /* 0x000000800b0b7824 */ /* 0x000fe200078e00ff */
[----:B------:R-:W-:Y:S01]  /*0fc0*/  LEA.HI R10, R10, R227, RZ, 0x5 ;  /* 0x000000e30a0a7211 */ /* 0x000fe200078f28ff */
[----:B------:R-:W-:Y:S01]  /*0fd0*/  IMAD.SHL.U32 R182, R4, 0x40, RZ ;  /* 0x0000004004b67824 */ /* 0x000fe200078e00ff */
[----:B------:R-:W-:Y:S01]  /*0fe0*/  LEA.HI R2, R2, R17, RZ, 0x1 ;  /* 0x0000001102027211 */ /* 0x000fe200078f08ff */
[----:B------:R-:W-:Y:S01]  /*0ff0*/  IMAD.IADD R7, R7, 0x1, -R12 ;  /* 0x0000000107077824 */ /* 0x000fe200078e0a0c */
[----:B------:R-:W-:-:S02]  /*1000*/  LOP3.LUT R180, R180, 0x180, RZ, 0xc0, !PT ;  /* 0x00000180b4b47812 */ /* 0x000fc400078ec0ff */
[----:B------:R-:W-:Y:S02]  /*1010*/  LOP3.LUT R205, R0, 0xfffffff8, RZ, 0xc0, !PT ;  /* 0xfffffff800cd7812 */ /* 0x000fe400078ec0ff */
[----:B------:R-:W-:Y:S02]  /*1020*/  SHF.R.U32.HI R8, RZ, 0x3, R3 ;  /* 0x00000003ff087819 */ /* 0x000fe40000011603 */
[----:B------:R-:W-:Y:S01]  /*1030*/  LOP3.LUT R3, R3, 0x10, R18, 0xf8, !PT ;  /* 0x0000001003037812 */ /* 0x000fe200078ef812 */
[----:B------:R-:W-:Y:S01]  /*1040*/  IMAD.IADD R205, R15, 0x1, -R205 ;  /* 0x000000010fcd7824 */ /* 0x000fe200078e0acd */
[----:B------:R-:W-:Y:S02]  /*1050*/  SHF.R.S32.HI R10, RZ, 0x5, R10 ;  /* 0x00000005ff0a7819 */ /* 0x000fe4000001140a */
[----:B------:R-:W-:Y:S01]  /*1060*/  LOP3.LUT R2, R2, 0x3fffffe, RZ, 0xc0, !PT ;  /* 0x03fffffe02027812 */ /* 0x000fe200078ec0ff */
[----:B------:R-:W-:Y:S01]  /*1070*/  IMAD.SHL.U32 R200, R205, 0x8, RZ ;  /* 0x00000008cdc87824 */ /* 0x000fe200078e00ff */
[----:B------:R-:W-:Y:S01]  /*1080*/  LOP3.LUT R4, R180, 0x30, R13, 0xf8, !PT ;  /* 0x00000030b4047812 */ /* 0x000fe200078ef80d */
[----:B------:R-:W-:Y:S01]  /*1090*/  IMAD R7, R10, 0x10, R7 ;  /* 0x000000100a077824 */ /* 0x000fe200078e0207 */
[----:B------:R-:W-:Y:S01]  /*10a0*/  SHF.R.U32.HI R181, RZ, 0x3, R180 ;  /* 0x00000003ffb57819 */ /* 0x000fe200000116b4 */
[----:B------:R-:W-:Y:S01]  /*10b0*/  IMAD.IADD R2, R17, 0x1, -R2 ;  /* 0x0000000111027824 */ /* 0x000fe200078e0a02 */
[----:B------:R-:W-:Y:S01]  /*10c0*/  LOP3.LUT R8, R3, R8, RZ, 0x3c, !PT ;  /* 0x0000000803087212 */ /* 0x000fe200078e3cff */
[----:B------:R-:W-:Y:S01]  /*10d0*/  VIADD R204, R200, 0x40 ;  /* 0x00000040c8cc7836 */ /* 0x000fe20000000000 */
[----:B------:R-:W-:Y:S01]  /*10e0*/  LOP3.LUT R3, R14, 0xffffe000, RZ, 0xc0, !PT ;  /* 0xffffe0000e037812 */ /* 0x000fe200078ec0ff */
[----:B------:R-:W-:Y:S01]  /*10f0*/  IMAD R7, R2, 0x40, R7 ;  /* 0x0000004002077824 */ /* 0x000fe200078e0207 */
[----:B------:R-:W-:Y:S01]  /*1100*/  LOP3.LUT R4, R4, R181, RZ, 0x3c, !PT ;  /* 0x000000b504047212 */ /* 0x000fe200078e3cff */
[----:B------:R-:W-:Y:S01]  /*1110*/  IMAD R203, R203, 0x400, R8 ;  /* 0x00000400cbcb7824 */ /* 0x000fe200078e0208 */
[----:B------:R-:W-:Y:S01]  /*1120*/  SHF.R.S32.HI R2, RZ, 0x1f, R200 ;  /* 0x0000001fff027819 */ /* 0x000fe200000114c8 */
[----:B------:R-:W-:Y:S01]  /*1130*/  IMAD.MOV.U32 R17, RZ, RZ, RZ ;  /* 0x000000ffff117224 */ /* 0x000fe200078e00ff */
[----:B------:R-:W-:Y:S01]  /*1140*/  IADD3 R9, R4, R182, R3 ;  /* 0x000000b604097210 */ /* 0x000fe20007ffe003 */
[----:B------:R-:W-:Y:S01]  /*1150*/  STL [R1+0x4c], R7 ;  /* 0x00004c0701007387 */ /* 0x000fe20000100800 */
[----:B------:R-:W-:Y:S01]  /*1160*/  SHF.R.S32.HI R4, RZ, 0x1f, R193 ;  /* 0x0000001fff047819 */ /* 0x000fe200000114c1 */
[----:B------:R-:W-:Y:S01]  /*1170*/  IMAD R197, R197, 0x8, R7 ;  /* 0x00000008c5c57824 */ /* 0x000fe200078e0207 */
[----:B------:R-:W-:-:S02]  /*1180*/  SHF.R.S32.HI R3, RZ, 0x1f, R195 ;  /* 0x0000001fff037819 */ /* 0x000fc400000114c3 */
[----:B------:R-:W-:Y:S01]  /*1190*/  SHF.R.S32.HI R2, RZ, 0x1f, R194 ;  /* 0x0000001fff027819 */ /* 0x000fe200000114c2 */
[----:B------:R-:W-:Y:S01]  /*11a0*/  STL [R1+0x3c], R4 ;  /* 0x00003c0401007387 */ /* 0x000fe20000100800 */
[----:B------:R-:W-:Y:S02]  /*11b0*/  SHF.R.S32.HI R225, RZ, 0x3, R0 ;  /* 0x00000003ffe17819 */ /* 0x000fe40000011400 */
[----:B------:R-:W-:Y:S01]  /*11c0*/  LOP3.LUT R0, R5, 0x7ffffffc, RZ, 0xc0, !PT ;  /* 0x7ffffffc05007812 */ /* 0x000fe200078ec0ff */
[----:B------:R0:W-:Y:S01]  /*11d0*/  STL [R1+0x38], R3 ;  /* 0x0000380301007387 */ /* 0x0001e20000100800 */
[----:B------:R-:W-:Y:S02]  /*11e0*/  LOP3.LUT P0, RZ, R6, 0x2, RZ, 0xc0, !PT ;  /* 0x0000000206ff7812 */ /* 0x000fe4000780c0ff */
[----:B------:R-:W-:Y:S01]  /*11f0*/  LOP3.LUT R6, R180, 0x30, R179, 0xf8, !PT ;  /* 0x00000030b4067812 */ /* 0x000fe200078ef8b3 */
[----:B------:R1:W-:Y:S01]  /*1200*/  STL [R1+0x34], R2 ;  /* 0x0000340201007387 */ /* 0x0003e20000100800 */
[----:B------:R-:W-:Y:S01]  /*1210*/  IMAD.IADD R0, R227, 0x1, -R0 ;  /* 0x00000001e3007824 */ /* 0x000fe200078e0a00 */
[----:B------:R-:W-:-:S02]  /*1220*/  LOP3.LUT R11, R11, 0xffffe000, RZ, 0xc0, !PT ;  /* 0xffffe0000b0b7812 */ /* 0x000fc400078ec0ff */
[-C--:B------:R-:W-:Y:S01]  /*1230*/  LOP3.LUT R6, R6, R181.reuse, RZ, 0x3c, !PT ;  /* 0x000000b506067212 */ /* 0x080fe200078e3cff */
[----:B------:R-:W-:Y:S01]  /*1240*/  IMAD.SHL.U32 R170, R0, 0x2, RZ ;  /* 0x0000000200aa7824 */ /* 0x000fe200078e00ff */
[----:B0-----:R-:W-:Y:S02]  /*1250*/  SHF.R.S32.HI R3, RZ, 0x1f, R196 ;  /* 0x0000001fff037819 */ /* 0x001fe400000114c4 */
[----:B------:R-:W-:Y:S01]  /*1260*/  LOP3.LUT R0, R180, 0x10, R18, 0xf8, !PT ;  /* 0x00000010b4007812 */ /* 0x000fe200078ef812 */
[----:B------:R-:W-:Y:S01]  /*1270*/  VIADD R223, R170, 0x8 ;  /* 0x00000008aadf7836 */ /* 0x000fe20000000000 */
[----:B-1----:R-:W-:Y:S01]  /*1280*/  SHF.R.S32.HI R2, RZ, 0x1f, R204 ;  /* 0x0000001fff027819 */ /* 0x002fe200000114cc */
[----:B------:R0:W-:Y:S01]  /*1290*/  STL [R1+0x2c], R3 ;  /* 0x00002c0301007387 */ /* 0x0001e20000100800 */
[----:B------:R-:W-:Y:S01]  /*12a0*/  LOP3.LUT R2, R180, 0x30, R18, 0xf8, !PT ;  /* 0x00000030b4027812 */ /* 0x000fe200078ef812 */
[C---:B------:R-:W-:Y:S01]  /*12b0*/  VIADD R221, R170.reuse, 0x18 ;  /* 0x00000018aadd7836 */ /* 0x040fe20000000000 */
[C---:B------:R-:W-:Y:S01]  /*12c0*/  IADD3 R220, R170.reuse, 0x20, RZ ;  /* 0x00000020aadc7810 */ /* 0x040fe20007ffe0ff */
[----:B------:R-:W-:Y:S01]  /*12d0*/  VIADD R218, R170, 0x30 ;  /* 0x00000030aada7836 */ /* 0x000fe20000000000 */
[-C--:B------:R-:W-:Y:S01]  /*12e0*/  LOP3.LUT R201, R0, R181.reuse, RZ, 0x3c, !PT ;  /* 0x000000b500c97212 */ /* 0x080fe200078e3cff */
[C---:B------:R-:W-:Y:S01]  /*12f0*/  VIADD R217, R170.reuse, 0x38 ;  /* 0x00000038aad97836 */ /* 0x040fe20000000000 */
[----:B------:R-:W-:Y:S01]  /*1300*/  SHF.R.S32.HI R0, RZ, 0x1f, R170 ;  /* 0x0000001fff007819 */ /* 0x000fe200000114aa */
[----:B------:R-:W-:Y:S01]  /*1310*/  VIADD R215, R170, 0x48 ;  /* 0x00000048aad77836 */ /* 0x000fe20000000000 */
[-C--:B------:R-:W-:Y:S01]  /*1320*/  IADD3 R11, R6, R182.reuse, R11 ;  /* 0x000000b6060b7210 */ /* 0x080fe20007ffe00b */
[----:B------:R-:W-:Y:S01]  /*1330*/  VIADD R214, R170, 0x50 ;  /* 0x00000050aad67836 */ /* 0x000fe20000000000 */
[----:B0-----:R-:W-:Y:S01]  /*1340*/  LOP3.LUT R3, R2, R181, RZ, 0x3c, !PT ;  /* 0x000000b502037212 */ /* 0x001fe200078e3cff */
[C---:B------:R-:W-:Y:S01]  /*1350*/  VIADD R212, R170.reuse, 0x60 ;  /* 0x00000060aad47836 */ /* 0x040fe20000000000 */
[----:B------:R-:W-:Y:S01]  /*1360*/  SHF.R.S32.HI R0, RZ, 0x1f, R223 ;  /* 0x0000001fff007819 */ /* 0x000fe200000114df */
[----:B------:R-:W-:Y:S01]  /*1370*/  VIADD R211, R170, 0x68 ;  /* 0x00000068aad37836 */ /* 0x000fe20000000000 */
[----:B------:R-:W-:Y:S01]  /*1380*/  IADD3 R2, R16, R182, R3 ;  /* 0x000000b610027210 */ /* 0x000fe20007ffe003 */
[C---:B------:R-:W-:Y:S01]  /*1390*/  VIADD R222, R170.reuse, 0x10 ;  /* 0x00000010aade7836 */ /* 0x040fe20000000000 */
[----:B------:R-:W-:Y:S01]  /*13a0*/  SHF.R.S32.HI R0, RZ, 0x1f, R220 ;  /* 0x0000001fff007819 */ /* 0x000fe200000114dc */
[C---:B------:R-:W-:Y:S01]  /*13b0*/  VIADD R219, R170.reuse, 0x28 ;  /* 0x00000028aadb7836 */ /* 0x040fe20000000000 */
[----:B------:R-:W-:Y:S01]  /*13c0*/  SHF.R.S32.HI R0, RZ, 0x1f, R217 ;  /* 0x0000001fff007819 */ /* 0x000fe200000114d9 */
[----:B------:R0:W-:Y:S01]  /*13d0*/  STL [R1+0x48], R2 ;  /* 0x0000480201007387 */ /* 0x0001e20000100800 */
[----:B------:R-:W-:Y:S01]  /*13e0*/  SHF.R.S32.HI R0, RZ, 0x1f, R214 ;  /* 0x0000001fff007819 */ /* 0x000fe200000114d6 */
[----:B------:R-:W-:Y:S01]  /*13f0*/  VIADD R216, R170, 0x40 ;  /* 0x00000040aad87836 */ /* 0x000fe20000000000 */
[----:B------:R-:W-:Y:S01]  /*1400*/  SHF.R.S32.HI R0, RZ, 0x1f, R211 ;  /* 0x0000001fff007819 */ /* 0x000fe200000114d3 */
[----:B------:R-:W-:Y:S01]  /*1410*/  IMAD.IADD R0, R16, 0x1, R11 ;  /* 0x0000000110007824 */ /* 0x000fe200078e020b */
[----:B------:R-:W-:Y:S01]  /*1420*/  SEL R224, R224, 0xffffffe0, !P0 ;  /* 0xffffffe0e0e07807 */ /* 0x000fe20004000000 */
[C---:B------:R-:W-:Y:S01]  /*1430*/  VIADD R213, R170.reuse, 0x58 ;  /* 0x00000058aad57836 */ /* 0x040fe20000000000 */
[----:B------:R-:W-:Y:S01]  /*1440*/  SHF.R.S32.HI R3, RZ, 0x1f, R222 ;  /* 0x0000001fff037819 */ /* 0x000fe200000114de */
[C---:B------:R-:W-:Y:S01]  /*1450*/  VIADD R210, R170.reuse, 0x70 ;  /* 0x00000070aad27836 */ /* 0x040fe20000000000 */
[----:B------:R-:W-:Y:S01]  /*1460*/  SHF.R.S32.HI R3, RZ, 0x1f, R219 ;  /* 0x0000001fff037819 */ /* 0x000fe200000114db */
[----:B------:R-:W-:Y:S01]  /*1470*/  VIADD R209, R170, 0x78 ;  /* 0x00000078aad17836 */ /* 0x000fe20000000000 */
[----:B0-----:R-:W-:Y:S01]  /*1480*/  SHF.R.S32.HI R2, RZ, 0x1f, R221 ;  /* 0x0000001fff027819 */ /* 0x001fe200000114dd */
[----:B------:R-:W-:Y:S01]  /*1490*/  IMAD.IADD R201, R182, 0x1, R201 ;  /* 0x00000001b6c97824 */ /* 0x000fe200078e02c9 */
[----:B------:R-:W-:-:S02]  /*14a0*/  SHF.R.S32.HI R2, RZ, 0x1f, R218 ;  /* 0x0000001fff027819 */ /* 0x000fc400000114da */
[----:B------:R-:W-:Y:S01]  /*14b0*/  SHF.R.S32.HI R2, RZ, 0x1f, R215 ;  /* 0x0000001fff027819 */ /* 0x000fe200000114d7 */
[----:B------:R-:W-:Y:S01]  /*14c0*/  IMAD.IADD R202, R224, 0x1, R201 ;  /* 0x00000001e0ca7824 */ /* 0x000fe200078e02c9 */
[----:B------:R-:W-:Y:S01]  /*14d0*/  SHF.R.S32.HI R2, RZ, 0x1f, R212 ;  /* 0x0000001fff027819 */ /* 0x000fe200000114d4 */
[----:B------:R-:W-:Y:S01]  /*14e0*/  IMAD.IADD R2, R16, 0x1, R9 ;  /* 0x0000000110027824 */ /* 0x000fe200078e0209 */
[----:B------:R-:W-:Y:S02]  /*14f0*/  SHF.R.S32.HI R3, RZ, 0x1f, R216 ;  /* 0x0000001fff037819 */ /* 0x000fe400000114d8 */
[----:B------:R-:W-:Y:S02]  /*1500*/  SHF.R.S32.HI R187, RZ, 0x1f, R176 ;  /* 0x0000001fffbb7819 */ /* 0x000fe400000114b0 */
[----:B------:R0:W-:Y:S01]  /*1510*/  STL [R1+0x44], R2 ;  /* 0x0000440201007387 */ /* 0x0001e20000100800 */
[----:B------:R-:W-:Y:S02]  /*1520*/  SHF.R.S32.HI R199, RZ, 0x1f, R184 ;  /* 0x0000001fffc77819 */ /* 0x000fe400000114b8 */
[----:B------:R-:W-:Y:S01]  /*1530*/  SHF.R.S32.HI R198, RZ, 0x1f, R185 ;  /* 0x0000001fffc67819 */ /* 0x000fe200000114b9 */
[----:B------:R0:W-:Y:S01]  /*1540*/  STL [R1+0x40], R0 ;  /* 0x0000400001007387 */ /* 0x0001e20000100800 */
[----:B------:R-:W-:-:S02]  /*1550*/  SHF.R.S32.HI R178, RZ, 0x4, R13 ;  /* 0x00000004ffb27819 */ /* 0x000fc4000001140d */
[----:B------:R-:W-:Y:S02]  /*1560*/  SHF.R.S32.HI R179, RZ, 0x4, R179 ;  /* 0x00000004ffb37819 */ /* 0x000fe400000114b3 */
[----:B------:R-:W-:Y:S02]  /*1570*/  SHF.R.S32.HI R3, RZ, 0x1f, R213 ;  /* 0x0000001fff037819 */ /* 0x000fe400000114d5 */
[----:B------:R-:W-:Y:S02]  /*1580*/  SHF.R.S32.HI R229, RZ, 0x1f, R210 ;  /* 0x0000001fffe57819 */ /* 0x000fe400000114d2 */
[----:B------:R-:W-:Y:S02]  /*1590*/  SHF.R.S32.HI R228, RZ, 0x1f, R209 ;  /* 0x0000001fffe47819 */ /* 0x000fe400000114d1 */
[----:B0-----:R-:W-:-:S07]  /*15a0*/  IADD3 R224, R224, UR39, R201 ;  /* 0x00000027e0e07c10 */ /* 0x001fce000fffe0c9 */
.L_x_1824:
[----:B------:R-:W-:Y:S05]  /*15b0*/  YIELD ;  /* 0x0000000000007946 */ /* 0x000fea0003800000 */
[----:B------:R-:W-:Y:S01]  /*15c0*/  ULDC.64 UR4, c[0x0][0xa28] ;  /* 0x00028a0000047ab9 */ /* 0x000fe20000000a00 */
[----:B0---4-:R-:W0:Y:S01]  /*15d0*/  LDC.64 R4, c[0x0][0xa08] ;  /* 0x00028200ff047b82 */ /* 0x011e220000000a00 */
[----:B------:R-:W-:Y:S01]  /*15e0*/  ISETP.NE.U32.AND P1, PT, RZ, UR4, PT ;  /* 0x00000004ff007c0c */ /* 0x000fe2000bf25070 */
[----:B------:R-:W-:Y:S02]  /*15f0*/  IMAD.MOV.U32 R79, RZ, RZ, RZ ;  /* 0x000000ffff4f7224 */ /* 0x000fe400078e00ff */
[----:B------:R-:W-:Y:S01]  /*1600*/  IMAD.MOV.U32 R11, RZ, RZ, RZ ;  /* 0x000000ffff0b7224 */ /* 0x000fe200078e00ff */
[----:B------:R-:W-:Y:S01]  /*1610*/  ISETP.NE.AND.EX P1, PT, RZ, UR5, PT, P1 ;  /* 0x00000005ff007c0c */ /* 0x000fe2000bf25310 */
[----:B------:R-:W-:-:S02]  /*1620*/  ULDC.64 UR4, c[0x0][0xa18] ;  /* 0x0002860000047ab9 */ /* 0x000fc40000000a00 */
[----:B------:R-:W-:-:S04]  /*1630*/  ISETP.NE.U32.AND P2, PT, RZ, UR4, PT ;  /* 0x00000004ff007c0c */ /* 0x000fc8000bf45070 */
[----:B------:R-:W-:Y:S01]  /*1640*/  ISETP.NE.AND.EX P2, PT, RZ, UR5, PT, P2 ;  /* 0x00000005ff007c0c */ /* 0x000fe2000bf45320 */
[----:B------:R-:W-:Y:S02]  /*1650*/  ULDC.64 UR4, c[0x0][0xa08] ;  /* 0x0002820000047ab9 */ /* 0x000fe40000000a00 */
[----:B------:R-:W-:-:S03]  /*1660*/  ISETP.NE.U32.AND P0, PT, RZ, UR4, PT ;  /* 0x00000004ff007c0c */ /* 0x000fc6000bf05070 */
[----:B-1----:R-:W1:Y:S01]  /*1670*/  @P1 LDC.64 R2, c[0x0][0xa28] ;  /* 0x00028a00ff021b82 */ /* 0x002e620000000a00 */
[----:B------:R-:W-:Y:S01]  /*1680*/  ISETP.NE.AND.EX P0, PT, RZ, UR5, PT, P0 ;  /* 0x00000005ff007c0c */ /* 0x000fe2000bf05300 */
[----:B0-----:R-:W-:-:S06]  /*1690*/  IMAD.WIDE R8, R191, 0x4, R4 ;  /* 0x00000004bf087825 */ /* 0x001fcc00078e0204 */
[----:B------:R-:W0:Y:S01]  /*16a0*/  @P2 LDC.64 R6, c[0x0][0xa18] ;  /* 0x00028600ff062b82 */ /* 0x000e220000000a00 */
[----:B------:R-:W-:Y:S02]  /*16b0*/  ULDC UR4, c[0x0][0x288] ;  /* 0x0000a20000047ab9 */ /* 0x000fe40000000800 */
[----:B------:R-:W-:Y:S01]  /*16c0*/  IMAD.U32 R169, RZ, RZ, UR4 ;  /* 0x00000004ffa97e24 */ /* 0x000fe2000f8e00ff */
[----:B------:R-:W-:Y:S02]  /*16d0*/  ULDC.64 UR4, c[0x0][0x418] ;  /* 0x0001060000047ab9 */ /* 0x000fe40000000a00 */
[----:B------:R-:W5:Y:S01]  /*16e0*/  @P0 LDG.E R79, desc[UR42][R8.64] ;  /* 0x0000002a084f0981 */ /* 0x000f62000c1e1900 */
[----:B-1----:R-:W-:-:S04]  /*16f0*/  @P1 IMAD.WIDE R2, R191, 0x4, R2 ;  /* 0x00000004bf021825 */ /* 0x002fc800078e0202 */
[----:B0-----:R-:W-:Y:S01]  /*1700*/  @P2 IMAD.WIDE R4, R191, 0x4, R6 ;  /* 0x00000004bf042825 */ /* 0x001fe200078e0206 */
[----:B------:R-:W-:Y:S01]  /*1710*/  UISETP.NE.U32.AND UP0, UPT, UR4, URZ, UPT ;  /* 0x0000003f0400728c */ /* 0x000fe2000bf05070 */
[----:B------:R0:W5:Y:S02]  /*1720*/  @P1 LDG.E R11, desc[UR42][R2.64] ;  /* 0x0000002a020b1981 */ /* 0x000164000c1e1900 */
[----:B------:R-:W-:Y:S02]  /*1730*/  ULDC UR4, c[0x0][0x424] ;  /* 0x0001090000047ab9 */ /* 0x000fe40000000800 */
[----:B------:R1:W5:Y:S01]  /*1740*/  @P2 LDG.E R169, desc[UR42][R4.64] ;  /* 0x0000002a04a92981 */ /* 0x000362000c1e1900 */
[----:B------:R-:W-:-:S03]  /*1750*/  UISETP.NE.AND.EX UP0, UPT, UR5, URZ, UPT, UP0 ;  /* 0x0000003f0500728c */ /* 0x000fc6000bf05300 */
[----:B------:R-:W-:Y:S01]  /*1760*/  ULDC UR5, c[0x0][0x2f0] ;  /* 0x0000bc0000057ab9 */ /* 0x000fe20000000800 */
[----:B------:R-:W-:-:S04]  /*1770*/  USEL UR4, UR4, 0x1, UP0 ;  /* 0x0000000104047887 */ /* 0x000fc80008000000 */
[----:B------:R-:W-:-:S03]  /*1780*/  UIMAD UR4, UR4, UR5, URZ ;  /* 0x00000005040472a4 */ /* 0x000fc6000f8e023f */
[----:B------:R-:W-:Y:S02]  /*1790*/  ULDC UR5, c[0x0][0x348] ;  /* 0x0000d20000057ab9 */ /* 0x000fe40000000800 */
[----:B0-----:R-:W-:Y:S02]  /*17a0*/  IMAD.U32 R2, RZ, RZ, UR5 ;  /* 0x00000005ff027e24 */ /* 0x001fe4000f8e00ff */
[----:B------:R-:W-:Y:S01]  /*17b0*/  IMAD.U32 R28, RZ, RZ, UR4 ;  /* 0x00000004ff1c7e24 */ /* 0x000fe2000f8e00ff */
[----:B-12---:R-:W-:Y:S06]  /*17c0*/  @P2 BRA `(.L_x_1582) ;  /* 0x0000000000242947 */ /* 0x006fec0003800000 */
        /* <DEDUP_REMOVED lines=9> */
.L_x_1582:
        /* <DEDUP_REMOVED lines=10> */
[----:B------:R-:W0:Y:S02]  /*1900*/  LDC.64 R28, c[0x0][0xa20] ;  /* 0x00028800ff1c7b82 */ /* 0x000e240000000a00 */
[----:B0-----:R-:W-:-:S06]  /*1910*/  IMAD.WIDE R28, R191, 0x4, R28 ;  /* 0x00000004bf1c7825 */ /* 0x001fcc00078e021c */
[----:B------:R0:W5:Y:S01]  /*1920*/  LDG.E R28, desc[UR42][R28.64] ;  /* 0x0000002a1c1c7981 */ /* 0x000162000c1e1900 */
[----:B------:R-:W-:Y:S05]  /*1930*/  BRA `(.L_x_1584) ;  /* 0x0000000000107947 */ /* 0x000fea0003800000 */
.L_x_1583:
[----:B------:R-:W-:Y:S05]  /*1940*/  @!P0 BRA `(.L_x_1584) ;  /* 0x00000000000c8947 */ /* 0x000fea0003800000 */
[----:B------:R-:W2:Y:S04]  /*1950*/  LDG.E R3, desc[UR42][R8.64] ;  /* 0x0000002a08037981 */ /* 0x000ea8000c1e1900 */
[----:B------:R-:W2:Y:S02]  /*1960*/  LDG.E R28, desc[UR42][R8.64+0x4] ;  /* 0x0000042a081c7981 */ /* 0x000ea4000c1e1900 */
[----:B--2---:R-:W-:-:S07]  /*1970*/  IMAD.IADD R28, R28, 0x1, -R3 ;  /* 0x000000011c1c7824 */ /* 0x004fce00078e0a03 */
.L_x_1584:
[----:B------:R-:W-:Y:S01]  /*1980*/  ULDC.64 UR4, c[0x0][0xa10] ;  /* 0x0002840000047ab9 */ /* 0x000fe20000000a00 */
[----:B------:R-:W1:Y:S01]  /*1990*/  LDC R4, c[0x0][0x448] ;  /* 0x00011200ff047b82 */ /* 0x000e620000000800 */
[----:B------:R-:W-:-:S04]  /*19a0*/  ISETP.NE.U32.AND P0, PT, RZ, UR4, PT ;  /* 0x00000004ff007c0c */ /* 0x000fc8000bf05070 */
[----:B------:R-:W-:Y:S01]  /*19b0*/  ISETP.NE.AND.EX P0, PT, RZ, UR5, PT, P0 ;  /* 0x00000005ff007c0c */ /* 0x000fe2000bf05300 */
[----:B------:R-:W-:Y:S02]  /*19c0*/  ULDC.64 UR4, c[0x0][0xa30] ;  /* 0x00028c0000047ab9 */ /* 0x000fe40000000a00 */
[----:B------:R-:W-:-:S04]  /*19d0*/  ISETP.NE.U32.AND P1, PT, RZ, UR4, PT ;  /* 0x00000004ff007c0c */ /* 0x000fc8000bf25070 */
[----:B------:R-:W-:-:S06]  /*19e0*/  ISETP.NE.AND.EX P1, PT, RZ, UR5, PT, P1 ;  /* 0x00000005ff007c0c */ /* 0x000fcc000bf25310 */
[----:B------:R-:W2:Y:S08]  /*19f0*/  @P0 LDC.64 R6, c[0x0][0xa10] ;  /* 0x00028400ff060b82 */ /* 0x000eb00000000a00 */
[----:B------:R-:W3:Y:S01]  /*1a00*/  @P1 LDC.64 R8, c[0x0][0xa30] ;  /* 0x00028c00ff081b82 */ /* 0x000ee20000000a00 */
[----:B--2---:R-:W-:-:S05]  /*1a10*/  @P0 IMAD.WIDE R6, R191, 0x4, R6 ;  /* 0x00000004bf060825 */ /* 0x004fca00078e0206 */
[----:B------:R-:W2:Y:S04]  /*1a20*/  @P0 LDG.E R0, desc[UR42][R6.64] ;  /* 0x0000002a06000981 */ /* 0x000ea8000c1e1900 */
[----:B------:R-:W2:Y:S01]  /*1a30*/  @P0 LDG.E R3, desc[UR42][R6.64+0x4] ;  /* 0x0000042a06030981 */ /* 0x000ea2000c1e1900 */
[----:B-----5:R-:W-:Y:S01]  /*1a40*/  MOV R24, R28 ;  /* 0x0000001c00187202 */ /* 0x020fe20000000f00 */
[----:B---3--:R-:W-:-:S05]  /*1a50*/  @P1 IMAD.WIDE R8, R191, 0x4, R8 ;  /* 0x00000004bf081825 */ /* 0x008fca00078e0208 */
[----:B------:R3:W5:Y:S01]  /*1a60*/  @P1 LDG.E R24, desc[UR42][R8.64] ;  /* 0x0000002a08181981 */ /* 0x000762000c1e1900 */
[----:B-1----:R-:W-:Y:S01]  /*1a70*/  ISETP.NE.AND P1, PT, R4, 0x1, PT ;  /* 0x000000010400780c */ /* 0x002fe20003f25270 */
[----:B------:R-:W-:Y:S01]  /*1a80*/  IMAD.SHL.U32 R177, R189, 0x80, RZ ;  /* 0x00000080bdb17824 */ /* 0x000fe200078e00ff */
[----:B------:R-:W1:Y:S01]  /*1a90*/  LDC.64 R4, c[0x0][0x9e0] ;  /* 0x00027800ff047b82 */ /* 0x000e620000000a00 */
[----:B------:R-:W-:-:S10]  /*1aa0*/  IMAD.IADD R11, R28, 0x1, -R11 ;  /* 0x000000011c0b7824 */ /* 0x000fd400078e0a0b */
[----:B------:R-:W4:Y:S08]  /*1ab0*/  @P1 LDC R13, c[0x0][0x44c] ;  /* 0x00011300ff0d1b82 */ /* 0x000f300000000800 */
[----:B------:R-:W0:Y:S01]  /*1ac0*/  @P1 LDC R10, c[0x0][0x450] ;  /* 0x00011400ff0a1b82 */ /* 0x000e220000000800 */
[----:B-1----:R-:W-:Y:S01]  /*1ad0*/  ISETP.GE.AND P2, PT, R5, 0x1, PT ;  /* 0x000000010500780c */ /* 0x002fe20003f46270 */
[----:B--2---:R-:W-:-:S02]  /*1ae0*/  @P0 IMAD.IADD R2, R3, 0x1, -R0 ;  /* 0x0000000103020824 */ /* 0x004fc400078e0a00 */
[----:B------:R-:W-:Y:S02]  /*1af0*/  VIADD R0, R177, 0x7f ;  /* 0x0000007fb1007836 */ /* 0x000fe40000000000 */
[----:B------:R-:W-:Y:S02]  /*1b00*/  IMAD.IADD R171, R11, 0x1, R2 ;  /* 0x000000010bab7824 */ /* 0x000fe400078e0202 */
[----:B----4-:R-:W-:-:S03]  /*1b10*/  @P1 IMAD.HI.U32 R3, R0, R13, RZ ;  /* 0x0000000d00031227 */ /* 0x010fc600078e00ff */
[C---:B------:R-:W-:Y:S01]  /*1b20*/  IADD3 R7, R171.reuse, 0x1, -R169 ;  /* 0x00000001ab077810 */ /* 0x040fe20007ffe8a9 */
[----:B------:R-:W-:Y:S01]  /*1b30*/  IMAD.MOV.U32 R6, RZ, RZ, R0 ;  /* 0x000000ffff067224 */ /* 0x000fe200078e0000 */
[----:B0-----:R-:W-:Y:S01]  /*1b40*/  @P1 SHF.R.U32.HI R6, RZ, R10, R3 ;  /* 0x0000000aff061219 */ /* 0x001fe20000011603 */
[----:B------:R-:W-:-:S04]  /*1b50*/  VIADD R0, R171, 0x7f ;  /* 0x0000007fab007836 */ /* 0x000fc80000000000 */
[----:B---3--:R-:W-:Y:S01]  /*1b60*/  IMAD.IADD R9, R7, 0x1, R6 ;  /* 0x0000000107097824 */ /* 0x008fe200078e0206 */
[----:B------:R-:W-:-:S03]  /*1b70*/  SHF.R.S32.HI R3, RZ, 0x1f, R0 ;  /* 0x0000001fff037819 */ /* 0x000fc60000011400 */
[----:B------:R-:W-:Y:S01]  /*1b80*/  IMAD.IADD R4, R9, 0x1, R4 ;  /* 0x0000000109047824 */ /* 0x000fe200078e0204 */
[----:B------:R-:W-:-:S04]  /*1b90*/  LEA.HI R3, R3, R0, RZ, 0x7 ;  /* 0x0000000003037211 */ /* 0x000fc800078f38ff */
[----:B------:R-:W-:Y:S01]  /*1ba0*/  SHF.R.S32.HI R27, RZ, 0x7, R3 ;  /* 0x00000007ff1b7819 */ /* 0x000fe20000011403 */
[----:B------:R-:W-:Y:S06]  /*1bb0*/  @!P2 BRA `(.L_x_1585) ;  /* 0x000000000048a947 */ /* 0x000fec0003800000 */
[C---:B------:R-:W-:Y:S01]  /*1bc0*/  ISETP.GT.AND P0, PT, R9.reuse, RZ, PT ;  /* 0x000000ff0900720c */ /* 0x040fe20003f04270 */
[----:B------:R-:W-:Y:S01]  /*1bd0*/  BSSY B0, `(.L_x_1586) ;  /* 0x000000e000007945 */ /* 0x000fe20003800000 */
[----:B------:R-:W-:-:S11]  /*1be0*/  VIADD R0, R9, 0xffffffff ;  /* 0xffffffff09007836 */ /* 0x000fd60000000000 */
[----:B------:R-:W-:Y:S05]  /*1bf0*/  @P0 BRA `(.L_x_1587) ;  /* 0x00000000001c0947 */ /* 0x000fea0003800000 */
[----:B------:R-:W-:Y:S01]  /*1c00*/  ISETP.NE.AND P0, PT, R5, 0x1, PT ;  /* 0x000000010500780c */ /* 0x000fe20003f05270 */
[----:B------:R-:W-:-:S12]  /*1c10*/  IMAD.MOV R3, RZ, RZ, -R9 ;  /* 0x000000ffff037224 */ /* 0x000fd800078e0a09 */
[----:B------:R-:W0:Y:S02]  /*1c20*/  @P0 LDC.64 R6, c[0x0][0x9e8] ;  /* 0x00027a00ff060b82 */ /* 0x000e240000000a00 */
[----:B0-----:R-:W-:-:S05]  /*1c30*/  @P0 IMAD.HI.U32 R0, R3, R6, RZ ;  /* 0x0000000603000227 */ /* 0x001fca00078e00ff */
[----:B------:R-:W-:-:S04]  /*1c40*/  @P0 SHF.R.U32.HI R3, RZ, R7, R0 ;  /* 0x00000007ff030219 */ /* 0x000fc80000011600 */
[----:B------:R-:W-:Y:S01]  /*1c50*/  LOP3.LUT R0, RZ, R3, RZ, 0x33, !PT ;  /* 0x00000003ff007212 */ /* 0x000fe200078e33ff */
[----:B------:R-:W-:Y:S06]  /*1c60*/  BRA `(.L_x_1588) ;  /* 0x0000000000107947 */ /* 0x000fec0003800000 */
.L_x_1587:
[----:B------:R-:W-:-:S13]  /*1c70*/  ISETP.NE.AND P0, PT, R5, 0x1, PT ;  /* 0x000000010500780c */ /* 0x000fda0003f05270 */
[----:B------:R-:W0:Y:S02]  /*1c80*/  @P0 LDC.64 R6, c[0x0][0x9e8] ;  /* 0x00027a00ff060b82 */ /* 0x000e240000000a00 */
[----:B0-----:R-:W-:-:S05]  /*1c90*/  @P0 IMAD.HI.U32 R6, R0, R6, RZ ;  /* 0x0000000600060227 */ /* 0x001fca00078e00ff */
[----:B------:R-:W-:-:S07]  /*1ca0*/  @P0 SHF.R.U32.HI R0, RZ, R7, R6 ;  /* 0x00000007ff000219 */ /* 0x000fce0000011606 */
.L_x_1588:
[----:B------:R-:W-:Y:S05]  /*1cb0*/  BSYNC B0 ;  /* 0x0000000000007941 */ /* 0x000fea0003800000 */
.L_x_1586:
[----:B------:R-:W-:-:S05]  /*1cc0*/  IMAD R3, R0, R5, R5 ;  /* 0x0000000500037224 */ /* 0x000fca00078e0205 */
[----:B------:R-:W-:-:S07]  /*1cd0*/  VIMNMX R4, R4, R3, PT ;  /* 0x0000000304047248 */ /* 0x000fce0003fe0100 */
.L_x_1585:
[----:B------:R-:W0:Y:S01]  /*1ce0*/  @P1 LDC R0, c[0x0][0x44c] ;  /* 0x00011300ff001b82 */ /* 0x000e220000000800 */
[----:B------:R-:W-:Y:S01]  /*1cf0*/  VIADD R4, R4, 0x7f ;  /* 0x0000007f04047836 */ /* 0x000fe20000000000 */
[----:B------:R-:W-:Y:S01]  /*1d00*/  ULDC UR4, c[0x0][0x9dc] ;  /* 0x0002770000047ab9 */ /* 0x000fe20000000800 */
[----:B------:R-:W-:Y:S02]  /*1d10*/  IMAD.MOV.U32 R7, RZ, RZ, R177 ;  /* 0x000000ffff077224 */ /* 0x000fe400078e00b1 */
[----:B------:R-:W-:Y:S01]  /*1d20*/  IMAD.IADD R88, R171, 0x1, -R169 ;  /* 0x00000001ab587824 */ /* 0x000fe200078e0aa9 */
[----:B------:R-:W-:Y:S02]  /*1d30*/  SHF.R.S32.HI R3, RZ, 0x1f, R4 ;  /* 0x0000001fff037819 */ /* 0x000fe40000011404 */
[----:B------:R-:W1:Y:S02]  /*1d40*/  @P1 LDC R9, c[0x0][0x450] ;  /* 0x00011400ff091b82 */ /* 0x000e640000000800 */
[----:B------:R-:W-:Y:S01]  /*1d50*/  LEA.HI R3, R3, R4, RZ, 0x7 ;  /* 0x0000000403037211 */ /* 0x000fe200078f38ff */
[----:B0-----:R-:W-:-:S05]  /*1d60*/  @P1 IMAD.HI.U32 R0, R177, R0, RZ ;  /* 0x00000000b1001227 */ /* 0x001fca00078e00ff */
[----:B-1----:R-:W-:Y:S02]  /*1d70*/  @P1 SHF.R.U32.HI R7, RZ, R9, R0 ;  /* 0x00000009ff071219 */ /* 0x002fe40000011600 */
[----:B------:R-:W-:-:S03]  /*1d80*/  SHF.R.S32.HI R0, RZ, 0x7, R3 ;  /* 0x00000007ff007819 */ /* 0x000fc60000011403 */
[----:B------:R-:W-:Y:S01]  /*1d90*/  IMAD.IADD R3, R88, 0x1, R7 ;  /* 0x0000000158037824 */ /* 0x000fe200078e0207 */
[----:B------:R-:W-:-:S03]  /*1da0*/  VIMNMX R8, R27, R0, PT ;  /* 0x000000001b087248 */ /* 0x000fc60003fe0100 */
[----:B------:R-:W-:Y:S01]  /*1db0*/  VIADD R0, R3, -UR4 ;  /* 0x8000000403007c36 */ /* 0x000fe20008000000 */
[----:B------:R-:W-:Y:S06]  /*1dc0*/  @!P2 BRA `(.L_x_1589) ;  /* 0x000000000044a947 */ /* 0x000fec0003800000 */
[----:B------:R-:W-:Y:S01]  /*1dd0*/  ISETP.GT.AND P0, PT, R3, -0x1, PT ;  /* 0xffffffff0300780c */ /* 0x000fe20003f04270 */
[----:B------:R-:W-:-:S12]  /*1de0*/  BSSY B0, `(.L_x_1590) ;  /* 0x000000d000007945 */ /* 0x000fd80003800000 */
        /* <DEDUP_REMOVED lines=8> */
.L_x_1591:
[----:B------:R-:W-:-:S13]  /*1e70*/  ISETP.NE.AND P0, PT, R5, 0x1, PT ;  /* 0x000000010500780c */ /* 0x000fda0003f05270 */
[----:B------:R-:W0:Y:S02]  /*1e80*/  @P0 LDC.64 R6, c[0x0][0x9e8] ;  /* 0x00027a00ff060b82 */ /* 0x000e240000000a00 */
[----:B0-----:R-:W-:-:S05]  /*1e90*/  @P0 IMAD.HI.U32 R4, R3, R6, RZ ;  /* 0x0000000603040227 */ /* 0x001fca00078e00ff */
[----:B------:R-:W-:-:S07]  /*1ea0*/  @P0 SHF.R.U32.HI R3, RZ, R7, R4 ;  /* 0x00000007ff030219 */ /* 0x000fce0000011604 */
.L_x_1592:
[----:B------:R-:W-:Y:S05]  /*1eb0*/  BSYNC B0 ;  /* 0x0000000000007941 */ /* 0x000fea0003800000 */
.L_x_1590:
[----:B------:R-:W-:-:S05]  /*1ec0*/  IMAD R3, R3, R5, RZ ;  /* 0x0000000503037224 */ /* 0x000fca00078e02ff */
[----:B------:R-:W-:-:S07]  /*1ed0*/  VIMNMX R0, R0, R3, !PT ;  /* 0x0000000300007248 */ /* 0x000fce0007fe0100 */
.L_x_1589:
[----:B------:R-:W-:Y:S01]  /*1ee0*/  SHF.R.S32.HI R3, RZ, 0x1f, R0 ;  /* 0x0000001fff037819 */ /* 0x000fe20000011400 */
[----:B------:R-:W-:Y:S01]  /*1ef0*/  BSSY B0, `(.L_x_1593) ;  /* 0x0000028000007945 */ /* 0x000fe20003800000 */
[----:B------:R-:W-:Y:S02]  /*1f00*/  LOP3.LUT R208, R206, 0xff, RZ, 0xc0, !PT ;  /* 0x000000ffced07812 */ /* 0x000fe400078ec0ff */
[----:B------:R-:W-:Y:S02]  /*1f10*/  LEA.HI R3, R3, R0, RZ, 0x7 ;  /* 0x0000000003037211 */ /* 0x000fe400078f38ff */
[----:B------:R-:W-:Y:S02]  /*1f20*/  SHF.R.U32.HI R206, RZ, 0x10, R206 ;  /* 0x00000010ffce7819 */ /* 0x000fe400000116ce */
[----:B------:R-:W-:-:S04]  /*1f30*/  SHF.R.S32.HI R3, RZ, 0x7, R3 ;  /* 0x00000007ff037819 */ /* 0x000fc80000011403 */
[----:B------:R-:W-:Y:S01]  /*1f40*/  VIMNMX R9, RZ, R3, !PT ;  /* 0x00000003ff097248 */ /* 0x000fe20007fe0100 */
[----:B------:R-:W-:-:S03]  /*1f50*/  IMAD.MOV.U32 R3, RZ, RZ, RZ ;  /* 0x000000ffff037224 */ /* 0x000fc600078e00ff */
[----:B------:R-:W-:-:S13]  /*1f60*/  ISETP.GT.AND P0, PT, R8, R9, PT ;  /* 0x000000090800720c */ /* 0x000fda0003f04270 */
[----:B------:R-:W-:Y:S05]  /*1f70*/  @!P0 BRA `(.L_x_1594) ;  /* 0x00000000007c8947 */ /* 0x000fea0003800000 */
[----:B------:R-:W-:Y:S01]  /*1f80*/  ISETP.NE.AND P0, PT, R206, RZ, PT ;  /* 0x000000ffce00720c */ /* 0x000fe20003f05270 */
[----:B------:R-:W-:-:S03]  /*1f90*/  ULDC UR4, c[0x0][0x9f0] ;  /* 0x00027c0000047ab9 */ /* 0x000fc60000000800 */
[----:B------:R-:W-:-:S04]  /*1fa0*/  SEL R13, R206, UR4, P0 ;  /* 0x00000004ce0d7c07 */ /* 0x000fc80008000000 */
[-C--:B------:R-:W-:Y:S02]  /*1fb0*/  IABS R6, R13.reuse ;  /* 0x0000000d00067213 */ /* 0x080fe40000000000 */
[----:B------:R-:W-:Y:S02]  /*1fc0*/  IADD3 R0, R13, -0x1, R8 ;  /* 0xffffffff0d007810 */ /* 0x000fe40007ffe008 */
[----:B------:R-:W0:Y:S01]  /*1fd0*/  I2F.RP R3, R6 ;  /* 0x0000000600037306 */ /* 0x000e220000209400 */
[----:B------:R-:W-:Y:S02]  /*1fe0*/  IABS R12, R13 ;  /* 0x0000000d000c7213 */ /* 0x000fe40000000000 */
[----:B------:R-:W-:-:S05]  /*1ff0*/  IMAD.IADD R0, R0, 0x1, -R9 ;  /* 0x0000000100007824 */ /* 0x000fca00078e0a09 */
[----:B------:R-:W-:Y:S02]  /*2000*/  IABS R10, R0 ;  /* 0x00000000000a7213 */ /* 0x000fe40000000000 */
[----:B------:R-:W-:-:S04]  /*2010*/  LOP3.LUT R0, R0, R13, RZ, 0x3c, !PT ;  /* 0x0000000d00007212 */ /* 0x000fc800078e3cff */
[----:B------:R-:W-:Y:S01]  /*2020*/  ISETP.GE.AND P2, PT, R0, RZ, PT ;  /* 0x000000ff0000720c */ /* 0x000fe20003f46270 */
[----:B0-----:R-:W0:Y:S02]  /*2030*/  MUFU.RCP R3, R3 ;  /* 0x0000000300037308 */ /* 0x001e240000001000 */
[----:B0-----:R-:W-:Y:S02]  /*2040*/  VIADD R4, R3, 0xffffffe ;  /* 0x0ffffffe03047836 */ /* 0x001fe40000000000 */
[----:B------:R-:W-:-:S04]  /*2050*/  IMAD.MOV R3, RZ, RZ, -R12 ;  /* 0x000000ffff037224 */ /* 0x000fc800078e0a0c */
[----:B------:R0:W1:Y:S02]  /*2060*/  F2I.FTZ.U32.TRUNC.NTZ R5, R4 ;  /* 0x0000000400057305 */ /* 0x000064000021f000 */
[----:B0-----:R-:W-:Y:S02]  /*2070*/  IMAD.MOV.U32 R4, RZ, RZ, RZ ;  /* 0x000000ffff047224 */ /* 0x001fe400078e00ff */
[----:B-1----:R-:W-:-:S04]  /*2080*/  IMAD.MOV R7, RZ, RZ, -R5 ;  /* 0x000000ffff077224 */ /* 0x002fc800078e0a05 */
[----:B------:R-:W-:-:S04]  /*2090*/  IMAD R7, R7, R6, RZ ;  /* 0x0000000607077224 */ /* 0x000fc800078e02ff */
[----:B------:R-:W-:-:S04]  /*20a0*/  IMAD.HI.U32 R5, R5, R7, R4 ;  /* 0x0000000705057227 */ /* 0x000fc800078e0004 */
[----:B------:R-:W-:-:S04]  /*20b0*/  IMAD.MOV.U32 R4, RZ, RZ, R10 ;  /* 0x000000ffff047224 */ /* 0x000fc800078e000a */
        /* <DEDUP_REMOVED lines=11> */
.L_x_1594:
[----:B------:R-:W-:Y:S05]  /*2170*/  BSYNC B0 ;  /* 0x0000000000007941 */ /* 0x000fea0003800000 */
.L_x_1593:
[----:B------:R-:W-:-:S05]  /*2180*/  IMAD R0, R208, R3, R9 ;  /* 0x00000003d0007224 */ /* 0x000fca00078e0209 */
[C---:B------:R-:W-:Y:S01]  /*2190*/  VIADDMNMX R3, R0.reuse, R3, R8, PT ;  /* 0x0000000300037246 */ /* 0x040fe20003800108 */
[----:B------:R-:W-:-:S04]  /*21a0*/  IMAD R0, R0, 0x80, -R11 ;  /* 0x0000008000007824 */ /* 0x000fc800078e0a0b */
[----:B------:R-:W-:Y:S01]  /*21b0*/  IMAD R3, R3, 0x80, -R11 ;  /* 0x0000008003037824 */ /* 0x000fe200078e0a0b */
[----:B------:R-:W-:-:S04]  /*21c0*/  VIMNMX R0, RZ, R0, !PT ;  /* 0x00000000ff007248 */ /* 0x000fc80007fe0100 */
[----:B------:R-:W-:Y:S02]  /*21d0*/  VIMNMX R3, R3, R2, PT ;  /* 0x0000000203037248 */ /* 0x000fe40003fe0100 */
[----:B------:R-:W-:Y:S02]  /*21e0*/  SHF.R.U32.HI R26, RZ, 0x7, R0 ;  /* 0x00000007ff1a7819 */ /* 0x000fe40000011600 */
[----:B------:R-:W-:-:S03]  /*21f0*/  ISETP.GT.AND P0, PT, R3, R0, PT ;  /* 0x000000000300720c */ /* 0x000fc60003f04270 */
[----:B------:R-:W-:-:S10]  /*2200*/  IMAD.MOV.U32 R25, RZ, RZ, R26 ;  /* 0x000000ffff197224 */ /* 0x000fd400078e001a */
[----:B------:R-:W-:-:S05]  /*2210*/  @P0 VIADD R3, R3, 0x7f ;  /* 0x0000007f03030836 */ /* 0x000fca0000000000 */
[----:B------:R-:W-:-:S04]  /*2220*/  @P0 SHF.R.S32.HI R0, RZ, 0x1f, R3 ;  /* 0x0000001fff000819 */ /* 0x000fc80000011403 */
[----:B------:R-:W-:-:S04]  /*2230*/  @P0 LEA.HI R0, R0, R3, RZ, 0x7 ;  /* 0x0000000300000211 */ /* 0x000fc800078f38ff */
[----:B------:R-:W-:Y:S02]  /*2240*/  @P0 SHF.R.S32.HI R25, RZ, 0x7, R0 ;  /* 0x00000007ff190819 */ /* 0x000fe40000011400 */
        /* <DEDUP_REMOVED lines=22> */
[----:B-1---5:R-:W-:Y:S05]  /*23b0*/  CALL.ABS.NOINC R14 ;  /* 0x000000000e007343 */ /* 0x022fea0003c00000 */
.L_x_1597:
[----:B------:R-:W-:Y:S05]  /*23c0*/  BSYNC B6 ;  /* 0x0000000000067941 */ /* 0x000fea0003800000 */
.L_x_1596:
        /* <DEDUP_REMOVED lines=12> */
[----:B------:R-:W-:Y:S01]  /*2490*/  MOV R8, 0x70 ;  /* 0x0000007000087802 */ /* 0x000fe20000000f00 */
[----:B------:R-:W-:Y:S02]  /*24a0*/  IMAD.U32 R7, RZ, RZ, UR7 ;  /* 0x00000007ff077e24 */ /* 0x000fe4000f8e00ff */
[----:B------:R-:W-:-:S02]  /*24b0*/  IMAD.U32 R10, RZ, RZ, UR4 ;  /* 0x00000004ff0a7e24 */ /* 0x000fc4000f8e00ff */
[----:B------:R-:W-:Y:S02]  /*24c0*/  IMAD.U32 R11, RZ, RZ, UR5 ;  /* 0x00000005ff0b7e24 */ /* 0x000fe4000f8e00ff */
[----:B------:R-:W-:Y:S02]  /*24d0*/  IMAD.MOV.U32 R12, RZ, RZ, 0x1 ;  /* 0x00000001ff0c7424 */ /* 0x000fe400078e00ff */
[----:B0-----:R-:W-:-:S07]  /*24e0*/  IMAD.MOV.U32 R13, RZ, RZ, RZ ;  /* 0x000000ffff0d7224 */ /* 0x001fce00078e00ff */
[----:B------:R-:W-:-:S07]  /*24f0*/  LEPC R20, `(.L_x_1599) ;  /* 0x000000001014794e */ /* 0x000fce0000000000 */
[----:B-1---5:R-:W-:Y:S05]  /*2500*/  CALL.ABS.NOINC R14 ;  /* 0x000000000e007343 */ /* 0x022fea0003c00000 */
.L_x_1599:
[----:B------:R-:W-:Y:S05]  /*2510*/  BSYNC B6 ;  /* 0x0000000000067941 */ /* 0x000fea0003800000 */
.L_x_1598:
[----:B------:R-:W-:Y:S01]  /*2520*/  ULDC.64 UR4, c[0x0][0x9f8] ;  /* 0x00027e0000047ab9 */ /* 0x000fe20000000a00 */
[----:B------:R-:W-:Y:S01]  /*2530*/  IMAD.MOV.U32 R82, RZ, RZ, R191 ;  /* 0x000000ffff527224 */ /* 0x000fe200078e00bf */
[----:B------:R-:W-:Y:S01]  /*2540*/  ISETP.NE.U32.AND P0, PT, RZ, UR4, PT ;  /* 0x00000004ff007c0c */ /* 0x000fe2000bf05070 */
[----:B------:R-:W0:Y:S01]  /*2550*/  S2R R20, SR_TID.X ;  /* 0x0000000000147919 */ /* 0x000e220000002100 */
[C---:B------:R-:W-:Y:S01]  /*2560*/  VIADD R81, R18.reuse, 0x20 ;  /* 0x0000002012517836 */ /* 0x040fe20000000000 */
[----:B------:R-:W1:Y:S01]  /*2570*/  LDC R65, c[0x0][0x3f4] ;  /* 0x0000fd00ff417b82 */ /* 0x000e620000000800 */
[----:B------:R-:W-:Y:S01]  /*2580*/  ISETP.NE.AND.EX P0, PT, RZ, UR5, PT, P0 ;  /* 0x00000005ff007c0c */ /* 0x000fe2000bf05300 */
[----:B------:R-:W-:-:S06]  /*2590*/  VIADD R80, R18, 0x40 ;  /* 0x0000004012507836 */ /* 0x000fcc0000000000 */
[----:B------:R-:W2:Y:S08]  /*25a0*/  LDC.64 R68, c[0x0][0x3f8] ;  /* 0x0000fe00ff447b82 */ /* 0x000eb00000000a00 */
[----:B------:R-:W3:Y:S08]  /*25b0*/  @P0 LDC.64 R4, c[0x0][0x9f8] ;  /* 0x00027e00ff040b82 */ /* 0x000ef00000000a00 */
[----:B------:R-:W4:Y:S01]  /*25c0*/  LDC.64 R70, c[0x0][0x408] ;  /* 0x00010200ff467b82 */ /* 0x000f220000000a00 */
[----:B0-----:R-:W-:-:S04]  /*25d0*/  SHF.R.U32.HI R29, RZ, 0x7, R20 ;  /* 0x00000007ff1d7819 */ /* 0x001fc80000011614 */
[----:B------:R-:W-:Y:S01]  /*25e0*/  ISETP.NE.AND P6, PT, R29, 0x1, PT ;  /* 0x000000011d00780c */ /* 0x000fe20003fc5270 */
[----:B---3--:R-:W-:-:S05]  /*25f0*/  @P0 IMAD.WIDE R4, R191, 0x4, R4 ;  /* 0x00000004bf040825 */ /* 0x008fca00078e0204 */
[----:B------:R0:W3:Y:S01]  /*2600*/  @P0 LDG.E R82, desc[UR42][R4.64] ;  /* 0x0000002a04520981 */ /* 0x0000e2000c1e1900 */
[----:B------:R-:W-:-:S06]  /*2610*/  SHF.R.S32.HI R7, RZ, 0x1f, R175 ;  /* 0x0000001fff077819 */ /* 0x000fcc00000114af */
[----:B------:R-:W-:Y:S05]  /*2620*/  @!P6 WARPSYNC.ALL ;  /* 0x000000000000e948 */ /* 0x000fea0003800000 */
[----:B------:R-:W-:Y:S01]  /*2630*/  ULDC UR5, c[0x0][0x2f4] ;  /* 0x0000bd0000057ab9 */ /* 0x000fe20000000800 */
[----:B------:R-:W-:Y:S01]  /*2640*/  ULDC UR4, c[0x0][0x320] ;  /* 0x0000c80000047ab9 */ /* 0x000fe20000000800 */
[----:B------:R-:W-:Y:S01]  /*2650*/  ISETP.GE.AND P1, PT, R81, UR5, PT ;  /* 0x0000000551007c0c */ /* 0x000fe2000bf26270 */
[----:B------:R-:W-:Y:S01]  /*2660*/  IMAD.IADD R79, R79, 0x1, R28 ;  /* 0x000000014f4f7824 */ /* 0x000fe200078e021c */
[----:B------:R-:W-:Y:S01]  /*2670*/  ISETP.GE.AND P0, PT, R18, UR5, PT ;  /* 0x0000000512007c0c */ /* 0x000fe2000bf06270 */
[----:B------:R-:W-:Y:S01]  /*2680*/  IMAD R67, R226, 0x80, R175 ;  /* 0x00000080e2437824 */ /* 0x000fe200078e02af */
[----:B------:R-:W-:Y:S01]  /*2690*/  SEL R3, RZ, 0xffffffff, P1 ;  /* 0xffffffffff037807 */ /* 0x000fe20000800000 */
[----:B------:R-:W-:Y:S01]  /*26a0*/  VIADD R66, R29, 0x8 ;  /* 0x000000081d427836 */ /* 0x000fe20000000000 */
[----:B------:R-:W-:-:S02]  /*26b0*/  SEL R0, RZ, 0x1, P0 ;  /* 0x00000001ff007807 */ /* 0x000fc40000000000 */
[----:B------:R-:W-:Y:S01]  /*26c0*/  ISETP.GE.AND P0, PT, R81, UR4, PT ;  /* 0x0000000451007c0c */ /* 0x000fe2000bf06270 */
[----:B------:R-:W-:Y:S01]  /*26d0*/  IMAD.SHL.U32 R3, R3, 0x2, RZ ;  /* 0x0000000203037824 */ /* 0x000fe200078e00ff */
[----:B------:R-:W-:Y:S02]  /*26e0*/  ISETP.GE.AND P1, PT, R18, UR4, PT ;  /* 0x0000000412007c0c */ /* 0x000fe4000bf26270 */
[----:B------:R-:W-:Y:S02]  /*26f0*/  ISETP.GE.AND P2, PT, R176, UR5, PT ;  /* 0x00000005b0007c0c */ /* 0x000fe4000bf46270 */
[----:B------:R-:W-:Y:S02]  /*2700*/  LOP3.LUT R0, R3, 0x2, R0, 0xe2, !PT ;  /* 0x0000000203007812 */ /* 0x000fe400078ee200 */
[----:B------:R-:W-:Y:S02]  /*2710*/  SEL R3, RZ, 0xffffffff, P0 ;  /* 0xffffffffff037807 */ /* 0x000fe40000000000 */
[----:B------:R-:W-:-:S02]  /*2720*/  ISETP.GE.AND P0, PT, R80, UR5, PT ;  /* 0x0000000550007c0c */ /* 0x000fc4000bf06270 */
[----:B0-----:R-:W-:Y:S01]  /*2730*/  SEL R5, RZ, 0x1, P1 ;  /* 0x00000001ff057807 */ /* 0x001fe20000800000 */
[----:B------:R-:W-:Y:S01]  /*2740*/  IMAD.SHL.U32 R6, R3, 0x2, RZ ;  /* 0x0000000203067824 */ /* 0x000fe200078e00ff */
[----:B------:R-:W-:Y:S02]  /*2750*/  SEL R4, RZ, 0x8, P2 ;  /* 0x00000008ff047807 */ /* 0x000fe40001000000 */
[----:B------:R-:W-:Y:S02]  /*2760*/  SEL R3, RZ, 0x4, P0 ;  /* 0x00000004ff037807 */ /* 0x000fe40000000000 */
[----:B------:R-:W-:Y:S02]  /*2770*/  ISETP.GE.AND P0, PT, R80, UR4, PT ;  /* 0x0000000450007c0c */ /* 0x000fe4000bf06270 */
[----:B------:R-:W-:Y:S02]  /*2780*/  ISETP.GE.AND P1, PT, R184, UR5, PT ;  /* 0x00000005b8007c0c */ /* 0x000fe4000bf26270 */
[----:B------:R-:W-:Y:S01]  /*2790*/  LOP3.LUT R0, R4, R0, R3, 0xfe, !PT ;  /* 0x0000000004007212 */ /* 0x000fe200078efe03 */
[----:B--2---:R-:W-:Y:S01]  /*27a0*/  IMAD R4, R7, R68, RZ ;  /* 0x0000004407047224 */ /* 0x004fe200078e02ff */
[----:B------:R-:W-:-:S02]  /*27b0*/  SEL R78, RZ, 0x4, P0 ;  /* 0x00000004ff4e7807 */ /* 0x000fc40000000000 */
[----:B------:R-:W-:Y:S02]  /*27c0*/  SEL R3, RZ, 0x10, P1 ;  /* 0x00000010ff037807 */ /* 0x000fe40000800000 */
[----:B-1----:R-:W-:Y:S02]  /*27d0*/  ISETP.GE.AND P0, PT, R18, R65, PT ;  /* 0x000000411200720c */ /* 0x002fe40003f06270 */
[----:B------:R-:W-:Y:S01]  /*27e0*/  LOP3.LUT R5, R6, 0x2, R5, 0xe2, !PT ;  /* 0x0000000206057812 */ /* 0x000fe200078ee205 */
[----:B----4-:R-:W-:Y:S01]  /*27f0*/  IMAD R6, R7, R70, RZ ;  /* 0x0000004607067224 */ /* 0x010fe200078e02ff */
[----:B------:R-:W-:Y:S02]  /*2800*/  SHF.R.S32.HI R19, RZ, 0x1f, R18 ;  /* 0x0000001fff137819 */ /* 0x000fe40000011412 */
[----:B------:R-:W-:Y:S01]  /*2810*/  SHF.R.S32.HI R173, RZ, 0x1f, R172 ;  /* 0x0000001fffad7819 */ /* 0x000fe200000114ac */
[C---:B------:R-:W-:Y:S01]  /*2820*/  IMAD R9, R175.reuse, R71, R6 ;  /* 0x00000047af097224 */ /* 0x040fe200078e0206 */
[----:B------:R-:W-:Y:S01]  /*2830*/  LOP3.LUT R0, R0, R3, RZ, 0xfc, !PT ;  /* 0x0000000300007212 */ /* 0x000fe200078efcff */
[----:B------:R-:W-:Y:S01]  /*2840*/  IMAD.WIDE.U32 R50, R175, R68, R18 ;  /* 0x00000044af327225 */ /* 0x000fe200078e0012 */
[----:B------:R-:W-:-:S02]  /*2850*/  ISETP.GE.AND P4, PT, R81, R65, PT ;  /* 0x000000415100720c */ /* 0x000fc40003f86270 */
[----:B------:R-:W-:Y:S01]  /*2860*/  SEL R3, R65, RZ, P0 ;  /* 0x000000ff41037207 */ /* 0x000fe20000000000 */
[----:B------:R-:W-:Y:S01]  /*2870*/  IMAD.WIDE.U32 R52, R175, R68, R172 ;  /* 0x00000044af347225 */ /* 0x000fe200078e00ac */
[----:B------:R-:W-:Y:S02]  /*2880*/  LOP3.LUT R78, R5, R78, RZ, 0xfc, !PT ;  /* 0x0000004e054e7212 */ /* 0x000fe400078efcff */
[----:B------:R-:W-:Y:S01]  /*2890*/  ISETP.GE.AND P3, PT, R80, R65, PT ;  /* 0x000000415000720c */ /* 0x000fe20003f66270 */
[----:B------:R-:W-:Y:S01]  /*28a0*/  IMAD R5, R175, R69, R4 ;  /* 0x00000045af057224 */ /* 0x000fe200078e0204 */
[C---:B------:R-:W-:Y:S01]  /*28b0*/  SEL R4, R65.reuse, RZ, P4 ;  /* 0x000000ff41047207 */ /* 0x040fe20002000000 */
[----:B------:R-:W-:Y:S01]  /*28c0*/  IMAD.IADD R3, R18, 0x1, R3 ;  /* 0x0000000112037824 */ /* 0x000fe200078e0203 */
[----:B------:R-:W-:Y:S01]  /*28d0*/  SEL R7, R65, RZ, P3 ;  /* 0x000000ff41077207 */ /* 0x000fe20001800000 */
[----:B------:R-:W-:Y:S01]  /*28e0*/  IMAD.IADD R51, R51, 0x1, R5 ;  /* 0x0000000133337824 */ /* 0x000fe200078e0205 */
[----:B------:R-:W-:Y:S01]  /*28f0*/  ISETP.GE.AND P2, PT, R185, UR5, PT ;  /* 0x00000005b9007c0c */ /* 0x000fe2000bf46270 */
[----:B------:R-:W-:Y:S01]  /*2900*/  IMAD.IADD R53, R5, 0x1, R53 ;  /* 0x0000000105357824 */ /* 0x000fe200078e0235 */
[----:B------:R-:W-:Y:S01]  /*2910*/  ISETP.GE.AND P1, PT, R176, UR4, PT ;  /* 0x00000004b0007c0c */ /* 0x000fe2000bf26270 */
[----:B------:R-:W-:Y:S01]  /*2920*/  IMAD.IADD R5, R81, 0x1, R4 ;  /* 0x0000000151057824 */ /* 0x000fe200078e0204 */
[----:B------:R-:W-:Y:S01]  /*2930*/  SHF.R.S32.HI R4, RZ, 0x1f, R3 ;  /* 0x0000001fff047819 */ /* 0x000fe20000011403 */
[----:B------:R-:W-:Y:S01]  /*2940*/  IMAD.IADD R7, R80, 0x1, R7 ;  /* 0x0000000150077824 */ /* 0x000fe200078e0207 */
[----:B------:R-:W-:Y:S01]  /*2950*/  SEL R57, RZ, 0x20, P2 ;  /* 0x00000020ff397807 */ /* 0x000fe20001000000 */
[----:B------:R-:W-:Y:S01]  /*2960*/  IMAD.WIDE.U32 R20, R175, R70, R18 ;  /* 0x00000046af147225 */ /* 0x000fe200078e0012 */
[----:B------:R-:W-:-:S02]  /*2970*/  LEA.HI R77, R4, R3, RZ, 0x4 ;  /* 0x00000003044d7211 */ /* 0x000fc400078f20ff */
[----:B------:R-:W-:Y:S01]  /*2980*/  LEA.HI R3, R4, R3, RZ, 0x6 ;  /* 0x0000000304037211 */ /* 0x000fe200078f30ff */
[-C--:B------:R-:W-:Y:S01]  /*2990*/  IMAD.WIDE.U32 R48, R175, R70.reuse, R172 ;  /* 0x00000046af307225 */ /* 0x080fe200078e00ac */
[----:B------:R-:W-:Y:S02]  /*29a0*/  SHF.R.S32.HI R6, RZ, 0x1f, R5 ;  /* 0x0000001fff067819 */ /* 0x000fe40000011405 */
[----:B------:R-:W-:Y:S01]  /*29b0*/  SHF.R.S32.HI R8, RZ, 0x1f, R7 ;  /* 0x0000001fff087819 */ /* 0x000fe20000011407 */
[----:B------:R-:W-:Y:S01]  /*29c0*/  IMAD.IADD R21, R21, 0x1, R9 ;  /* 0x0000000115157824 */ /* 0x000fe200078e0209 */
[----:B------:R-:W-:Y:S01]  /*29d0*/  LEA.HI R76, R6, R5, RZ, 0x4 ;  /* 0x00000005064c7211 */ /* 0x000fe200078f20ff */
[----:B------:R-:W-:Y:S01]  /*29e0*/  IMAD.IADD R49, R9, 0x1, R49 ;  /* 0x0000000109317824 */ /* 0x000fe200078e0231 */
[----:B------:R-:W-:Y:S01]  /*29f0*/  LEA.HI R75, R8, R7, RZ, 0x4 ;  /* 0x00000007084b7211 */ /* 0x000fe200078f20ff */
[----:B------:R-:W-:Y:S01]  /*2a00*/  IMAD.SHL.U32 R3, R3, 0x80, RZ ;  /* 0x0000008003037824 */ /* 0x000fe200078e00ff */
[----:B-----5:R-:W-:Y:S01]  /*2a10*/  SHF.R.S32.HI R9, RZ, 0x1f, R24 ;  /* 0x0000001fff097819 */ /* 0x020fe20000011418 */
[----:B------:R-:W-:Y:S01]  /*2a20*/  IMAD.WIDE.U32 R48, R24, R70, R48 ;  /* 0x0000004618307225 */ /* 0x000fe200078e0030 */
[----:B------:R-:W-:-:S02]  /*2a30*/  LOP3.LUT R4, R180, 0x30, R77, 0xf8, !PT ;  /* 0x00000030b4047812 */ /* 0x000fc400078ef84d */
[----:B------:R-:W-:Y:S01]  /*2a40*/  LEA.HI R5, R6, R5, RZ, 0x6 ;  /* 0x0000000506057211 */ /* 0x000fe200078f30ff */
[C---:B------:R-:W-:Y:S01]  /*2a50*/  IMAD R10, R9.reuse, R70, RZ ;  /* 0x00000046090a7224 */ /* 0x040fe200078e02ff */
[----:B------:R-:W-:Y:S01]  /*2a60*/  LEA.HI R7, R8, R7, RZ, 0x6 ;  /* 0x0000000708077211 */ /* 0x000fe200078f30ff */
[----:B------:R-:W-:Y:S01]  /*2a70*/  IMAD R9, R9, R68, RZ ;  /* 0x0000004409097224 */ /* 0x000fe200078e02ff */
[----:B------:R-:W-:Y:S01]  /*2a80*/  LOP3.LUT R3, R3, 0xffffe000, RZ, 0xc0, !PT ;  /* 0xffffe00003037812 */ /* 0x000fe200078ec0ff */
[----:B------:R-:W-:Y:S01]  /*2a90*/  IMAD.SHL.U32 R5, R5, 0x80, RZ ;  /* 0x0000008005057824 */ /* 0x000fe200078e00ff */
[----:B------:R-:W-:Y:S01]  /*2aa0*/  LOP3.LUT R4, R4, R181, RZ, 0x3c, !PT ;  /* 0x000000b504047212 */ /* 0x000fe200078e3cff */
[----:B------:R-:W-:Y:S01]  /*2ab0*/  IMAD.SHL.U32 R7, R7, 0x80, RZ ;  /* 0x0000008007077824 */ /* 0x000fe200078e00ff */
[----:B------:R-:W-:Y:S01]  /*2ac0*/  LOP3.LUT R6, R180, 0x30, R76, 0xf8, !PT ;  /* 0x00000030b4067812 */ /* 0x000fe200078ef84c */
[----:B------:R-:W-:Y:S01]  /*2ad0*/  IMAD.WIDE.U32 R20, R24, R70, R20 ;  /* 0x0000004618147225 */ /* 0x000fe200078e0014 */
[----:B------:R-:W-:-:S02]  /*2ae0*/  LOP3.LUT R8, R180, 0x30, R75, 0xf8, !PT ;  /* 0x00000030b4087812 */ /* 0x000fc400078ef84b */
[----:B------:R-:W-:Y:S01]  /*2af0*/  IADD3 R74, R4, R3, R182 ;  /* 0x00000003044a7210 */ /* 0x000fe20007ffe0b6 */
[C---:B------:R-:W-:Y:S01]  /*2b00*/  IMAD R3, R24.reuse, R71, R10 ;  /* 0x0000004718037224 */ /* 0x040fe200078e020a */
[----:B------:R-:W-:Y:S01]  /*2b10*/  LOP3.LUT R5, R5, 0xffffe000, RZ, 0xc0, !PT ;  /* 0xffffe00005057812 */ /* 0x000fe200078ec0ff */
[----:B------:R-:W-:Y:S01]  /*2b20*/  IMAD R9, R24, R69, R9 ;  /* 0x0000004518097224 */ /* 0x000fe200078e0209 */
[-C--:B------:R-:W-:Y:S01]  /*2b30*/  LOP3.LUT R6, R6, R181.reuse, RZ, 0x3c, !PT ;  /* 0x000000b506067212 */ /* 0x080fe200078e3cff */
[-C--:B------:R-:W-:Y:S01]  /*2b40*/  IMAD.WIDE.U32 R50, R24, R68.reuse, R50 ;  /* 0x0000004418327225 */ /* 0x080fe200078e0032 */
[----:B------:R-:W-:Y:S02]  /*2b50*/  LOP3.LUT R7, R7, 0xffffe000, RZ, 0xc0, !PT ;  /* 0xffffe00007077812 */ /* 0x000fe400078ec0ff */
[----:B------:R-:W-:Y:S01]  /*2b60*/  LOP3.LUT R8, R8, R181, RZ, 0x3c, !PT ;  /* 0x000000b508087212 */ /* 0x000fe200078e3cff */
[----:B------:R-:W-:Y:S01]  /*2b70*/  IMAD.WIDE.U32 R52, R24, R68, R52 ;  /* 0x0000004418347225 */ /* 0x000fe200078e0034 */
[----:B------:R-:W-:-:S02]  /*2b80*/  SEL R55, RZ, 0x8, P1 ;  /* 0x00000008ff377807 */ /* 0x000fc40000800000 */
[----:B------:R-:W-:Y:S01]  /*2b90*/  LOP3.LUT R57, R0, R57, RZ, 0xfc, !PT ;  /* 0x0000003900397212 */ /* 0x000fe200078efcff */
[----:B------:R-:W-:Y:S01]  /*2ba0*/  IMAD.IADD R63, R21, 0x1, R3 ;  /* 0x00000001153f7824 */ /* 0x000fe200078e0203 */
[C---:B------:R-:W-:Y:S01]  /*2bb0*/  SHF.L.U64.HI R71, R70.reuse, 0x7, R71 ;  /* 0x0000000746477819 */ /* 0x040fe20000010247 */
[----:B------:R-:W-:Y:S01]  /*2bc0*/  IMAD.SHL.U32 R70, R70, 0x80, RZ ;  /* 0x0000008046467824 */ /* 0x000fe200078e00ff */
[C---:B------:R-:W-:Y:S01]  /*2bd0*/  SHF.L.U64.HI R69, R68.reuse, 0x7, R69 ;  /* 0x0000000744457819 */ /* 0x040fe20000010245 */
[----:B------:R-:W-:Y:S01]  /*2be0*/  IMAD.SHL.U32 R68, R68, 0x80, RZ ;  /* 0x0000008044447824 */ /* 0x000fe200078e00ff */
[----:B------:R-:W-:Y:S01]  /*2bf0*/  IADD3 R62, R3, R49, RZ ;  /* 0x00000031033e7210 */ /* 0x000fe20007ffe0ff */
[----:B------:R-:W-:Y:S01]  /*2c00*/  IMAD.SHL.U32 R65, R65, 0x2, RZ ;  /* 0x0000000241417824 */ /* 0x000fe200078e00ff */
[----:B------:R-:W-:Y:S01]  /*2c10*/  LOP3.LUT R54, R0, 0x1, RZ, 0xc0, !PT ;  /* 0x0000000100367812 */ /* 0x000fe200078ec0ff */
[----:B------:R-:W-:Y:S01]  /*2c20*/  IMAD.IADD R61, R51, 0x1, R9 ;  /* 0x00000001333d7824 */ /* 0x000fe200078e0209 */
[----:B------:R-:W-:Y:S01]  /*2c30*/  P2R R84, PR, RZ, 0x10 ;  /* 0x00000010ff547803 */ /* 0x000fe20000000000 */
[----:B------:R-:W-:Y:S01]  /*2c40*/  IMAD.IADD R60, R9, 0x1, R53 ;  /* 0x00000001093c7824 */ /* 0x000fe200078e0235 */
[----:B------:R-:W-:-:S02]  /*2c50*/  P2R R85, PR, RZ, 0x8 ;  /* 0x00000008ff557803 */ /* 0x000fc40000000000 */
[--C-:B------:R-:W-:Y:S02]  /*2c60*/  IADD3 R73, R6, R5, R182.reuse ;  /* 0x0000000506497210 */ /* 0x100fe40007ffe0b6 */
[----:B------:R-:W-:Y:S02]  /*2c70*/  IADD3 R72, R8, R7, R182 ;  /* 0x0000000708487210 */ /* 0x000fe40007ffe0b6 */
[----:B------:R-:W-:Y:S02]  /*2c80*/  LOP3.LUT R59, R77, 0xfffffff0, RZ, 0xc0, !PT ;  /* 0xfffffff04d3b7812 */ /* 0x000fe400078ec0ff */
[----:B------:R-:W-:Y:S02]  /*2c90*/  LOP3.LUT R58, R76, 0xfffffff0, RZ, 0xc0, !PT ;  /* 0xfffffff04c3a7812 */ /* 0x000fe400078ec0ff */
[----:B------:R-:W-:Y:S02]  /*2ca0*/  LOP3.LUT R56, R75, 0xfffffff0, RZ, 0xc0, !PT ;  /* 0xfffffff04b387812 */ /* 0x000fe400078ec0ff */
[----:B------:R-:W-:-:S02]  /*2cb0*/  LOP3.LUT R55, R78, R55, RZ, 0xfc, !PT ;  /* 0x000000374e377212 */ /* 0x000fc400078efcff */
[C---:B------:R-:W-:Y:S02]  /*2cc0*/  LOP3.LUT R3, R57.reuse, 0x2, RZ, 0xc0, !PT ;  /* 0x0000000239037812 */ /* 0x040fe400078ec0ff */
[----:B------:R-:W-:Y:S02]  /*2cd0*/  LOP3.LUT R0, R57, 0x4, RZ, 0xc0, !PT ;  /* 0x0000000439007812 */ /* 0x000fe400078ec0ff */
[----:B---3--:R-:W-:Y:S01]  /*2ce0*/  SHF.R.S32.HI R64, RZ, 0x1f, R82 ;  /* 0x0000001fff407819 */ /* 0x008fe20000011452 */
[----:B------:R-:W-:Y:S06]  /*2cf0*/  @!P6 BAR.SYNC.DEFER_BLOCKING 0x9, 0x100 ;  /* 0x024400000000eb1d */ /* 0x000fec0000010000 */
.L_x_1662:
[----:B0-----:R-:W0:Y:S01]  /*2d00*/  LDC R87, c[0x0][0x430] ;  /* 0x00010c00ff577b82 */ /* 0x001e220000000800 */
[----:B------:R-:W-:Y:S02]  /*2d10*/  VIADD R25, R25, 0xffffffff ;  /* 0xffffffff19197836 */ /* 0x000fe40000000000 */
[----:B------:R-:W-:Y:S02]  /*2d20*/  IMAD.MOV.U32 R86, RZ, RZ, RZ ;  /* 0x000000ffff567224 */ /* 0x000fe400078e00ff */
        /* <DEDUP_REMOVED lines=8> */
[----:B------:R-:W2:Y:S08]  /*2db0*/  @!P1 LDC.64 R4, c[0x0][0x418] ;  /* 0x00010600ff049b82 */ /* 0x000eb00000000a00 */
[----:B---3--:R-:W3:Y:S08]  /*2dc0*/  @P2 LDC R9, c[0x0][0x434] ;  /* 0x00010d00ff092b82 */ /* 0x008ef00000000800 */
[----:B------:R-:W4:Y:S01]  /*2dd0*/  @P2 LDC R10, c[0x0][0x438] ;  /* 0x00010e00ff0a2b82 */ /* 0x000f220000000800 */
[----:B---3--:R-:W-:-:S05]  /*2de0*/  @P2 IMAD.HI.U32 R9, R12, R9, RZ ;  /* 0x000000090c092227 */ /* 0x008fca00078e00ff */
[----:B----4-:R-:W-:Y:S01]  /*2df0*/  @P2 SHF.R.U32.HI R8, RZ, R10, R9 ;  /* 0x0000000aff082219 */ /* 0x010fe20000011609 */
[----:B0-----:R-:W-:-:S03]  /*2e00*/  @!P1 IMAD R10, R64, R6, RZ ;  /* 0x00000006400a9224 */ /* 0x001fc600078e02ff */
[----:B------:R-:W-:Y:S01]  /*2e10*/  @!P1 SHF.R.S32.HI R9, RZ, 0x1f, R8 ;  /* 0x0000001fff099819 */ /* 0x000fe20000011408 */
[C---:B------:R-:W-:Y:S02]  /*2e20*/  @!P1 IMAD R11, R82.reuse, R7, R10 ;  /* 0x00000007520b9224 */ /* 0x040fe400078e020a */
[----:B------:R-:W-:-:S04]  /*2e30*/  @!P1 IMAD.WIDE.U32 R6, R82, R6, R8 ;  /* 0x0000000652069225 */ /* 0x000fc800078e0008 */
[----:B------:R-:W-:Y:S01]  /*2e40*/  @!P1 IMAD.IADD R7, R7, 0x1, R11 ;  /* 0x0000000107079824 */ /* 0x000fe200078e020b */
[----:B--2---:R-:W-:-:S04]  /*2e50*/  @!P1 LEA R4, P2, R6, R4, 0x2 ;  /* 0x0000000406049211 */ /* 0x004fc800078410ff */
[----:B------:R-:W-:-:S05]  /*2e60*/  @!P1 LEA.HI.X R5, R6, R5, R7, 0x2, P2 ;  /* 0x0000000506059211 */ /* 0x000fca00010f1407 */
[----:B------:R0:W5:Y:S01]  /*2e70*/  @!P1 LDG.E R86, desc[UR42][R4.64] ;  /* 0x0000002a04569981 */ /* 0x000162000c1e1900 */
[----:B-1----:R-:W-:Y:S01]  /*2e80*/  ISETP.GE.AND P1, PT, R95, 0x1, PT ;  /* 0x000000015f00780c */ /* 0x002fe20003f26270 */
[----:B------:R-:W-:Y:S01]  /*2e90*/  IMAD.MOV R6, RZ, RZ, -R8 ;  /* 0x000000ffff067224 */ /* 0x000fe200078e0a08 */
[----:B------:R-:W-:Y:S05]  /*2ea0*/  YIELD ;  /* 0x0000000000007946 */ /* 0x000fea0003800000 */
[C---:B------:R-:W-:Y:S01]  /*2eb0*/  IMAD R97, R17.reuse, 0x6000, R201 ;  /* 0x0000600011617824 */ /* 0x040fe200078e02c9 */
[----:B------:R-:W-:Y:S01]  /*2ec0*/  BSSY B0, `(.L_x_1600) ;  /* 0x0000696000007945 */ /* 0x000fe20003800000 */
[----:B------:R-:W-:Y:S01]  /*2ed0*/  IMAD R7, R17, 0x6000, R202 ;  /* 0x0000600011077824 */ /* 0x000fe200078e02ca */
[----:B------:R-:W-:Y:S01]  /*2ee0*/  ISETP.GT.AND P3, PT, R25, R26, PT ;  /* 0x0000001a1900720c */ /* 0x000fe20003f64270 */
[----:B------:R-:W-:-:S02]  /*2ef0*/  IMAD R87, R87, R6, R12 ;  /* 0x0000000657577224 */ /* 0x000fc400078e020c */
[C---:B------:R-:W-:Y:S02]  /*2f00*/  IMAD.IADD R97, R16.reuse, 0x1, R97 ;  /* 0x0000000110617824 */ /* 0x040fe400078e0261 */
[----:B------:R-:W-:Y:S01]  /*2f10*/  IMAD.IADD R96, R16, 0x1, R7 ;  /* 0x0000000110607824 */ /* 0x000fe200078e0207 */
[----:B0-----:R-:W-:Y:S07]  /*2f20*/  @!P1 BRA `(.L_x_1601) ;  /* 0x0000006400289947 */ /* 0x001fee0003800000 */
[----:B------:R-:W-:Y:S01]  /*2f30*/  SHF.R.S32.HI R89, RZ, 0x1f, R87 ;  /* 0x0000001fff597819 */ /* 0x000fe20000011457 */
[----:B------:R-:W-:Y:S01]  /*2f40*/  ULDC.64 UR4, c[0x0][0x300] ;  /* 0x0000c00000047ab9 */ /* 0x000fe20000000a00 */
[----:B-----5:R-:W-:Y:S01]  /*2f50*/  SHF.R.S32.HI R90, RZ, 0x1f, R86 ;  /* 0x0000001fff5a7819 */ /* 0x020fe20000011456 */
[----:B------:R-:W-:Y:S01]  /*2f60*/  IMAD.WIDE.U32 R4, R87, UR4, RZ ;  /* 0x0000000457047c25 */ /* 0x000fe2000f8e00ff */
[----:B------:R-:W-:-:S03]  /*2f70*/  ULDC.64 UR6, c[0x0][0x2e8] ;  /* 0x0000ba0000067ab9 */ /* 0x000fc60000000a00 */
[----:B------:R-:W-:Y:S02]  /*2f80*/  IMAD R6, R89, UR4, RZ ;  /* 0x0000000459067c24 */ /* 0x000fe4000f8e02ff */
[-C--:B------:R-:W-:Y:S02]  /*2f90*/  IMAD R8, R71, R25.reuse, RZ ;  /* 0x0000001947087224 */ /* 0x080fe400078e02ff */
[----:B------:R-:W-:Y:S01]  /*2fa0*/  IMAD R7, R87, UR5, R6 ;  /* 0x0000000557077c24 */ /* 0x000fe2000f8e0206 */
[----:B------:R-:W-:Y:S01]  /*2fb0*/  ULDC.64 UR4, c[0x0][0x310] ;  /* 0x0000c40000047ab9 */ /* 0x000fe20000000a00 */
[----:B------:R-:W-:Y:S02]  /*2fc0*/  IMAD R6, R69, R25, RZ ;  /* 0x0000001945067224 */ /* 0x000fe400078e02ff */
        /* <DEDUP_REMOVED lines=8> */
[C---:B------:R-:W-:Y:S01]  /*3050*/  IMAD.WIDE.U32 R4, R168.reuse, UR4, R4 ;  /* 0x00000004a8047c25 */ /* 0x040fe2000f8e0004 */
[----:B------:R-:W-:Y:S02]  /*3060*/  ULDC.U8 UR4, c[0x0][0x410] ;  /* 0x0001040000047ab9 */ /* 0x000fe40000000000 */
[----:B------:R-:W-:Y:S01]  /*3070*/  ISETP.NE.AND P1, PT, RZ, UR4, PT ;  /* 0x00000004ff007c0c */ /* 0x000fe2000bf25270 */
[----:B------:R-:W-:Y:S01]  /*3080*/  IMAD R14, R168, UR5, R5 ;  /* 0x00000005a80e7c24 */ /* 0x000fe2000f8e0205 */
[----:B------:R-:W-:Y:S01]  /*3090*/  IADD3 R98, P2, R4, UR6, RZ ;  /* 0x0000000604627c10 */ /* 0x000fe2000ff5e0ff */
[----:B------:R-:W-:-:S02]  /*30a0*/  IMAD R91, R25, -0x80, R2 ;  /* 0xffffff80195b7824 */ /* 0x000fc400078e0202 */
[----:B------:R-:W-:Y:S01]  /*30b0*/  IMAD R7, R7, R70, R8 ;  /* 0x0000004607077224 */ /* 0x000fe200078e0208 */
[----:B------:R-:W-:Y:S01]  /*30c0*/  IADD3.X R14, R14, UR7, RZ, P2, !PT ;  /* 0x000000070e0e7c10 */ /* 0x000fe200097fe4ff */
[----:B------:R-:W-:Y:S01]  /*30d0*/  IMAD.WIDE.U32 R12, R68, R25, RZ ;  /* 0x00000019440c7225 */ /* 0x000fe200078e00ff */
[----:B------:R-:W-:-:S03]  /*30e0*/  VIMNMX R91, R91, 0x80, PT ;  /* 0x000000805b5b7848 */ /* 0x000fc60003fe0100 */
[----:B------:R-:W-:-:S04]  /*30f0*/  IMAD.WIDE.U32 R10, R70, R25, RZ ;  /* 0x00000019460a7225 */ /* 0x000fc800078e00ff */
[----:B------:R-:W-:Y:S02]  /*3100*/  IMAD.IADD R15, R13, 0x1, R9 ;  /* 0x000000010d0f7824 */ /* 0x000fe400078e0209 */
[----:B------:R-:W-:Y:S01]  /*3110*/  IMAD.IADD R83, R11, 0x1, R7 ;  /* 0x000000010b537824 */ /* 0x000fe200078e0207 */
[----:B------:R-:W-:Y:S06]  /*3120*/  @!P1 BRA `(.L_x_1602) ;  /* 0x0000003000109947 */ /* 0x000fec0003800000 */
        /* <DEDUP_REMOVED lines=51> */
.L_x_1604:
[----:B------:R-:W-:Y:S05]  /*3460*/  BSYNC B1 ;  /* 0x0000000000017941 */ /* 0x000fea0003800000 */
.L_x_1603:
[----:B------:R-:W-:Y:S01]  /*3470*/  UISETP.NE.AND UP0, UPT, UR40, 0x3, UPT ;  /* 0x000000032800788c */ /* 0x000fe2000bf05270 */
[----:B-----5:R-:W-:Y:S01]  /*3480*/  IMAD.MOV.U32 R100, RZ, RZ, R8 ;  /* 0x000000ffff647224 */ /* 0x020fe200078e0008 */
[----:B------:R-:W-:Y:S01]  /*3490*/  MOV R108, R40 ;  /* 0x00000028006c7202 */ /* 0x000fe20000000f00 */
[----:B------:R-:W-:Y:S02]  /*34a0*/  IMAD.MOV.U32 R103, RZ, RZ, R30 ;  /* 0x000000ffff677224 */ /* 0x000fe400078e001e */
[----:B------:R-:W-:Y:S01]  /*34b0*/  IMAD.MOV.U32 R105, RZ, RZ, R34 ;  /* 0x000000ffff697224 */ /* 0x000fe200078e0022 */
[----:B------:R-:W-:Y:S01]  /*34c0*/  PLOP3.LUT P1, PT, PT, PT, UP0, 0x80, 0x0 ;  /* 0x000000000000781c */ /* 0x000fe20003f2f008 */
[----:B------:R-:W-:Y:S02]  /*34d0*/  IMAD.MOV.U32 R107, RZ, RZ, R38 ;  /* 0x000000ffff6b7224 */ /* 0x000fe400078e0026 */
[----:B------:R-:W-:Y:S02]  /*34e0*/  IMAD.MOV.U32 R109, RZ, RZ, R42 ;  /* 0x000000ffff6d7224 */ /* 0x000fe400078e002a */
[----:B------:R-:W-:-:S02]  /*34f0*/  IMAD.MOV.U32 R111, RZ, RZ, R46 ;  /* 0x000000ffff6f7224 */ /* 0x000fc400078e002e */
[----:B------:R-:W-:Y:S02]  /*3500*/  IMAD.MOV.U32 R102, RZ, RZ, R28 ;  /* 0x000000ffff667224 */ /* 0x000fe400078e001c */
[----:B------:R-:W-:Y:S02]  /*3510*/  IMAD.MOV.U32 R104, RZ, RZ, R32 ;  /* 0x000000ffff687224 */ /* 0x000fe400078e0020 */
[----:B------:R-:W-:Y:S02]  /*3520*/  IMAD.MOV.U32 R106, RZ, RZ, R36 ;  /* 0x000000ffff6a7224 */ /* 0x000fe400078e0024 */
[----:B------:R-:W-:Y:S02]  /*3530*/  IMAD.MOV.U32 R110, RZ, RZ, R44 ;  /* 0x000000ffff6e7224 */ /* 0x000fe400078e002c */
[----:B------:R-:W-:Y:S01]  /*3540*/  IMAD.MOV.U32 R112, RZ, RZ, R92 ;  /* 0x000000ffff707224 */ /* 0x000fe200078e005c */
[----:B------:R-:W-:Y:S06]  /*3550*/  @!P1 BRA `(.L_x_1605) ;  /* 0x0000000000049947 */ /* 0x000fec0003800000 */
[----:B------:R-:W-:Y:S01]  /*3560*/  BPT.TRAP 0x1 ;  /* 0x000000040000795c */ /* 0x000fe20000300000 */
.L_x_1605:
[----:B------:R-:W-:Y:S01]  /*3570*/  IMAD R83, R17, 0x8, R16 ;  /* 0x0000000811537824 */ /* 0x000fe200078e0210 */
[----:B------:R-:W-:Y:S01]  /*3580*/  SHF.L.U32 R94, R174, 0x1f, RZ ;  /* 0x0000001fae5e7819 */ /* 0x000fe200000006ff */
[----:B------:R-:W-:Y:S03]  /*3590*/  BSSY B1, `(.L_x_1606) ;  /* 0x0000003000017945 */ /* 0x000fe60003800000 */
[----:B------:R-:W1:Y:S02]  /*35a0*/  SYNCS.PHASECHK.TRANS64.TRYWAIT P4, [R83+URZ+0x22890], R94 ;  /* 0x0228905e530075a7 */ /* 0x000e64000808017f */
[----:B-1----:R-:W-:Y:S05]  /*35b0*/  @!P4 BRA `(.L_x_1607) ;  /* 0x000002900004c947 */ /* 0x002fea0003800000 */
.L_x_1983:
[----:B------:R-:W-:Y:S05]  /*35c0*/  BSYNC B1 ;  /* 0x0000000000017941 */ /* 0x000fea0003800000 */
.L_x_1606:
[----:B------:R-:W-:-:S03]  /*35d0*/  UMOV UR4, 0xffffffff ;  /* 0xffffffff00047882 */ /* 0x000fc60000000000 */
[----:B------:R-:W-:Y:S05]  /*35e0*/  BRA.DIV UR4, `(.L_x_1608) ;  /* 0x00000292040c7947 */ /* 0x000fea000b800000 */
[----:B------:R2:W3:Y:S04]  /*35f0*/  SHFL.IDX PT, R99, R14, RZ, 0x1e1f ;  /* 0x001e1fff0e637589 */ /* 0x0004e800000e0000 */
[----:B------:R2:W4:Y:S02]  /*3600*/  SHFL.IDX PT, R101, R98, RZ, 0x1e1f ;  /* 0x001e1fff62657589 */ /* 0x00052400000e0000 */
.L_x_1987:
[----:B------:R-:W-:Y:S05]  /*3610*/  @P2 BRA `(.L_x_1609) ;  /* 0x0000006000802947 */ /* 0x000fea0003800000 */
[----:B------:R-:W-:Y:S01]  /*3620*/  ISETP.NE.AND P2, PT, R54, RZ, PT ;  /* 0x000000ff3600720c */ /* 0x000fe20003f45270 */
[----:B------:R-:W-:-:S12]  /*3630*/  BSSY B1, `(.L_x_1610) ;  /* 0x0000072000017945 */ /* 0x000fd80003800000 */
[----:B------:R-:W-:Y:S05]  /*3640*/  @!P2 BRA `(.L_x_1611) ;  /* 0x0000000400c0a947 */ /* 0x000fea0003800000 */
[----:B------:R1:W1:Y:S01]  /*3650*/  LDS.128 R4, [R97+0x16400] ;  /* 0x0164000061047984 */ /* 0x0002620000000c00 */
[----:B0---4-:R-:W-:Y:S01]  /*3660*/  IADD3 R10, P2, R18, R101, RZ ;  /* 0x00000065120a7210 */ /* 0x011fe20007f5e0ff */
[----:B------:R-:W-:Y:S04]  /*3670*/  BSSY B2, `(.L_x_1612) ;  /* 0x000006c000027945 */ /* 0x000fe80003800000 */
[----:B---3--:R-:W-:Y:S01]  /*3680*/  IMAD.X R11, R99, 0x1, R19, P2 ;  /* 0x00000001630b7824 */ /* 0x008fe200010e0613 */
[----:B------:R-:W-:-:S13]  /*3690*/  ISETP.GE.AND P2, PT, R172, R95, PT ;  /* 0x0000005fac00720c */ /* 0x000fda0003f46270 */
[----:B------:R-:W-:Y:S05]  /*36a0*/  @P2 BRA `(.L_x_1613) ;  /* 0x0000000400a02947 */ /* 0x000fea0003800000 */
[----:B------:R-:W-:Y:S01]  /*36b0*/  SHF.R.U32.HI R12, RZ, 0x8, R47 ;  /* 0x00000008ff0c7819 */ /* 0x000fe2000001162f */
[----:B-1----:R-:W-:Y:S01]  /*36c0*/  IMAD.MOV.U32 R13, RZ, RZ, R5 ;  /* 0x000000ffff0d7224 */ /* 0x002fe200078e0005 */
[----:B------:R-:W-:Y:S01]  /*36d0*/  SHF.R.U32.HI R46, RZ, 0x8, R93 ;  /* 0x00000008ff2e7819 */ /* 0x000fe2000001165d */
[----:B--2---:R-:W-:Y:S01]  /*36e0*/  IMAD.MOV.U32 R14, RZ, RZ, R4 ;  /* 0x000000ffff0e7224 */ /* 0x004fe200078e0004 */
[----:B------:R-:W-:Y:S01]  /*36f0*/  SHF.R.U32.HI R113, RZ, 0x10, R47 ;  /* 0x00000010ff717819 */ /* 0x000fe2000001162f */
[----:B------:R-:W-:Y:S01]  /*3700*/  IMAD.SHL.U32 R12, R12, 0x100, RZ ;  /* 0x000001000c0c7824 */ /* 0x000fe200078e00ff */
[----:B------:R-:W-:Y:S01]  /*3710*/  LOP3.LUT R15, R47, 0xff0000ff, RZ, 0xc0, !PT ;  /* 0xff0000ff2f0f7812 */ /* 0x000fe200078ec0ff */
[----:B------:R-:W-:Y:S01]  /*3720*/  IMAD.SHL.U32 R46, R46, 0x100, RZ ;  /* 0x000001002e2e7824 */ /* 0x000fe200078e00ff */
[----:B------:R-:W-:Y:S01]  /*3730*/  SHF.R.U32.HI R98, RZ, 0x10, R93 ;  /* 0x00000010ff627819 */ /* 0x000fe2000001165d */
[----:B------:R-:W-:Y:S01]  /*3740*/  IMAD.U32 R5, R113, 0x10000, RZ ;  /* 0x0001000071057824 */ /* 0x000fe200078e00ff */
[----:B------:R-:W-:-:S02]  /*3750*/  LOP3.LUT R47, R93, 0xff0000ff, RZ, 0xc0, !PT ;  /* 0xff0000ff5d2f7812 */ /* 0x000fc400078ec0ff */
[----:B------:R-:W-:Y:S01]  /*3760*/  LOP3.LUT R12, R15, 0xff00, R12, 0xf8, !PT ;  /* 0x0000ff000f0c7812 */ /* 0x000fe200078ef80c */
[----:B------:R-:W-:Y:S01]  /*3770*/  IMAD.U32 R15, R98, 0x10000, RZ ;  /* 0x00010000620f7824 */ /* 0x000fe200078e00ff */
[----:B------:R-:W-:Y:S02]  /*3780*/  LOP3.LUT R92, R47, 0xff00, R46, 0xf8, !PT ;  /* 0x0000ff002f5c7812 */ /* 0x000fe400078ef82e */
[----:B------:R-:W-:Y:S02]  /*3790*/  F2FP.F16.E4M3.UNPACK_B R46, R112.H1 ;  /* 0x00000070ff2e723e */ /* 0x000fe400030006ff */
[----:B------:R-:W-:Y:S02]  /*37a0*/  F2FP.F16.E4M3.UNPACK_B R4, R13 ;  /* 0x0000000dff04723e */ /* 0x000fe400020006ff */
[----:B------:R-:W-:Y:S01]  /*37b0*/  LOP3.LUT R5, R12, 0xff0000, R5, 0xf8, !PT ;  /* 0x00ff00000c057812 */ /* 0x000fe200078ef805 */
[----:B------:R-:W-:Y:S01]  /*37c0*/  HADD2.F32 R98, -RZ, R46.H0_H0 ;  /* 0x2000002eff627230 */ /* 0x000fe20000004100 */
[----:B------:R-:W-:Y:S01]  /*37d0*/  LOP3.LUT R12, R92, 0xff0000, R15, 0xf8, !PT ;  /* 0x00ff00005c0c7812 */ /* 0x000fe200078ef80f */
[--C-:B------:R-:W-:Y:S01]  /*37e0*/  HADD2.F32 R15, -RZ, R4.reuse.H1_H1 ;  /* 0x30000004ff0f7230 */ /* 0x100fe20000004100 */
[----:B------:R-:W-:Y:S01]  /*37f0*/  F2FP.F16.E4M3.UNPACK_B R92, R111.H1 ;  /* 0x0000006fff5c723e */ /* 0x000fe200030006ff */
[----:B------:R-:W-:Y:S01]  /*3800*/  HADD2.F32 R4, -RZ, R4.H0_H0 ;  /* 0x20000004ff047230 */ /* 0x000fe20000004100 */
[----:B------:R-:W-:Y:S01]  /*3810*/  F2FP.F16.E4M3.UNPACK_B R13, R13.H1 ;  /* 0x0000000dff0d723e */ /* 0x000fe200030006ff */
[----:B------:R-:W-:-:S02]  /*3820*/  HADD2.F32 R113, -RZ, R46.H1_H1 ;  /* 0x3000002eff717230 */ /* 0x000fc40000004100 */
[CC--:B------:R-:W-:Y:S01]  /*3830*/  FMUL.FTZ R115, R15.reuse, R98.reuse ;  /* 0x000000620f737220 */ /* 0x0c0fe20000410000 */
        /* <DEDUP_REMOVED lines=16> */
[----:B------:R-:W-:-:S02]  /*3940*/  HADD2.F32 R47, -RZ, R15.H0_H0 ;  /* 0x2000000fff2f7230 */ /* 0x000fc40000004100 */
[----:B------:R-:W-:Y:S02]  /*3950*/  HADD2.F32 R92, -RZ, R15.H1_H1 ;  /* 0x3000000fff5c7230 */ /* 0x000fe40000004100 */
[----:B------:R-:W-:Y:S02]  /*3960*/  HADD2.F32 R112, -RZ, R112.H0_H0 ;  /* 0x20000070ff707230 */ /* 0x000fe40000004100 */
[-C--:B------:R-:W-:Y:S01]  /*3970*/  FMUL.FTZ R113, R47, R93.reuse ;  /* 0x0000005d2f717220 */ /* 0x080fe20000410000 */
[--C-:B------:R-:W-:Y:S02]  /*3980*/  HADD2.F32 R46, -RZ, R14.reuse.H1_H1 ;  /* 0x3000000eff2e7230 */ /* 0x100fe40000004100 */
[----:B------:R-:W-:Y:S01]  /*3990*/  FMUL.FTZ R114, R92, R93 ;  /* 0x0000005d5c727220 */ /* 0x000fe20000410000 */
[----:B------:R-:W-:Y:S02]  /*39a0*/  HADD2.F32 R15, -RZ, R14.H0_H0 ;  /* 0x2000000eff0f7230 */ /* 0x000fe40000004100 */
[----:B------:R-:W-:-:S02]  /*39b0*/  HADD2.F32 R14, -RZ, R111.H1_H1 ;  /* 0x3000006fff0e7230 */ /* 0x000fc40000004100 */
[-C--:B------:R-:W-:Y:S01]  /*39c0*/  FMUL.FTZ R98, R46, R112.reuse ;  /* 0x000000702e627220 */ /* 0x080fe20000410000 */
[----:B------:R-:W-:Y:S02]  /*39d0*/  HADD2.F32 R111, -RZ, R111.H0_H0 ;  /* 0x2000006fff6f7230 */ /* 0x000fe40000004100 */
[----:B------:R-:W-:Y:S01]  /*39e0*/  FMUL.FTZ R93, R15, R112 ;  /* 0x000000700f5d7220 */ /* 0x000fe20000410000 */
[----:B------:R-:W-:Y:S01]  /*39f0*/  F2FP.F16.E4M3.UNPACK_B R112, R5.H1 ;  /* 0x00000005ff70723e */ /* 0x000fe200030006ff */
[-C--:B------:R-:W-:Y:S01]  /*3a00*/  FFMA.FTZ R47, R47, R14.reuse, -R114 ;  /* 0x0000000e2f2f7223 */ /* 0x080fe20000010872 */
[----:B------:R-:W-:Y:S01]  /*3a10*/  FFMA.FTZ R92, R92, R14, R113 ;  /* 0x0000000e5c5c7223 */ /* 0x000fe20000010071 */
[-C--:B------:R-:W-:Y:S01]  /*3a20*/  FFMA.FTZ R14, R15, R111.reuse, -R98 ;  /* 0x0000006f0f0e7223 */ /* 0x080fe20000010862 */
[----:B------:R-:W-:Y:S01]  /*3a30*/  FFMA.FTZ R15, R46, R111, R93 ;  /* 0x0000006f2e0f7223 */ /* 0x000fe2000001005d */
[----:B------:R-:W-:Y:S01]  /*3a40*/  F2FP.F16.E4M3.UNPACK_B R93, R7.H1 ;  /* 0x00000007ff5d723e */ /* 0x000fe200030006ff */
[--C-:B------:R-:W-:Y:S01]  /*3a50*/  HADD2.F32 R113, -RZ, R112.reuse.H1_H1 ;  /* 0x30000070ff717230 */ /* 0x100fe20000004100 */
        /* <DEDUP_REMOVED lines=12> */
[----:B------:R-:W-:Y:S01]  /*3b20*/  FMUL.FTZ R5, R93, R116 ;  /* 0x000000745d057220 */ /* 0x000fe20000410000 */
[----:B------:R-:W-:Y:S01]  /*3b30*/  HADD2.F32 R117, -RZ, R114.H1_H1 ;  /* 0x30000072ff757230 */ /* 0x000fe20000004100 */
[----:B------:R-:W-:Y:S01]  /*3b40*/  F2FP.F16.E4M3.UNPACK_B R7, R7 ;  /* 0x00000007ff07723e */ /* 0x000fe200020006ff */
[----:B------:R-:W-:Y:S02]  /*3b50*/  HADD2.F32 R92, -RZ, R92.H0_H0 ;  /* 0x2000005cff5c7230 */ /* 0x000fe40000004100 */
[----:B------:R-:W-:Y:S01]  /*3b60*/  FFMA.FTZ R118, R98, R113, -R5 ;  /* 0x0000007162767223 */ /* 0x000fe20000010805 */
[----:B------:R-:W-:Y:S02]  /*3b70*/  HADD2.F32 R5, -RZ, R111.H1_H1 ;  /* 0x3000006fff057230 */ /* 0x000fe40000004100 */
[-C--:B------:R-:W-:Y:S01]  /*3b80*/  FMUL.FTZ R119, R12, R117.reuse ;  /* 0x000000750c777220 */ /* 0x080fe20000410000 */
[----:B------:R-:W-:Y:S01]  /*3b90*/  F2FP.F16.E4M3.UNPACK_B R6, R6 ;  /* 0x00000006ff06723e */ /* 0x000fe200020006ff */
[----:B------:R-:W-:Y:S01]  /*3ba0*/  FMUL.FTZ R117, R92, R117 ;  /* 0x000000755c757220 */ /* 0x000fe20000410000 */
[----:B------:R-:W-:Y:S01]  /*3bb0*/  FMUL.FTZ R116, R98, R116 ;  /* 0x0000007462747220 */ /* 0x000fe20000410000 */
[----:B------:R-:W-:Y:S01]  /*3bc0*/  FFMA.FTZ R119, R92, R5, -R119 ;  /* 0x000000055c777223 */ /* 0x000fe20000010877 */
[----:B------:R-:W-:-:S02]  /*3bd0*/  HADD2.F32 R114, -RZ, R114.H0_H0 ;  /* 0x20000072ff727230 */ /* 0x000fc40000004100 */
[----:B------:R-:W-:Y:S01]  /*3be0*/  FFMA.FTZ R98, R12, R5, R117 ;  /* 0x000000050c627223 */ /* 0x000fe20000010075 */
[--C-:B------:R-:W-:Y:S02]  /*3bf0*/  HADD2.F32 R12, -RZ, R7.reuse.H0_H0 ;  /* 0x20000007ff0c7230 */ /* 0x100fe40000004100 */
[----:B------:R-:W-:Y:S01]  /*3c00*/  FFMA.FTZ R121, R93, R113, R116 ;  /* 0x000000715d797223 */ /* 0x000fe20000010074 */
[--C-:B------:R-:W-:Y:S02]  /*3c10*/  HADD2.F32 R5, -RZ, R6.reuse.H0_H0 ;  /* 0x20000006ff057230 */ /* 0x100fe40000004100 */
[----:B------:R-:W-:Y:S02]  /*3c20*/  HADD2.F32 R7, -RZ, R7.H1_H1 ;  /* 0x30000007ff077230 */ /* 0x000fe40000004100 */
[----:B------:R-:W-:Y:S01]  /*3c30*/  FMUL.FTZ R116, R12, R115 ;  /* 0x000000730c747220 */ /* 0x000fe20000410000 */
[----:B------:R-:W-:Y:S02]  /*3c40*/  HADD2.F32 R6, -RZ, R6.H1_H1 ;  /* 0x30000006ff067230 */ /* 0x000fe40000004100 */
[----:B------:R-:W-:Y:S01]  /*3c50*/  FMUL.FTZ R93, R5, R114 ;  /* 0x00000072055d7220 */ /* 0x000fe20000410000 */
[----:B------:R-:W-:-:S02]  /*3c60*/  HADD2.F32 R111, -RZ, R111.H0_H0 ;  /* 0x2000006fff6f7230 */ /* 0x000fc40000004100 */
[C---:B------:R-:W-:Y:S01]  /*3c70*/  FMUL.FTZ R113, R7.reuse, R115 ;  /* 0x0000007307717220 */ /* 0x040fe20000410000 */
[----:B------:R-:W-:Y:S01]  /*3c80*/  FFMA.FTZ R116, R7, R112, R116 ;  /* 0x0000007007747223 */ /* 0x000fe20000010074 */
[----:B------:R-:W-:Y:S01]  /*3c90*/  FMUL.FTZ R92, R6, R114 ;  /* 0x00000072065c7220 */ /* 0x000fe20000410000 */
[----:B------:R-:W-:Y:S01]  /*3ca0*/  F2FP.SATFINITE.E4M3.F32.PACK_AB_MERGE_C R98, R98, R119, RZ ;  /* 0x000000776262723e */ /* 0x000fe200048070ff */
[----:B------:R-:W-:Y:S01]  /*3cb0*/  FFMA.FTZ R113, R12, R112, -R113 ;  /* 0x000000700c717223 */ /* 0x000fe20000010871 */
[-C--:B------:R-:W-:Y:S01]  /*3cc0*/  FFMA.FTZ R93, R6, R111.reuse, R93 ;  /* 0x0000006f065d7223 */ /* 0x080fe2000001005d */
[----:B------:R-:W-:Y:S01]  /*3cd0*/  FFMA.FTZ R92, R5, R111, -R92 ;  /* 0x0000006f055c7223 */ /* 0x000fe2000001085c */
[----:B------:R-:W-:Y:S02]  /*3ce0*/  F2FP.SATFINITE.E4M3.F32.PACK_AB_MERGE_C R118, R121, R118, RZ ;  /* 0x000000767976723e */ /* 0x000fe400048070ff */
[----:B------:R-:W-:Y:S02]  /*3cf0*/  F2FP.SATFINITE.E4M3.F32.PACK_AB_MERGE_C R5, R13, R4, R46 ;  /* 0x000000040d05723e */ /* 0x000fe4000480702e */
[----:B------:R-:W-:-:S02]  /*3d00*/  F2FP.SATFINITE.E4M3.F32.PACK_AB_MERGE_C R4, R15, R14, R47 ;  /* 0x0000000e0f04723e */ /* 0x000fc4000480702f */
[----:B------:R-:W-:Y:S02]  /*3d10*/  F2FP.SATFINITE.E4M3.F32.PACK_AB_MERGE_C R6, R93, R92, R98 ;  /* 0x0000005c5d06723e */ /* 0x000fe40004807062 */
[----:B------:R-:W-:-:S07]  /*3d20*/  F2FP.SATFINITE.E4M3.F32.PACK_AB_MERGE_C R7, R116, R113, R118 ;  /* 0x000000717407723e */ /* 0x000fce0004807076 */
.L_x_1613:
[----:B------:R-:W-:Y:S05]  /*3d30*/  BSYNC B2 ;  /* 0x0000000000027941 */ /* 0x000fea0003800000 */
.L_x_1612:
[----:B-1----:R0:W-:Y:S02]  /*3d40*/  ST.E.128 desc[UR42][R10.64], R4 ;  /* 0x000000040a007985 */ /* 0x0021e4000c101d2a */
.L_x_1611:
[----:B------:R-:W-:Y:S05]  /*3d50*/  BSYNC B1 ;  /* 0x0000000000017941 */ /* 0x000fea0003800000 */
.L_x_1610:
[----:B------:R-:W-:Y:S01]  /*3d60*/  ISETP.NE.AND P2, PT, R3, RZ, PT ;  /* 0x000000ff0300720c */ /* 0x000fe20003f45270 */
[----:B------:R-:W-:-:S12]  /*3d70*/  BSSY B1, `(.L_x_1614) ;  /* 0x0000072000017945 */ /* 0x000fd80003800000 */
[----:B------:R-:W-:Y:S05]  /*3d80*/  @!P2 BRA `(.L_x_1615) ;  /* 0x0000000400c0a947 */ /* 0x000fea0003800000 */
[----:B0-----:R-:W-:Y:S01]  /*3d90*/  IMAD.SHL.U32 R4, R178, 0x10, RZ ;  /* 0x00000010b2047824 */ /* 0x001fe200078e00ff */
[----:B------:R-:W-:Y:S04]  /*3da0*/  BSSY B2, `(.L_x_1616) ;  /* 0x000006d000027945 */ /* 0x000fe80003800000 */
[----:B----4-:R-:W-:-:S04]  /*3db0*/  IADD3 R10, P2, R101, R4, RZ ;  /* 0x00000004650a7210 */ /* 0x010fc80007f5e0ff */
[----:B---3--:R-:W-:Y:S02]  /*3dc0*/  LEA.HI.X.SX32 R11, R4, R99, 0x1, P2 ;  /* 0x00000063040b7211 */ /* 0x008fe400010f0eff */
[----:B------:R0:W3:Y:S01]  /*3dd0*/  LDS.128 R4, [R96+0x16400] ;  /* 0x0164000060047984 */ /* 0x0000e20000000c00 */
[----:B------:R-:W-:-:S13]  /*3de0*/  ISETP.GE.AND P2, PT, R192, R95, PT ;  /* 0x0000005fc000720c */ /* 0x000fda0003f46270 */
[----:B0-----:R-:W-:Y:S05]  /*3df0*/  @P2 BRA `(.L_x_1617) ;  /* 0x00000004009c2947 */ /* 0x001fea0003800000 */
[----:B------:R-:W-:Y:S01]  /*3e00*/  SHF.R.U32.HI R13, RZ, 0x8, R43 ;  /* 0x00000008ff0d7819 */ /* 0x000fe2000001162b */
[----:B--23--:R-:W-:Y:S01]  /*3e10*/  IMAD.MOV.U32 R14, RZ, RZ, R4 ;  /* 0x000000ffff0e7224 */ /* 0x00cfe200078e0004 */
[----:B------:R-:W-:Y:S02]  /*3e20*/  SHF.R.U32.HI R42, RZ, 0x8, R45 ;  /* 0x00000008ff2a7819 */ /* 0x000fe4000001162d */
[----:B------:R-:W-:Y:S01]  /*3e30*/  LOP3.LUT R12, R43, 0xff0000ff, RZ, 0xc0, !PT ;  /* 0xff0000ff2b0c7812 */ /* 0x000fe200078ec0ff */
[----:B------:R-:W-:Y:S01]  /*3e40*/  IMAD.SHL.U32 R13, R13, 0x100, RZ ;  /* 0x000001000d0d7824 */ /* 0x000fe200078e00ff */
[----:B------:R-:W-:Y:S01]  /*3e50*/  SHF.R.U32.HI R43, RZ, 0x10, R43 ;  /* 0x00000010ff2b7819 */ /* 0x000fe2000001162b */
[----:B------:R-:W-:Y:S01]  /*3e60*/  IMAD.SHL.U32 R42, R42, 0x100, RZ ;  /* 0x000001002a2a7824 */ /* 0x000fe200078e00ff */
[----:B------:R-:W-:Y:S02]  /*3e70*/  SHF.R.U32.HI R44, RZ, 0x10, R45 ;  /* 0x00000010ff2c7819 */ /* 0x000fe4000001162d */
[----:B------:R-:W-:-:S02]  /*3e80*/  LOP3.LUT R15, R45, 0xff0000ff, RZ, 0xc0, !PT ;  /* 0xff0000ff2d0f7812 */ /* 0x000fc400078ec0ff */
[----:B------:R-:W-:Y:S01]  /*3e90*/  LOP3.LUT R12, R12, 0xff00, R13, 0xf8, !PT ;  /* 0x0000ff000c0c7812 */ /* 0x000fe200078ef80d */
[----:B------:R-:W-:Y:S01]  /*3ea0*/  IMAD.U32 R13, R43, 0x10000, RZ ;  /* 0x000100002b0d7824 */ /* 0x000fe200078e00ff */
[----:B------:R-:W-:Y:S01]  /*3eb0*/  LOP3.LUT R15, R15, 0xff00, R42, 0xf8, !PT ;  /* 0x0000ff000f0f7812 */ /* 0x000fe200078ef82a */
[----:B------:R-:W-:Y:S01]  /*3ec0*/  IMAD.U32 R44, R44, 0x10000, RZ ;  /* 0x000100002c2c7824 */ /* 0x000fe200078e00ff */
        /* <DEDUP_REMOVED lines=38> */
[-C--:B------:R-:W-:Y:S01]  /*4130*/  FFMA.FTZ R43, R43, R14.reuse, -R92 ;  /* 0x0000000e2b2b7223 */ /* 0x080fe2000001085c */
[----:B------:R-:W-:Y:S01]  /*4140*/  FFMA.FTZ R44, R44, R14, R47 ;  /* 0x0000000e2c2c7223 */ /* 0x000fe2000001002f */
[-C--:B------:R-:W-:Y:S01]  /*4150*/  FFMA.FTZ R14, R15, R109.reuse, -R46 ;  /* 0x0000006d0f0e7223 */ /* 0x080fe2000001082e */
[----:B------:R-:W-:Y:S01]  /*4160*/  FFMA.FTZ R15, R42, R109, R45 ;  /* 0x0000006d2a0f7223 */ /* 0x000fe2000001002d */
[----:B------:R-:W-:Y:S02]  /*4170*/  F2FP.F16.E4M3.UNPACK_B R45, R7.H1 ;  /* 0x00000007ff2d723e */ /* 0x000fe400030006ff */
[----:B------:R-:W-:-:S02]  /*4180*/  F2FP.SATFINITE.E4M3.F32.PACK_AB_MERGE_C R42, R98, R93, RZ ;  /* 0x0000005d622a723e */ /* 0x000fc400048070ff */
[----:B------:R-:W-:Y:S01]  /*4190*/  F2FP.SATFINITE.E4M3.F32.PACK_AB_MERGE_C R43, R44, R43, RZ ;  /* 0x0000002b2c2b723e */ /* 0x000fe200048070ff */
[--C-:B------:R-:W-:Y:S01]  /*41a0*/  HADD2.F32 R46, -RZ, R45.reuse.H0_H0 ;  /* 0x2000002dff2e7230 */ /* 0x100fe20000004100 */
[-C--:B------:R-:W-:Y:S01]  /*41b0*/  F2FP.F16.E4M3.UNPACK_B R109, R13.reuse.H1 ;  /* 0x0000000dff6d723e */ /* 0x080fe200030006ff */
[----:B------:R-:W-:Y:S01]  /*41c0*/  HADD2.F32 R45, -RZ, R45.H1_H1 ;  /* 0x3000002dff2d7230 */ /* 0x000fe20000004100 */
[----:B------:R-:W-:Y:S02]  /*41d0*/  F2FP.F16.E4M3.UNPACK_B R44, R6.H1 ;  /* 0x00000006ff2c723e */ /* 0x000fe400030006ff */
        /* <DEDUP_REMOVED lines=10> */
[-C--:B------:R-:W-:Y:S01]  /*4280*/  FMUL.FTZ R111, R13, R110.reuse ;  /* 0x0000006e0d6f7220 */ /* 0x080fe20000410000 */
[----:B------:R-:W-:Y:S01]  /*4290*/  F2FP.F16.E4M3.UNPACK_B R7, R7 ;  /* 0x00000007ff07723e */ /* 0x000fe200020006ff */
[C---:B------:R-:W-:Y:S01]  /*42a0*/  FMUL.FTZ R110, R44.reuse, R110 ;  /* 0x0000006e2c6e7220 */ /* 0x040fe20000410000 */
[----:B------:R-:W-:Y:S01]  /*42b0*/  F2FP.F16.E4M3.UNPACK_B R6, R6 ;  /* 0x00000006ff06723e */ /* 0x000fe200020006ff */
[----:B------:R-:W-:Y:S01]  /*42c0*/  FFMA.FTZ R111, R44, R12, -R111 ;  /* 0x0000000c2c6f7223 */ /* 0x000fe2000001086f */
[----:B------:R-:W-:-:S02]  /*42d0*/  HADD2.F32 R93, -RZ, R92.H1_H1 ;  /* 0x3000005cff5d7230 */ /* 0x000fc40000004100 */
[----:B------:R-:W-:Y:S01]  /*42e0*/  FFMA.FTZ R110, R13, R12, R110 ;  /* 0x0000000c0d6e7223 */ /* 0x000fe2000001006e */
[--C-:B------:R-:W-:Y:S01]  /*42f0*/  HADD2.F32 R12, -RZ, R7.reuse.H0_H0 ;  /* 0x20000007ff0c7230 */ /* 0x100fe20000004100 */
[----:B------:R-:W-:Y:S01]  /*4300*/  F2FP.SATFINITE.E4M3.F32.PACK_AB_MERGE_C R5, R5, R4, R42 ;  /* 0x000000040505723e */ /* 0x000fe2000480702a */
[----:B------:R-:W-:Y:S02]  /*4310*/  HADD2.F32 R13, -RZ, R7.H1_H1 ;  /* 0x30000007ff0d7230 */ /* 0x000fe40000004100 */
[-C--:B------:R-:W-:Y:S01]  /*4320*/  FFMA.FTZ R113, R46, R93.reuse, -R113 ;  /* 0x0000005d2e717223 */ /* 0x080fe20000010871 */
[--C-:B------:R-:W-:Y:S02]  /*4330*/  HADD2.F32 R7, -RZ, R6.reuse.H0_H0 ;  /* 0x20000006ff077230 */ /* 0x100fe40000004100 */
[----:B------:R-:W-:Y:S01]  /*4340*/  FFMA.FTZ R112, R45, R93, R112 ;  /* 0x0000005d2d707223 */ /* 0x000fe20000010070 */
[----:B------:R-:W-:Y:S01]  /*4350*/  HADD2.F32 R109, -RZ, R109.H0_H0 ;  /* 0x2000006dff6d7230 */ /* 0x000fe20000004100 */
[----:B------:R-:W-:Y:S01]  /*4360*/  F2FP.SATFINITE.E4M3.F32.PACK_AB_MERGE_C R110, R110, R111, RZ ;  /* 0x0000006f6e6e723e */ /* 0x000fe200048070ff */
[----:B------:R-:W-:Y:S01]  /*4370*/  HADD2.F32 R6, -RZ, R6.H1_H1 ;  /* 0x30000006ff067230 */ /* 0x000fe20000004100 */
[----:B------:R-:W-:Y:S01]  /*4380*/  F2FP.SATFINITE.E4M3.F32.PACK_AB_MERGE_C R4, R15, R14, R43 ;  /* 0x0000000e0f04723e */ /* 0x000fe2000480702b */
        /* <DEDUP_REMOVED lines=11> */
[----:B------:R-:W-:-:S04]  /*4440*/  F2FP.SATFINITE.E4M3.F32.PACK_AB_MERGE_C R112, R112, R113, RZ ;  /* 0x000000717070723e */ /* 0x000fc800048070ff */
[----:B------:R-:W-:Y:S02]  /*4450*/  F2FP.SATFINITE.E4M3.F32.PACK_AB_MERGE_C R6, R45, R44, R110 ;  /* 0x0000002c2d06723e */ /* 0x000fe4000480706e */
[----:B------:R-:W-:-:S07]  /*4460*/  F2FP.SATFINITE.E4M3.F32.PACK_AB_MERGE_C R7, R46, R93, R112 ;  /* 0x0000005d2e07723e */ /* 0x000fce0004807070 */
.L_x_1617:
[----:B------:R-:W-:Y:S05]  /*4470*/  BSYNC B2 ;  /* 0x0000000000027941 */ /* 0x000fea0003800000 */
.L_x_1616:
[----:B---3--:R0:W-:Y:S02]  /*4480*/  ST.E.128 desc[UR42][R10.64], R4 ;  /* 0x000000040a007985 */ /* 0x0081e4000c101d2a */
.L_x_1615:
[----:B------:R-:W-:Y:S05]  /*4490*/  BSYNC B1 ;  /* 0x0000000000017941 */ /* 0x000fea0003800000 */
.L_x_1614:
        /* <DEDUP_REMOVED lines=11> */
[----:B---3--:R-:W-:Y:S01]  /*4550*/  IMAD.MOV.U32 R13, RZ, RZ, R5 ;  /* 0x000000ffff0d7224 */ /* 0x008fe200078e0005 */
[--C-:B--2---:R-:W-:Y:S01]  /*4560*/  SHF.R.U32.HI R14, RZ, 0x8, R39.reuse ;  /* 0x00000008ff0e7819 */ /* 0x104fe20000011627 */
[----:B------:R-:W-:Y:S01]  /*4570*/  IMAD.MOV.U32 R12, RZ, RZ, R4 ;  /* 0x000000ffff0c7224 */ /* 0x000fe200078e0004 */
        /* <DEDUP_REMOVED lines=8> */
[----:B------:R-:W-:Y:S01]  /*4600*/  LOP3.LUT R39, R39, 0xff00, R38, 0xf8, !PT ;  /* 0x0000ff0027277812 */ /* 0x000fe200078ef826 */
[----:B------:R-:W-:Y:S01]  /*4610*/  IMAD.U32 R38, R40, 0x10000, RZ ;  /* 0x0001000028267824 */ /* 0x000fe200078e00ff */
[----:B------:R-:W-:Y:S02]  /*4620*/  F2FP.F16.E4M3.UNPACK_B R4, R13 ;  /* 0x0000000dff04723e */ /* 0x000fe400020006ff */
[----:B------:R-:W-:Y:S02]  /*4630*/  F2FP.F16.E4M3.UNPACK_B R15, R108.H1 ;  /* 0x0000006cff0f723e */ /* 0x000fe400030006ff */
[----:B------:R-:W-:Y:S01]  /*4640*/  LOP3.LUT R5, R14, 0xff0000, R5, 0xf8, !PT ;  /* 0x00ff00000e057812 */ /* 0x000fe200078ef805 */
[--C-:B------:R-:W-:Y:S01]  /*4650*/  HADD2.F32 R14, -RZ, R4.reuse.H1_H1 ;  /* 0x30000004ff0e7230 */ /* 0x100fe20000004100 */
[----:B------:R-:W-:Y:S01]  /*4660*/  LOP3.LUT R42, R39, 0xff0000, R38, 0xf8, !PT ;  /* 0x00ff0000272a7812 */ /* 0x000fe200078ef826 */
[--C-:B------:R-:W-:Y:S01]  /*4670*/  HADD2.F32 R43, -RZ, R15.reuse.H0_H0 ;  /* 0x2000000fff2b7230 */ /* 0x100fe20000004100 */
[----:B------:R-:W-:Y:S01]  /*4680*/  F2FP.F16.E4M3.UNPACK_B R39, R107.H1 ;  /* 0x0000006bff27723e */ /* 0x000fe200030006ff */
[----:B------:R-:W-:Y:S01]  /*4690*/  HADD2.F32 R4, -RZ, R4.H0_H0 ;  /* 0x20000004ff047230 */ /* 0x000fe20000004100 */
[----:B------:R-:W-:Y:S01]  /*46a0*/  F2FP.F16.E4M3.UNPACK_B R13, R13.H1 ;  /* 0x0000000dff0d723e */ /* 0x000fe200030006ff */
[----:B------:R-:W-:-:S02]  /*46b0*/  HADD2.F32 R40, -RZ, R15.H1_H1 ;  /* 0x3000000fff287230 */ /* 0x000fc40000004100 */
[----:B------:R-:W-:Y:S01]  /*46c0*/  FMUL.FTZ R45, R14, R43 ;  /* 0x0000002b0e2d7220 */ /* 0x000fe20000410000 */
[----:B------:R-:W-:Y:S01]  /*46d0*/  HADD2.F32 R41, -RZ, R39.H0_H0 ;  /* 0x20000027ff297230 */ /* 0x000fe20000004100 */
[----:B------:R-:W-:Y:S01]  /*46e0*/  F2FP.F16.E4M3.UNPACK_B R108, R108 ;  /* 0x0000006cff6c723e */ /* 0x000fe200020006ff */
[--C-:B------:R-:W-:Y:S01]  /*46f0*/  HADD2.F32 R38, -RZ, R13.reuse.H1_H1 ;  /* 0x3000000dff267230 */ /* 0x100fe20000004100 */
[----:B------:R-:W-:Y:S01]  /*4700*/  F2FP.F16.E4M3.UNPACK_B R107, R107 ;  /* 0x0000006bff6b723e */ /* 0x000fe200020006ff */
[----:B------:R-:W-:Y:S02]  /*4710*/  HADD2.F32 R15, -RZ, R13.H0_H0 ;  /* 0x2000000dff0f7230 */ /* 0x000fe40000004100 */
[----:B------:R-:W-:Y:S01]  /*4720*/  FMUL.FTZ R13, R4, R43 ;  /* 0x0000002b040d7220 */ /* 0x000fe20000410000 */
[----:B------:R-:W-:Y:S02]  /*4730*/  HADD2.F32 R39, -RZ, R39.H1_H1 ;  /* 0x30000027ff277230 */ /* 0x000fe40000004100 */
[-C--:B------:R-:W-:Y:S01]  /*4740*/  FMUL.FTZ R44, R38, R40.reuse ;  /* 0x00000028262c7220 */ /* 0x080fe20000410000 */
[-C--:B------:R-:W-:Y:S01]  /*4750*/  FFMA.FTZ R4, R4, R41.reuse, -R45 ;  /* 0x0000002904047223 */ /* 0x080fe2000001082d */
[----:B------:R-:W-:Y:S01]  /*4760*/  FFMA.FTZ R13, R14, R41, R13 ;  /* 0x000000290e0d7223 */ /* 0x000fe2000001000d */
[C---:B------:R-:W-:Y:S01]  /*4770*/  FMUL.FTZ R43, R15.reuse, R40 ;  /* 0x000000280f2b7220 */ /* 0x040fe20000410000 */
[-C--:B------:R-:W-:Y:S01]  /*4780*/  F2FP.F16.E4M3.UNPACK_B R14, R12.reuse.H1 ;  /* 0x0000000cff0e723e */ /* 0x080fe200030006ff */
[-C--:B------:R-:W-:Y:S01]  /*4790*/  FFMA.FTZ R44, R15, R39.reuse, -R44 ;  /* 0x000000270f2c7223 */ /* 0x080fe2000001082c */
[----:B------:R-:W-:Y:S01]  /*47a0*/  F2FP.F16.E4M3.UNPACK_B R12, R12 ;  /* 0x0000000cff0c723e */ /* 0x000fe200020006ff */
[----:B------:R-:W-:Y:S01]  /*47b0*/  FFMA.FTZ R45, R38, R39, R43 ;  /* 0x00000027262d7223 */ /* 0x000fe2000001002b */
[----:B------:R-:W-:-:S02]  /*47c0*/  HADD2.F32 R40, -RZ, R108.H1_H1 ;  /* 0x3000006cff287230 */ /* 0x000fc40000004100 */
[--C-:B------:R-:W-:Y:S02]  /*47d0*/  HADD2.F32 R39, -RZ, R14.reuse.H1_H1 ;  /* 0x3000000eff277230 */ /* 0x100fe40000004100 */
[----:B------:R-:W-:Y:S01]  /*47e0*/  HADD2.F32 R38, -RZ, R14.H0_H0 ;  /* 0x2000000eff267230 */ /* 0x000fe20000004100 */
[----:B------:R-:W-:Y:S01]  /*47f0*/  F2FP.SATFINITE.E4M3.F32.PACK_AB_MERGE_C R98, R45, R44, RZ ;  /* 0x0000002c2d62723e */ /* 0x000fe200048070ff */
[----:B------:R-:W-:Y:S02]  /*4800*/  HADD2.F32 R108, -RZ, R108.H0_H0 ;  /* 0x2000006cff6c7230 */ /* 0x000fe40000004100 */
[-C--:B------:R-:W-:Y:S01]  /*4810*/  FMUL.FTZ R43, R39, R40.reuse ;  /* 0x00000028272b7220 */ /* 0x080fe20000410000 */
[--C-:B------:R-:W-:Y:S02]  /*4820*/  HADD2.F32 R15, -RZ, R12.reuse.H1_H1 ;  /* 0x3000000cff0f7230 */ /* 0x100fe40000004100 */
[----:B------:R-:W-:Y:S01]  /*4830*/  FMUL.FTZ R40, R38, R40 ;  /* 0x0000002826287220 */ /* 0x000fe20000410000 */
[----:B------:R-:W-:Y:S01]  /*4840*/  HADD2.F32 R14, -RZ, R12.H0_H0 ;  /* 0x2000000cff0e7230 */ /* 0x000fe20000004100 */
[----:B------:R-:W-:Y:S01]  /*4850*/  F2FP.F16.E4M3.UNPACK_B R44, R42.H1 ;  /* 0x0000002aff2c723e */ /* 0x000fe200030006ff */
[----:B------:R-:W-:-:S02]  /*4860*/  HADD2.F32 R12, -RZ, R107.H1_H1 ;  /* 0x3000006bff0c7230 */ /* 0x000fc40000004100 */
[-C--:B------:R-:W-:Y:S01]  /*4870*/  FMUL.FTZ R41, R15, R108.reuse ;  /* 0x0000006c0f297220 */ /* 0x080fe20000410000 */
[----:B------:R-:W-:Y:S02]  /*4880*/  HADD2.F32 R107, -RZ, R107.H0_H0 ;  /* 0x2000006bff6b7230 */ /* 0x000fe40000004100 */
[----:B------:R-:W-:Y:S01]  /*4890*/  FMUL.FTZ R108, R14, R108 ;  /* 0x0000006c0e6c7220 */ /* 0x000fe20000410000 */
[--C-:B------:R-:W-:Y:S02]  /*48a0*/  HADD2.F32 R46, -RZ, R44.reuse.H1_H1 ;  /* 0x3000002cff2e7230 */ /* 0x100fe40000004100 */
[-C--:B------:R-:W-:Y:S01]  /*48b0*/  FFMA.FTZ R43, R38, R12.reuse, -R43 ;  /* 0x0000000c262b7223 */ /* 0x080fe2000001082b */
[----:B------:R-:W-:Y:S01]  /*48c0*/  FFMA.FTZ R40, R39, R12, R40 ;  /* 0x0000000c27287223 */ /* 0x000fe20000010028 */
[-C--:B------:R-:W-:Y:S01]  /*48d0*/  FFMA.FTZ R12, R14, R107.reuse, -R41 ;  /* 0x0000006b0e0c7223 */ /* 0x080fe20000010829 */
[----:B------:R-:W-:Y:S01]  /*48e0*/  FFMA.FTZ R107, R15, R107, R108 ;  /* 0x0000006b0f6b7223 */ /* 0x000fe2000001006c */
[----:B------:R-:W-:Y:S01]  /*48f0*/  F2FP.F16.E4M3.UNPACK_B R15, R7.H1 ;  /* 0x00000007ff0f723e */ /* 0x000fe200030006ff */
[----:B------:R-:W-:Y:S01]  /*4900*/  HADD2.F32 R44, -RZ, R44.H0_H0 ;  /* 0x2000002cff2c7230 */ /* 0x000fe20000004100 */
[----:B------:R-:W-:-:S02]  /*4910*/  F2FP.F16.E4M3.UNPACK_B R41, R5.H1 ;  /* 0x00000005ff29723e */ /* 0x000fc400030006ff */
[----:B------:R-:W-:Y:S01]  /*4920*/  F2FP.SATFINITE.E4M3.F32.PACK_AB_MERGE_C R93, R40, R43, RZ ;  /* 0x0000002b285d723e */ /* 0x000fe200048070ff */
[--C-:B------:R-:W-:Y:S01]  /*4930*/  HADD2.F32 R39, -RZ, R15.reuse.H1_H1 ;  /* 0x3000000fff277230 */ /* 0x100fe20000004100 */
[----:B------:R-:W-:Y:S01]  /*4940*/  F2FP.F16.E4M3.UNPACK_B R14, R6.H1 ;  /* 0x00000006ff0e723e */ /* 0x000fe200030006ff */
[----:B------:R-:W-:Y:S01]  /*4950*/  HADD2.F32 R38, -RZ, R15.H0_H0 ;  /* 0x2000000fff267230 */ /* 0x000fe20000004100 */
[----:B------:R-:W-:Y:S01]  /*4960*/  F2FP.F16.E4M3.UNPACK_B R43, R42 ;  /* 0x0000002aff2b723e */ /* 0x000fe200020006ff */
[----:B------:R-:W-:Y:S01]  /*4970*/  HADD2.F32 R42, -RZ, R41.H1_H1 ;  /* 0x30000029ff2a7230 */ /* 0x000fe20000004100 */
[----:B------:R-:W-:Y:S01]  /*4980*/  F2FP.F16.E4M3.UNPACK_B R40, R5 ;  /* 0x00000005ff28723e */ /* 0x000fe200020006ff */
[----:B------:R-:W-:Y:S02]  /*4990*/  HADD2.F32 R15, -RZ, R14.H1_H1 ;  /* 0x3000000eff0f7230 */ /* 0x000fe40000004100 */
[----:B------:R-:W-:Y:S01]  /*49a0*/  FMUL.FTZ R5, R39, R46 ;  /* 0x0000002e27057220 */ /* 0x000fe20000410000 */
[----:B------:R-:W-:-:S02]  /*49b0*/  HADD2.F32 R45, -RZ, R43.H1_H1 ;  /* 0x3000002bff2d7230 */ /* 0x000fc40000004100 */
        /* <DEDUP_REMOVED lines=14> */
[----:B------:R-:W-:Y:S01]  /*4aa0*/  HADD2.F32 R7, -RZ, R7.H1_H1 ;  /* 0x30000007ff077230 */ /* 0x000fe20000004100 */
[----:B------:R-:W-:Y:S01]  /*4ab0*/  F2FP.SATFINITE.E4M3.F32.PACK_AB_MERGE_C R42, R42, R47, RZ ;  /* 0x0000002f2a2a723e */ /* 0x000fe200048070ff */
[----:B------:R-:W-:Y:S02]  /*4ac0*/  HADD2.F32 R6, -RZ, R6.H1_H1 ;  /* 0x30000006ff067230 */ /* 0x000fe40000004100 */
[----:B------:R-:W-:Y:S02]  /*4ad0*/  HADD2.F32 R43, -RZ, R43.H0_H0 ;  /* 0x2000002bff2b7230 */ /* 0x000fe40000004100 */
[-C--:B------:R-:W-:Y:S01]  /*4ae0*/  FMUL.FTZ R15, R7, R44.reuse ;  /* 0x0000002c070f7220 */ /* 0x080fe20000410000 */
[----:B------:R-:W-:Y:S02]  /*4af0*/  HADD2.F32 R41, -RZ, R41.H0_H0 ;  /* 0x20000029ff297230 */ /* 0x000fe40000004100 */
[----:B------:R-:W-:Y:S01]  /*4b00*/  FMUL.FTZ R44, R14, R44 ;  /* 0x0000002c0e2c7220 */ /* 0x000fe20000410000 */
[----:B------:R-:W-:-:S02]  /*4b10*/  HADD2.F32 R40, -RZ, R40.H0_H0 ;  /* 0x20000028ff287230 */ /* 0x000fc40000004100 */
[-C--:B------:R-:W-:Y:S01]  /*4b20*/  FMUL.FTZ R38, R6, R43.reuse ;  /* 0x0000002b06267220 */ /* 0x080fe20000410000 */
[----:B------:R-:W-:Y:S01]  /*4b30*/  FMUL.FTZ R43, R5, R43 ;  /* 0x0000002b052b7220 */ /* 0x000fe20000410000 */
        /* <DEDUP_REMOVED lines=8> */
.L_x_1621:
[----:B------:R-:W-:Y:S05]  /*4bc0*/  BSYNC B2 ;  /* 0x0000000000027941 */ /* 0x000fea0003800000 */
.L_x_1620:
[----:B---3--:R0:W-:Y:S02]  /*4bd0*/  ST.E.128 desc[UR42][R10.64], R4 ;  /* 0x000000040a007985 */ /* 0x0081e4000c101d2a */
.L_x_1619:
[----:B------:R-:W-:Y:S05]  /*4be0*/  BSYNC B1 ;  /* 0x0000000000017941 */ /* 0x000fea0003800000 */
.L_x_1618:
[----:B------:R-:W-:Y:S01]  /*4bf0*/  LOP3.LUT P2, RZ, R57, 0x8, RZ, 0xc0, !PT ;  /* 0x0000000839ff7812 */ /* 0x000fe2000784c0ff */
        /* <DEDUP_REMOVED lines=8> */
[----:B--2---:R-:W-:Y:S01]  /*4c80*/  SHF.R.U32.HI R14, RZ, 0x8, R35 ;  /* 0x00000008ff0e7819 */ /* 0x004fe20000011623 */
[----:B0-----:R-:W-:Y:S01]  /*4c90*/  IMAD.MOV.U32 R12, RZ, RZ, R4 ;  /* 0x000000ffff0c7224 */ /* 0x001fe200078e0004 */
[----:B------:R-:W-:Y:S02]  /*4ca0*/  SHF.R.U32.HI R34, RZ, 0x8, R37 ;  /* 0x00000008ff227819 */ /* 0x000fe40000011625 */
[----:B------:R-:W-:Y:S02]  /*4cb0*/  LOP3.LUT R13, R35, 0xff0000ff, RZ, 0xc0, !PT ;  /* 0xff0000ff230d7812 */ /* 0x000fe400078ec0ff */
[----:B------:R-:W-:Y:S01]  /*4cc0*/  SHF.R.U32.HI R36, RZ, 0x10, R35 ;  /* 0x00000010ff247819 */ /* 0x000fe20000011623 */
[----:B------:R-:W-:Y:S01]  /*4cd0*/  IMAD.SHL.U32 R34, R34, 0x100, RZ ;  /* 0x0000010022227824 */ /* 0x000fe200078e00ff */
[----:B------:R-:W-:Y:S02]  /*4ce0*/  SHF.R.U32.HI R35, RZ, 0x10, R37 ;  /* 0x00000010ff237819 */ /* 0x000fe40000011625 */
[----:B------:R-:W-:-:S02]  /*4cf0*/  SHF.L.U32 R14, R14, 0x8, RZ ;  /* 0x000000080e0e7819 */ /* 0x000fc400000006ff */
[----:B------:R-:W-:Y:S01]  /*4d00*/  LOP3.LUT R15, R37, 0xff0000ff, RZ, 0xc0, !PT ;  /* 0xff0000ff250f7812 */ /* 0x000fe200078ec0ff */
[----:B------:R-:W-:Y:S01]  /*4d10*/  IMAD.U32 R35, R35, 0x10000, RZ ;  /* 0x0001000023237824 */ /* 0x000fe200078e00ff */
[----:B------:R-:W-:Y:S01]  /*4d20*/  LOP3.LUT R13, R13, 0xff00, R14, 0xf8, !PT ;  /* 0x0000ff000d0d7812 */ /* 0x000fe200078ef80e */
[----:B------:R-:W-:Y:S01]  /*4d30*/  IMAD.U32 R14, R36, 0x10000, RZ ;  /* 0x00010000240e7824 */ /* 0x000fe200078e00ff */
[----:B------:R-:W-:Y:S02]  /*4d40*/  LOP3.LUT R34, R15, 0xff00, R34, 0xf8, !PT ;  /* 0x0000ff000f227812 */ /* 0x000fe400078ef822 */
        /* <DEDUP_REMOVED lines=10> */
[CC--:B------:R-:W-:Y:S01]  /*4df0*/  FMUL.FTZ R41, R13.reuse, R37.reuse ;  /* 0x000000250d297220 */ /* 0x0c0fe20000410000 */
[--C-:B------:R-:W-:Y:S02]  /*4e00*/  HADD2.F32 R35, -RZ, R34.reuse.H0_H0 ;  /* 0x20000022ff237230 */ /* 0x100fe40000004100 */
[----:B------:R-:W-:Y:S01]  /*4e10*/  FMUL.FTZ R40, R4, R37 ;  /* 0x0000002504287220 */ /* 0x000fe20000410000 */
[--C-:B------:R-:W-:Y:S01]  /*4e20*/  HADD2.F32 R15, -RZ, R5.reuse.H1_H1 ;  /* 0x30000005ff0f7230 */ /* 0x100fe20000004100 */
[----:B------:R-:W-:Y:S01]  /*4e30*/  F2FP.F16.E4M3.UNPACK_B R106, R106 ;  /* 0x0000006aff6a723e */ /* 0x000fe200020006ff */
[----:B------:R-:W-:Y:S02]  /*4e40*/  HADD2.F32 R14, -RZ, R5.H0_H0 ;  /* 0x20000005ff0e7230 */ /* 0x000fe40000004100 */
[-C--:B------:R-:W-:Y:S01]  /*4e50*/  FFMA.FTZ R5, R13, R35.reuse, R40 ;  /* 0x000000230d057223 */ /* 0x080fe20000010028 */
[----:B------:R-:W-:Y:S02]  /*4e60*/  HADD2.F32 R34, -RZ, R34.H1_H1 ;  /* 0x30000022ff227230 */ /* 0x000fe40000004100 */
[C---:B------:R-:W-:Y:S01]  /*4e70*/  FMUL.FTZ R37, R15.reuse, R38 ;  /* 0x000000260f257220 */ /* 0x040fe20000410000 */
[----:B------:R-:W-:Y:S01]  /*4e80*/  F2FP.F16.E4M3.UNPACK_B R13, R12.H1 ;  /* 0x0000000cff0d723e */ /* 0x000fe200030006ff */
[----:B------:R-:W-:Y:S01]  /*4e90*/  FMUL.FTZ R38, R14, R38 ;  /* 0x000000260e267220 */ /* 0x000fe20000410000 */
[----:B------:R-:W-:Y:S01]  /*4ea0*/  FFMA.FTZ R4, R4, R35, -R41 ;  /* 0x0000002304047223 */ /* 0x000fe20000010829 */
[----:B------:R-:W-:Y:S01]  /*4eb0*/  FFMA.FTZ R43, R14, R34, -R37 ;  /* 0x000000220e2b7223 */ /* 0x000fe20000010825 */
[----:B------:R-:W-:Y:S01]  /*4ec0*/  F2FP.F16.E4M3.UNPACK_B R12, R12 ;  /* 0x0000000cff0c723e */ /* 0x000fe200020006ff */
[----:B------:R-:W-:Y:S01]  /*4ed0*/  FFMA.FTZ R44, R15, R34, R38 ;  /* 0x000000220f2c7223 */ /* 0x000fe20000010026 */
[----:B------:R-:W-:Y:S01]  /*4ee0*/  F2FP.F16.E4M3.UNPACK_B R105, R105 ;  /* 0x00000069ff69723e */ /* 0x000fe200020006ff */
[----:B------:R-:W-:-:S02]  /*4ef0*/  HADD2.F32 R35, -RZ, R106.H1_H1 ;  /* 0x3000006aff237230 */ /* 0x000fc40000004100 */
[--C-:B------:R-:W-:Y:S01]  /*4f00*/  HADD2.F32 R14, -RZ, R13.reuse.H0_H0 ;  /* 0x2000000dff0e7230 */ /* 0x100fe20000004100 */
[----:B------:R-:W-:Y:S01]  /*4f10*/  F2FP.SATFINITE.E4M3.F32.PACK_AB_MERGE_C R46, R44, R43, RZ ;  /* 0x0000002b2c2e723e */ /* 0x000fe200048070ff */
[----:B------:R-:W-:Y:S02]  /*4f20*/  HADD2.F32 R15, -RZ, R13.H1_H1 ;  /* 0x3000000dff0f7230 */ /* 0x000fe40000004100 */
[----:B------:R-:W-:Y:S02]  /*4f30*/  HADD2.F32 R13, -RZ, R12.H0_H0 ;  /* 0x2000000cff0d7230 */ /* 0x000fe40000004100 */
[-C--:B------:R-:W-:Y:S01]  /*4f40*/  FMUL.FTZ R40, R14, R35.reuse ;  /* 0x000000230e287220 */ /* 0x080fe20000410000 */
[----:B------:R-:W-:Y:S02]  /*4f50*/  HADD2.F32 R34, -RZ, R105.H1_H1 ;  /* 0x30000069ff227230 */ /* 0x000fe40000004100 */
[----:B------:R-:W-:Y:S01]  /*4f60*/  FMUL.FTZ R37, R15, R35 ;  /* 0x000000230f257220 */ /* 0x000fe20000410000 */
[----:B------:R-:W-:Y:S01]  /*4f70*/  HADD2.F32 R106, -RZ, R106.H0_H0 ;  /* 0x2000006aff6a7230 */ /* 0x000fe20000004100 */
[----:B------:R-:W-:Y:S01]  /*4f80*/  F2FP.SATFINITE.E4M3.F32.PACK_AB_MERGE_C R5, R5, R4, R46 ;  /* 0x000000040505723e */ /* 0x000fe2000480702e */
[----:B------:R-:W-:-:S02]  /*4f90*/  HADD2.F32 R12, -RZ, R12.H1_H1 ;  /* 0x3000000cff0c7230 */ /* 0x000fc40000004100 */
[-C--:B------:R-:W-:Y:S01]  /*4fa0*/  FFMA.FTZ R37, R14, R34.reuse, -R37 ;  /* 0x000000220e257223 */ /* 0x080fe20000010825 */
[----:B------:R-:W-:Y:S02]  /*4fb0*/  HADD2.F32 R105, -RZ, R105.H0_H0 ;  /* 0x20000069ff697230 */ /* 0x000fe40000004100 */
[----:B------:R-:W-:Y:S01]  /*4fc0*/  FFMA.FTZ R40, R15, R34, R40 ;  /* 0x000000220f287223 */ /* 0x000fe20000010028 */
[CC--:B------:R-:W-:Y:S01]  /*4fd0*/  FMUL.FTZ R35, R13.reuse, R106.reuse ;  /* 0x0000006a0d237220 */ /* 0x0c0fe20000410000 */
[----:B------:R-:W-:Y:S01]  /*4fe0*/  FMUL.FTZ R38, R12, R106 ;  /* 0x0000006a0c267220 */ /* 0x000fe20000410000 */
[----:B------:R-:W-:Y:S02]  /*4ff0*/  F2FP.F16.E4M3.UNPACK_B R34, R36.H1 ;  /* 0x00000024ff22723e */ /* 0x000fe400030006ff */
[----:B------:R-:W-:Y:S01]  /*5000*/  F2FP.SATFINITE.E4M3.F32.PACK_AB_MERGE_C R45, R40, R37, RZ ;  /* 0x00000025282d723e */ /* 0x000fe200048070ff */
[----:B------:R-:W-:Y:S01]  /*5010*/  FFMA.FTZ R41, R13, R105, -R38 ;  /* 0x000000690d297223 */ /* 0x000fe20000010826 */
[----:B------:R-:W-:Y:S01]  /*5020*/  F2FP.F16.E4M3.UNPACK_B R13, R7.H1 ;  /* 0x00000007ff0d723e */ /* 0x000fe200030006ff */
[----:B------:R-:W-:Y:S01]  /*5030*/  FFMA.FTZ R42, R12, R105, R35 ;  /* 0x000000690c2a7223 */ /* 0x000fe20000010023 */
[-C--:B------:R-:W-:Y:S01]  /*5040*/  F2FP.F16.E4M3.UNPACK_B R37, R39.reuse.H1 ;  /* 0x00000027ff25723e */ /* 0x080fe200030006ff */
[----:B------:R-:W-:Y:S01]  /*5050*/  HADD2.F32 R35, -RZ, R34.H1_H1 ;  /* 0x30000022ff237230 */ /* 0x000fe20000004100 */
[----:B------:R-:W-:Y:S01]  /*5060*/  F2FP.F16.E4M3.UNPACK_B R12, R6.H1 ;  /* 0x00000006ff0c723e */ /* 0x000fe200030006ff */
[----:B------:R-:W-:Y:S01]  /*5070*/  HADD2.F32 R15, -RZ, R13.H1_H1 ;  /* 0x3000000dff0f7230 */ /* 0x000fe20000004100 */
[----:B------:R-:W-:Y:S01]  /*5080*/  F2FP.F16.E4M3.UNPACK_B R39, R39 ;  /* 0x00000027ff27723e */ /* 0x000fe200020006ff */
[----:B------:R-:W-:Y:S01]  /*5090*/  HADD2.F32 R40, -RZ, R37.H1_H1 ;  /* 0x30000025ff287230 */ /* 0x000fe20000004100 */
[----:B------:R-:W-:Y:S01]  /*50a0*/  F2FP.F16.E4M3.UNPACK_B R36, R36 ;  /* 0x00000024ff24723e */ /* 0x000fe200020006ff */
[----:B------:R-:W-:Y:S01]  /*50b0*/  HADD2.F32 R14, -RZ, R13.H0_H0 ;  /* 0x2000000dff0e7230 */ /* 0x000fe20000004100 */
        /* <DEDUP_REMOVED lines=10> */
[----:B------:R-:W-:Y:S01]  /*5160*/  FMUL.FTZ R38, R12, R38 ;  /* 0x000000260c267220 */ /* 0x000fe20000410000 */
[----:B------:R-:W-:-:S02]  /*5170*/  HADD2.F32 R39, -RZ, R39.H0_H0 ;  /* 0x20000027ff277230 */ /* 0x000fc40000004100 */
[-C--:B------:R-:W-:Y:S01]  /*5180*/  FFMA.FTZ R43, R12, R14.reuse, -R43 ;  /* 0x0000000e0c2b7223 */ /* 0x080fe2000001082b */
[--C-:B------:R-:W-:Y:S02]  /*5190*/  HADD2.F32 R12, -RZ, R7.reuse.H0_H0 ;  /* 0x20000007ff0c7230 */ /* 0x100fe40000004100 */
[----:B------:R-:W-:Y:S01]  /*51a0*/  FFMA.FTZ R38, R13, R14, R38 ;  /* 0x0000000e0d267223 */ /* 0x000fe20000010026 */
[----:B------:R-:W-:Y:S02]  /*51b0*/  HADD2.F32 R13, -RZ, R7.H1_H1 ;  /* 0x30000007ff0d7230 */ /* 0x000fe40000004100 */
[----:B------:R-:W-:Y:S01]  /*51c0*/  FFMA.FTZ R35, R15, R35, R40 ;  /* 0x000000230f237223 */ /* 0x000fe20000010028 */
[--C-:B------:R-:W-:Y:S01]  /*51d0*/  HADD2.F32 R7, -RZ, R6.reuse.H0_H0 ;  /* 0x20000006ff077230 */ /* 0x100fe20000004100 */
[----:B------:R-:W-:Y:S01]  /*51e0*/  F2FP.SATFINITE.E4M3.F32.PACK_AB_MERGE_C R4, R42, R41, R45 ;  /* 0x000000292a04723e */ /* 0x000fe2000480702d */
[----:B------:R-:W-:Y:S01]  /*51f0*/  HADD2.F32 R6, -RZ, R6.H1_H1 ;  /* 0x30000006ff067230 */ /* 0x000fe20000004100 */
[----:B------:R-:W-:Y:S01]  /*5200*/  F2FP.SATFINITE.E4M3.F32.PACK_AB_MERGE_C R38, R38, R43, RZ ;  /* 0x0000002b2626723e */ /* 0x000fe200048070ff */
[----:B------:R-:W-:Y:S01]  /*5210*/  HADD2.F32 R37, -RZ, R37.H0_H0 ;  /* 0x20000025ff257230 */ /* 0x000fe20000004100 */
[----:B------:R-:W-:Y:S01]  /*5220*/  F2FP.SATFINITE.E4M3.F32.PACK_AB_MERGE_C R35, R35, R44, RZ ;  /* 0x0000002c2323723e */ /* 0x000fe200048070ff */
[----:B------:R-:W-:-:S02]  /*5230*/  HADD2.F32 R34, -RZ, R34.H0_H0 ;  /* 0x20000022ff227230 */ /* 0x000fc40000004100 */
[----:B------:R-:W-:Y:S01]  /*5240*/  FMUL.FTZ R14, R6, R39 ;  /* 0x00000027060e7220 */ /* 0x000fe20000410000 */
[----:B------:R-:W-:Y:S02]  /*5250*/  HADD2.F32 R36, -RZ, R36.H0_H0 ;  /* 0x20000024ff247230 */ /* 0x000fe40000004100 */
[-C--:B------:R-:W-:Y:S01]  /*5260*/  FMUL.FTZ R15, R13, R37.reuse ;  /* 0x000000250d0f7220 */ /* 0x080fe20000410000 */
[C---:B------:R-:W-:Y:S01]  /*5270*/  FMUL.FTZ R40, R12.reuse, R37 ;  /* 0x000000250c287220 */ /* 0x040fe20000410000 */
[----:B------:R-:W-:Y:S02]  /*5280*/  FMUL.FTZ R39, R7, R39 ;  /* 0x0000002707277220 */ /* 0x000fe40000410000 */
[-C--:B------:R-:W-:Y:S01]  /*5290*/  FFMA.FTZ R15, R12, R34.reuse, -R15 ;  /* 0x000000220c0f7223 */ /* 0x080fe2000001080f */
[----:B------:R-:W-:Y:S01]  /*52a0*/  FFMA.FTZ R40, R13, R34, R40 ;  /* 0x000000220d287223 */ /* 0x000fe20000010028 */
[-C--:B------:R-:W-:Y:S01]  /*52b0*/  FFMA.FTZ R14, R7, R36.reuse, -R14 ;  /* 0x00000024070e7223 */ /* 0x080fe2000001080e */
[----:B------:R-:W-:-:S03]  /*52c0*/  FFMA.FTZ R39, R6, R36, R39 ;  /* 0x0000002406277223 */ /* 0x000fc60000010027 */
[----:B------:R-:W-:Y:S02]  /*52d0*/  F2FP.SATFINITE.E4M3.F32.PACK_AB_MERGE_C R7, R40, R15, R35 ;  /* 0x0000000f2807723e */ /* 0x000fe40004807023 */
[----:B------:R-:W-:-:S07]  /*52e0*/  F2FP.SATFINITE.E4M3.F32.PACK_AB_MERGE_C R6, R39, R14, R38 ;  /* 0x0000000e2706723e */ /* 0x000fce0004807026 */
.L_x_1625:
[----:B------:R-:W-:Y:S05]  /*52f0*/  BSYNC B2 ;  /* 0x0000000000027941 */ /* 0x000fea0003800000 */
.L_x_1624:
[----:B0-----:R0:W-:Y:S02]  /*5300*/  ST.E.128 desc[UR42][R10.64], R4 ;  /* 0x000000040a007985 */ /* 0x0011e4000c101d2a */
.L_x_1623:
[----:B------:R-:W-:Y:S05]  /*5310*/  BSYNC B1 ;  /* 0x0000000000017941 */ /* 0x000fea0003800000 */
.L_x_1622:
        /* <DEDUP_REMOVED lines=9> */
[----:B------:R-:W-:Y:S01]  /*53b0*/  SHF.R.U32.HI R13, RZ, 0x8, R31 ;  /* 0x00000008ff0d7819 */ /* 0x000fe2000001161f */
[----:B0-----:R-:W-:Y:S01]  /*53c0*/  IMAD.MOV.U32 R12, RZ, RZ, R4 ;  /* 0x000000ffff0c7224 */ /* 0x001fe200078e0004 */
[----:B------:R-:W-:Y:S02]  /*53d0*/  SHF.R.U32.HI R15, RZ, 0x8, R33 ;  /* 0x00000008ff0f7819 */ /* 0x000fe40000011621 */
[----:B------:R-:W-:Y:S01]  /*53e0*/  SHF.R.U32.HI R34, RZ, 0x10, R31 ;  /* 0x00000010ff227819 */ /* 0x000fe2000001161f */
[----:B------:R-:W-:Y:S01]  /*53f0*/  IMAD.SHL.U32 R13, R13, 0x100, RZ ;  /* 0x000001000d0d7824 */ /* 0x000fe200078e00ff */
[----:B--2---:R-:W-:Y:S01]  /*5400*/  LOP3.LUT R14, R31, 0xff0000ff, RZ, 0xc0, !PT ;  /* 0xff0000ff1f0e7812 */ /* 0x004fe200078ec0ff */
[----:B------:R-:W-:Y:S01]  /*5410*/  IMAD.SHL.U32 R15, R15, 0x100, RZ ;  /* 0x000001000f0f7824 */ /* 0x000fe200078e00ff */
[----:B------:R-:W-:Y:S02]  /*5420*/  SHF.R.U32.HI R32, RZ, 0x10, R33 ;  /* 0x00000010ff207819 */ /* 0x000fe40000011621 */
[----:B------:R-:W-:-:S02]  /*5430*/  LOP3.LUT R30, R33, 0xff0000ff, RZ, 0xc0, !PT ;  /* 0xff0000ff211e7812 */ /* 0x000fc400078ec0ff */
[----:B------:R-:W-:Y:S01]  /*5440*/  LOP3.LUT R14, R14, 0xff00, R13, 0xf8, !PT ;  /* 0x0000ff000e0e7812 */ /* 0x000fe200078ef80d */
[----:B------:R-:W-:Y:S01]  /*5450*/  IMAD.U32 R13, R34, 0x10000, RZ ;  /* 0x00010000220d7824 */ /* 0x000fe200078e00ff */
        /* <DEDUP_REMOVED lines=92> */
.L_x_1629:
[----:B------:R-:W-:Y:S05]  /*5a20*/  BSYNC B2 ;  /* 0x0000000000027941 */ /* 0x000fea0003800000 */
.L_x_1628:
[----:B0-----:R0:W-:Y:S02]  /*5a30*/  ST.E.128 desc[UR42][R10.64], R4 ;  /* 0x000000040a007985 */ /* 0x0011e4000c101d2a */
.L_x_1627:
[----:B------:R-:W-:Y:S05]  /*5a40*/  BSYNC B1 ;  /* 0x0000000000017941 */ /* 0x000fea0003800000 */
.L_x_1626:
[----:B------:R-:W-:-:S13]  /*5a50*/  LOP3.LUT P2, RZ, R57, 0x20, RZ, 0xc0, !PT ;  /* 0x0000002039ff7812 */ /* 0x000fda000784c0ff */
[----:B------:R-:W-:Y:S05]  /*5a60*/  @!P2 BRA `(.L_x_1609) ;  /* 0x0000003c006ca947 */ /* 0x000fea0003800000 */
[----:B0-----:R0:W0:Y:S01]  /*5a70*/  LDS.128 R4, [R96+0x1a400] ;  /* 0x01a4000060047984 */ /* 0x0010220000000c00 */
[----:B----4-:R-:W-:Y:S01]  /*5a80*/  IADD3 R10, P2, R185, R101, RZ ;  /* 0x00000065b90a7210 */ /* 0x010fe20007f5e0ff */
[----:B------:R-:W-:Y:S04]  /*5a90*/  BSSY B1, `(.L_x_1630) ;  /* 0x000006b000017945 */ /* 0x000fe80003800000 */
[----:B---3--:R-:W-:Y:S01]  /*5aa0*/  IMAD.X R11, R99, 0x1, R198, P2 ;  /* 0x00000001630b7824 */ /* 0x008fe200010e06c6 */
[----:B------:R-:W-:-:S13]  /*5ab0*/  ISETP.GE.AND P2, PT, R196, R95, PT ;  /* 0x0000005fc400720c */ /* 0x000fda0003f46270 */
[----:B------:R-:W-:Y:S05]  /*5ac0*/  @P2 BRA `(.L_x_1631) ;  /* 0x00000004009c2947 */ /* 0x000fea0003800000 */
[----:B------:R-:W-:Y:S02]  /*5ad0*/  SHF.R.U32.HI R8, RZ, 0x8, R9 ;  /* 0x00000008ff087819 */ /* 0x000fe40000011609 */
[----:B--2---:R-:W-:Y:S02]  /*5ae0*/  SHF.R.U32.HI R14, RZ, 0x8, R29 ;  /* 0x00000008ff0e7819 */ /* 0x004fe4000001161d */
[----:B------:R-:W-:Y:S02]  /*5af0*/  LOP3.LUT R12, R9, 0xff0000ff, RZ, 0xc0, !PT ;  /* 0xff0000ff090c7812 */ /* 0x000fe400078ec0ff */
[----:B------:R-:W-:Y:S01]  /*5b00*/  SHF.R.U32.HI R15, RZ, 0x10, R9 ;  /* 0x00000010ff0f7819 */ /* 0x000fe20000011609 */
[----:B------:R-:W-:Y:S01]  /*5b10*/  IMAD.SHL.U32 R9, R8, 0x100, RZ ;  /* 0x0000010008097824 */ /* 0x000fe200078e00ff */
[----:B------:R-:W-:Y:S01]  /*5b20*/  SHF.R.U32.HI R28, RZ, 0x10, R29 ;  /* 0x00000010ff1c7819 */ /* 0x000fe2000001161d */
[----:B------:R-:W-:Y:S01]  /*5b30*/  IMAD.SHL.U32 R14, R14, 0x100, RZ ;  /* 0x000001000e0e7824 */ /* 0x000fe200078e00ff */
[----:B------:R-:W-:Y:S01]  /*5b40*/  LOP3.LUT R13, R29, 0xff0000ff, RZ, 0xc0, !PT ;  /* 0xff0000ff1d0d7812 */ /* 0x000fe200078ec0ff */
[----:B0-----:R-:W-:Y:S01]  /*5b50*/  IMAD.MOV.U32 R8, RZ, RZ, R4 ;  /* 0x000000ffff087224 */ /* 0x001fe200078e0004 */
[----:B------:R-:W-:Y:S01]  /*5b60*/  LOP3.LUT R9, R12, 0xff00, R9, 0xf8, !PT ;  /* 0x0000ff000c097812 */ /* 0x000fe200078ef809 */
[----:B------:R-:W-:Y:S01]  /*5b70*/  IMAD.U32 R28, R28, 0x10000, RZ ;  /* 0x000100001c1c7824 */ /* 0x000fe200078e00ff */
[----:B------:R-:W-:Y:S01]  /*5b80*/  LOP3.LUT R13, R13, 0xff00, R14, 0xf8, !PT ;  /* 0x0000ff000d0d7812 */ /* 0x000fe200078ef80e */
[----:B------:R-:W-:Y:S01]  /*5b90*/  IMAD.U32 R12, R15, 0x10000, RZ ;  /* 0x000100000f0c7824 */ /* 0x000fe200078e00ff */
[----:B------:R-:W-:-:S02]  /*5ba0*/  F2FP.F16.E4M3.UNPACK_B R4, R5 ;  /* 0x00000005ff04723e */ /* 0x000fc400020006ff */
[----:B------:R-:W-:Y:S02]  /*5bb0*/  F2FP.F16.E4M3.UNPACK_B R14, R102.H1 ;  /* 0x00000066ff0e723e */ /* 0x000fe400030006ff */
[----:B------:R-:W-:Y:S02]  /*5bc0*/  F2FP.F16.E4M3.UNPACK_B R5, R5.H1 ;  /* 0x00000005ff05723e */ /* 0x000fe400030006ff */
[----:B------:R-:W-:Y:S01]  /*5bd0*/  LOP3.LUT R30, R13, 0xff0000, R28, 0xf8, !PT ;  /* 0x00ff00000d1e7812 */ /* 0x000fe200078ef81c */
[--C-:B------:R-:W-:Y:S01]  /*5be0*/  HADD2.F32 R29, -RZ, R14.reuse.H1_H1 ;  /* 0x3000000eff1d7230 */ /* 0x100fe20000004100 */
[----:B------:R-:W-:Y:S01]  /*5bf0*/  F2FP.F16.E4M3.UNPACK_B R13, R100.H1 ;  /* 0x00000064ff0d723e */ /* 0x000fe200030006ff */
[----:B------:R-:W-:Y:S01]  /*5c00*/  HADD2.F32 R28, -RZ, R14.H0_H0 ;  /* 0x2000000eff1c7230 */ /* 0x000fe20000004100 */
[----:B------:R-:W-:Y:S01]  /*5c10*/  LOP3.LUT R15, R9, 0xff0000, R12, 0xf8, !PT ;  /* 0x00ff0000090f7812 */ /* 0x000fe200078ef80c */
[----:B------:R-:W-:Y:S01]  /*5c20*/  HADD2.F32 R12, -RZ, R5.H1_H1 ;  /* 0x30000005ff0c7230 */ /* 0x000fe20000004100 */
[----:B------:R-:W-:Y:S01]  /*5c30*/  F2FP.F16.E4M3.UNPACK_B R102, R102 ;  /* 0x00000066ff66723e */ /* 0x000fe200020006ff */
[----:B------:R-:W-:Y:S01]  /*5c40*/  HADD2.F32 R14, -RZ, R13.H0_H0 ;  /* 0x2000000dff0e7230 */ /* 0x000fe20000004100 */
[----:B------:R-:W-:Y:S01]  /*5c50*/  F2FP.F16.E4M3.UNPACK_B R100, R100 ;  /* 0x00000064ff64723e */ /* 0x000fe200020006ff */
[----:B------:R-:W-:-:S02]  /*5c60*/  HADD2.F32 R9, -RZ, R4.H1_H1 ;  /* 0x30000004ff097230 */ /* 0x000fc40000004100 */
[-C--:B------:R-:W-:Y:S01]  /*5c70*/  FMUL.FTZ R32, R12, R29.reuse ;  /* 0x0000001d0c207220 */ /* 0x080fe20000410000 */
[----:B------:R-:W-:Y:S02]  /*5c80*/  HADD2.F32 R5, -RZ, R5.H0_H0 ;  /* 0x20000005ff057230 */ /* 0x000fe40000004100 */
[----:B------:R-:W-:Y:S02]  /*5c90*/  HADD2.F32 R13, -RZ, R13.H1_H1 ;  /* 0x3000000dff0d7230 */ /* 0x000fe40000004100 */
[----:B------:R-:W-:Y:S01]  /*5ca0*/  FMUL.FTZ R31, R9, R28 ;  /* 0x0000001c091f7220 */ /* 0x000fe20000410000 */
[----:B------:R-:W-:Y:S02]  /*5cb0*/  HADD2.F32 R4, -RZ, R4.H0_H0 ;  /* 0x20000004ff047230 */ /* 0x000fe40000004100 */
[C---:B------:R-:W-:Y:S01]  /*5cc0*/  FMUL.FTZ R29, R5.reuse, R29 ;  /* 0x0000001d051d7220 */ /* 0x040fe20000410000 */
[-C--:B------:R-:W-:Y:S01]  /*5cd0*/  FFMA.FTZ R34, R5, R13.reuse, -R32 ;  /* 0x0000000d05227223 */ /* 0x080fe20000010820 */
[----:B------:R-:W-:Y:S01]  /*5ce0*/  F2FP.F16.E4M3.UNPACK_B R5, R8.H1 ;  /* 0x00000008ff05723e */ /* 0x000fe200030006ff */
[C---:B------:R-:W-:Y:S01]  /*5cf0*/  FMUL.FTZ R28, R4.reuse, R28 ;  /* 0x0000001c041c7220 */ /* 0x040fe20000410000 */
[----:B------:R-:W-:Y:S01]  /*5d00*/  FFMA.FTZ R4, R4, R14, -R31 ;  /* 0x0000000e04047223 */ /* 0x000fe2000001081f */
[----:B------:R-:W-:Y:S01]  /*5d10*/  FFMA.FTZ R37, R12, R13, R29 ;  /* 0x0000000d0c257223 */ /* 0x000fe2000001001d */
[----:B------:R-:W-:Y:S01]  /*5d20*/  F2FP.F16.E4M3.UNPACK_B R8, R8 ;  /* 0x00000008ff08723e */ /* 0x000fe200020006ff */
[----:B------:R-:W-:Y:S01]  /*5d30*/  FFMA.FTZ R35, R9, R14, R28 ;  /* 0x0000000e09237223 */ /* 0x000fe2000001001c */
[----:B------:R-:W-:-:S02]  /*5d40*/  HADD2.F32 R14, -RZ, R102.H1_H1 ;  /* 0x30000066ff0e7230 */ /* 0x000fc40000004100 */
[--C-:B------:R-:W-:Y:S01]  /*5d50*/  HADD2.F32 R9, -RZ, R5.reuse.H0_H0 ;  /* 0x20000005ff097230 */ /* 0x100fe20000004100 */
[----:B------:R-:W-:Y:S01]  /*5d60*/  F2FP.SATFINITE.E4M3.F32.PACK_AB_MERGE_C R39, R37, R34, RZ ;  /* 0x000000222527723e */ /* 0x000fe200048070ff */
[----:B------:R-:W-:Y:S02]  /*5d70*/  HADD2.F32 R12, -RZ, R5.H1_H1 ;  /* 0x30000005ff0c7230 */ /* 0x000fe40000004100 */
[----:B------:R-:W-:Y:S02]  /*5d80*/  HADD2.F32 R13, -RZ, R100.H1_H1 ;  /* 0x30000064ff0d7230 */ /* 0x000fe40000004100 */
[-C--:B------:R-:W-:Y:S01]  /*5d90*/  FMUL.FTZ R31, R9, R14.reuse ;  /* 0x0000000e091f7220 */ /* 0x080fe20000410000 */
[----:B------:R-:W-:Y:S02]  /*5da0*/  HADD2.F32 R102, -RZ, R102.H0_H0 ;  /* 0x20000066ff667230 */ /* 0x000fe40000004100 */
[----:B------:R-:W-:Y:S01]  /*5db0*/  FMUL.FTZ R28, R12, R14 ;  /* 0x0000000e0c1c7220 */ /* 0x000fe20000410000 */
[----:B------:R-:W-:-:S02]  /*5dc0*/  HADD2.F32 R5, -RZ, R8.H0_H0 ;  /* 0x20000008ff057230 */ /* 0x000fc40000004100 */
[-C--:B------:R-:W-:Y:S01]  /*5dd0*/  FFMA.FTZ R31, R12, R13.reuse, R31 ;  /* 0x0000000d0c1f7223 */ /* 0x080fe2000001001f */
[----:B------:R-:W-:Y:S02]  /*5de0*/  HADD2.F32 R8, -RZ, R8.H1_H1 ;  /* 0x30000008ff087230 */ /* 0x000fe40000004100 */
[----:B------:R-:W-:Y:S01]  /*5df0*/  FFMA.FTZ R28, R9, R13, -R28 ;  /* 0x0000000d091c7223 */ /* 0x000fe2000001081c */
[----:B------:R-:W-:Y:S02]  /*5e00*/  HADD2.F32 R100, -RZ, R100.H0_H0 ;  /* 0x20000064ff647230 */ /* 0x000fe40000004100 */
[-C--:B------:R-:W-:Y:S01]  /*5e10*/  FMUL.FTZ R29, R5, R102.reuse ;  /* 0x00000066051d7220 */ /* 0x080fe20000410000 */
[----:B------:R-:W-:Y:S01]  /*5e20*/  F2FP.F16.E4M3.UNPACK_B R13, R15.H1 ;  /* 0x0000000fff0d723e */ /* 0x000fe200030006ff */
[C---:B------:R-:W-:Y:S01]  /*5e30*/  FMUL.FTZ R14, R8.reuse, R102 ;  /* 0x00000066080e7220 */ /* 0x040fe20000410000 */
[----:B------:R-:W-:Y:S01]  /*5e40*/  F2FP.SATFINITE.E4M3.F32.PACK_AB_MERGE_C R38, R31, R28, RZ ;  /* 0x0000001c1f26723e */ /* 0x000fe200048070ff */
[-C--:B------:R-:W-:Y:S01]  /*5e50*/  FFMA.FTZ R33, R8, R100.reuse, R29 ;  /* 0x0000006408217223 */ /* 0x080fe2000001001d */
[----:B------:R-:W-:Y:S01]  /*5e60*/  F2FP.F16.E4M3.UNPACK_B R8, R7.H1 ;  /* 0x00000007ff08723e */ /* 0x000fe200030006ff */
[----:B------:R-:W-:Y:S01]  /*5e70*/  FFMA.FTZ R32, R5, R100, -R14 ;  /* 0x0000006405207223 */ /* 0x000fe2000001080e */
[----:B------:R-:W-:Y:S01]  /*5e80*/  F2FP.F16.E4M3.UNPACK_B R28, R30.H1 ;  /* 0x0000001eff1c723e */ /* 0x000fe200030006ff */
        /* <DEDUP_REMOVED lines=17> */
[----:B------:R-:W-:Y:S01]  /*5fa0*/  FMUL.FTZ R29, R5, R29 ;  /* 0x0000001d051d7220 */ /* 0x000fe20000410000 */
[----:B------:R-:W-:-:S02]  /*5fb0*/  HADD2.F32 R28, -RZ, R28.H0_H0 ;  /* 0x2000001cff1c7230 */ /* 0x000fc40000004100 */
[-C--:B------:R-:W-:Y:S01]  /*5fc0*/  FFMA.FTZ R34, R5, R9.reuse, -R34 ;  /* 0x0000000905227223 */ /* 0x080fe20000010822 */
[----:B------:R-:W-:Y:S02]  /*5fd0*/  HADD2.F32 R30, -RZ, R30.H0_H0 ;  /* 0x2000001eff1e7230 */ /* 0x000fe40000004100 */
[----:B------:R-:W-:Y:S01]  /*5fe0*/  FFMA.FTZ R29, R8, R9, R29 ;  /* 0x00000009081d7223 */ /* 0x000fe2000001001d */
[--C-:B------:R-:W-:Y:S02]  /*5ff0*/  HADD2.F32 R8, -RZ, R7.reuse.H0_H0 ;  /* 0x20000007ff087230 */ /* 0x100fe40000004100 */
[----:B------:R-:W-:Y:S01]  /*6000*/  FFMA.FTZ R37, R12, R14, R31 ;  /* 0x0000000e0c257223 */ /* 0x000fe2000001001f */
[----:B------:R-:W-:Y:S02]  /*6010*/  HADD2.F32 R7, -RZ, R7.H1_H1 ;  /* 0x30000007ff077230 */ /* 0x000fe40000004100 */
[--C-:B------:R-:W-:Y:S01]  /*6020*/  HADD2.F32 R5, -RZ, R6.reuse.H0_H0 ;  /* 0x20000006ff057230 */ /* 0x100fe20000004100 */
[----:B------:R-:W-:Y:S01]  /*6030*/  F2FP.SATFINITE.E4M3.F32.PACK_AB_MERGE_C R29, R29, R34, RZ ;  /* 0x000000221d1d723e */ /* 0x000fe200048070ff */
[----:B------:R-:W-:-:S02]  /*6040*/  HADD2.F32 R6, -RZ, R6.H1_H1 ;  /* 0x30000006ff067230 */ /* 0x000fc40000004100 */
        /* <DEDUP_REMOVED lines=15> */
.L_x_1631:
[----:B------:R-:W-:Y:S05]  /*6140*/  BSYNC B1 ;  /* 0x0000000000017941 */ /* 0x000fea0003800000 */
.L_x_1630:
[----:B0-----:R0:W-:Y:S01]  /*6150*/  ST.E.128 desc[UR42][R10.64], R4 ;  /* 0x000000040a007985 */ /* 0x0011e2000c101d2a */
[----:B------:R-:W-:Y:S05]  /*6160*/  BRA `(.L_x_1609) ;  /* 0x0000003400ac7947 */ /* 0x000fea0003800000 */
.L_x_1602:
        /* <DEDUP_REMOVED lines=42> */
.L_x_1633:
[----:B------:R-:W-:Y:S05]  /*6410*/  BSYNC B1 ;  /* 0x0000000000017941 */ /* 0x000fea0003800000 */
.L_x_1632:
        /* <DEDUP_REMOVED lines=16> */
.L_x_1634:
[----:B------:R-:W-:Y:S01]  /*6520*/  IMAD R83, R17, 0x8, R16 ;  /* 0x0000000811537824 */ /* 0x000fe200078e0210 */
[----:B------:R-:W-:Y:S01]  /*6530*/  SHF.L.U32 R94, R174, 0x1f, RZ ;  /* 0x0000001fae5e7819 */ /* 0x000fe200000006ff */
[----:B------:R-:W-:Y:S03]  /*6540*/  BSSY B1, `(.L_x_1635) ;  /* 0x0000003000017945 */ /* 0x000fe60003800000 */
[----:B------:R-:W1:Y:S02]  /*6550*/  SYNCS.PHASECHK.TRANS64.TRYWAIT P4, [R83+URZ+0x22890], R94 ;  /* 0x0228905e530075a7 */ /* 0x000e64000808017f */
[----:B-1----:R-:W-:Y:S05]  /*6560*/  @!P4 BRA `(.L_x_1636) ;  /* 0x000002600078c947 */ /* 0x002fea0003800000 */
.L_x_1988:
[----:B------:R-:W-:Y:S05]  /*6570*/  BSYNC B1 ;  /* 0x0000000000017941 */ /* 0x000fea0003800000 */
.L_x_1635:
[----:B------:R-:W-:-:S03]  /*6580*/  UMOV UR4, 0xffffffff ;  /* 0xffffffff00047882 */ /* 0x000fc60000000000 */
[----:B------:R-:W-:Y:S05]  /*6590*/  BRA.DIV UR4, `(.L_x_1637) ;  /* 0x0000026204807947 */ /* 0x000fea000b800000 */
[----:B------:R2:W3:Y:S04]  /*65a0*/  SHFL.IDX PT, R99, R14, RZ, 0x1e1f ;  /* 0x001e1fff0e637589 */ /* 0x0004e800000e0000 */
[----:B------:R2:W4:Y:S02]  /*65b0*/  SHFL.IDX PT, R101, R98, RZ, 0x1e1f ;  /* 0x001e1fff62657589 */ /* 0x00052400000e0000 */
.L_x_1992:
[----:B------:R-:W-:Y:S05]  /*65c0*/  @P2 BRA `(.L_x_1609) ;  /* 0x0000003000942947 */ /* 0x000fea0003800000 */
[----:B--2---:R-:W2:Y:S01]  /*65d0*/  LDC R98, c[0x0][0x2f4] ;  /* 0x0000bd00ff627b82 */ /* 0x004ea20000000800 */
[----:B------:R-:W-:Y:S01]  /*65e0*/  ISETP.NE.AND P2, PT, R54, RZ, PT ;  /* 0x000000ff3600720c */ /* 0x000fe20003f45270 */
[----:B------:R-:W-:Y:S01]  /*65f0*/  BSSY B1, `(.L_x_1638) ;  /* 0x00000f5000017945 */ /* 0x000fe20003800000 */
[----:B--2---:R-:W-:-:S11]  /*6600*/  IMAD.IADD R110, R98, 0x1, -R65 ;  /* 0x00000001626e7824 */ /* 0x004fd600078e0a41 */
[----:B------:R-:W-:Y:S05]  /*6610*/  @!P2 BRA `(.L_x_1639) ;  /* 0x0000000c00c8a947 */ /* 0x000fea0003800000 */
[----:B------:R-:W-:Y:S01]  /*6620*/  SEL R8, R65, R110, !P0 ;  /* 0x0000006e41087207 */ /* 0x000fe20004000000 */
[----:B------:R-:W-:Y:S01]  /*6630*/  BSSY B2, `(.L_x_1640) ;  /* 0x00000ee000027945 */ /* 0x000fe20003800000 */
[C---:B----4-:R-:W-:Y:S02]  /*6640*/  IADD3 R92, P2, R59.reuse, R101, RZ ;  /* 0x000000653b5c7210 */ /* 0x050fe40007f5e0ff */
[----:B------:R-:W-:Y:S02]  /*6650*/  SHF.R.S32.HI R9, RZ, 0x1f, R8 ;  /* 0x0000001fff097819 */ /* 0x000fe40000011408 */
[----:B---3--:R-:W-:Y:S02]  /*6660*/  LEA.HI.X.SX32 R93, R59, R99, 0x1, P2 ;  /* 0x000000633b5d7211 */ /* 0x008fe400010f0eff */
[----:B------:R-:W-:-:S04]  /*6670*/  LEA.HI R9, R9, R8, RZ, 0x5 ;  /* 0x0000000809097211 */ /* 0x000fc800078f28ff */
[----:B------:R-:W-:-:S04]  /*6680*/  SHF.R.S32.HI R8, RZ, 0x5, R9 ;  /* 0x00000005ff087819 */ /* 0x000fc80000011409 */
[----:B------:R-:W-:-:S04]  /*6690*/  LEA.HI.SX32 R8, R77, R8, 0x1c ;  /* 0x000000084d087211 */ /* 0x000fc800078fe2ff */
[----:B0-----:R-:W-:Y:S01]  /*66a0*/  SHF.R.S32.HI R11, RZ, 0x1f, R8 ;  /* 0x0000001fff0b7819 */ /* 0x001fe20000011408 */
[----:B------:R-:W-:-:S03]  /*66b0*/  IMAD.SHL.U32 R9, R8, 0x10, RZ ;  /* 0x0000001008097824 */ /* 0x000fc600078e00ff */
[----:B------:R-:W-:Y:S02]  /*66c0*/  LEA.HI R11, R11, R8, RZ, 0x2 ;  /* 0x000000080b0b7211 */ /* 0x000fe400078f10ff */
[----:B------:R-:W-:Y:S02]  /*66d0*/  ISETP.GE.AND P2, PT, R9, R98, PT ;  /* 0x000000620900720c */ /* 0x000fe40003f46270 */
[----:B------:R-:W-:Y:S01]  /*66e0*/  LOP3.LUT R8, R180, 0x30, R9, 0xf8, !PT ;  /* 0x00000030b4087812 */ /* 0x000fe200078ef809 */
[----:B------:R-:W-:-:S03]  /*66f0*/  IMAD.SHL.U32 R11, R11, 0x800, RZ ;  /* 0x000008000b0b7824 */ /* 0x000fc600078e00ff */
[----:B------:R-:W-:Y:S02]  /*6700*/  LOP3.LUT R8, R8, R181, RZ, 0x3c, !PT ;  /* 0x000000b508087212 */ /* 0x000fe400078e3cff */
[----:B------:R-:W-:-:S04]  /*6710*/  LOP3.LUT R11, R11, 0xffffe000, RZ, 0xc0, !PT ;  /* 0xffffe0000b0b7812 */ /* 0x000fc800078ec0ff */
[----:B------:R-:W-:Y:S02]  /*6720*/  IADD3 R8, R8, R11, R182 ;  /* 0x0000000b08087210 */ /* 0x000fe40007ffe0b6 */
[----:B------:R-:W-:-:S03]  /*6730*/  @!P2 IADD3 R96, P4, R101, R9, RZ ;  /* 0x000000096560a210 */ /* 0x000fc60007f9e0ff */
[----:B------:R-:W-:Y:S01]  /*6740*/  IMAD R11, R17, 0x6000, R8 ;  /* 0x00006000110b7824 */ /* 0x000fe200078e0208 */
[----:B------:R-:W-:Y:S01]  /*6750*/  @!P2 LEA.HI.X.SX32 R97, R9, R99, 0x1, P4 ;  /* 0x000000630961a211 */ /* 0x000fe200020f0eff */
[----:B------:R-:W-:Y:S01]  /*6760*/  IMAD R9, R17, 0x6000, R74 ;  /* 0x0000600011097824 */ /* 0x000fe200078e024a */
[----:B------:R-:W-:Y:S01]  /*6770*/  ISETP.GE.AND P4, PT, R18, R95, PT ;  /* 0x0000005f1200720c */ /* 0x000fe20003f86270 */
[C---:B------:R-:W-:Y:S02]  /*6780*/  IMAD.IADD R12, R16.reuse, 0x1, R11 ;  /* 0x00000001100c7824 */ /* 0x040fe400078e020b */
[----:B------:R-:W-:-:S04]  /*6790*/  IMAD.IADD R9, R16, 0x1, R9 ;  /* 0x0000000110097824 */ /* 0x000fc800078e0209 */
[----:B------:R-:W0:Y:S04]  /*67a0*/  LDS.128 R12, [R12+0x16400] ;  /* 0x016400000c0c7984 */ /* 0x000e280000000c00 */
[----:B------:R-:W2:Y:S02]  /*67b0*/  LDS.128 R8, [R9+0x16400] ;  /* 0x0164000009087984 */ /* 0x000ea40000000c00 */
[----:B------:R-:W-:Y:S05]  /*67c0*/  @P4 BRA `(.L_x_1641) ;  /* 0x0000000c00504947 */ /* 0x000fea0003800000 */
[----:B------:R-:W-:Y:S01]  /*67d0*/  SHF.R.U32.HI R34, RZ, 0x8, R33 ;  /* 0x00000008ff227819 */ /* 0x000fe20000011621 */
[----:B--2---:R-:W-:Y:S01]  /*67e0*/  IMAD.MOV.U32 R44, RZ, RZ, R8 ;  /* 0x000000ffff2c7224 */ /* 0x004fe200078e0008 */
[----:B------:R-:W-:Y:S02]  /*67f0*/  SHF.R.U32.HI R114, RZ, 0x8, R45 ;  /* 0x00000008ff727819 */ /* 0x000fe4000001162d */
[----:B------:R-:W-:Y:S01]  /*6800*/  SHF.R.U32.HI R120, RZ, 0x10, R33 ;  /* 0x00000010ff787819 */ /* 0x000fe20000011621 */
[----:B------:R-:W-:Y:S01]  /*6810*/  IMAD.SHL.U32 R8, R34, 0x100, RZ ;  /* 0x0000010022087824 */ /* 0x000fe200078e00ff */
[----:B------:R-:W-:Y:S01]  /*6820*/  SHF.R.U32.HI R32, RZ, 0x10, R45 ;  /* 0x00000010ff207819 */ /* 0x000fe2000001162d */
[----:B------:R-:W-:Y:S01]  /*6830*/  IMAD.MOV.U32 R34, RZ, RZ, R10 ;  /* 0x000000ffff227224 */ /* 0x000fe200078e000a */
[----:B------:R-:W-:Y:S01]  /*6840*/  LOP3.LUT R119, R45, 0xff0000ff, RZ, 0xc0, !PT ;  /* 0xff0000ff2d777812 */ /* 0x000fe200078ec0ff */
[----:B------:R-:W-:Y:S01]  /*6850*/  IMAD.SHL.U32 R10, R114, 0x100, RZ ;  /* 0x00000100720a7824 */ /* 0x000fe200078e00ff */
[----:B------:R-:W-:Y:S01]  /*6860*/  SHF.R.U32.HI R46, RZ, 0x8, R47 ;  /* 0x00000008ff2e7819 */ /* 0x000fe2000001162f */
[----:B0-----:R-:W-:Y:S01]  /*6870*/  IMAD.MOV.U32 R45, RZ, RZ, R12 ;  /* 0x000000ffff2d7224 */ /* 0x001fe200078e000c */
[----:B------:R-:W-:Y:S01]  /*6880*/  LOP3.LUT R115, R33, 0xff0000ff, RZ, 0xc0, !PT ;  /* 0xff0000ff21737812 */ /* 0x000fe200078ec0ff */
[----:B------:R-:W-:Y:S01]  /*6890*/  IMAD.U32 R12, R120, 0x10000, RZ ;  /* 0x00010000780c7824 */ /* 0x000fe200078e00ff */
[----:B------:R-:W-:-:S02]  /*68a0*/  SHF.R.U32.HI R118, RZ, 0x10, R35 ;  /* 0x00000010ff767819 */ /* 0x000fc40000011623 */
[----:B------:R-:W-:Y:S02]  /*68b0*/  SHF.R.U32.HI R116, RZ, 0x8, R35 ;  /* 0x00000008ff747819 */ /* 0x000fe40000011623 */
[----:B------:R-:W-:Y:S01]  /*68c0*/  LOP3.LUT R117, R35, 0xff0000ff, RZ, 0xc0, !PT ;  /* 0xff0000ff23757812 */ /* 0x000fe200078ec0ff */
[----:B------:R-:W-:Y:S01]  /*68d0*/  IMAD.MOV.U32 R35, RZ, RZ, R14 ;  /* 0x000000ffff237224 */ /* 0x000fe200078e000e */
[----:B------:R-:W-:Y:S01]  /*68e0*/  SHF.R.U32.HI R33, RZ, 0x10, R47 ;  /* 0x00000010ff217819 */ /* 0x000fe2000001162f */
[----:B------:R-:W-:Y:S01]  /*68f0*/  IMAD.SHL.U32 R14, R46, 0x100, RZ ;  /* 0x000001002e0e7824 */ /* 0x000fe200078e00ff */
[----:B------:R-:W-:Y:S02]  /*6900*/  LOP3.LUT R121, R119, 0xff00, R10, 0xf8, !PT ;  /* 0x0000ff0077797812 */ /* 0x000fe400078ef80a */
[----:B------:R-:W-:Y:S01]  /*6910*/  LOP3.LUT R47, R47, 0xff0000ff, RZ, 0xc0, !PT ;  /* 0xff0000ff2f2f7812 */ /* 0x000fe200078ec0ff */
[----:B------:R-:W-:Y:S01]  /*6920*/  IMAD.U32 R33, R33, 0x10000, RZ ;  /* 0x0001000021217824 */ /* 0x000fe200078e00ff */
[----:B------:R-:W-:Y:S01]  /*6930*/  LOP3.LUT R115, R115, 0xff00, R8, 0xf8, !PT ;  /* 0x0000ff0073737812 */ /* 0x000fe200078ef808 */
[----:B------:R-:W-:Y:S01]  /*6940*/  IMAD.SHL.U32 R8, R116, 0x100, RZ ;  /* 0x0000010074087824 */ /* 0x000fe200078e00ff */
[----:B------:R-:W-:-:S02]  /*6950*/  F2FP.F16.E4M3.UNPACK_B R119, R113.H1 ;  /* 0x00000071ff77723e */ /* 0x000fc400030006ff */
[----:B------:R-:W-:Y:S02]  /*6960*/  F2FP.F16.E4M3.UNPACK_B R114, R45.H1 ;  /* 0x0000002dff72723e */ /* 0x000fe400030006ff */
[----:B------:R-:W-:Y:S01]  /*6970*/  F2FP.F16.E4M3.UNPACK_B R46, R44.H1 ;  /* 0x0000002cff2e723e */ /* 0x000fe200030006ff */
[----:B------:R-:W-:Y:S01]  /*6980*/  HADD2.F32 R10, -RZ, R119.H0_H0 ;  /* 0x20000077ff0a7230 */ /* 0x000fe20000004100 */
[----:B------:R-:W-:Y:S01]  /*6990*/  LOP3.LUT R120, R47, 0xff00, R14, 0xf8, !PT ;  /* 0x0000ff002f787812 */ /* 0x000fe200078ef80e */
[----:B------:R-:W-:Y:S01]  /*69a0*/  IMAD.U32 R14, R32, 0x10000, RZ ;  /* 0x00010000200e7824 */ /* 0x000fe200078e00ff */
[----:B------:R-:W-:Y:S01]  /*69b0*/  LOP3.LUT R12, R115, 0xff0000, R12, 0xf8, !PT ;  /* 0x00ff0000730c7812 */ /* 0x000fe200078ef80c */
[----:B------:R-:W-:Y:S01]  /*69c0*/  HADD2.F32 R115, -RZ, R114.H0_H0 ;  /* 0x20000072ff737230 */ /* 0x000fe20000004100 */
[----:B------:R-:W-:Y:S01]  /*69d0*/  F2FP.F16.E4M3.UNPACK_B R116, R112.H1 ;  /* 0x00000070ff74723e */ /* 0x000fe200030006ff */
[----:B------:R-:W-:Y:S01]  /*69e0*/  HADD2.F32 R47, -RZ, R46.H0_H0 ;  /* 0x2000002eff2f7230 */ /* 0x000fe20000004100 */
[----:B------:R-:W-:Y:S01]  /*69f0*/  LOP3.LUT R117, R117, 0xff00, R8, 0xf8, !PT ;  /* 0x0000ff0075757812 */ /* 0x000fe200078ef808 */
[----:B------:R-:W-:-:S02]  /*6a00*/  IMAD.U32 R8, R118, 0x10000, RZ ;  /* 0x0001000076087824 */ /* 0x000fc400078e00ff */
[-C--:B------:R-:W-:Y:S01]  /*6a10*/  FMUL.FTZ R32, R115, R10.reuse ;  /* 0x0000000a73207220 */ /* 0x080fe20000410000 */
[----:B------:R-:W-:Y:S02]  /*6a20*/  HADD2.F32 R118, -RZ, R116.H0_H0 ;  /* 0x20000074ff767230 */ /* 0x000fe40000004100 */
        /* <DEDUP_REMOVED lines=9> */
[----:B------:R-:W-:Y:S01]  /*6ac0*/  F2FP.F16.E4M3.UNPACK_B R116, R112 ;  /* 0x00000070ff74723e */ /* 0x000fe200020006ff */
[----:B------:R-:W-:Y:S01]  /*6ad0*/  HADD2.F32 R115, -RZ, R114.H1_H1 ;  /* 0x30000072ff737230 */ /* 0x000fe20000004100 */
[----:B------:R-:W-:Y:S01]  /*6ae0*/  F2FP.F16.E4M3.UNPACK_B R113, R45 ;  /* 0x0000002dff71723e */ /* 0x000fe200020006ff */
[----:B------:R-:W-:Y:S01]  /*6af0*/  HADD2.F32 R119, -RZ, R118.H0_H0 ;  /* 0x20000076ff777230 */ /* 0x000fe20000004100 */
[----:B------:R-:W-:Y:S01]  /*6b00*/  F2FP.F16.E4M3.UNPACK_B R112, R44 ;  /* 0x0000002cff70723e */ /* 0x000fe200020006ff */
[-C--:B------:R-:W-:Y:S01]  /*6b10*/  FMUL.FTZ R44, R46, R47.reuse ;  /* 0x0000002f2e2c7220 */ /* 0x080fe20000410000 */
[----:B------:R-:W-:Y:S01]  /*6b20*/  FMUL.FTZ R45, R115, R47 ;  /* 0x0000002f732d7220 */ /* 0x000fe20000410000 */
[----:B------:R-:W-:Y:S01]  /*6b30*/  HADD2.F32 R114, -RZ, R113.H0_H0 ;  /* 0x20000071ff727230 */ /* 0x000fe20000004100 */
[----:B------:R-:W-:Y:S01]  /*6b40*/  LOP3.LUT R14, R121, 0xff0000, R14, 0xf8, !PT ;  /* 0x00ff0000790e7812 */ /* 0x000fe200078ef80e */
[----:B------:R-:W-:-:S02]  /*6b50*/  HADD2.F32 R47, -RZ, R112.H0_H0 ;  /* 0x20000070ff2f7230 */ /* 0x000fc40000004100 */
[----:B------:R-:W-:Y:S01]  /*6b60*/  FFMA.FTZ R45, R46, R117, -R45 ;  /* 0x000000752e2d7223 */ /* 0x000fe2000001082d */
[----:B------:R-:W-:Y:S02]  /*6b70*/  HADD2.F32 R46, -RZ, R116.H0_H0 ;  /* 0x20000074ff2e7230 */ /* 0x000fe40000004100 */
[-C--:B------:R-:W-:Y:S01]  /*6b80*/  FMUL.FTZ R120, R114, R119.reuse ;  /* 0x0000007772787220 */ /* 0x080fe20000410000 */
[----:B------:R-:W-:Y:S02]  /*6b90*/  HADD2.F32 R118, -RZ, R118.H1_H1 ;  /* 0x30000076ff767230 */ /* 0x000fe40000004100 */
[----:B------:R-:W-:Y:S01]  /*6ba0*/  FMUL.FTZ R119, R47, R119 ;  /* 0x000000772f777220 */ /* 0x000fe20000410000 */
[----:B------:R-:W-:Y:S02]  /*6bb0*/  HADD2.F32 R113, -RZ, R113.H1_H1 ;  /* 0x30000071ff717230 */ /* 0x000fe40000004100 */
[----:B------:R-:W-:Y:S01]  /*6bc0*/  FFMA.FTZ R44, R115, R117, R44 ;  /* 0x00000075732c7223 */ /* 0x000fe2000001002c */
[----:B------:R-:W-:-:S02]  /*6bd0*/  HADD2.F32 R112, -RZ, R112.H1_H1 ;  /* 0x30000070ff707230 */ /* 0x000fc40000004100 */
[-C--:B------:R-:W-:Y:S01]  /*6be0*/  FFMA.FTZ R47, R47, R46.reuse, -R120 ;  /* 0x0000002e2f2f7223 */ /* 0x080fe20000010878 */
[----:B------:R-:W-:Y:S02]  /*6bf0*/  HADD2.F32 R115, -RZ, R116.H1_H1 ;  /* 0x30000074ff737230 */ /* 0x000fe40000004100 */
[----:B------:R-:W-:Y:S01]  /*6c00*/  FFMA.FTZ R46, R114, R46, R119 ;  /* 0x0000002e722e7223 */ /* 0x000fe20000010077 */
[-C--:B------:R-:W-:Y:S01]  /*6c10*/  FMUL.FTZ R117, R113, R118.reuse ;  /* 0x0000007671757220 */ /* 0x080fe20000410000 */
[----:B------:R-:W-:Y:S01]  /*6c20*/  F2FP.F16.E4M3.UNPACK_B R120, R109.H1 ;  /* 0x0000006dff78723e */ /* 0x000fe200030006ff */
[C---:B------:R-:W-:Y:S01]  /*6c30*/  FMUL.FTZ R118, R112.reuse, R118 ;  /* 0x0000007670767220 */ /* 0x040fe20000410000 */
[----:B------:R-:W-:Y:S01]  /*6c40*/  F2FP.F16.E4M3.UNPACK_B R116, R35.H1 ;  /* 0x00000023ff74723e */ /* 0x000fe200030006ff */
[----:B------:R-:W-:Y:S01]  /*6c50*/  FFMA.FTZ R112, R112, R115, -R117 ;  /* 0x0000007370707223 */ /* 0x000fe20000010875 */
[----:B------:R-:W-:Y:S01]  /*6c60*/  F2FP.F16.E4M3.UNPACK_B R114, R34.H1 ;  /* 0x00000022ff72723e */ /* 0x000fe200030006ff */
[----:B------:R-:W-:Y:S01]  /*6c70*/  HADD2.F32 R122, -RZ, R120.H0_H0 ;  /* 0x20000078ff7a7230 */ /* 0x000fe20000004100 */
[----:B------:R-:W-:Y:S01]  /*6c80*/  F2FP.F16.E4M3.UNPACK_B R119, R111.H1 ;  /* 0x0000006fff77723e */ /* 0x000fe200030006ff */
[----:B------:R-:W-:-:S02]  /*6c90*/  HADD2.F32 R117, -RZ, R116.H0_H0 ;  /* 0x20000074ff757230 */ /* 0x000fc40000004100 */
[----:B------:R-:W-:Y:S01]  /*6ca0*/  FFMA.FTZ R113, R113, R115, R118 ;  /* 0x0000007371717223 */ /* 0x000fe20000010076 */
[----:B------:R-:W-:Y:S01]  /*6cb0*/  HADD2.F32 R115, -RZ, R114.H0_H0 ;  /* 0x20000072ff737230 */ /* 0x000fe20000004100 */
[----:B------:R-:W-:Y:S01]  /*6cc0*/  F2FP.F16.E4M3.UNPACK_B R34, R34 ;  /* 0x00000022ff22723e */ /* 0x000fe200020006ff */
[----:B------:R-:W-:Y:S02]  /*6cd0*/  HADD2.F32 R121, -RZ, R120.H1_H1 ;  /* 0x30000078ff797230 */ /* 0x000fe40000004100 */
[-C--:B------:R-:W-:Y:S01]  /*6ce0*/  FMUL.FTZ R124, R117, R122.reuse ;  /* 0x0000007a757c7220 */ /* 0x080fe20000410000 */
[----:B------:R-:W-:Y:S02]  /*6cf0*/  HADD2.F32 R120, -RZ, R119.H0_H0 ;  /* 0x20000077ff787230 */ /* 0x000fe40000004100 */
[----:B------:R-:W-:Y:S01]  /*6d00*/  FMUL.FTZ R122, R115, R122 ;  /* 0x0000007a737a7220 */ /* 0x000fe20000410000 */
[----:B------:R-:W-:Y:S01]  /*6d10*/  HADD2.F32 R118, -RZ, R116.H1_H1 ;  /* 0x30000074ff767230 */ /* 0x000fe20000004100 */
[----:B------:R-:W-:Y:S01]  /*6d20*/  F2FP.SATFINITE.E4M3.F32.PACK_AB_MERGE_C R32, R45, R32, RZ ;  /* 0x000000202d20723e */ /* 0x000fe200048070ff */
[----:B------:R-:W-:-:S02]  /*6d30*/  HADD2.F32 R116, -RZ, R114.H1_H1 ;  /* 0x30000072ff747230 */ /* 0x000fc40000004100 */
[-C--:B------:R-:W-:Y:S01]  /*6d40*/  FFMA.FTZ R114, R115, R120.reuse, -R124 ;  /* 0x0000007873727223 */ /* 0x080fe2000001087c */
[----:B------:R-:W-:Y:S02]  /*6d50*/  HADD2.F32 R119, -RZ, R119.H1_H1 ;  /* 0x30000077ff777230 */ /* 0x000fe40000004100 */
[----:B------:R-:W-:Y:S01]  /*6d60*/  FFMA.FTZ R115, R117, R120, R122 ;  /* 0x0000007875737223 */ /* 0x000fe2000001007a */
[----:B------:R-:W-:Y:S01]  /*6d70*/  FMUL.FTZ R123, R118, R121 ;  /* 0x00000079767b7220 */ /* 0x000fe20000410000 */
[----:B------:R-:W-:Y:S01]  /*6d80*/  F2FP.F16.E4M3.UNPACK_B R117, R109 ;  /* 0x0000006dff75723e */ /* 0x000fe200020006ff */
[C---:B------:R-:W-:Y:S01]  /*6d90*/  FMUL.FTZ R121, R116.reuse, R121 ;  /* 0x0000007974797220 */ /* 0x040fe20000410000 */
[----:B------:R-:W-:Y:S01]  /*6da0*/  F2FP.F16.E4M3.UNPACK_B R109, R35 ;  /* 0x00000023ff6d723e */ /* 0x000fe200020006ff */
[----:B------:R-:W-:Y:S01]  /*6db0*/  FFMA.FTZ R123, R116, R119, -R123 ;  /* 0x00000077747b7223 */ /* 0x000fe2000001087b */
[----:B------:R-:W-:Y:S01]  /*6dc0*/  F2FP.F16.E4M3.UNPACK_B R116, R111 ;  /* 0x0000006fff74723e */ /* 0x000fe200020006ff */
[----:B------:R-:W-:-:S02]  /*6dd0*/  HADD2.F32 R120, -RZ, R117.H0_H0 ;  /* 0x20000075ff787230 */ /* 0x000fc40000004100 */
[----:B------:R-:W-:Y:S01]  /*6de0*/  FFMA.FTZ R126, R118, R119, R121 ;  /* 0x00000077767e7223 */ /* 0x000fe20000010079 */
[----:B------:R-:W-:Y:S01]  /*6df0*/  HADD2.F32 R111, -RZ, R109.H0_H0 ;  /* 0x2000006dff6f7230 */ /* 0x000fe20000004100 */
[----:B------:R-:W-:Y:S01]  /*6e00*/  F2FP.F16.E4M3.UNPACK_B R45, R9 ;  /* 0x00000009ff2d723e */ /* 0x000fe200020006ff */
[--C-:B------:R-:W-:Y:S02]  /*6e10*/  HADD2.F32 R35, -RZ, R34.reuse.H0_H0 ;  /* 0x20000022ff237230 */ /* 0x100fe40000004100 */
[----:B------:R-:W-:Y:S02]  /*6e20*/  HADD2.F32 R117, -RZ, R117.H1_H1 ;  /* 0x30000075ff757230 */ /* 0x000fe40000004100 */
[-C--:B------:R-:W-:Y:S01]  /*6e30*/  FMUL.FTZ R122, R111, R120.reuse ;  /* 0x000000786f7a7220 */ /* 0x080fe20000410000 */
[----:B------:R-:W-:Y:S02]  /*6e40*/  HADD2.F32 R34, -RZ, R34.H1_H1 ;  /* 0x30000022ff227230 */ /* 0x000fe40000004100 */
[----:B------:R-:W-:Y:S01]  /*6e50*/  FMUL.FTZ R120, R35, R120 ;  /* 0x0000007823787220 */ /* 0x000fe20000410000 */
[----:B------:R-:W-:Y:S01]  /*6e60*/  HADD2.F32 R109, -RZ, R109.H1_H1 ;  /* 0x3000006dff6d7230 */ /* 0x000fe20000004100 */
[----:B------:R-:W-:Y:S01]  /*6e70*/  F2FP.SATFINITE.E4M3.F32.PACK_AB_MERGE_C R126, R126, R115, RZ ;  /* 0x000000737e7e723e */ /* 0x000fe200048070ff */
[----:B------:R-:W-:-:S02]  /*6e80*/  HADD2.F32 R118, -RZ, R116.H0_H0 ;  /* 0x20000074ff767230 */ /* 0x000fc40000004100 */
[CC--:B------:R-:W-:Y:S01]  /*6e90*/  FMUL.FTZ R124, R34.reuse, R117.reuse ;  /* 0x00000075227c7220 */ /* 0x0c0fe20000410000 */
[----:B------:R-:W-:Y:S02]  /*6ea0*/  HADD2.F32 R116, -RZ, R116.H1_H1 ;  /* 0x30000074ff747230 */ /* 0x000fe40000004100 */
[----:B------:R-:W-:Y:S01]  /*6eb0*/  FMUL.FTZ R119, R109, R117 ;  /* 0x000000756d777220 */ /* 0x000fe20000410000 */
[-C--:B------:R-:W-:Y:S01]  /*6ec0*/  FFMA.FTZ R122, R35, R118.reuse, -R122 ;  /* 0x00000076237a7223 */ /* 0x080fe2000001087a */
[----:B------:R-:W-:Y:S02]  /*6ed0*/  FFMA.FTZ R120, R111, R118, R120 ;  /* 0x000000766f787223 */ /* 0x000fe40000010078 */
[-C--:B------:R-:W-:Y:S01]  /*6ee0*/  FFMA.FTZ R119, R34, R116.reuse, -R119 ;  /* 0x0000007422777223 */ /* 0x080fe20000010877 */
[----:B------:R-:W-:Y:S01]  /*6ef0*/  FFMA.FTZ R111, R109, R116, R124 ;  /* 0x000000746d6f7223 */ /* 0x000fe2000001007c */
[----:B------:R-:W-:Y:S02]  /*6f00*/  F2FP.SATFINITE.E4M3.F32.PACK_AB_MERGE_C R35, R112, R47, R32 ;  /* 0x0000002f7023723e */ /* 0x000fe40004807020 */
[----:B------:R-:W-:Y:S01]  /*6f10*/  F2FP.SATFINITE.E4M3.F32.PACK_AB_MERGE_C R34, R44, R33, RZ ;  /* 0x000000212c22723e */ /* 0x000fe200048070ff */
[----:B------:R-:W-:Y:S01]  /*6f20*/  HADD2.F32 R44, -RZ, R45.H0_H0 ;  /* 0x2000002dff2c7230 */ /* 0x000fe20000004100 */
[----:B------:R-:W-:-:S02]  /*6f30*/  F2FP.F16.E4M3.UNPACK_B R109, R13 ;  /* 0x0000000dff6d723e */ /* 0x000fc400020006ff */
[----:B------:R-:W-:Y:S02]  /*6f40*/  F2FP.F16.E4M3.UNPACK_B R47, R14 ;  /* 0x0000000eff2f723e */ /* 0x000fe400020006ff */
[----:B------:R-:W-:Y:S01]  /*6f50*/  F2FP.SATFINITE.E4M3.F32.PACK_AB_MERGE_C R34, R113, R46, R34 ;  /* 0x0000002e7122723e */ /* 0x000fe20004807022 */
[----:B------:R-:W-:Y:S01]  /*6f60*/  HADD2.F32 R46, -RZ, R109.H0_H0 ;  /* 0x2000006dff2e7230 */ /* 0x000fe20000004100 */
[----:B------:R-:W-:Y:S01]  /*6f70*/  F2FP.F16.E4M3.UNPACK_B R112, R12 ;  /* 0x0000000cff70723e */ /* 0x000fe200020006ff */
[--C-:B------:R-:W-:Y:S01]  /*6f80*/  HADD2.F32 R115, -RZ, R47.reuse.H0_H0 ;  /* 0x2000002fff737230 */ /* 0x100fe20000004100 */
[----:B------:R-:W-:Y:S01]  /*6f90*/  F2FP.SATFINITE.E4M3.F32.PACK_AB_MERGE_C R33, R123, R114, RZ ;  /* 0x000000727b21723e */ /* 0x000fe200048070ff */
[----:B------:R-:W-:Y:S01]  /*6fa0*/  HADD2.F32 R114, -RZ, R47.H1_H1 ;  /* 0x3000002fff727230 */ /* 0x000fe20000004100 */
[----:B------:R-:W-:Y:S01]  /*6fb0*/  F2FP.SATFINITE.E4M3.F32.PACK_AB_MERGE_C R32, R111, R120, R126 ;  /* 0x000000786f20723e */ /* 0x000fe2000480707e */
        /* <DEDUP_REMOVED lines=8> */
[-C--:B------:R-:W-:Y:S01]  /*7040*/  FMUL.FTZ R116, R111, R114.reuse ;  /* 0x000000726f747220 */ /* 0x080fe20000410000 */
[----:B------:R-:W-:Y:S01]  /*7050*/  FMUL.FTZ R114, R47, R114 ;  /* 0x000000722f727220 */ /* 0x000fe20000410000 */
[----:B------:R-:W-:Y:S02]  /*7060*/  F2FP.F16.E4M3.UNPACK_B R109, R13.H1 ;  /* 0x0000000dff6d723e */ /* 0x000fe400030006ff */
[----:B------:R-:W-:Y:S01]  /*7070*/  F2FP.F16.E4M3.UNPACK_B R113, R14.H1 ;  /* 0x0000000eff71723e */ /* 0x000fe200030006ff */
[-C--:B------:R-:W-:Y:S01]  /*7080*/  FFMA.FTZ R14, R111, R112.reuse, R114 ;  /* 0x000000706f0e7223 */ /* 0x080fe20000010072 */
[----:B------:R-:W-:Y:S01]  /*7090*/  F2FP.F16.E4M3.UNPACK_B R46, R9.H1 ;  /* 0x00000009ff2e723e */ /* 0x000fe200030006ff */
[----:B------:R-:W-:Y:S01]  /*70a0*/  FFMA.FTZ R9, R47, R112, -R116 ;  /* 0x000000702f097223 */ /* 0x000fe20000010874 */
[----:B------:R-:W-:Y:S01]  /*70b0*/  F2FP.F16.E4M3.UNPACK_B R12, R12.H1 ;  /* 0x0000000cff0c723e */ /* 0x000fe200030006ff */
[----:B------:R-:W-:Y:S01]  /*70c0*/  HADD2.F32 R47, -RZ, R109.H0_H0 ;  /* 0x2000006dff2f7230 */ /* 0x000fe20000004100 */
[----:B------:R-:W-:Y:S01]  /*70d0*/  F2FP.SATFINITE.E4M3.F32.PACK_AB_MERGE_C R33, R119, R122, R33 ;  /* 0x0000007a7721723e */ /* 0x000fe20004807021 */
[----:B------:R-:W-:Y:S01]  /*70e0*/  HADD2.F32 R114, -RZ, R113.H0_H0 ;  /* 0x20000071ff727230 */ /* 0x000fe20000004100 */
[-C--:B------:R-:W-:Y:S01]  /*70f0*/  F2FP.F16.E4M3.UNPACK_B R119, R10.reuse ;  /* 0x0000000aff77723e */ /* 0x080fe200020006ff */
[----:B------:R-:W-:Y:S01]  /*7100*/  HADD2.F32 R13, -RZ, R46.H0_H0 ;  /* 0x2000002eff0d7230 */ /* 0x000fe20000004100 */
[----:B------:R-:W-:Y:S01]  /*7110*/  F2FP.F16.E4M3.UNPACK_B R120, R10.H1 ;  /* 0x0000000aff78723e */ /* 0x000fe200030006ff */
[----:B------:R-:W-:-:S02]  /*7120*/  HADD2.F32 R111, -RZ, R109.H1_H1 ;  /* 0x3000006dff6f7230 */ /* 0x000fc40000004100 */
[-C--:B------:R-:W-:Y:S01]  /*7130*/  FMUL.FTZ R116, R47, R114.reuse ;  /* 0x000000722f747220 */ /* 0x080fe20000410000 */
[----:B------:R-:W-:Y:S02]  /*7140*/  HADD2.F32 R112, -RZ, R12.H0_H0 ;  /* 0x2000000cff707230 */ /* 0x000fe40000004100 */
[C---:B------:R-:W-:Y:S01]  /*7150*/  FMUL.FTZ R114, R13.reuse, R114 ;  /* 0x000000720d727220 */ /* 0x040fe20000410000 */
[----:B------:R-:W-:Y:S01]  /*7160*/  HADD2.F32 R109, -RZ, R113.H1_H1 ;  /* 0x30000071ff6d7230 */ /* 0x000fe20000004100 */
[----:B------:R-:W-:Y:S01]  /*7170*/  F2FP.F16.E4M3.UNPACK_B R117, R8.H1 ;  /* 0x00000008ff75723e */ /* 0x000fe200030006ff */
[----:B------:R-:W-:Y:S02]  /*7180*/  HADD2.F32 R46, -RZ, R46.H1_H1 ;  /* 0x3000002eff2e7230 */ /* 0x000fe40000004100 */
[----:B------:R-:W-:Y:S02]  /*7190*/  HADD2.F32 R113, -RZ, R12.H1_H1 ;  /* 0x3000000cff717230 */ /* 0x000fe40000004100 */
[-C--:B------:R-:W-:Y:S01]  /*71a0*/  FFMA.FTZ R12, R13, R112.reuse, -R116 ;  /* 0x000000700d0c7223 */ /* 0x080fe20000010874 */
[-C--:B------:R-:W-:Y:S01]  /*71b0*/  FMUL.FTZ R115, R111, R109.reuse ;  /* 0x0000006d6f737220 */ /* 0x080fe20000410000 */
[----:B------:R-:W-:Y:S01]  /*71c0*/  FFMA.FTZ R13, R47, R112, R114 ;  /* 0x000000702f0d7223 */ /* 0x000fe20000010072 */
[C---:B------:R-:W-:Y:S01]  /*71d0*/  FMUL.FTZ R114, R46.reuse, R109 ;  /* 0x0000006d2e727220 */ /* 0x040fe20000410000 */
[----:B------:R-:W-:Y:S01]  /*71e0*/  F2FP.F16.E4M3.UNPACK_B R112, R15 ;  /* 0x0000000fff70723e */ /* 0x000fe200020006ff */
[----:B------:R-:W-:Y:S01]  /*71f0*/  FFMA.FTZ R47, R46, R113, -R115 ;  /* 0x000000712e2f7223 */ /* 0x000fe20000010873 */
[----:B------:R-:W-:Y:S01]  /*7200*/  F2FP.F16.E4M3.UNPACK_B R109, R11 ;  /* 0x0000000bff6d723e */ /* 0x000fe200020006ff */
[----:B------:R-:W-:Y:S01]  /*7210*/  FFMA.FTZ R46, R111, R113, R114 ;  /* 0x000000716f2e7223 */ /* 0x000fe20000010072 */
[----:B------:R-:W-:Y:S01]  /*7220*/  F2FP.F16.E4M3.UNPACK_B R113, R15.H1 ;  /* 0x0000000fff71723e */ /* 0x000fe200030006ff */
[----:B------:R-:W-:Y:S01]  /*7230*/  HADD2.F32 R114, -RZ, R112.H0_H0 ;  /* 0x20000070ff727230 */ /* 0x000fe20000004100 */
[----:B------:R-:W-:Y:S01]  /*7240*/  F2FP.F16.E4M3.UNPACK_B R116, R8 ;  /* 0x00000008ff74723e */ /* 0x000fe200020006ff */
        /* <DEDUP_REMOVED lines=8> */
[----:B------:R-:W-:Y:S01]  /*72d0*/  HADD2.F32 R10, -RZ, R116.H0_H0 ;  /* 0x20000074ff0a7230 */ /* 0x000fe20000004100 */
[----:B------:R-:W-:Y:S01]  /*72e0*/  F2FP.SATFINITE.E4M3.F32.PACK_AB_MERGE_C R13, R46, R13, RZ ;  /* 0x0000000d2e0d723e */ /* 0x000fe200048070ff */
[----:B------:R-:W-:Y:S02]  /*72f0*/  HADD2.F32 R111, -RZ, R11.H0_H0 ;  /* 0x2000000bff6f7230 */ /* 0x000fe40000004100 */
[----:B------:R-:W-:Y:S01]  /*7300*/  FMUL.FTZ R126, R115, R122 ;  /* 0x0000007a737e7220 */ /* 0x000fe20000410000 */
[----:B------:R-:W-:Y:S02]  /*7310*/  HADD2.F32 R113, -RZ, R113.H1_H1 ;  /* 0x30000071ff717230 */ /* 0x000fe40000004100 */
[----:B------:R-:W-:Y:S01]  /*7320*/  FFMA.FTZ R8, R15, R10, -R124 ;  /* 0x0000000a0f087223 */ /* 0x000fe2000001087c */
[----:B------:R-:W-:-:S02]  /*7330*/  HADD2.F32 R120, -RZ, R120.H1_H1 ;  /* 0x30000078ff787230 */ /* 0x000fc40000004100 */
[----:B------:R-:W-:Y:S01]  /*7340*/  FMUL.FTZ R122, R111, R122 ;  /* 0x0000007a6f7a7220 */ /* 0x000fe20000410000 */
        /* <DEDUP_REMOVED lines=11> */
[CC--:B------:R-:W-:Y:S01]  /*7400*/  FMUL.FTZ R118, R112.reuse, R119.reuse ;  /* 0x0000007770767220 */ /* 0x0c0fe20000410000 */
[----:B------:R-:W-:Y:S02]  /*7410*/  HADD2.F32 R116, -RZ, R116.H1_H1 ;  /* 0x30000074ff747230 */ /* 0x000fe40000004100 */
[----:B------:R-:W-:Y:S01]  /*7420*/  FMUL.FTZ R119, R109, R119 ;  /* 0x000000776d777220 */ /* 0x000fe20000410000 */
[----:B------:R-:W-:Y:S01]  /*7430*/  F2FP.SATFINITE.E4M3.F32.PACK_AB_MERGE_C R9, R9, R44, R12 ;  /* 0x0000002c0909723e */ /* 0x000fe2000480700c */
[-C--:B------:R-:W-:Y:S01]  /*7440*/  FFMA.FTZ R11, R11, R114.reuse, -R124 ;  /* 0x000000720b0b7223 */ /* 0x080fe2000001087c */
[----:B------:R-:W-:Y:S01]  /*7450*/  FFMA.FTZ R113, R113, R114, R120 ;  /* 0x0000007271717223 */ /* 0x000fe20000010078 */
[-C--:B------:R-:W-:Y:S01]  /*7460*/  FFMA.FTZ R109, R109, R116.reuse, -R118 ;  /* 0x000000746d6d7223 */ /* 0x080fe20000010876 */
[----:B------:R-:W-:Y:S01]  /*7470*/  FFMA.FTZ R119, R112, R116, R119 ;  /* 0x0000007470777223 */ /* 0x000fe20000010077 */
[----:B------:R-:W-:Y:S01]  /*7480*/  F2FP.SATFINITE.E4M3.F32.PACK_AB_MERGE_C R13, R14, R45, R13 ;  /* 0x0000002d0e0d723e */ /* 0x000fe2000480700d */
[----:B------:R-:W-:Y:S01]  /*7490*/  IMAD.MOV.U32 R12, RZ, RZ, R34 ;  /* 0x000000ffff0c7224 */ /* 0x000fe200078e0022 */
[----:B------:R-:W-:-:S02]  /*74a0*/  F2FP.SATFINITE.E4M3.F32.PACK_AB_MERGE_C R11, R11, R126, RZ ;  /* 0x0000007e0b0b723e */ /* 0x000fc400048070ff */
[----:B------:R-:W-:Y:S02]  /*74b0*/  F2FP.SATFINITE.E4M3.F32.PACK_AB_MERGE_C R113, R113, R122, RZ ;  /* 0x0000007a7171723e */ /* 0x000fe400048070ff */
[----:B------:R-:W-:Y:S01]  /*74c0*/  F2FP.SATFINITE.E4M3.F32.PACK_AB_MERGE_C R11, R109, R8, R11 ;  /* 0x000000086d0b723e */ /* 0x000fe2000480700b */
[----:B------:R-:W-:Y:S01]  /*74d0*/  IMAD.MOV.U32 R8, RZ, RZ, R35 ;  /* 0x000000ffff087224 */ /* 0x000fe200078e0023 */
[----:B------:R-:W-:Y:S01]  /*74e0*/  F2FP.SATFINITE.E4M3.F32.PACK_AB_MERGE_C R15, R119, R10, R113 ;  /* 0x0000000a770f723e */ /* 0x000fe20004807071 */
[----:B------:R-:W-:Y:S01]  /*74f0*/  IMAD.MOV.U32 R10, RZ, RZ, R33 ;  /* 0x000000ffff0a7224 */ /* 0x000fe200078e0021 */
[----:B------:R-:W-:-:S07]  /*7500*/  MOV R14, R32 ;  /* 0x00000020000e7202 */ /* 0x000fce0000000f00 */
.L_x_1641:
[----:B------:R-:W-:Y:S05]  /*7510*/  BSYNC B2 ;  /* 0x0000000000027941 */ /* 0x000fea0003800000 */
.L_x_1640:
[----:B--2---:R2:W-:Y:S04]  /*7520*/  ST.E.128 desc[UR42][R92.64], R8 ;  /* 0x000000085c007985 */ /* 0x0045e8000c101d2a */
[----:B0-----:R2:W-:Y:S02]  /*7530*/  @!P2 ST.E.128 desc[UR42][R96.64], R12 ;  /* 0x0000000c6000a985 */ /* 0x0015e4000c101d2a */
.L_x_1639:
[----:B------:R-:W-:Y:S05]  /*7540*/  BSYNC B1 ;  /* 0x0000000000017941 */ /* 0x000fea0003800000 */
.L_x_1638:
[----:B------:R-:W-:Y:S01]  /*7550*/  ISETP.NE.AND P2, PT, R3, RZ, PT ;  /* 0x000000ff0300720c */ /* 0x000fe20003f45270 */
[----:B------:R-:W-:-:S12]  /*7560*/  BSSY B1, `(.L_x_1642) ;  /* 0x00000f4000017945 */ /* 0x000fd80003800000 */
[----:B------:R-:W-:Y:S05]  /*7570*/  @!P2 BRA `(.L_x_1643) ;  /* 0x0000000c00c8a947 */ /* 0x000fea0003800000 */
[----:B------:R-:W-:Y:S01]  /*7580*/  ISETP.NE.AND P4, PT, R84, RZ, PT ;  /* 0x000000ff5400720c */ /* 0x000fe20003f85270 */
[----:B------:R-:W-:Y:S01]  /*7590*/  BSSY B2, `(.L_x_1644) ;  /* 0x00000ee000027945 */ /* 0x000fe20003800000 */
[C---:B----4-:R-:W-:Y:S02]  /*75a0*/  IADD3 R32, P2, R58.reuse, R101, RZ ;  /* 0x000000653a207210 */ /* 0x050fe40007f5e0ff */
[----:B--2---:R-:W-:Y:S02]  /*75b0*/  SEL R8, R65, R110, !P4 ;  /* 0x0000006e41087207 */ /* 0x004fe40006000000 */
[----:B---3--:R-:W-:Y:S02]  /*75c0*/  LEA.HI.X.SX32 R33, R58, R99, 0x1, P2 ;  /* 0x000000633a217211 */ /* 0x008fe400010f0eff */
[----:B------:R-:W-:-:S04]  /*75d0*/  SHF.R.S32.HI R9, RZ, 0x1f, R8 ;  /* 0x0000001fff097819 */ /* 0x000fc80000011408 */
[----:B------:R-:W-:-:S04]  /*75e0*/  LEA.HI R9, R9, R8, RZ, 0x5 ;  /* 0x0000000809097211 */ /* 0x000fc800078f28ff */
[----:B------:R-:W-:-:S04]  /*75f0*/  SHF.R.S32.HI R9, RZ, 0x5, R9 ;  /* 0x00000005ff097819 */ /* 0x000fc80000011409 */
[----:B------:R-:W-:-:S04]  /*7600*/  LEA.HI.SX32 R9, R76, R9, 0x1c ;  /* 0x000000094c097211 */ /* 0x000fc800078fe2ff */
[----:B0-----:R-:W-:Y:S01]  /*7610*/  SHF.R.S32.HI R10, RZ, 0x1f, R9 ;  /* 0x0000001fff0a7819 */ /* 0x001fe20000011409 */
[----:B------:R-:W-:-:S03]  /*7620*/  IMAD.SHL.U32 R8, R9, 0x10, RZ ;  /* 0x0000001009087824 */ /* 0x000fc600078e00ff */
[----:B------:R-:W-:Y:S02]  /*7630*/  LEA.HI R10, R10, R9, RZ, 0x2 ;  /* 0x000000090a0a7211 */ /* 0x000fe400078f10ff */
[----:B------:R-:W-:-:S03]  /*7640*/  ISETP.GE.AND P2, PT, R8, R98, PT ;  /* 0x000000620800720c */ /* 0x000fc60003f46270 */
[----:B------:R-:W-:-:S05]  /*7650*/  IMAD.SHL.U32 R10, R10, 0x800, RZ ;  /* 0x000008000a0a7824 */ /* 0x000fca00078e00ff */
[----:B------:R-:W-:-:S05]  /*7660*/  LOP3.LUT R9, R10, 0xffffe000, RZ, 0xc0, !PT ;  /* 0xffffe0000a097812 */ /* 0x000fca00078ec0ff */
[----:B------:R-:W-:-:S04]  /*7670*/  @!P2 IADD3 R34, P4, R101, R8, RZ ;  /* 0x000000086522a210 */ /* 0x000fc80007f9e0ff */
[----:B------:R-:W-:Y:S02]  /*7680*/  @!P2 LEA.HI.X.SX32 R35, R8, R99, 0x1, P4 ;  /* 0x000000630823a211 */ /* 0x000fe400020f0eff */
[----:B------:R-:W-:Y:S02]  /*7690*/  LOP3.LUT R8, R180, 0x30, R8, 0xf8, !PT ;  /* 0x00000030b4087812 */ /* 0x000fe400078ef808 */
[----:B------:R-:W-:Y:S02]  /*76a0*/  ISETP.GE.AND P4, PT, R81, R95, PT ;  /* 0x0000005f5100720c */ /* 0x000fe40003f86270 */
[----:B------:R-:W-:-:S04]  /*76b0*/  LOP3.LUT R8, R8, R181, RZ, 0x3c, !PT ;  /* 0x000000b508087212 */ /* 0x000fc800078e3cff */
[----:B------:R-:W-:Y:S01]  /*76c0*/  IADD3 R8, R8, R9, R182 ;  /* 0x0000000908087210 */ /* 0x000fe20007ffe0b6 */
[----:B------:R-:W-:-:S04]  /*76d0*/  IMAD R9, R17, 0x6000, R73 ;  /* 0x0000600011097824 */ /* 0x000fc800078e0249 */
[----:B------:R-:W-:Y:S02]  /*76e0*/  IMAD R11, R17, 0x6000, R8 ;  /* 0x00006000110b7824 */ /* 0x000fe400078e0208 */
[C---:B------:R-:W-:Y:S02]  /*76f0*/  IMAD.IADD R9, R16.reuse, 0x1, R9 ;  /* 0x0000000110097824 */ /* 0x040fe400078e0209 */
[----:B------:R-:W-:-:S04]  /*7700*/  IMAD.IADD R12, R16, 0x1, R11 ;  /* 0x00000001100c7824 */ /* 0x000fc800078e020b */
[----:B------:R-:W0:Y:S04]  /*7710*/  LDS.128 R8, [R9+0x16400] ;  /* 0x0164000009087984 */ /* 0x000e280000000c00 */
[----:B------:R-:W2:Y:S01]  /*7720*/  LDS.128 R12, [R12+0x16400] ;  /* 0x016400000c0c7984 */ /* 0x000ea20000000c00 */
[----:B------:R-:W-:Y:S05]  /*7730*/  @P4 BRA `(.L_x_1645) ;  /* 0x0000000c004c4947 */ /* 0x000fea0003800000 */
[----:B------:R-:W-:Y:S01]  /*7740*/  SHF.R.U32.HI R111, RZ, 0x8, R29 ;  /* 0x00000008ff6f7819 */ /* 0x000fe2000001161d */
[----:B0-----:R-:W-:Y:S01]  /*7750*/  IMAD.MOV.U32 R28, RZ, RZ, R9 ;  /* 0x000000ffff1c7224 */ /* 0x001fe200078e0009 */
[----:B------:R-:W-:Y:S01]  /*7760*/  SHF.R.U32.HI R109, RZ, 0x10, R29 ;  /* 0x00000010ff6d7819 */ /* 0x000fe2000001161d */
[----:B------:R-:W-:Y:S01]  /*7770*/  IMAD.MOV.U32 R40, RZ, RZ, R8 ;  /* 0x000000ffff287224 */ /* 0x000fe200078e0008 */
[----:B------:R-:W-:Y:S01]  /*7780*/  SHF.R.U32.HI R97, RZ, 0x8, R31 ;  /* 0x00000008ff617819 */ /* 0x000fe2000001161f */
[----:B------:R-:W-:Y:S01]  /*7790*/  IMAD.SHL.U32 R9, R111, 0x100, RZ ;  /* 0x000001006f097824 */ /* 0x000fe200078e00ff */
[----:B------:R-:W-:Y:S02]  /*77a0*/  SHF.R.U32.HI R92, RZ, 0x8, R41 ;  /* 0x00000008ff5c7819 */ /* 0x000fe40000011629 */
[----:B------:R-:W-:Y:S01]  /*77b0*/  LOP3.LUT R30, R29, 0xff0000ff, RZ, 0xc0, !PT ;  /* 0xff0000ff1d1e7812 */ /* 0x000fe200078ec0ff */
[----:B------:R-:W-:Y:S01]  /*77c0*/  IMAD.MOV.U32 R29, RZ, RZ, R10 ;  /* 0x000000ffff1d7224 */ /* 0x000fe200078e000a */
[----:B------:R-:W-:Y:S01]  /*77d0*/  LOP3.LUT R42, R31, 0xff0000ff, RZ, 0xc0, !PT ;  /* 0xff0000ff1f2a7812 */ /* 0x000fe200078ec0ff */
[----:B------:R-:W-:Y:S01]  /*77e0*/  IMAD.U32 R10, R109, 0x10000, RZ ;  /* 0x000100006d0a7824 */ /* 0x000fe200078e00ff */
[----:B------:R-:W-:Y:S01]  /*77f0*/  SHF.R.U32.HI R96, RZ, 0x10, R31 ;  /* 0x00000010ff607819 */ /* 0x000fe2000001161f */
[----:B------:R-:W-:Y:S01]  /*7800*/  IMAD.SHL.U32 R31, R97, 0x100, RZ ;  /* 0x00000100611f7824 */ /* 0x000fe200078e00ff */
[----:B------:R-:W-:-:S02]  /*7810*/  SHF.R.U32.HI R46, RZ, 0x8, R43 ;  /* 0x00000008ff2e7819 */ /* 0x000fc4000001162b */
[----:B------:R-:W-:Y:S02]  /*7820*/  LOP3.LUT R45, R43, 0xff0000ff, RZ, 0xc0, !PT ;  /* 0xff0000ff2b2d7812 */ /* 0x000fe400078ec0ff */
[----:B------:R-:W-:Y:S01]  /*7830*/  SHF.R.U32.HI R93, RZ, 0x10, R43 ;  /* 0x00000010ff5d7819 */ /* 0x000fe2000001162b */
[----:B------:R-:W-:Y:S01]  /*7840*/  IMAD.SHL.U32 R43, R92, 0x100, RZ ;  /* 0x000001005c2b7824 */ /* 0x000fe200078e00ff */
[----:B------:R-:W-:Y:S02]  /*7850*/  LOP3.LUT R44, R41, 0xff0000ff, RZ, 0xc0, !PT ;  /* 0xff0000ff292c7812 */ /* 0x000fe400078ec0ff */
[----:B------:R-:W-:Y:S01]  /*7860*/  SHF.R.U32.HI R47, RZ, 0x10, R41 ;  /* 0x00000010ff2f7819 */ /* 0x000fe20000011629 */
[----:B--2---:R-:W-:Y:S01]  /*7870*/  IMAD.MOV.U32 R41, RZ, RZ, R12 ;  /* 0x000000ffff297224 */ /* 0x004fe200078e000c */
[----:B------:R-:W-:Y:S01]  /*7880*/  LOP3.LUT R9, R30, 0xff00, R9, 0xf8, !PT ;  /* 0x0000ff001e097812 */ /* 0x000fe200078ef809 */
[----:B------:R-:W-:Y:S01]  /*7890*/  IMAD.SHL.U32 R30, R46, 0x100, RZ ;  /* 0x000001002e1e7824 */ /* 0x000fe200078e00ff */
[----:B------:R-:W-:Y:S01]  /*78a0*/  LOP3.LUT R8, R42, 0xff00, R31, 0xf8, !PT ;  /* 0x0000ff002a087812 */ /* 0x000fe200078ef81f */
[----:B------:R-:W-:Y:S01]  /*78b0*/  IMAD.U32 R93, R93, 0x10000, RZ ;  /* 0x000100005d5d7824 */ /* 0x000fe200078e00ff */
[----:B------:R-:W-:Y:S01]  /*78c0*/  LOP3.LUT R10, R9, 0xff0000, R10, 0xf8, !PT ;  /* 0x00ff0000090a7812 */ /* 0x000fe200078ef80a */
[----:B------:R-:W-:Y:S01]  /*78d0*/  IMAD.U32 R9, R96, 0x10000, RZ ;  /* 0x0001000060097824 */ /* 0x000fe200078e00ff */
[----:B------:R-:W-:Y:S01]  /*78e0*/  LOP3.LUT R12, R44, 0xff00, R43, 0xf8, !PT ;  /* 0x0000ff002c0c7812 */ /* 0x000fe200078ef82b */
[----:B------:R-:W-:Y:S01]  /*78f0*/  IMAD.U32 R47, R47, 0x10000, RZ ;  /* 0x000100002f2f7824 */ /* 0x000fe200078e00ff */
[----:B------:R-:W-:-:S02]  /*7900*/  F2FP.F16.E4M3.UNPACK_B R46, R108.H1 ;  /* 0x0000006cff2e723e */ /* 0x000fc400030006ff */
[----:B------:R-:W-:Y:S02]  /*7910*/  F2FP.F16.E4M3.UNPACK_B R44, R41.H1 ;  /* 0x00000029ff2c723e */ /* 0x000fe400030006ff */
[----:B------:R-:W-:Y:S02]  /*7920*/  F2FP.F16.E4M3.UNPACK_B R42, R40.H1 ;  /* 0x00000028ff2a723e */ /* 0x000fe400030006ff */
[----:B------:R-:W-:Y:S01]  /*7930*/  LOP3.LUT R92, R45, 0xff00, R30, 0xf8, !PT ;  /* 0x0000ff002d5c7812 */ /* 0x000fe200078ef81e */
[----:B------:R-:W-:Y:S01]  /*7940*/  HADD2.F32 R31, -RZ, R44.H0_H0 ;  /* 0x2000002cff1f7230 */ /* 0x000fe20000004100 */
[----:B------:R-:W-:Y:S01]  /*7950*/  LOP3.LUT R8, R8, 0xff0000, R9, 0xf8, !PT ;  /* 0x00ff000008087812 */ /* 0x000fe200078ef809 */
[----:B------:R-:W-:Y:S01]  /*7960*/  HADD2.F32 R9, -RZ, R46.H0_H0 ;  /* 0x2000002eff097230 */ /* 0x000fe20000004100 */
[----:B------:R-:W-:Y:S01]  /*7970*/  F2FP.F16.E4M3.UNPACK_B R43, R106.H1 ;  /* 0x0000006aff2b723e */ /* 0x000fe200030006ff */
[----:B------:R-:W-:Y:S01]  /*7980*/  HADD2.F32 R30, -RZ, R42.H0_H0 ;  /* 0x2000002aff1e7230 */ /* 0x000fe20000004100 */
[----:B------:R-:W-:Y:S01]  /*7990*/  LOP3.LUT R12, R12, 0xff0000, R47, 0xf8, !PT ;  /* 0x00ff00000c0c7812 */ /* 0x000fe200078ef82f */
[----:B------:R-:W-:-:S02]  /*79a0*/  HADD2.F32 R46, -RZ, R46.H1_H1 ;  /* 0x3000002eff2e7230 */ /* 0x000fc40000004100 */
[CC--:B------:R-:W-:Y:S01]  /*79b0*/  FMUL.FTZ R97, R31.reuse, R9.reuse ;  /* 0x000000091f617220 */ /* 0x0c0fe20000410000 */
[--C-:B------:R-:W-:Y:S02]  /*79c0*/  HADD2.F32 R45, -RZ, R43.reuse.H0_H0 ;  /* 0x2000002bff2d7230 */ /* 0x100fe40000004100 */
[----:B------:R-:W-:Y:S01]  /*79d0*/  FMUL.FTZ R96, R30, R9 ;  /* 0x000000091e607220 */ /* 0x000fe20000410000 */
[----:B------:R-:W-:Y:S01]  /*79e0*/  LOP3.LUT R9, R92, 0xff0000, R93, 0xf8, !PT ;  /* 0x00ff00005c097812 */ /* 0x000fe200078ef85d */
[----:B------:R-:W-:Y:S01]  /*79f0*/  HADD2.F32 R92, -RZ, R43.H1_H1 ;  /* 0x3000002bff5c7230 */ /* 0x000fe20000004100 */
[----:B------:R-:W-:Y:S01]  /*7a00*/  F2FP.F16.E4M3.UNPACK_B R108, R108 ;  /* 0x0000006cff6c723e */ /* 0x000fe200020006ff */
[-C--:B------:R-:W-:Y:S01]  /*7a10*/  FFMA.FTZ R30, R30, R45.reuse, -R97 ;  /* 0x0000002d1e1e7223 */ /* 0x080fe20000010861 */
[----:B------:R-:W-:Y:S01]  /*7a20*/  FFMA.FTZ R31, R31, R45, R96 ;  /* 0x0000002d1f1f7223 */ /* 0x000fe20000010060 */
        /* <DEDUP_REMOVED lines=8> */
[----:B------:R-:W-:-:S02]  /*7ab0*/  HADD2.F32 R46, -RZ, R45.H0_H0 ;  /* 0x2000002dff2e7230 */ /* 0x000fc40000004100 */
[----:B------:R-:W-:Y:S02]  /*7ac0*/  HADD2.F32 R42, -RZ, R44.H0_H0 ;  /* 0x2000002cff2a7230 */ /* 0x000fe40000004100 */
[-C--:B------:R-:W-:Y:S01]  /*7ad0*/  FFMA.FTZ R41, R43, R92.reuse, -R40 ;  /* 0x0000005c2b297223 */ /* 0x080fe20000010828 */
[----:B------:R-:W-:Y:S02]  /*7ae0*/  HADD2.F32 R43, -RZ, R106.H0_H0 ;  /* 0x2000006aff2b7230 */ /* 0x000fe40000004100 */
[-C--:B------:R-:W-:Y:S01]  /*7af0*/  FMUL.FTZ R97, R46, R93.reuse ;  /* 0x0000005d2e617220 */ /* 0x080fe20000410000 */
[----:B------:R-:W-:Y:S01]  /*7b00*/  FFMA.FTZ R40, R47, R92, R96 ;  /* 0x0000005c2f287223 */ /* 0x000fe20000010060 */
[C---:B------:R-:W-:Y:S01]  /*7b10*/  FMUL.FTZ R93, R42.reuse, R93 ;  /* 0x0000005d2a5d7220 */ /* 0x040fe20000410000 */
[----:B------:R-:W-:Y:S02]  /*7b20*/  HADD2.F32 R108, -RZ, R108.H1_H1 ;  /* 0x3000006cff6c7230 */ /* 0x000fe40000004100 */
[----:B------:R-:W-:Y:S01]  /*7b30*/  FFMA.FTZ R42, R42, R43, -R97 ;  /* 0x0000002b2a2a7223 */ /* 0x000fe20000010861 */
[----:B------:R-:W-:Y:S01]  /*7b40*/  HADD2.F32 R47, -RZ, R45.H1_H1 ;  /* 0x3000002dff2f7230 */ /* 0x000fe20000004100 */
[----:B------:R-:W-:Y:S01]  /*7b50*/  F2FP.F16.E4M3.UNPACK_B R97, R107.H1 ;  /* 0x0000006bff61723e */ /* 0x000fe200030006ff */
[----:B------:R-:W-:Y:S01]  /*7b60*/  HADD2.F32 R44, -RZ, R44.H1_H1 ;  /* 0x3000002cff2c7230 */ /* 0x000fe20000004100 */
[----:B------:R-:W-:Y:S01]  /*7b70*/  F2FP.F16.E4M3.UNPACK_B R92, R14.H1 ;  /* 0x0000000eff5c723e */ /* 0x000fe200030006ff */
[----:B------:R-:W-:-:S02]  /*7b80*/  HADD2.F32 R106, -RZ, R106.H1_H1 ;  /* 0x3000006aff6a7230 */ /* 0x000fc40000004100 */
[----:B------:R-:W-:Y:S01]  /*7b90*/  FFMA.FTZ R43, R46, R43, R93 ;  /* 0x0000002b2e2b7223 */ /* 0x000fe2000001005d */
        /* <DEDUP_REMOVED lines=16> */
[-C--:B------:R-:W-:Y:S01]  /*7ca0*/  FFMA.FTZ R112, R47, R106.reuse, -R112 ;  /* 0x0000006a2f707223 */ /* 0x080fe20000010870 */
[----:B------:R-:W-:Y:S01]  /*7cb0*/  HADD2.F32 R46, -RZ, R46.H1_H1 ;  /* 0x3000002eff2e7230 */ /* 0x000fe20000004100 */
[----:B------:R-:W-:Y:S01]  /*7cc0*/  F2FP.F16.E4M3.UNPACK_B R105, R105 ;  /* 0x00000069ff69723e */ /* 0x000fe200020006ff */
[----:B------:R-:W-:Y:S02]  /*7cd0*/  HADD2.F32 R47, -RZ, R96.H1_H1 ;  /* 0x30000060ff2f7230 */ /* 0x000fe40000004100 */
[-C--:B------:R-:W-:Y:S01]  /*7ce0*/  FMUL.FTZ R109, R92, R97.reuse ;  /* 0x000000615c6d7220 */ /* 0x080fe20000410000 */
[----:B------:R-:W-:Y:S01]  /*7cf0*/  FFMA.FTZ R108, R93, R106, R108 ;  /* 0x0000006a5d6c7223 */ /* 0x000fe2000001006c */
[----:B------:R-:W-:Y:S01]  /*7d00*/  FMUL.FTZ R97, R46, R97 ;  /* 0x000000612e617220 */ /* 0x000fe20000410000 */
[----:B------:R-:W-:-:S02]  /*7d10*/  HADD2.F32 R93, -RZ, R107.H0_H0 ;  /* 0x2000006bff5d7230 */ /* 0x000fc40000004100 */
[-C--:B------:R-:W-:Y:S01]  /*7d20*/  FFMA.FTZ R109, R46, R47.reuse, -R109 ;  /* 0x0000002f2e6d7223 */ /* 0x080fe2000001086d */
[----:B------:R-:W-:Y:S01]  /*7d30*/  F2FP.F16.E4M3.UNPACK_B R46, R14 ;  /* 0x0000000eff2e723e */ /* 0x000fe200020006ff */
[----:B------:R-:W-:Y:S01]  /*7d40*/  FFMA.FTZ R111, R92, R47, R97 ;  /* 0x0000002f5c6f7223 */ /* 0x000fe20000010061 */
[----:B------:R-:W-:Y:S01]  /*7d50*/  HADD2.F32 R107, -RZ, R107.H1_H1 ;  /* 0x3000006bff6b7230 */ /* 0x000fe20000004100 */
[----:B------:R-:W-:Y:S01]  /*7d60*/  F2FP.SATFINITE.E4M3.F32.PACK_AB_MERGE_C R30, R41, R30, RZ ;  /* 0x0000001e291e723e */ /* 0x000fe200048070ff */
[--C-:B------:R-:W-:Y:S01]  /*7d70*/  HADD2.F32 R14, -RZ, R29.reuse.H0_H0 ;  /* 0x2000001dff0e7230 */ /* 0x100fe20000004100 */
[----:B------:R-:W-:Y:S01]  /*7d80*/  F2FP.SATFINITE.E4M3.F32.PACK_AB_MERGE_C R40, R40, R31, RZ ;  /* 0x0000001f2828723e */ /* 0x000fe200048070ff */
[--C-:B------:R-:W-:Y:S01]  /*7d90*/  HADD2.F32 R47, -RZ, R46.reuse.H0_H0 ;  /* 0x2000002eff2f7230 */ /* 0x100fe20000004100 */
[----:B------:R-:W-:Y:S01]  /*7da0*/  F2FP.SATFINITE.E4M3.F32.PACK_AB_MERGE_C R31, R45, R42, R30 ;  /* 0x0000002a2d1f723e */ /* 0x000fe2000480701e */
[----:B------:R-:W-:Y:S02]  /*7db0*/  HADD2.F32 R46, -RZ, R46.H1_H1 ;  /* 0x3000002eff2e7230 */ /* 0x000fe40000004100 */
[----:B------:R-:W-:Y:S01]  /*7dc0*/  FMUL.FTZ R96, R14, R93 ;  /* 0x0000005d0e607220 */ /* 0x000fe20000410000 */
[----:B------:R-:W-:-:S02]  /*7dd0*/  HADD2.F32 R29, -RZ, R29.H1_H1 ;  /* 0x3000001dff1d7230 */ /* 0x000fc40000004100 */
[----:B------:R-:W-:Y:S01]  /*7de0*/  FMUL.FTZ R97, R47, R93 ;  /* 0x0000005d2f617220 */ /* 0x000fe20000410000 */
[--C-:B------:R-:W-:Y:S02]  /*7df0*/  HADD2.F32 R92, -RZ, R105.reuse.H0_H0 ;  /* 0x20000069ff5c7230 */ /* 0x100fe40000004100 */
[-C--:B------:R-:W-:Y:S01]  /*7e00*/  FMUL.FTZ R106, R46, R107.reuse ;  /* 0x0000006b2e6a7220 */ /* 0x080fe20000410000 */
[----:B------:R-:W-:Y:S02]  /*7e10*/  HADD2.F32 R105, -RZ, R105.H1_H1 ;  /* 0x30000069ff697230 */ /* 0x000fe40000004100 */
[----:B------:R-:W-:Y:S01]  /*7e20*/  FMUL.FTZ R107, R29, R107 ;  /* 0x0000006b1d6b7220 */ /* 0x000fe20000410000 */
[----:B------:R-:W-:Y:S01]  /*7e30*/  F2FP.F16.E4M3.UNPACK_B R42, R12 ;  /* 0x0000000cff2a723e */ /* 0x000fe200020006ff */
[----:B------:R-:W-:Y:S01]  /*7e40*/  FFMA.FTZ R97, R14, R92, -R97 ;  /* 0x0000005c0e617223 */ /* 0x000fe20000010861 */
[----:B------:R-:W-:Y:S01]  /*7e50*/  F2FP.F16.E4M3.UNPACK_B R41, R28 ;  /* 0x0000001cff29723e */ /* 0x000fe200020006ff */
[----:B------:R-:W-:Y:S01]  /*7e60*/  FFMA.FTZ R107, R46, R105, R107 ;  /* 0x000000692e6b7223 */ /* 0x000fe2000001006b */
[----:B------:R-:W-:Y:S01]  /*7e70*/  F2FP.F16.E4M3.UNPACK_B R46, R13 ;  /* 0x0000000dff2e723e */ /* 0x000fe200020006ff */
[----:B------:R-:W-:Y:S01]  /*7e80*/  FFMA.FTZ R14, R47, R92, R96 ;  /* 0x0000005c2f0e7223 */ /* 0x000fe20000010060 */
[----:B------:R-:W-:Y:S01]  /*7e90*/  F2FP.SATFINITE.E4M3.F32.PACK_AB_MERGE_C R30, R44, R43, R40 ;  /* 0x0000002b2c1e723e */ /* 0x000fe20004807028 */
[----:B------:R-:W-:Y:S01]  /*7ea0*/  HADD2.F32 R47, -RZ, R42.H0_H0 ;  /* 0x2000002aff2f7230 */ /* 0x000fe20000004100 */
[----:B------:R-:W-:Y:S01]  /*7eb0*/  F2FP.F16.E4M3.UNPACK_B R44, R10 ;  /* 0x0000000aff2c723e */ /* 0x000fe200020006ff */
[----:B------:R-:W-:Y:S01]  /*7ec0*/  HADD2.F32 R43, -RZ, R46.H0_H0 ;  /* 0x2000002eff2b7230 */ /* 0x000fe20000004100 */
[----:B------:R-:W-:Y:S01]  /*7ed0*/  F2FP.F16.E4M3.UNPACK_B R28, R28.H1 ;  /* 0x0000001cff1c723e */ /* 0x000fe200030006ff */
[----:B------:R-:W-:Y:S01]  /*7ee0*/  HADD2.F32 R40, -RZ, R41.H0_H0 ;  /* 0x20000029ff287230 */ /* 0x000fe20000004100 */
[----:B------:R-:W-:Y:S01]  /*7ef0*/  F2FP.F16.E4M3.UNPACK_B R10, R10.H1 ;  /* 0x0000000aff0a723e */ /* 0x000fe200030006ff */
        /* <DEDUP_REMOVED lines=14> */
[----:B------:R-:W-:Y:S02]  /*7fe0*/  HADD2.F32 R42, -RZ, R28.H0_H0 ;  /* 0x2000001cff2a7230 */ /* 0x000fe40000004100 */
[----:B------:R-:W-:Y:S01]  /*7ff0*/  FFMA.FTZ R12, R46, R43, R93 ;  /* 0x0000002b2e0c7223 */ /* 0x000fe2000001005d */
[----:B------:R-:W-:Y:S02]  /*8000*/  HADD2.F32 R45, -RZ, R44.H0_H0 ;  /* 0x2000002cff2d7230 */ /* 0x000fe40000004100 */
[----:B------:R-:W-:Y:S01]  /*8010*/  FFMA.FTZ R106, R29, R105, -R106 ;  /* 0x000000691d6a7223 */ /* 0x000fe2000001086a */
[----:B------:R-:W-:Y:S01]  /*8020*/  HADD2.F32 R46, -RZ, R47.H0_H0 ;  /* 0x2000002fff2e7230 */ /* 0x000fe20000004100 */
[----:B------:R-:W-:Y:S01]  /*8030*/  F2FP.SATFINITE.E4M3.F32.PACK_AB_MERGE_C R29, R109, R112, RZ ;  /* 0x000000706d1d723e */ /* 0x000fe200048070ff */
[----:B------:R-:W-:Y:S01]  /*8040*/  HADD2.F32 R43, -RZ, R28.H1_H1 ;  /* 0x3000001cff2b7230 */ /* 0x000fe20000004100 */
[----:B------:R-:W-:Y:S01]  /*8050*/  F2FP.SATFINITE.E4M3.F32.PACK_AB_MERGE_C R108, R111, R108, RZ ;  /* 0x0000006c6f6c723e */ /* 0x000fe200048070ff */
[----:B------:R-:W-:-:S02]  /*8060*/  HADD2.F32 R44, -RZ, R44.H1_H1 ;  /* 0x3000002cff2c7230 */ /* 0x000fc40000004100 */
[-C--:B------:R-:W-:Y:S01]  /*8070*/  FMUL.FTZ R93, R45, R46.reuse ;  /* 0x0000002e2d5d7220 */ /* 0x080fe20000410000 */
[----:B------:R-:W-:Y:S02]  /*8080*/  HADD2.F32 R47, -RZ, R47.H1_H1 ;  /* 0x3000002fff2f7230 */ /* 0x000fe40000004100 */
[----:B------:R-:W-:Y:S01]  /*8090*/  FMUL.FTZ R92, R42, R46 ;  /* 0x0000002e2a5c7220 */ /* 0x000fe20000410000 */
[--C-:B------:R-:W-:Y:S01]  /*80a0*/  HADD2.F32 R28, -RZ, R10.reuse.H0_H0 ;  /* 0x2000000aff1c7230 */ /* 0x100fe20000004100 */
[----:B------:R-:W-:Y:S01]  /*80b0*/  F2FP.SATFINITE.E4M3.F32.PACK_AB_MERGE_C R29, R106, R97, R29 ;  /* 0x000000616a1d723e */ /* 0x000fe2000480701d */
[----:B------:R-:W-:Y:S02]  /*80c0*/  HADD2.F32 R46, -RZ, R10.H1_H1 ;  /* 0x3000000aff2e7230 */ /* 0x000fe40000004100 */
[-C--:B------:R-:W-:Y:S01]  /*80d0*/  FMUL.FTZ R96, R44, R47.reuse ;  /* 0x0000002f2c607220 */ /* 0x080fe20000410000 */
[----:B------:R-:W-:Y:S01]  /*80e0*/  FMUL.FTZ R47, R43, R47 ;  /* 0x0000002f2b2f7220 */ /* 0x000fe20000410000 */
[-C--:B------:R-:W-:Y:S01]  /*80f0*/  FFMA.FTZ R10, R42, R28.reuse, -R93 ;  /* 0x0000001c2a0a7223 */ /* 0x080fe2000001085d */
[-C--:B------:R-:W-:Y:S01]  /*8100*/  F2FP.F16.E4M3.UNPACK_B R42, R11.reuse ;  /* 0x0000000bff2a723e */ /* 0x080fe200020006ff */
[----:B------:R-:W-:Y:S01]  /*8110*/  FFMA.FTZ R28, R45, R28, R92 ;  /* 0x0000001c2d1c7223 */ /* 0x000fe2000001005c */
[----:B------:R-:W-:Y:S01]  /*8120*/  F2FP.F16.E4M3.UNPACK_B R11, R11.H1 ;  /* 0x0000000bff0b723e */ /* 0x000fe200030006ff */
[----:B------:R-:W-:Y:S01]  /*8130*/  FFMA.FTZ R109, R44, R46, R47 ;  /* 0x0000002e2c6d7223 */ /* 0x000fe2000001002f */
[----:B------:R-:W-:-:S02]  /*8140*/  F2FP.F16.E4M3.UNPACK_B R97, R9.H1 ;  /* 0x00000009ff61723e */ /* 0x000fc400030006ff */
[----:B------:R-:W-:Y:S01]  /*8150*/  F2FP.SATFINITE.E4M3.F32.PACK_AB_MERGE_C R14, R107, R14, R108 ;  /* 0x0000000e6b0e723e */ /* 0x000fe2000480706c */
[----:B------:R-:W-:Y:S01]  /*8160*/  FFMA.FTZ R107, R43, R46, -R96 ;  /* 0x0000002e2b6b7223 */ /* 0x000fe20000010860 */
[-C--:B------:R-:W-:Y:S01]  /*8170*/  F2FP.F16.E4M3.UNPACK_B R45, R15.reuse ;  /* 0x0000000fff2d723e */ /* 0x080fe200020006ff */
[----:B------:R-:W-:Y:S01]  /*8180*/  HADD2.F32 R43, -RZ, R11.H0_H0 ;  /* 0x2000000bff2b7230 */ /* 0x000fe20000004100 */
[----:B------:R-:W-:Y:S01]  /*8190*/  F2FP.F16.E4M3.UNPACK_B R44, R15.H1 ;  /* 0x0000000fff2c723e */ /* 0x000fe200030006ff */
[----:B------:R-:W-:Y:S01]  /*81a0*/  HADD2.F32 R106, -RZ, R97.H0_H0 ;  /* 0x20000061ff6a7230 */ /* 0x000fe20000004100 */
[----:B------:R-:W-:Y:S01]  /*81b0*/  F2FP.F16.E4M3.UNPACK_B R96, R9 ;  /* 0x00000009ff60723e */ /* 0x000fe200020006ff */
[----:B------:R-:W-:Y:S01]  /*81c0*/  HADD2.F32 R46, -RZ, R45.H0_H0 ;  /* 0x2000002dff2e7230 */ /* 0x000fe20000004100 */
[-C--:B------:R-:W-:Y:S01]  /*81d0*/  F2FP.F16.E4M3.UNPACK_B R47, R8.reuse.H1 ;  /* 0x00000008ff2f723e */ /* 0x080fe200030006ff */
[----:B------:R-:W-:Y:S01]  /*81e0*/  HADD2.F32 R97, -RZ, R97.H1_H1 ;  /* 0x30000061ff617230 */ /* 0x000fe20000004100 */
[----:B------:R-:W-:Y:S01]  /*81f0*/  F2FP.F16.E4M3.UNPACK_B R9, R8 ;  /* 0x00000008ff09723e */ /* 0x000fe200020006ff */
[----:B------:R-:W-:-:S02]  /*8200*/  HADD2.F32 R105, -RZ, R96.H0_H0 ;  /* 0x20000060ff697230 */ /* 0x000fc40000004100 */
[----:B------:R-:W-:Y:S01]  /*8210*/  FMUL.FTZ R111, R43, R106 ;  /* 0x0000006a2b6f7220 */ /* 0x000fe20000410000 */
[--C-:B------:R-:W-:Y:S01]  /*8220*/  HADD2.F32 R8, -RZ, R44.reuse.H0_H0 ;  /* 0x2000002cff087230 */ /* 0x100fe20000004100 */
[----:B------:R-:W-:Y:S01]  /*8230*/  F2FP.SATFINITE.E4M3.F32.PACK_AB_MERGE_C R10, R107, R10, RZ ;  /* 0x0000000a6b0a723e */ /* 0x000fe200048070ff */
[----:B------:R-:W-:Y:S02]  /*8240*/  HADD2.F32 R93, -RZ, R47.H0_H0 ;  /* 0x2000002fff5d7230 */ /* 0x000fe40000004100 */
[----:B------:R-:W-:Y:S01]  /*8250*/  FMUL.FTZ R108, R46, R105 ;  /* 0x000000692e6c7220 */ /* 0x000fe20000410000 */
[----:B------:R-:W-:Y:S02]  /*8260*/  HADD2.F32 R44, -RZ, R44.H1_H1 ;  /* 0x3000002cff2c7230 */ /* 0x000fe40000004100 */
[C---:B------:R-:W-:Y:S01]  /*8270*/  FMUL.FTZ R112, R8.reuse, R106 ;  /* 0x0000006a08707220 */ /* 0x040fe20000410000 */
[----:B------:R-:W-:Y:S02]  /*8280*/  HADD2.F32 R11, -RZ, R11.H1_H1 ;  /* 0x3000000bff0b7230 */ /* 0x000fe40000004100 */
[----:B------:R-:W-:Y:S01]  /*8290*/  FFMA.FTZ R111, R8, R93, R111 ;  /* 0x0000005d086f7223 */ /* 0x000fe2000001006f */
[----:B------:R-:W-:-:S02]  /*82a0*/  HADD2.F32 R15, -RZ, R42.H0_H0 ;  /* 0x2000002aff0f7230 */ /* 0x000fc40000004100 */
[-C--:B------:R-:W-:Y:S01]  /*82b0*/  FMUL.FTZ R8, R44, R97.reuse ;  /* 0x000000612c087220 */ /* 0x080fe20000410000 */
[----:B------:R-:W-:Y:S02]  /*82c0*/  HADD2.F32 R92, -RZ, R9.H0_H0 ;  /* 0x20000009ff5c7230 */ /* 0x000fe40000004100 */
[----:B------:R-:W-:Y:S01]  /*82d0*/  FMUL.FTZ R97, R11, R97 ;  /* 0x000000610b617220 */ /* 0x000fe20000410000 */
[----:B------:R-:W-:Y:S02]  /*82e0*/  HADD2.F32 R45, -RZ, R45.H1_H1 ;  /* 0x3000002dff2d7230 */ /* 0x000fe40000004100 */
[C---:B------:R-:W-:Y:S01]  /*82f0*/  FMUL.FTZ R105, R15.reuse, R105 ;  /* 0x000000690f697220 */ /* 0x040fe20000410000 */
[----:B------:R-:W-:Y:S02]  /*8300*/  HADD2.F32 R96, -RZ, R96.H1_H1 ;  /* 0x30000060ff607230 */ /* 0x000fe40000004100 */
[----:B------:R-:W-:Y:S01]  /*8310*/  FFMA.FTZ R108, R15, R92, -R108 ;  /* 0x0000005c0f6c7223 */ /* 0x000fe2000001086c */
[----:B------:R-:W-:-:S02]  /*8320*/  HADD2.F32 R47, -RZ, R47.H1_H1 ;  /* 0x3000002fff2f7230 */ /* 0x000fc40000004100 */
[----:B------:R-:W-:Y:S01]  /*8330*/  FFMA.FTZ R112, R43, R93, -R112 ;  /* 0x0000005d2b707223 */ /* 0x000fe20000010870 */
[----:B------:R-:W-:Y:S02]  /*8340*/  HADD2.F32 R42, -RZ, R42.H1_H1 ;  /* 0x3000002aff2a7230 */ /* 0x000fe40000004100 */
[-C--:B------:R-:W-:Y:S01]  /*8350*/  FMUL.FTZ R15, R45, R96.reuse ;  /* 0x000000602d0f7220 */ /* 0x080fe20000410000 */
[----:B------:R-:W-:Y:S02]  /*8360*/  HADD2.F32 R9, -RZ, R9.H1_H1 ;  /* 0x30000009ff097230 */ /* 0x000fe40000004100 */
[-C--:B------:R-:W-:Y:S01]  /*8370*/  FFMA.FTZ R11, R11, R47.reuse, -R8 ;  /* 0x0000002f0b0b7223 */ /* 0x080fe20000010808 */
[----:B------:R-:W-:Y:S01]  /*8380*/  FFMA.FTZ R44, R44, R47, R97 ;  /* 0x0000002f2c2c7223 */ /* 0x000fe20000010061 */
[----:B------:R-:W-:Y:S01]  /*8390*/  FMUL.FTZ R96, R42, R96 ;  /* 0x000000602a607220 */ /* 0x000fe20000410000 */
[----:B------:R-:W-:Y:S01]  /*83a0*/  FFMA.FTZ R105, R46, R92, R105 ;  /* 0x0000005c2e697223 */ /* 0x000fe20000010069 */
[-C--:B------:R-:W-:Y:S01]  /*83b0*/  FFMA.FTZ R15, R42, R9.reuse, -R15 ;  /* 0x000000092a0f7223 */ /* 0x080fe2000001080f */
[----:B------:R-:W-:Y:S01]  /*83c0*/  F2FP.SATFINITE.E4M3.F32.PACK_AB_MERGE_C R11, R11, R112, RZ ;  /* 0x000000700b0b723e */ /* 0x000fe200048070ff */
[----:B------:R-:W-:Y:S01]  /*83d0*/  FFMA.FTZ R96, R45, R9, R96 ;  /* 0x000000092d607223 */ /* 0x000fe20000010060 */
[----:B------:R-:W-:Y:S01]  /*83e0*/  F2FP.SATFINITE.E4M3.F32.PACK_AB_MERGE_C R28, R109, R28, RZ ;  /* 0x0000001c6d1c723e */ /* 0x000fe200048070ff */
[----:B------:R-:W-:Y:S01]  /*83f0*/  IMAD.MOV.U32 R8, RZ, RZ, R31 ;  /* 0x000000ffff087224 */ /* 0x000fe200078e001f */
[----:B------:R-:W-:-:S02]  /*8400*/  F2FP.SATFINITE.E4M3.F32.PACK_AB_MERGE_C R44, R44, R111, RZ ;  /* 0x0000006f2c2c723e */ /* 0x000fc400048070ff */
[----:B------:R-:W-:Y:S01]  /*8410*/  F2FP.SATFINITE.E4M3.F32.PACK_AB_MERGE_C R9, R13, R40, R10 ;  /* 0x000000280d09723e */ /* 0x000fe2000480700a */
[----:B------:R-:W-:Y:S01]  /*8420*/  IMAD.MOV.U32 R10, RZ, RZ, R29 ;  /* 0x000000ffff0a7224 */ /* 0x000fe200078e001d */
[----:B------:R-:W-:Y:S02]  /*8430*/  F2FP.SATFINITE.E4M3.F32.PACK_AB_MERGE_C R11, R15, R108, R11 ;  /* 0x0000006c0f0b723e */ /* 0x000fe4000480700b */
[----:B------:R-:W-:Y:S01]  /*8440*/  F2FP.SATFINITE.E4M3.F32.PACK_AB_MERGE_C R13, R12, R41, R28 ;  /* 0x000000290c0d723e */ /* 0x000fe2000480701c */
[----:B------:R-:W-:Y:S01]  /*8450*/  IMAD.MOV.U32 R12, RZ, RZ, R30 ;  /* 0x000000ffff0c7224 */ /* 0x000fe200078e001e */
[----:B------:R-:W-:-:S07]  /*8460*/  F2FP.SATFINITE.E4M3.F32.PACK_AB_MERGE_C R15, R96, R105, R44 ;  /* 0x00000069600f723e */ /* 0x000fce000480702c */
.L_x_1645:
[----:B------:R-:W-:Y:S05]  /*8470*/  BSYNC B2 ;  /* 0x0000000000027941 */ /* 0x000fea0003800000 */
.L_x_1644:
[----:B0-----:R0:W-:Y:S04]  /*8480*/  ST.E.128 desc[UR42][R32.64], R8 ;  /* 0x0000000820007985 */ /* 0x0011e8000c101d2a */
[----:B--2---:R0:W-:Y:S02]  /*8490*/  @!P2 ST.E.128 desc[UR42][R34.64], R12 ;  /* 0x0000000c2200a985 */ /* 0x0041e4000c101d2a */
.L_x_1643:
[----:B------:R-:W-:Y:S05]  /*84a0*/  BSYNC B1 ;  /* 0x0000000000017941 */ /* 0x000fea0003800000 */
.L_x_1642:
[----:B------:R-:W-:-:S13]  /*84b0*/  ISETP.NE.AND P2, PT, R0, RZ, PT ;  /* 0x000000ff0000720c */ /* 0x000fda0003f45270 */
[----:B------:R-:W-:Y:S05]  /*84c0*/  @!P2 BRA `(.L_x_1609) ;  /* 0x0000001000d4a947 */ /* 0x000fea0003800000 */
[----:B------:R-:W-:Y:S01]  /*84d0*/  ISETP.NE.AND P4, PT, R85, RZ, PT ;  /* 0x000000ff5500720c */ /* 0x000fe20003f85270 */
[----:B------:R-:W-:Y:S01]  /*84e0*/  BSSY B1, `(.L_x_1646) ;  /* 0x00000e7000017945 */ /* 0x000fe20003800000 */
[C---:B----4-:R-:W-:Y:S02]  /*84f0*/  IADD3 R28, P2, R56.reuse, R101, RZ ;  /* 0x00000065381c7210 */ /* 0x050fe40007f5e0ff */
[----:B------:R-:W-:Y:S02]  /*8500*/  SEL R110, R65, R110, !P4 ;  /* 0x0000006e416e7207 */ /* 0x000fe40006000000 */
[----:B---3--:R-:W-:Y:S02]  /*8510*/  LEA.HI.X.SX32 R29, R56, R99, 0x1, P2 ;  /* 0x00000063381d7211 */ /* 0x008fe400010f0eff */
[----:B0-2---:R-:W-:Y:S02]  /*8520*/  SHF.R.S32.HI R9, RZ, 0x1f, R110 ;  /* 0x0000001fff097819 */ /* 0x005fe4000001146e */
[----:B------:R-:W-:-:S02]  /*8530*/  ISETP.GE.AND P2, PT, R80, R95, PT ;  /* 0x0000005f5000720c */ /* 0x000fc40003f46270 */
[----:B------:R-:W-:-:S04]  /*8540*/  LEA.HI R9, R9, R110, RZ, 0x5 ;  /* 0x0000006e09097211 */ /* 0x000fc800078f28ff */
[----:B------:R-:W-:-:S04]  /*8550*/  SHF.R.S32.HI R8, RZ, 0x5, R9 ;  /* 0x00000005ff087819 */ /* 0x000fc80000011409 */
[----:B------:R-:W-:-:S04]  /*8560*/  LEA.HI.SX32 R8, R75, R8, 0x1c ;  /* 0x000000084b087211 */ /* 0x000fc800078fe2ff */
[----:B------:R-:W-:Y:S01]  /*8570*/  SHF.R.S32.HI R9, RZ, 0x1f, R8 ;  /* 0x0000001fff097819 */ /* 0x000fe20000011408 */
[----:B------:R-:W-:-:S03]  /*8580*/  IMAD.SHL.U32 R30, R8, 0x10, RZ ;  /* 0x00000010081e7824 */ /* 0x000fc600078e00ff */
[----:B------:R-:W-:Y:S02]  /*8590*/  LEA.HI R9, R9, R8, RZ, 0x2 ;  /* 0x0000000809097211 */ /* 0x000fe400078f10ff */
[----:B------:R-:W-:-:S03]  /*85a0*/  LOP3.LUT R8, R180, 0x30, R30, 0xf8, !PT ;  /* 0x00000030b4087812 */ /* 0x000fc600078ef81e */
[----:B------:R-:W-:Y:S01]  /*85b0*/  IMAD.SHL.U32 R9, R9, 0x800, RZ ;  /* 0x0000080009097824 */ /* 0x000fe200078e00ff */
[----:B------:R-:W-:-:S04]  /*85c0*/  LOP3.LUT R8, R8, R181, RZ, 0x3c, !PT ;  /* 0x000000b508087212 */ /* 0x000fc800078e3cff */
[----:B------:R-:W-:-:S04]  /*85d0*/  LOP3.LUT R9, R9, 0xffffe000, RZ, 0xc0, !PT ;  /* 0xffffe00009097812 */ /* 0x000fc800078ec0ff */
        /* <DEDUP_REMOVED lines=10> */
[----:B------:R-:W-:Y:S02]  /*8680*/  SHF.R.U32.HI R6, RZ, 0x8, R39 ;  /* 0x00000008ff067819 */ /* 0x000fe40000011627 */
[----:B------:R-:W-:Y:S01]  /*8690*/  SHF.R.U32.HI R38, RZ, 0x10, R5 ;  /* 0x00000010ff267819 */ /* 0x000fe20000011605 */
[----:B------:R-:W-:Y:S01]  /*86a0*/  IMAD.SHL.U32 R4, R4, 0x100, RZ ;  /* 0x0000010004047824 */ /* 0x000fe200078e00ff */
[----:B------:R-:W-:Y:S02]  /*86b0*/  LOP3.LUT R5, R5, 0xff0000ff, RZ, 0xc0, !PT ;  /* 0xff0000ff05057812 */ /* 0x000fe400078ec0ff */
[----:B------:R-:W-:Y:S02]  /*86c0*/  SHF.R.U32.HI R36, RZ, 0x8, R7 ;  /* 0x00000008ff247819 */ /* 0x000fe40000011607 */
[----:B------:R-:W-:-:S02]  /*86d0*/  SHF.R.U32.HI R32, RZ, 0x8, R37 ;  /* 0x00000008ff207819 */ /* 0x000fc40000011625 */
[----:B--2---:R-:W-:Y:S01]  /*86e0*/  MOV R34, R12 ;  /* 0x0000000c00227202 */ /* 0x004fe20000000f00 */
[----:B------:R-:W-:Y:S01]  /*86f0*/  IMAD.SHL.U32 R12, R6, 0x100, RZ ;  /* 0x00000100060c7824 */ /* 0x000fe200078e00ff */
[----:B------:R-:W-:Y:S01]  /*8700*/  LOP3.LUT R35, R39, 0xff0000ff, RZ, 0xc0, !PT ;  /* 0xff0000ff27237812 */ /* 0x000fe200078ec0ff */
[----:B------:R-:W-:Y:S01]  /*8710*/  IMAD.SHL.U32 R8, R32, 0x100, RZ ;  /* 0x0000010020087824 */ /* 0x000fe200078e00ff */
[----:B------:R-:W-:Y:S01]  /*8720*/  LOP3.LUT R5, R5, 0xff00, R4, 0xf8, !PT ;  /* 0x0000ff0005057812 */ /* 0x000fe200078ef804 */
[----:B------:R-:W-:Y:S01]  /*8730*/  IMAD.SHL.U32 R4, R36, 0x100, RZ ;  /* 0x0000010024047824 */ /* 0x000fe200078e00ff */
[----:B------:R-:W-:Y:S01]  /*8740*/  SHF.R.U32.HI R42, RZ, 0x10, R7 ;  /* 0x00000010ff2a7819 */ /* 0x000fe20000011607 */
[----:B------:R-:W-:Y:S01]  /*8750*/  IMAD.U32 R6, R38, 0x10000, RZ ;  /* 0x0001000026067824 */ /* 0x000fe200078e00ff */
[----:B------:R-:W-:Y:S02]  /*8760*/  LOP3.LUT R7, R7, 0xff0000ff, RZ, 0xc0, !PT ;  /* 0xff0000ff07077812 */ /* 0x000fe400078ec0ff */
[----:B------:R-:W-:-:S02]  /*8770*/  LOP3.LUT R33, R37, 0xff0000ff, RZ, 0xc0, !PT ;  /* 0xff0000ff25217812 */ /* 0x000fc400078ec0ff */
[----:B------:R-:W-:Y:S02]  /*8780*/  LOP3.LUT R40, R35, 0xff00, R12, 0xf8, !PT ;  /* 0x0000ff0023287812 */ /* 0x000fe400078ef80c */
[----:B------:R-:W-:Y:S02]  /*8790*/  F2FP.F16.E4M3.UNPACK_B R36, R104.H1 ;  /* 0x00000068ff24723e */ /* 0x000fe400030006ff */
[----:B------:R-:W-:Y:S02]  /*87a0*/  F2FP.F16.E4M3.UNPACK_B R35, R34.H1 ;  /* 0x00000022ff23723e */ /* 0x000fe400030006ff */
[----:B------:R-:W-:Y:S02]  /*87b0*/  F2FP.F16.E4M3.UNPACK_B R32, R31.H1 ;  /* 0x0000001fff20723e */ /* 0x000fe400030006ff */
[----:B------:R-:W-:Y:S01]  /*87c0*/  LOP3.LUT R7, R7, 0xff00, R4, 0xf8, !PT ;  /* 0x0000ff0007077812 */ /* 0x000fe200078ef804 */
[----:B------:R-:W-:Y:S01]  /*87d0*/  IMAD.U32 R4, R42, 0x10000, RZ ;  /* 0x000100002a047824 */ /* 0x000fe200078e00ff */
[----:B------:R-:W-:Y:S01]  /*87e0*/  SHF.R.U32.HI R41, RZ, 0x10, R37 ;  /* 0x00000010ff297819 */ /* 0x000fe20000011625 */
[----:B------:R-:W-:Y:S01]  /*87f0*/  HADD2.F32 R12, -RZ, R35.H0_H0 ;  /* 0x20000023ff0c7230 */ /* 0x000fe20000004100 */
[----:B------:R-:W-:-:S02]  /*8800*/  SHF.R.U32.HI R37, RZ, 0x10, R39 ;  /* 0x00000010ff257819 */ /* 0x000fc40000011627 */
[----:B------:R-:W-:Y:S01]  /*8810*/  LOP3.LUT R38, R33, 0xff00, R8, 0xf8, !PT ;  /* 0x0000ff0021267812 */ /* 0x000fe200078ef808 */
[----:B------:R-:W-:Y:S01]  /*8820*/  HADD2.F32 R8, -RZ, R32.H0_H0 ;  /* 0x20000020ff087230 */ /* 0x000fe20000004100 */
[----:B------:R-:W-:Y:S01]  /*8830*/  LOP3.LUT R6, R5, 0xff0000, R6, 0xf8, !PT ;  /* 0x00ff000005067812 */ /* 0x000fe200078ef806 */
[----:B------:R-:W-:Y:S01]  /*8840*/  HADD2.F32 R5, -RZ, R36.H0_H0 ;  /* 0x20000024ff057230 */ /* 0x000fe20000004100 */
[----:B------:R-:W-:Y:S01]  /*8850*/  F2FP.F16.E4M3.UNPACK_B R33, R102.H1 ;  /* 0x00000066ff21723e */ /* 0x000fe200030006ff */
[----:B------:R-:W-:Y:S01]  /*8860*/  IMAD.U32 R39, R37, 0x10000, RZ ;  /* 0x0001000025277824 */ /* 0x000fe200078e00ff */
[----:B------:R-:W-:Y:S01]  /*8870*/  LOP3.LUT R4, R7, 0xff0000, R4, 0xf8, !PT ;  /* 0x00ff000007047812 */ /* 0x000fe200078ef804 */
[----:B------:R-:W-:Y:S02]  /*8880*/  IMAD.U32 R7, R41, 0x10000, RZ ;  /* 0x0001000029077824 */ /* 0x000fe400078e00ff */
[----:B------:R-:W-:Y:S01]  /*8890*/  FMUL.FTZ R41, R12, R5 ;  /* 0x000000050c297220 */ /* 0x000fe20000410000 */
[----:B------:R-:W-:-:S02]  /*88a0*/  HADD2.F32 R37, -RZ, R33.H0_H0 ;  /* 0x20000021ff257230 */ /* 0x000fc40000004100 */
[----:B------:R-:W-:Y:S01]  /*88b0*/  FMUL.FTZ R43, R8, R5 ;  /* 0x00000005082b7220 */ /* 0x000fe20000410000 */
[----:B------:R-:W-:Y:S01]  /*88c0*/  HADD2.F32 R36, -RZ, R36.H1_H1 ;  /* 0x30000024ff247230 */ /* 0x000fe20000004100 */
[----:B------:R-:W-:Y:S01]  /*88d0*/  LOP3.LUT R7, R38, 0xff0000, R7, 0xf8, !PT ;  /* 0x00ff000026077812 */ /* 0x000fe200078ef807 */
[----:B------:R-:W-:Y:S02]  /*88e0*/  HADD2.F32 R38, -RZ, R33.H1_H1 ;  /* 0x30000021ff267230 */ /* 0x000fe40000004100 */
[-C--:B------:R-:W-:Y:S01]  /*88f0*/  FFMA.FTZ R8, R8, R37.reuse, -R41 ;  /* 0x0000002508087223 */ /* 0x080fe20000010829 */
[----:B------:R-:W-:Y:S01]  /*8900*/  FFMA.FTZ R12, R12, R37, R43 ;  /* 0x000000250c0c7223 */ /* 0x000fe2000001002b */
[----:B------:R-:W-:Y:S01]  /*8910*/  HADD2.F32 R33, -RZ, R32.H1_H1 ;  /* 0x30000020ff217230 */ /* 0x000fe20000004100 */
[----:B------:R-:W-:Y:S01]  /*8920*/  F2FP.F16.E4M3.UNPACK_B R104, R104 ;  /* 0x00000068ff68723e */ /* 0x000fe200020006ff */
[----:B------:R-:W-:Y:S01]  /*8930*/  HADD2.F32 R37, -RZ, R35.H1_H1 ;  /* 0x30000023ff257230 */ /* 0x000fe20000004100 */
[----:B------:R-:W-:-:S02]  /*8940*/  F2FP.F16.E4M3.UNPACK_B R35, R34 ;  /* 0x00000022ff23723e */ /* 0x000fc400020006ff */
[----:B------:R-:W-:Y:S01]  /*8950*/  F2FP.F16.E4M3.UNPACK_B R32, R31 ;  /* 0x0000001fff20723e */ /* 0x000fe200020006ff */
[-C--:B------:R-:W-:Y:S01]  /*8960*/  FMUL.FTZ R42, R33, R36.reuse ;  /* 0x00000024212a7220 */ /* 0x080fe20000410000 */
[----:B------:R-:W-:Y:S01]  /*8970*/  LOP3.LUT R5, R40, 0xff0000, R39, 0xf8, !PT ;  /* 0x00ff000028057812 */ /* 0x000fe200078ef827 */
[----:B------:R-:W-:Y:S01]  /*8980*/  FMUL.FTZ R40, R37, R36 ;  /* 0x0000002425287220 */ /* 0x000fe20000410000 */
[----:B------:R-:W-:Y:S01]  /*8990*/  F2FP.F16.E4M3.UNPACK_B R102, R102 ;  /* 0x00000066ff66723e */ /* 0x000fe200020006ff */
[----:B------:R-:W-:Y:S02]  /*89a0*/  HADD2.F32 R39, -RZ, R104.H0_H0 ;  /* 0x20000068ff277230 */ /* 0x000fe40000004100 */
[----:B------:R-:W-:Y:S02]  /*89b0*/  HADD2.F32 R36, -RZ, R35.H0_H0 ;  /* 0x20000023ff247230 */ /* 0x000fe40000004100 */
[----:B------:R-:W-:Y:S01]  /*89c0*/  FFMA.FTZ R31, R33, R38, -R40 ;  /* 0x00000026211f7223 */ /* 0x000fe20000010828 */
[----:B------:R-:W-:-:S02]  /*89d0*/  HADD2.F32 R34, -RZ, R32.H0_H0 ;  /* 0x20000020ff227230 */ /* 0x000fc40000004100 */
[----:B------:R-:W-:Y:S01]  /*89e0*/  FFMA.FTZ R33, R37, R38, R42 ;  /* 0x0000002625217223 */ /* 0x000fe2000001002a */
        /* <DEDUP_REMOVED lines=19> */
[----:B------:R-:W-:Y:S01]  /*8b20*/  HADD2.F32 R41, -RZ, R34.H1_H1 ;  /* 0x30000022ff297230 */ /* 0x000fe20000004100 */
[----:B------:R-:W-:Y:S01]  /*8b30*/  F2FP.F16.E4M3.UNPACK_B R103, R103 ;  /* 0x00000067ff67723e */ /* 0x000fe200020006ff */
[----:B------:R-:W-:Y:S02]  /*8b40*/  HADD2.F32 R34, -RZ, R32.H0_H0 ;  /* 0x20000020ff227230 */ /* 0x000fe40000004100 */
[-C--:B------:R-:W-:Y:S01]  /*8b50*/  FMUL.FTZ R47, R37, R39.reuse ;  /* 0x00000027252f7220 */ /* 0x080fe20000410000 */
[----:B------:R-:W-:Y:S01]  /*8b60*/  HADD2.F32 R35, -RZ, R38.H0_H0 ;  /* 0x20000026ff237230 */ /* 0x000fe20000004100 */
[----:B------:R-:W-:Y:S01]  /*8b70*/  F2FP.F16.E4M3.UNPACK_B R10, R10 ;  /* 0x0000000aff0a723e */ /* 0x000fe200020006ff */
[----:B------:R-:W-:Y:S02]  /*8b80*/  HADD2.F32 R36, -RZ, R36.H1_H1 ;  /* 0x30000024ff247230 */ /* 0x000fe40000004100 */
[----:B------:R-:W-:Y:S01]  /*8b90*/  FMUL.FTZ R46, R34, R39 ;  /* 0x00000027222e7220 */ /* 0x000fe20000410000 */
[----:B------:R-:W-:-:S02]  /*8ba0*/  HADD2.F32 R32, -RZ, R32.H1_H1 ;  /* 0x30000020ff207230 */ /* 0x000fc40000004100 */
[----:B------:R-:W-:Y:S01]  /*8bb0*/  FFMA.FTZ R44, R34, R35, -R47 ;  /* 0x00000023222c7223 */ /* 0x000fe2000001082f */
[----:B------:R-:W-:Y:S02]  /*8bc0*/  HADD2.F32 R39, -RZ, R38.H1_H1 ;  /* 0x30000026ff277230 */ /* 0x000fe40000004100 */
[-C--:B------:R-:W-:Y:S01]  /*8bd0*/  FMUL.FTZ R47, R36, R41.reuse ;  /* 0x00000029242f7220 */ /* 0x080fe20000410000 */
[----:B------:R-:W-:Y:S01]  /*8be0*/  F2FP.F16.E4M3.UNPACK_B R100, R100 ;  /* 0x00000064ff64723e */ /* 0x000fe200020006ff */
[C---:B------:R-:W-:Y:S01]  /*8bf0*/  FMUL.FTZ R41, R32.reuse, R41 ;  /* 0x0000002920297220 */ /* 0x040fe20000410000 */
[----:B------:R-:W-:Y:S01]  /*8c00*/  FFMA.FTZ R46, R37, R35, R46 ;  /* 0x00000023252e7223 */ /* 0x000fe2000001002e */
[-C--:B------:R-:W-:Y:S01]  /*8c10*/  FFMA.FTZ R93, R32, R39.reuse, -R47 ;  /* 0x00000027205d7223 */ /* 0x080fe2000001082f */
[----:B------:R-:W-:Y:S01]  /*8c20*/  F2FP.F16.E4M3.UNPACK_B R32, R14 ;  /* 0x0000000eff20723e */ /* 0x000fe200020006ff */
[----:B------:R-:W-:Y:S01]  /*8c30*/  FFMA.FTZ R95, R36, R39, R41 ;  /* 0x00000027245f7223 */ /* 0x000fe20000010029 */
[--C-:B------:R-:W-:Y:S01]  /*8c40*/  HADD2.F32 R39, -RZ, R103.reuse.H0_H0 ;  /* 0x20000067ff277230 */ /* 0x100fe20000004100 */
[----:B------:R-:W-:Y:S01]  /*8c50*/  F2FP.SATFINITE.E4M3.F32.PACK_AB_MERGE_C R12, R33, R12, RZ ;  /* 0x0000000c210c723e */ /* 0x000fe200048070ff */
[----:B------:R-:W-:Y:S01]  /*8c60*/  HADD2.F32 R103, -RZ, R103.H1_H1 ;  /* 0x30000067ff677230 */ /* 0x000fe20000004100 */
[----:B------:R-:W-:Y:S01]  /*8c70*/  F2FP.SATFINITE.E4M3.F32.PACK_AB_MERGE_C R8, R31, R8, RZ ;  /* 0x000000081f08723e */ /* 0x000fe200048070ff */
[----:B------:R-:W-:Y:S01]  /*8c80*/  HADD2.F32 R34, -RZ, R32.H0_H0 ;  /* 0x20000020ff227230 */ /* 0x000fe20000004100 */
[----:B------:R-:W-:Y:S01]  /*8c90*/  F2FP.F16.E4M3.UNPACK_B R33, R13 ;  /* 0x0000000dff21723e */ /* 0x000fe200020006ff */
[----:B------:R-:W-:Y:S01]  /*8ca0*/  HADD2.F32 R14, -RZ, R10.H0_H0 ;  /* 0x2000000aff0e7230 */ /* 0x000fe20000004100 */
[----:B------:R-:W-:Y:S01]  /*8cb0*/  F2FP.SATFINITE.E4M3.F32.PACK_AB_MERGE_C R8, R43, R40, R8 ;  /* 0x000000282b08723e */ /* 0x000fe20004807008 */
[----:B------:R-:W-:-:S02]  /*8cc0*/  HADD2.F32 R32, -RZ, R32.H1_H1 ;  /* 0x30000020ff207230 */ /* 0x000fc40000004100 */
[-C--:B------:R-:W-:Y:S01]  /*8cd0*/  FMUL.FTZ R41, R34, R39.reuse ;  /* 0x0000002722297220 */ /* 0x080fe20000410000 */
[----:B------:R-:W-:Y:S02]  /*8ce0*/  HADD2.F32 R10, -RZ, R10.H1_H1 ;  /* 0x3000000aff0a7230 */ /* 0x000fe40000004100 */
[----:B------:R-:W-:Y:S01]  /*8cf0*/  FMUL.FTZ R39, R14, R39 ;  /* 0x000000270e277220 */ /* 0x000fe20000410000 */
[--C-:B------:R-:W-:Y:S02]  /*8d00*/  HADD2.F32 R35, -RZ, R100.reuse.H0_H0 ;  /* 0x20000064ff237230 */ /* 0x100fe40000004100 */
[-C--:B------:R-:W-:Y:S01]  /*8d10*/  FMUL.FTZ R47, R32, R103.reuse ;  /* 0x00000067202f7220 */ /* 0x080fe20000410000 */
[----:B------:R-:W-:Y:S02]  /*8d20*/  HADD2.F32 R37, -RZ, R100.H1_H1 ;  /* 0x30000064ff257230 */ /* 0x000fe40000004100 */
[----:B------:R-:W-:Y:S01]  /*8d30*/  FMUL.FTZ R103, R10, R103 ;  /* 0x000000670a677220 */ /* 0x000fe20000410000 */
[----:B------:R-:W-:Y:S01]  /*8d40*/  F2FP.SATFINITE.E4M3.F32.PACK_AB_MERGE_C R12, R45, R42, R12 ;  /* 0x0000002a2d0c723e */ /* 0x000fe2000480700c */
[-C--:B------:R-:W-:Y:S01]  /*8d50*/  FFMA.FTZ R41, R14, R35.reuse, -R41 ;  /* 0x000000230e297223 */ /* 0x080fe20000010829 */
[----:B------:R-:W-:Y:S01]  /*8d60*/  FFMA.FTZ R14, R34, R35, R39 ;  /* 0x00000023220e7223 */ /* 0x000fe20000010027 */
[----:B------:R-:W-:Y:S01]  /*8d70*/  FFMA.FTZ R103, R32, R37, R103 ;  /* 0x0000002520677223 */ /* 0x000fe20000010067 */
[----:B------:R-:W-:Y:S01]  /*8d80*/  F2FP.F16.E4M3.UNPACK_B R34, R7 ;  /* 0x00000007ff22723e */ /* 0x000fe200020006ff */
[----:B------:R-:W-:Y:S01]  /*8d90*/  FFMA.FTZ R10, R10, R37, -R47 ;  /* 0x000000250a0a7223 */ /* 0x000fe2000001082f */
[-C--:B------:R-:W-:Y:S01]  /*8da0*/  F2FP.F16.E4M3.UNPACK_B R32, R9.reuse ;  /* 0x00000009ff20723e */ /* 0x080fe200020006ff */
[--C-:B------:R-:W-:Y:S01]  /*8db0*/  HADD2.F32 R35, -RZ, R33.reuse.H0_H0 ;  /* 0x20000021ff237230 */ /* 0x100fe20000004100 */
[----:B------:R-:W-:Y:S01]  /*8dc0*/  F2FP.F16.E4M3.UNPACK_B R37, R6 ;  /* 0x00000006ff25723e */ /* 0x000fe200020006ff */
[----:B------:R-:W-:Y:S01]  /*8dd0*/  HADD2.F32 R40, -RZ, R34.H0_H0 ;  /* 0x20000022ff287230 */ /* 0x000fe20000004100 */
[----:B------:R-:W-:Y:S01]  /*8de0*/  F2FP.F16.E4M3.UNPACK_B R9, R9.H1 ;  /* 0x00000009ff09723e */ /* 0x000fe200030006ff */
[----:B------:R-:W-:Y:S01]  /*8df0*/  HADD2.F32 R31, -RZ, R32.H0_H0 ;  /* 0x20000020ff1f7230 */ /* 0x000fe20000004100 */
[----:B------:R-:W-:Y:S01]  /*8e00*/  F2FP.SATFINITE.E4M3.F32.PACK_AB_MERGE_C R44, R93, R44, RZ ;  /* 0x0000002c5d2c723e */ /* 0x000fe200048070ff */
[----:B------:R-:W-:-:S02]  /*8e10*/  HADD2.F32 R36, -RZ, R33.H1_H1 ;  /* 0x30000021ff247230 */ /* 0x000fc40000004100 */
[-C--:B------:R-:W-:Y:S01]  /*8e20*/  FMUL.FTZ R42, R35, R40.reuse ;  /* 0x00000028232a7220 */ /* 0x080fe20000410000 */
[--C-:B------:R-:W-:Y:S02]  /*8e30*/  HADD2.F32 R38, -RZ, R37.reuse.H0_H0 ;  /* 0x20000025ff267230 */ /* 0x100fe40000004100 */
[----:B------:R-:W-:Y:S01]  /*8e40*/  FMUL.FTZ R40, R31, R40 ;  /* 0x000000281f287220 */ /* 0x000fe20000410000 */
[----:B------:R-:W-:Y:S01]  /*8e50*/  HADD2.F32 R33, -RZ, R34.H1_H1 ;  /* 0x30000022ff217230 */ /* 0x000fe20000004100 */
[----:B------:R-:W-:Y:S01]  /*8e60*/  F2FP.F16.E4M3.UNPACK_B R6, R6.H1 ;  /* 0x00000006ff06723e */ /* 0x000fe200030006ff */
[----:B------:R-:W-:Y:S02]  /*8e70*/  HADD2.F32 R34, -RZ, R32.H1_H1 ;  /* 0x30000020ff227230 */ /* 0x000fe40000004100 */
[-C--:B------:R-:W-:Y:S01]  /*8e80*/  FFMA.FTZ R32, R35, R38.reuse, R40 ;  /* 0x0000002623207223 */ /* 0x080fe20000010028 */
[----:B------:R-:W-:Y:S01]  /*8e90*/  FFMA.FTZ R31, R31, R38, -R42 ;  /* 0x000000261f1f7223 */ /* 0x000fe2000001082a */
[----:B------:R-:W-:-:S02]  /*8ea0*/  HADD2.F32 R37, -RZ, R37.H1_H1 ;  /* 0x30000025ff257230 */ /* 0x000fc40000004100 */
[-C--:B------:R-:W-:Y:S01]  /*8eb0*/  FMUL.FTZ R35, R36, R33.reuse ;  /* 0x0000002124237220 */ /* 0x080fe20000410000 */
[C---:B------:R-:W-:Y:S01]  /*8ec0*/  FMUL.FTZ R39, R34.reuse, R33 ;  /* 0x0000002122277220 */ /* 0x040fe20000410000 */
[----:B------:R-:W-:Y:S01]  /*8ed0*/  F2FP.F16.E4M3.UNPACK_B R33, R13.H1 ;  /* 0x0000000dff21723e */ /* 0x000fe200030006ff */
[----:B------:R-:W-:Y:S01]  /*8ee0*/  HADD2.F32 R13, -RZ, R9.H0_H0 ;  /* 0x20000009ff0d7230 */ /* 0x000fe20000004100 */
[----:B------:R-:W-:Y:S01]  /*8ef0*/  F2FP.F16.E4M3.UNPACK_B R38, R7.H1 ;  /* 0x00000007ff26723e */ /* 0x000fe200030006ff */
[----:B------:R-:W-:Y:S01]  /*8f00*/  FFMA.FTZ R34, R34, R37, -R35 ;  /* 0x0000002522227223 */ /* 0x000fe20000010823 */
[----:B------:R-:W-:Y:S01]  /*8f10*/  F2FP.SATFINITE.E4M3.F32.PACK_AB_MERGE_C R10, R10, R41, R44 ;  /* 0x000000290a0a723e */ /* 0x000fe2000480702c */
[--C-:B------:R-:W-:Y:S02]  /*8f20*/  HADD2.F32 R35, -RZ, R33.reuse.H0_H0 ;  /* 0x20000021ff237230 */ /* 0x100fe40000004100 */
[----:B------:R-:W-:Y:S01]  /*8f30*/  FFMA.FTZ R7, R36, R37, R39 ;  /* 0x0000002524077223 */ /* 0x000fe20000010027 */
[--C-:B------:R-:W-:Y:S01]  /*8f40*/  HADD2.F32 R40, -RZ, R38.reuse.H0_H0 ;  /* 0x20000026ff287230 */ /* 0x100fe20000004100 */
[----:B------:R-:W-:Y:S01]  /*8f50*/  F2FP.SATFINITE.E4M3.F32.PACK_AB_MERGE_C R46, R95, R46, RZ ;  /* 0x0000002e5f2e723e */ /* 0x000fe200048070ff */
[----:B------:R-:W-:Y:S01]  /*8f60*/  HADD2.F32 R33, -RZ, R33.H1_H1 ;  /* 0x30000021ff217230 */ /* 0x000fe20000004100 */
[----:B------:R-:W-:Y:S01]  /*8f70*/  F2FP.F16.E4M3.UNPACK_B R39, R5 ;  /* 0x00000005ff27723e */ /* 0x000fe200020006ff */
[----:B------:R-:W-:-:S02]  /*8f80*/  HADD2.F32 R42, -RZ, R38.H1_H1 ;  /* 0x30000026ff2a7230 */ /* 0x000fc40000004100 */
[-C--:B------:R-:W-:Y:S01]  /*8f90*/  FMUL.FTZ R44, R35, R40.reuse ;  /* 0x00000028232c7220 */ /* 0x080fe20000410000 */
[--C-:B------:R-:W-:Y:S02]  /*8fa0*/  HADD2.F32 R36, -RZ, R6.reuse.H0_H0 ;  /* 0x20000006ff247230 */ /* 0x100fe40000004100 */
[----:B------:R-:W-:Y:S01]  /*8fb0*/  FMUL.FTZ R40, R13, R40 ;  /* 0x000000280d287220 */ /* 0x000fe20000410000 */
[----:B------:R-:W-:Y:S01]  /*8fc0*/  HADD2.F32 R9, -RZ, R9.H1_H1 ;  /* 0x30000009ff097230 */ /* 0x000fe20000004100 */
[----:B------:R-:W-:Y:S01]  /*8fd0*/  F2FP.SATFINITE.E4M3.F32.PACK_AB_MERGE_C R14, R103, R14, R46 ;  /* 0x0000000e670e723e */ /* 0x000fe2000480702e */
[----:B------:R-:W-:Y:S02]  /*8fe0*/  HADD2.F32 R38, -RZ, R6.H1_H1 ;  /* 0x30000006ff267230 */ /* 0x000fe40000004100 */
[----:B------:R-:W-:Y:S01]  /*8ff0*/  FMUL.FTZ R6, R33, R42 ;  /* 0x0000002a21067220 */ /* 0x000fe20000410000 */
[----:B------:R-:W-:Y:S01]  /*9000*/  FFMA.FTZ R43, R35, R36, R40 ;  /* 0x00000024232b7223 */ /* 0x000fe20000010028 */
[C---:B------:R-:W-:Y:S01]  /*9010*/  FMUL.FTZ R42, R9.reuse, R42 ;  /* 0x0000002a092a7220 */ /* 0x040fe20000410000 */
[----:B------:R-:W-:Y:S01]  /*9020*/  F2FP.F16.E4M3.UNPACK_B R35, R15 ;  /* 0x0000000fff23723e */ /* 0x000fe200020006ff */
[-C--:B------:R-:W-:Y:S01]  /*9030*/  FFMA.FTZ R45, R9, R38.reuse, -R6 ;  /* 0x00000026092d7223 */ /* 0x080fe20000010806 */
[----:B------:R-:W-:Y:S01]  /*9040*/  F2FP.F16.E4M3.UNPACK_B R6, R11 ;  /* 0x0000000bff06723e */ /* 0x000fe200020006ff */
[----:B------:R-:W-:Y:S01]  /*9050*/  FFMA.FTZ R46, R33, R38, R42 ;  /* 0x00000026212e7223 */ /* 0x000fe2000001002a */
[----:B------:R-:W-:Y:S01]  /*9060*/  F2FP.F16.E4M3.UNPACK_B R40, R5.H1 ;  /* 0x00000005ff28723e */ /* 0x000fe200030006ff */
[----:B------:R-:W-:Y:S01]  /*9070*/  HADD2.F32 R33, -RZ, R35.H0_H0 ;  /* 0x20000023ff217230 */ /* 0x000fe20000004100 */
[----:B------:R-:W-:Y:S01]  /*9080*/  F2FP.F16.E4M3.UNPACK_B R15, R15.H1 ;  /* 0x0000000fff0f723e */ /* 0x000fe200030006ff */
[----:B------:R-:W-:Y:S01]  /*9090*/  HADD2.F32 R42, -RZ, R39.H0_H0 ;  /* 0x20000027ff2a7230 */ /* 0x000fe20000004100 */
[----:B------:R-:W-:Y:S01]  /*90a0*/  F2FP.F16.E4M3.UNPACK_B R5, R4 ;  /* 0x00000004ff05723e */ /* 0x000fe200020006ff */
[----:B------:R-:W-:Y:S01]  /*90b0*/  HADD2.F32 R9, -RZ, R6.H0_H0 ;  /* 0x20000006ff097230 */ /* 0x000fe20000004100 */
[----:B------:R-:W-:Y:S01]  /*90c0*/  F2FP.F16.E4M3.UNPACK_B R11, R11.H1 ;  /* 0x0000000bff0b723e */ /* 0x000fe200030006ff */
[----:B------:R-:W-:Y:S01]  /*90d0*/  FFMA.FTZ R44, R13, R36, -R44 ;  /* 0x000000240d2c7223 */ /* 0x000fe2000001082c */
[----:B------:R-:W-:Y:S01]  /*90e0*/  F2FP.F16.E4M3.UNPACK_B R36, R4.H1 ;  /* 0x00000004ff24723e */ /* 0x000fe200030006ff */
[----:B------:R-:W-:-:S02]  /*90f0*/  HADD2.F32 R4, -RZ, R15.H0_H0 ;  /* 0x2000000fff047230 */ /* 0x000fc40000004100 */
[-C--:B------:R-:W-:Y:S01]  /*9100*/  FMUL.FTZ R92, R33, R42.reuse ;  /* 0x0000002a215c7220 */ /* 0x080fe20000410000 */
[--C-:B------:R-:W-:Y:S02]  /*9110*/  HADD2.F32 R41, -RZ, R40.reuse.H0_H0 ;  /* 0x20000028ff297230 */ /* 0x100fe40000004100 */
        /* <DEDUP_REMOVED lines=8> */
[----:B------:R-:W-:Y:S01]  /*91a0*/  FFMA.FTZ R42, R33, R38, R42 ;  /* 0x00000026212a7223 */ /* 0x000fe2000001002a */
[----:B------:R-:W-:Y:S02]  /*91b0*/  HADD2.F32 R11, -RZ, R11.H1_H1 ;  /* 0x3000000bff0b7230 */ /* 0x000fe40000004100 */
        /* <DEDUP_REMOVED lines=12> */
[-C--:B------:R-:W-:Y:S01]  /*9280*/  FFMA.FTZ R11, R11, R36.reuse, -R38 ;  /* 0x000000240b0b7223 */ /* 0x080fe20000010826 */
[----:B------:R-:W-:Y:S01]  /*9290*/  FFMA.FTZ R40, R15, R36, R40 ;  /* 0x000000240f287223 */ /* 0x000fe20000010028 */
[----:B------:R-:W-:Y:S01]  /*92a0*/  FMUL.FTZ R4, R6, R39 ;  /* 0x0000002706047220 */ /* 0x000fe20000410000 */
[----:B------:R-:W-:Y:S01]  /*92b0*/  F2FP.SATFINITE.E4M3.F32.PACK_AB_MERGE_C R31, R34, R31, R44 ;  /* 0x0000001f221f723e */ /* 0x000fe2000480702c */
[-C--:B------:R-:W-:Y:S01]  /*92c0*/  FFMA.FTZ R9, R6, R5.reuse, -R9 ;  /* 0x0000000506097223 */ /* 0x080fe20000010809 */
[----:B------:R-:W-:Y:S01]  /*92d0*/  F2FP.SATFINITE.E4M3.F32.PACK_AB_MERGE_C R11, R11, R96, RZ ;  /* 0x000000600b0b723e */ /* 0x000fe200048070ff */
[----:B------:R-:W-:Y:S01]  /*92e0*/  FFMA.FTZ R5, R35, R5, R4 ;  /* 0x0000000523057223 */ /* 0x000fe20000010004 */
[----:B------:R-:W-:-:S02]  /*92f0*/  F2FP.SATFINITE.E4M3.F32.PACK_AB_MERGE_C R43, R46, R43, RZ ;  /* 0x0000002b2e2b723e */ /* 0x000fc400048070ff */
[----:B------:R-:W-:Y:S02]  /*9300*/  F2FP.SATFINITE.E4M3.F32.PACK_AB_MERGE_C R40, R40, R41, RZ ;  /* 0x000000292828723e */ /* 0x000fe400048070ff */
[----:B------:R-:W-:Y:S01]  /*9310*/  F2FP.SATFINITE.E4M3.F32.PACK_AB_MERGE_C R11, R9, R92, R11 ;  /* 0x0000005c090b723e */ /* 0x000fe2000480700b */
[----:B------:R-:W-:Y:S01]  /*9320*/  IMAD.MOV.U32 R9, RZ, RZ, R31 ;  /* 0x000000ffff097224 */ /* 0x000fe200078e001f */
[----:B------:R-:W-:Y:S02]  /*9330*/  F2FP.SATFINITE.E4M3.F32.PACK_AB_MERGE_C R13, R7, R32, R43 ;  /* 0x00000020070d723e */ /* 0x000fe4000480702b */
[----:B------:R-:W-:-:S07]  /*9340*/  F2FP.SATFINITE.E4M3.F32.PACK_AB_MERGE_C R15, R5, R42, R40 ;  /* 0x0000002a050f723e */ /* 0x000fce0004807028 */
.L_x_1647:
[----:B------:R-:W-:Y:S05]  /*9350*/  BSYNC B1 ;  /* 0x0000000000017941 */ /* 0x000fea0003800000 */
.L_x_1646:
[----:B0-----:R0:W-:Y:S01]  /*9360*/  ST.E.128 desc[UR42][R28.64], R8 ;  /* 0x000000081c007985 */ /* 0x0011e2000c101d2a */
[----:B------:R-:W-:-:S13]  /*9370*/  ISETP.GE.AND P2, PT, R30, R98, PT ;  /* 0x000000621e00720c */ /* 0x000fda0003f46270 */
[----:B------:R-:W-:Y:S05]  /*9380*/  @P2 BRA `(.L_x_1609) ;  /* 0x0000000400242947 */ /* 0x000fea0003800000 */
[----:B------:R-:W-:-:S04]  /*9390*/  IADD3 R4, P2, R101, R30, RZ ;  /* 0x0000001e65047210 */ /* 0x000fc80007f5e0ff */
[----:B------:R-:W-:-:S05]  /*93a0*/  LEA.HI.X.SX32 R5, R30, R99, 0x1, P2 ;  /* 0x000000631e057211 */ /* 0x000fca00010f0eff */
[----:B--2---:R2:W-:Y:S01]  /*93b0*/  ST.E.128 desc[UR42][R4.64], R12 ;  /* 0x0000000c04007985 */ /* 0x0045e2000c101d2a */
[----:B------:R-:W-:Y:S05]  /*93c0*/  BRA `(.L_x_1609) ;  /* 0x0000000400147947 */ /* 0x000fea0003800000 */
.L_x_1601:
[----:B------:R-:W-:-:S06]  /*93d0*/  UISETP.NE.AND UP0, UPT, UR40, 0x3, UPT ;  /* 0x000000032800788c */ /* 0x000fcc000bf05270 */
[----:B------:R-:W-:-:S13]  /*93e0*/  PLOP3.LUT P1, PT, PT, PT, UP0, 0x80, 0x0 ;  /* 0x000000000000781c */ /* 0x000fda0003f2f008 */
[----:B------:R-:W-:Y:S05]  /*93f0*/  @!P1 BRA `(.L_x_1648) ;  /* 0x0000000000049947 */ /* 0x000fea0003800000 */
[----:B------:R-:W-:Y:S01]  /*9400*/  BPT.TRAP 0x1 ;  /* 0x000000040000795c */ /* 0x000fe20000300000 */
.L_x_1648:
[----:B------:R-:W-:Y:S01]  /*9410*/  IMAD R83, R17, 0x8, R16 ;  /* 0x0000000811537824 */ /* 0x000fe200078e0210 */
[----:B------:R-:W-:Y:S01]  /*9420*/  SHF.L.U32 R94, R174, 0x1f, RZ ;  /* 0x0000001fae5e7819 */ /* 0x000fe200000006ff */
[----:B------:R-:W-:Y:S01]  /*9430*/  BSSY B1, `(.L_x_1649) ;  /* 0x0000004000017945 */ /* 0x000fe20003800000 */
[----:B------:R-:W-:Y:S02]  /*9440*/  SHF.R.S32.HI R89, RZ, 0x1f, R87 ;  /* 0x0000001fff597819 */ /* 0x000fe40000011457 */
[----:B------:R-:W0:Y:S02]  /*9450*/  SYNCS.PHASECHK.TRANS64.TRYWAIT P2, [R83+URZ+0x22890], R94 ;  /* 0x0228905e530075a7 */ /* 0x000e24000804017f */
[----:B0-----:R-:W-:Y:S05]  /*9460*/  @!P2 BRA `(.L_x_1650) ;  /* 0x000002340018a947 */ /* 0x001fea0003800000 */
.L_x_1993:
[----:B------:R-:W-:Y:S05]  /*9470*/  BSYNC B1 ;  /* 0x0000000000017941 */ /* 0x000fea0003800000 */
.L_x_1649:
[----:B------:R-:W-:Y:S01]  /*9480*/  ULDC.64 UR4, c[0x0][0x300] ;  /* 0x0000c00000047ab9 */ /* 0x000fe20000000a00 */
[----:B-----5:R-:W-:Y:S01]  /*9490*/  SHF.R.S32.HI R90, RZ, 0x1f, R86 ;  /* 0x0000001fff5a7819 */ /* 0x020fe20000011456 */
[----:B------:R-:W-:Y:S01]  /*94a0*/  IMAD R6, R89, UR4, RZ ;  /* 0x0000000459067c24 */ /* 0x000fe2000f8e02ff */
[----:B------:R-:W-:Y:S01]  /*94b0*/  ULDC.64 UR6, c[0x0][0x2e8] ;  /* 0x0000ba0000067ab9 */ /* 0x000fe20000000a00 */
[----:B------:R-:W-:-:S04]  /*94c0*/  IMAD.WIDE.U32 R4, R87, UR4, RZ ;  /* 0x0000000457047c25 */ /* 0x000fc8000f8e00ff */
        /* <DEDUP_REMOVED lines=14> */
[----:B------:R-:W-:Y:S02]  /*95b0*/  IADD3.X R13, R13, UR7, RZ, P2, !PT ;  /* 0x000000070d0d7c10 */ /* 0x000fe400097fe4ff */
[----:B------:R-:W-:Y:S01]  /*95c0*/  ISETP.GT.AND P2, PT, R91, R175, PT ;  /* 0x000000af5b00720c */ /* 0x000fe20003f44270 */
[----:B------:R-:W-:-:S12]  /*95d0*/  BRA.DIV UR4, `(.L_x_1651) ;  /* 0x0000023204d07947 */ /* 0x000fd8000b800000 */
[----:B------:R1:W2:Y:S04]  /*95e0*/  SHFL.IDX PT, R28, R13, RZ, 0x1e1f ;  /* 0x001e1fff0d1c7589 */ /* 0x0002a800000e0000 */
[----:B------:R1:W3:Y:S02]  /*95f0*/  SHFL.IDX PT, R14, R4, RZ, 0x1e1f ;  /* 0x001e1fff040e7589 */ /* 0x0002e400000e0000 */
.L_x_1997:
[----:B------:R-:W-:Y:S05]  /*9600*/  @!P2 BRA `(.L_x_1609) ;  /* 0x000000000084a947 */ /* 0x000fea0003800000 */
[----:B------:R-:W-:Y:S02]  /*9610*/  ULDC UR4, c[0x0][0x2f4] ;  /* 0x0000bd0000047ab9 */ /* 0x000fe40000000800 */
[----:B------:R-:W-:-:S13]  /*9620*/  ISETP.GE.AND P5, PT, R18, UR4, PT ;  /* 0x0000000412007c0c */ /* 0x000fda000bfa6270 */
[----:B-1----:R-:W1:Y:S01]  /*9630*/  @!P5 LDS.128 R4, [R97+0x16400] ;  /* 0x016400006104d984 */ /* 0x002e620000000c00 */
[----:B---3--:R-:W-:-:S05]  /*9640*/  @!P5 IADD3 R12, P2, R18, R14, RZ ;  /* 0x0000000e120cd210 */ /* 0x008fca0007f5e0ff */
[----:B--2---:R-:W-:Y:S01]  /*9650*/  @!P5 IMAD.X R13, R28, 0x1, R19, P2 ;  /* 0x000000011c0dd824 */ /* 0x004fe200010e0613 */
[----:B------:R-:W-:-:S13]  /*9660*/  ISETP.GE.AND P2, PT, R176, UR4, PT ;  /* 0x00000004b0007c0c */ /* 0x000fda000bf46270 */
[----:B------:R-:W-:-:S05]  /*9670*/  @!P2 IADD3 R10, P4, R176, R14, RZ ;  /* 0x0000000eb00aa210 */ /* 0x000fca0007f9e0ff */
[----:B------:R-:W-:Y:S01]  /*9680*/  @!P2 IMAD.X R11, R28, 0x1, R187, P4 ;  /* 0x000000011c0ba824 */ /* 0x000fe200020e06bb */
[----:B------:R-:W-:-:S13]  /*9690*/  ISETP.GE.AND P4, PT, R184, UR4, PT ;  /* 0x00000004b8007c0c */ /* 0x000fda000bf86270 */
[----:B------:R-:W-:Y:S01]  /*96a0*/  @!P4 IADD3 R8, P6, R184, R14, RZ ;  /* 0x0000000eb808c210 */ /* 0x000fe20007fde0ff */
[----:B-1----:R1:W-:Y:S01]  /*96b0*/  @!P5 ST.E.128 desc[UR42][R12.64], R4 ;  /* 0x000000040c00d985 */ /* 0x0023e2000c101d2a */
[----:B------:R-:W-:-:S03]  /*96c0*/  ISETP.GE.AND P5, PT, R81, UR4, PT ;  /* 0x0000000451007c0c */ /* 0x000fc6000bfa6270 */
[----:B------:R-:W-:-:S10]  /*96d0*/  @!P4 IMAD.X R9, R28, 0x1, R199, P6 ;  /* 0x000000011c09c824 */ /* 0x000fd400030e06c7 */
[----:B------:R-:W2:Y:S01]  /*96e0*/  @!P5 LDS.128 R4, [R96+0x16400] ;  /* 0x016400006004d984 */ /* 0x000ea20000000c00 */
[----:B------:R-:W-:-:S05]  /*96f0*/  @!P5 IMAD.SHL.U32 R15, R178, 0x10, RZ ;  /* 0x00000010b20fd824 */ /* 0x000fca00078e00ff */
[----:B-1----:R-:W-:-:S04]  /*9700*/  @!P5 IADD3 R12, P6, R15, R14, RZ ;  /* 0x0000000e0f0cd210 */ /* 0x002fc80007fde0ff */
[----:B------:R-:W-:-:S05]  /*9710*/  @!P5 LEA.HI.X.SX32 R13, R15, R28, 0x1, P6 ;  /* 0x0000001c0f0dd211 */ /* 0x000fca00030f0eff */
[----:B--2---:R1:W-:Y:S01]  /*9720*/  @!P5 ST.E.128 desc[UR42][R12.64], R4 ;  /* 0x000000040c00d985 */ /* 0x0043e2000c101d2a */
[----:B------:R-:W-:-:S13]  /*9730*/  ISETP.GE.AND P5, PT, R80, UR4, PT ;  /* 0x0000000450007c0c */ /* 0x000fda000bfa6270 */
[----:B------:R-:W2:Y:S01]  /*9740*/  @!P5 LDS.128 R4, [R97+0x18400] ;  /* 0x018400006104d984 */ /* 0x000ea20000000c00 */
[----:B------:R-:W-:-:S05]  /*9750*/  @!P5 IMAD.SHL.U32 R15, R179, 0x10, RZ ;  /* 0x00000010b30fd824 */ /* 0x000fca00078e00ff */
[----:B-1----:R-:W-:-:S04]  /*9760*/  @!P5 IADD3 R12, P6, R15, R14, RZ ;  /* 0x0000000e0f0cd210 */ /* 0x002fc80007fde0ff */
[----:B------:R-:W-:-:S05]  /*9770*/  @!P5 LEA.HI.X.SX32 R13, R15, R28, 0x1, P6 ;  /* 0x0000001c0f0dd211 */ /* 0x000fca00030f0eff */
[----:B--2---:R1:W-:Y:S01]  /*9780*/  @!P5 ST.E.128 desc[UR42][R12.64], R4 ;  /* 0x000000040c00d985 */ /* 0x0043e2000c101d2a */
[----:B------:R-:W-:-:S03]  /*9790*/  ISETP.GE.AND P5, PT, R185, UR4, PT ;  /* 0x00000004b9007c0c */ /* 0x000fc6000bfa6270 */
[----:B------:R-:W2:Y:S10]  /*97a0*/  @!P2 LDS.128 R4, [R96+0x18400] ;  /* 0x018400006004a984 */ /* 0x000eb40000000c00 */
[----:B-1----:R-:W-:-:S05]  /*97b0*/  @!P5 IADD3 R12, P6, R185, R14, RZ ;  /* 0x0000000eb90cd210 */ /* 0x002fca0007fde0ff */
[----:B------:R-:W-:Y:S01]  /*97c0*/  @!P5 IMAD.X R13, R28, 0x1, R198, P6 ;  /* 0x000000011c0dd824 */ /* 0x000fe200030e06c6 */
[----:B--2---:R-:W-:Y:S04]  /*97d0*/  @!P2 ST.E.128 desc[UR42][R10.64], R4 ;  /* 0x000000040a00a985 */ /* 0x004fe8000c101d2a */
[----:B------:R-:W1:Y:S04]  /*97e0*/  @!P4 LDS.128 R4, [R97+0x1a400] ;  /* 0x01a400006104c984 */ /* 0x000e680000000c00 */
[----:B-1----:R-:W-:Y:S04]  /*97f0*/  @!P4 ST.E.128 desc[UR42][R8.64], R4 ;  /* 0x000000040800c985 */ /* 0x002fe8000c101d2a */
[----:B------:R-:W1:Y:S04]  /*9800*/  @!P5 LDS.128 R4, [R96+0x1a400] ;  /* 0x01a400006004d984 */ /* 0x000e680000000c00 */
[----:B-1----:R4:W-:Y:S02]  /*9810*/  @!P5 ST.E.128 desc[UR42][R12.64], R4 ;  /* 0x000000040c00d985 */ /* 0x0029e4000c101d2a */
.L_x_1609:
[----:B------:R-:W-:Y:S05]  /*9820*/  BSYNC B0 ;  /* 0x0000000000007941 */ /* 0x000fea0003800000 */
.L_x_1600:
[----:B012-4-:R-:W0:Y:S01]  /*9830*/  S2R R4, SR_TID.X ;  /* 0x0000000000047919 */ /* 0x017e220000002100 */
[----:B------:R-:W-:Y:S01]  /*9840*/  @!PT LDS RZ, [RZ] ;  /* 0x00000000fffff984 */ /* 0x000fe20000000800 */
[----:B------:R-:W-:Y:S01]  /*9850*/  @!PT LDS RZ, [RZ] ;  /* 0x00000000fffff984 */ /* 0x000fe20000000800 */
[----:B------:R-:W-:Y:S01]  /*9860*/  @!PT LDS RZ, [RZ] ;  /* 0x00000000fffff984 */ /* 0x000fe20000000800 */
[----:B------:R-:W-:Y:S01]  /*9870*/  @!PT LDS RZ, [RZ] ;  /* 0x00000000fffff984 */ /* 0x000fe20000000800 */
[----:B------:R1:W-:Y:S06]  /*9880*/  MEMBAR.ALL.CTA ;  /* 0x0000000000007992 */ /* 0x0003ec0000008000 */
[----:B-1----:R-:W1:Y:S01]  /*9890*/  FENCE.VIEW.ASYNC.S ;  /* 0x00000000000073c6 */ /* 0x002e620000000000 */
[----:B------:R-:W-:Y:S05]  /*98a0*/  WARPSYNC.ALL ;  /* 0x0000000000007948 */ /* 0x000fea0003800000 */
[----:B------:R-:W-:Y:S01]  /*98b0*/  BSSY B0, `(.L_x_1652) ;  /* 0x0000008000007945 */ /* 0x000fe20003800000 */
[----:B-1----:R1:W-:Y:S01]  /*98c0*/  BAR.SYNC.DEFER_BLOCKING R66, 0x80 ;  /* 0x000200420000751d */ /* 0x0023e20000010000 */
[----:B0-----:R-:W-:-:S13]  /*98d0*/  LOP3.LUT P4, RZ, R4, 0x7f, RZ, 0xc0, !PT ;  /* 0x0000007f04ff7812 */ /* 0x001fda000788c0ff */
[----:B------:R-:W-:-:S05]  /*98e0*/  @!P4 VIADD R4, R83, 0x228a0 ;  /* 0x000228a05304c836 */ /* 0x000fca0000000000 */
[----:B------:R-:W-:-:S04]  /*98f0*/  @!P4 PRMT R4, RZ, 0x654, R4 ;  /* 0x00000654ff04c816 */ /* 0x000fc80000000004 */
[----:B------:R1:W-:Y:S01]  /*9900*/  @!P4 SYNCS.ARRIVE.TRANS64.RED.A1T0 RZ, [R4+URZ], RZ ;  /* 0x000000ff04ffc9a7 */ /* 0x0003e2000810043f */
[----:B------:R-:W-:Y:S05]  /*9910*/  @!P1 BRA `(.L_x_1653) ;  /* 0x0000000000049947 */ /* 0x000fea0003800000 */
[----:B------:R-:W-:Y:S01]  /*9920*/  BPT.TRAP 0x1 ;  /* 0x000000040000795c */ /* 0x000fe20000300000 */
.L_x_1653:
[----:B------:R-:W-:Y:S05]  /*9930*/  BSYNC B0 ;  /* 0x0000000000007941 */ /* 0x000fea0003800000 */
.L_x_1652:
[----:B------:R-:W0:Y:S01]  /*9940*/  SYNCS.PHASECHK.TRANS64.TRYWAIT P1, [R83+URZ+0x228b0], R94 ;  /* 0x0228b05e530075a7 */ /* 0x000e22000802017f */
[----:B------:R-:W-:Y:S04]  /*9950*/  BSSY B0, `(.L_x_1654) ;  /* 0x0000002000007945 */ /* 0x000fe80003800000 */
[----:B0-----:R-:W-:Y:S05]  /*9960*/  @!P1 BRA `(.L_x_1655) ;  /* 0x0000023000309947 */ /* 0x001fea0003800000 */
.L_x_1998:
[----:B------:R-:W-:Y:S05]  /*9970*/  BSYNC B0 ;  /* 0x0000000000007941 */ /* 0x000fea0003800000 */
.L_x_1654:
[----:B------:R-:W-:Y:S01]  /*9980*/  ULDC.64 UR4, c[0x0][0x328] ;  /* 0x0000ca0000047ab9 */ /* 0x000fe20000000a00 */
[----:B------:R-:W-:Y:S01]  /*9990*/  ULDC.64 UR6, c[0x0][0x318] ;  /* 0x0000c60000067ab9 */ /* 0x000fe20000000a00 */
[----:B------:R-:W-:Y:S01]  /*99a0*/  IMAD R6, R89, UR4, RZ ;  /* 0x0000000459067c24 */ /* 0x000fe2000f8e02ff */
[----:B------:R-:W-:Y:S01]  /*99b0*/  BSSY B0, `(.L_x_1656) ;  /* 0x0000041000007945 */ /* 0x000fe20003800000 */
[----:B-1----:R-:W-:-:S04]  /*99c0*/  IMAD.WIDE.U32 R4, R87, UR4, RZ ;  /* 0x0000000457047c25 */ /* 0x002fc8000f8e00ff */
        /* <DEDUP_REMOVED lines=8> */
[----:B------:R-:W-:-:S04]  /*9a50*/  IMAD.WIDE.U32 R4, R168, UR4, R4 ;  /* 0x00000004a8047c25 */ /* 0x000fc8000f8e0004 */
[----:B------:R-:W-:Y:S01]  /*9a60*/  IMAD R5, R168, UR5, R5 ;  /* 0x00000005a8057c24 */ /* 0x000fe2000f8e0205 */
[----:B------:R-:W-:-:S04]  /*9a70*/  IADD3 R4, P1, R4, UR6, RZ ;  /* 0x0000000604047c10 */ /* 0x000fc8000ff3e0ff */
[----:B------:R-:W-:Y:S01]  /*9a80*/  IADD3.X R5, R5, UR7, RZ, P1, !PT ;  /* 0x0000000705057c10 */ /* 0x000fe20008ffe4ff */
[----:B------:R1:W2:Y:S01]  /*9a90*/  SHFL.IDX PT, R13, R4, RZ, 0x1e1f ;  /* 0x001e1fff040d7589 */ /* 0x0002a200000e0000 */
[----:B------:R-:W-:-:S03]  /*9aa0*/  ISETP.GT.AND P1, PT, R91, R175, PT ;  /* 0x000000af5b00720c */ /* 0x000fc60003f24270 */
[----:B------:R1:W4:Y:S10]  /*9ab0*/  SHFL.IDX PT, R10, R5, RZ, 0x1e1f ;  /* 0x001e1fff050a7589 */ /* 0x00033400000e0000 */
[----:B-1----:R-:W-:Y:S05]  /*9ac0*/  @!P1 BRA `(.L_x_1657) ;  /* 0x0000000000bc9947 */ /* 0x002fea0003800000 */
[----:B------:R-:W-:Y:S01]  /*9ad0*/  LOP3.LUT P1, RZ, R78, 0x1, RZ, 0xc0, !PT ;  /* 0x000000014eff7812 */ /* 0x000fe2000782c0ff */
[----:B------:R-:W-:Y:S01]  /*9ae0*/  IMAD R11, R17, 0x4000, R203 ;  /* 0x00004000110b7824 */ /* 0x000fe200078e02cb */
[----:B------:R-:W-:Y:S11]  /*9af0*/  BSSY B1, `(.L_x_1658) ;  /* 0x0000011000017945 */ /* 0x000ff60003800000 */
[----:B------:R-:W-:Y:S01]  /*9b00*/  @P1 IMAD.IADD R4, R16, 0x1, R11 ;  /* 0x0000000110041824 */ /* 0x000fe200078e020b */
[----:B--2---:R-:W-:-:S05]  /*9b10*/  @P1 IADD3 R8, P2, R18, R13, RZ ;  /* 0x0000000d12081210 */ /* 0x004fca0007f5e0ff */
[----:B------:R-:W1:Y:S01]  /*9b20*/  @P1 LDS.128 R4, [R4+0x8400] ;  /* 0x0084000004041984 */ /* 0x000e620000000c00 */
[----:B----4-:R-:W-:-:S05]  /*9b30*/  @P1 IMAD.X R9, R10, 0x1, R19, P2 ;  /* 0x000000010a091824 */ /* 0x010fca00010e0613 */
[----:B-1----:R1:W-:Y:S01]  /*9b40*/  @P1 ST.E.128 desc[UR42][R8.64], R4 ;  /* 0x0000000408001985 */ /* 0x0023e2000c101d2a */
[----:B------:R-:W-:-:S13]  /*9b50*/  LOP3.LUT P1, RZ, R55, 0x2, RZ, 0xc0, !PT ;  /* 0x0000000237ff7812 */ /* 0x000fda000782c0ff */
[----:B------:R-:W-:Y:S05]  /*9b60*/  @!P1 BRA `(.L_x_1659) ;  /* 0x0000000000249947 */ /* 0x000fea0003800000 */
[----:B------:R-:W-:Y:S01]  /*9b70*/  LOP3.LUT P1, RZ, R186, 0x2, RZ, 0xc0, !PT ;  /* 0x00000002baff7812 */ /* 0x000fe2000782c0ff */
[----:B-1----:R-:W-:Y:S01]  /*9b80*/  IMAD.SHL.U32 R9, R178, 0x10, RZ ;  /* 0x00000010b2097824 */ /* 0x002fe200078e00ff */
[----:B------:R-:W-:-:S11]  /*9b90*/  IADD3 R5, R11, 0x20, RZ ;  /* 0x000000200b057810 */ /* 0x000fd60007ffe0ff */
[----:B------:R-:W-:Y:S01]  /*9ba0*/  @P1 VIADD R5, R11, 0xffffffe0 ;  /* 0xffffffe00b051836 */ /* 0x000fe20000000000 */
[----:B------:R-:W-:-:S03]  /*9bb0*/  IADD3 R8, P1, R9, R13, RZ ;  /* 0x0000000d09087210 */ /* 0x000fc60007f3e0ff */
[----:B------:R-:W-:Y:S01]  /*9bc0*/  IMAD.IADD R5, R16, 0x1, R5 ;  /* 0x0000000110057824 */ /* 0x000fe200078e0205 */
[----:B------:R-:W-:-:S05]  /*9bd0*/  LEA.HI.X.SX32 R9, R9, R10, 0x1, P1 ;  /* 0x0000000a09097211 */ /* 0x000fca00008f0eff */
[----:B------:R-:W1:Y:S04]  /*9be0*/  LDS.128 R4, [R5+0x8400] ;  /* 0x0084000005047984 */ /* 0x000e680000000c00 */
[----:B-1----:R2:W-:Y:S02]  /*9bf0*/  ST.E.128 desc[UR42][R8.64], R4 ;  /* 0x0000000408007985 */ /* 0x0025e4000c101d2a */
.L_x_1659:
[----:B------:R-:W-:Y:S05]  /*9c00*/  BSYNC B1 ;  /* 0x0000000000017941 */ /* 0x000fea0003800000 */
.L_x_1658:
[----:B------:R-:W-:Y:S01]  /*9c10*/  LOP3.LUT P1, RZ, R55, 0x4, RZ, 0xc0, !PT ;  /* 0x0000000437ff7812 */ /* 0x000fe2000782c0ff */
[----:B------:R-:W-:-:S12]  /*9c20*/  BSSY B1, `(.L_x_1660) ;  /* 0x000000b000017945 */ /* 0x000fd80003800000 */
[----:B------:R-:W-:Y:S05]  /*9c30*/  @!P1 BRA `(.L_x_1661) ;  /* 0x0000000000249947 */ /* 0x000fea0003800000 */
[----:B------:R-:W-:Y:S01]  /*9c40*/  LOP3.LUT P1, RZ, R186, 0x4, RZ, 0xc0, !PT ;  /* 0x00000004baff7812 */ /* 0x000fe2000782c0ff */
[----:B-12---:R-:W-:Y:S02]  /*9c50*/  VIADD R5, R11, 0x40 ;  /* 0x000000400b057836 */ /* 0x006fe40000000000 */
[----:B------:R-:W-:-:S10]  /*9c60*/  IMAD.SHL.U32 R9, R179, 0x10, RZ ;  /* 0x00000010b3097824 */ /* 0x000fd400078e00ff */
[----:B------:R-:W-:Y:S01]  /*9c70*/  @P1 VIADD R5, R11, 0xffffffc0 ;  /* 0xffffffc00b051836 */ /* 0x000fe20000000000 */
[----:B------:R-:W-:-:S03]  /*9c80*/  IADD3 R8, P1, R9, R13, RZ ;  /* 0x0000000d09087210 */ /* 0x000fc60007f3e0ff */
[----:B------:R-:W-:Y:S01]  /*9c90*/  IMAD.IADD R5, R16, 0x1, R5 ;  /* 0x0000000110057824 */ /* 0x000fe200078e0205 */
[----:B------:R-:W-:-:S05]  /*9ca0*/  LEA.HI.X.SX32 R9, R9, R10, 0x1, P1 ;  /* 0x0000000a09097211 */ /* 0x000fca00008f0eff */
[----:B------:R-:W1:Y:S04]  /*9cb0*/  LDS.128 R4, [R5+0x8400] ;  /* 0x0084000005047984 */ /* 0x000e680000000c00 */
[----:B-1----:R4:W-:Y:S02]  /*9cc0*/  ST.E.128 desc[UR42][R8.64], R4 ;  /* 0x0000000408007985 */ /* 0x0029e4000c101d2a */
.L_x_1661:
[----:B------:R-:W-:Y:S05]  /*9cd0*/  BSYNC B1 ;  /* 0x0000000000017941 */ /* 0x000fea0003800000 */
.L_x_1660:
[----:B------:R-:W-:-:S13]  /*9ce0*/  LOP3.LUT P1, RZ, R55, 0x8, RZ, 0xc0, !PT ;  /* 0x0000000837ff7812 */ /* 0x000fda000782c0ff */
[----:B------:R-:W-:Y:S05]  /*9cf0*/  @!P1 BRA `(.L_x_1657) ;  /* 0x0000000000309947 */ /* 0x000fea0003800000 */
[----:B------:R-:W-:Y:S01]  /*9d00*/  R2P PR, R186, 0x6 ;  /* 0x00000006ba007804 */ /* 0x000fe20000000000 */
[----:B-12-4-:R-:W-:Y:S02]  /*9d10*/  IMAD.MOV.U32 R4, RZ, RZ, -0x40 ;  /* 0xffffffc0ff047424 */ /* 0x016fe400078e00ff */
[----:B------:R-:W-:Y:S02]  /*9d20*/  IMAD.MOV.U32 R6, RZ, RZ, 0x40 ;  /* 0x00000040ff067424 */ /* 0x000fe400078e00ff */
[----:B------:R-:W-:Y:S01]  /*9d30*/  IMAD.MOV.U32 R5, RZ, RZ, 0x60 ;  /* 0x00000060ff057424 */ /* 0x000fe200078e00ff */
[----:B------:R-:W-:-:S07]  /*9d40*/  SEL R4, R4, 0x40, P2 ;  /* 0x0000004004047807 */ /* 0x000fce0001000000 */
[----:B------:R-:W-:Y:S01]  /*9d50*/  @P2 IADD3 R5, -R6, 0x20, RZ ;  /* 0x0000002006052810 */ /* 0x000fe20007ffe1ff */
[----:B------:R-:W-:Y:S01]  /*9d60*/  @P1 VIADD R5, R4, 0xffffffe0 ;  /* 0xffffffe004051836 */ /* 0x000fe20000000000 */
[----:B------:R-:W-:-:S04]  /*9d70*/  IADD3 R8, P1, R176, R13, RZ ;  /* 0x0000000db0087210 */ /* 0x000fc80007f3e0ff */
[----:B------:R-:W-:Y:S01]  /*9d80*/  IADD3 R5, R16, R11, R5 ;  /* 0x0000000b10057210 */ /* 0x000fe20007ffe005 */
[----:B------:R-:W-:-:S05]  /*9d90*/  IMAD.X R9, R10, 0x1, R187, P1 ;  /* 0x000000010a097824 */ /* 0x000fca00008e06bb */
[----:B------:R-:W1:Y:S04]  /*9da0*/  LDS.128 R4, [R5+0x8400] ;  /* 0x0084000005047984 */ /* 0x000e680000000c00 */
[----:B-1----:R1:W-:Y:S02]  /*9db0*/  ST.E.128 desc[UR42][R8.64], R4 ;  /* 0x0000000408007985 */ /* 0x0023e4000c101d2a */
.L_x_1657:
[----:B------:R-:W-:Y:S05]  /*9dc0*/  BSYNC B0 ;  /* 0x0000000000007941 */ /* 0x000fea0003800000 */
.L_x_1656:
[----:B------:R-:W-:Y:S01]  /*9dd0*/  @!PT LDS RZ, [RZ] ;  /* 0x00000000fffff984 */ /* 0x000fe20000000800 */
[----:B------:R-:W-:Y:S01]  /*9de0*/  @!PT LDS RZ, [RZ] ;  /* 0x00000000fffff984 */ /* 0x000fe20000000800 */
[----:B------:R-:W-:Y:S01]  /*9df0*/  @!PT LDS RZ, [RZ] ;  /* 0x00000000fffff984 */ /* 0x000fe20000000800 */
[----:B------:R-:W-:Y:S01]  /*9e00*/  @!PT LDS RZ, [RZ] ;  /* 0x00000000fffff984 */ /* 0x000fe20000000800 */
[----:B------:R5:W-:Y:S06]  /*9e10*/  MEMBAR.ALL.CTA ;  /* 0x0000000000007992 */ /* 0x000bec0000008000 */
[----:B-----5:R-:W5:Y:S01]  /*9e20*/  FENCE.VIEW.ASYNC.S ;  /* 0x00000000000073c6 */ /* 0x020f620000000000 */
[----:B------:R-:W-:Y:S02]  /*9e30*/  VIADD R17, R17, 0x1 ;  /* 0x0000000111117836 */ /* 0x000fe40000000000 */
[----:B0-----:R-:W-:Y:S01]  /*9e40*/  @!P4 VIADD R83, R83, 0x228c0 ;  /* 0x000228c05353c836 */ /* 0x001fe20000000000 */
[----:B-----5:R0:W-:Y:S02]  /*9e50*/  BAR.SYNC.DEFER_BLOCKING R66, 0x80 ;  /* 0x000200420000751d */ /* 0x0201e40000010000 */
[----:B------:R-:W-:-:S02]  /*9e60*/  ISETP.NE.AND P1, PT, R17, 0x2, PT ;  /* 0x000000021100780c */ /* 0x000fc40003f25270 */
[----:B------:R-:W-:Y:S02]  /*9e70*/  @!P4 PRMT R83, RZ, 0x654, R83 ;  /* 0x00000654ff53c816 */ /* 0x000fe40000000053 */
[----:B-12-4-:R-:W-:Y:S02]  /*9e80*/  SEL R5, RZ, 0x1, P1 ;  /* 0x00000001ff057807 */ /* 0x016fe40000800000 */
[----:B------:R-:W-:Y:S02]  /*9e90*/  SEL R17, R17, RZ, P1 ;  /* 0x000000ff11117207 */ /* 0x000fe40000800000 */
[----:B------:R-:W-:Y:S01]  /*9ea0*/  LOP3.LUT R174, R174, R5, RZ, 0x3c, !PT ;  /* 0x00000005aeae7212 */ /* 0x000fe200078e3cff */
[----:B------:R0:W-:Y:S01]  /*9eb0*/  @!P4 SYNCS.ARRIVE.TRANS64.RED.A1T0 RZ, [R83+URZ], RZ ;  /* 0x000000ff53ffc9a7 */ /* 0x0001e2000810043f */
[----:B------:R-:W-:Y:S05]  /*9ec0*/  @P3 BRA `(.L_x_1662) ;  /* 0xffffff8c008c3947 */ /* 0x000fea000383ffff */
[----:B------:R-:W1:Y:S01]  /*9ed0*/  S2R R4, SR_TID.X ;  /* 0x0000000000047919 */ /* 0x000e620000002100 */
[----:B------:R-:W-:Y:S02]  /*9ee0*/  PLOP3.LUT P0, PT, PT, PT, PT, 0x8, 0x0 ;  /* 0x000000000000781c */ /* 0x000fe40003f0e170 */
[----:B-1----:R-:W-:-:S04]  /*9ef0*/  SHF.R.U32.HI R4, RZ, 0x7, R4 ;  /* 0x00000007ff047819 */ /* 0x002fc80000011604 */
[----:B------:R-:W-:-:S13]  /*9f00*/  ISETP.NE.AND P2, PT, R4, 0x1, PT ;  /* 0x000000010400780c */ /* 0x000fda0003f45270 */
[----:B------:R-:W-:Y:S06]  /*9f10*/  @!P2 BAR.ARV 0x9, 0x100 ;  /* 0x024400000000ab1d */ /* 0x000fec0000002000 */
.L_x_1595:
[----:B------:R-:W1:Y:S01]  /*9f20*/  LDC R0, c[0x0][0x448] ;  /* 0x00011200ff007b82 */ /* 0x000e620000000800 */
[----:B------:R-:W-:-:S07]  /*9f30*/  IADD3 R7, R171, 0x1, -R169 ;  /* 0x00000001ab077810 */ /* 0x000fce0007ffe8a9 */
[----:B------:R-:W2:Y:S01]  /*9f40*/  LDC.64 R2, c[0x0][0x9e0] ;  /* 0x00027800ff027b82 */ /* 0x000ea20000000a00 */
[----:B-1----:R-:W-:Y:S01]  /*9f50*/  ISETP.NE.AND P1, PT, R0, 0x1, PT ;  /* 0x000000010000780c */ /* 0x002fe20003f25270 */
[----:B------:R-:W-:Y:S01]  /*9f60*/  VIADD R0, R177, 0x7f ;  /* 0x0000007fb1007836 */ /* 0x000fe20000000000 */
[----:B--2---:R-:W-:-:S11]  /*9f70*/  ISETP.GE.AND P2, PT, R3, 0x1, PT ;  /* 0x000000010300780c */ /* 0x004fd60003f46270 */
[----:B------:R-:W1:Y:S08]  /*9f80*/  @P1 LDC R5, c[0x0][0x44c] ;  /* 0x00011300ff051b82 */ /* 0x000e700000000800 */
[----:B------:R-:W2:Y:S01]  /*9f90*/  @P1 LDC R4, c[0x0][0x450] ;  /* 0x00011400ff041b82 */ /* 0x000ea20000000800 */
[----:B-1----:R-:W-:-:S05]  /*9fa0*/  @P1 IMAD.HI.U32 R5, R0, R5, RZ ;  /* 0x0000000500051227 */ /* 0x002fca00078e00ff */
[----:B--2---:R-:W-:-:S05]  /*9fb0*/  @P1 SHF.R.U32.HI R0, RZ, R4, R5 ;  /* 0x00000004ff001219 */ /* 0x004fca0000011605 */
[----:B------:R-:W-:Y:S01]  /*9fc0*/  IMAD.IADD R5, R7, 0x1, R0 ;  /* 0x0000000107057824 */ /* 0x000fe200078e0200 */
[----:B------:R-:W-:Y:S06]  /*9fd0*/  @P0 BRA `(.L_x_1663) ;  /* 0x00000000000c0947 */ /* 0x000fec0003800000 */
[----:B------:R-:W1:Y:S01]  /*9fe0*/  FENCE.VIEW.ASYNC.G ;  /* 0x00000000000073c6 */ /* 0x000e620000000100 */
[----:B------:R-:W-:Y:S05]  /*9ff0*/  WARPSYNC.ALL ;  /* 0x0000000000007948 */ /* 0x000fea0003800000 */
[----:B-1----:R-:W-:Y:S06]  /*a000*/  BAR.ARV 0xc, 0x180 ;  /* 0x0306000000007b1d */ /* 0x002fec0000002000 */
.L_x_1663:
[----:B------:R-:W-:Y:S01]  /*a010*/  IMAD.IADD R2, R5, 0x1, R2 ;  /* 0x0000000105027824 */ /* 0x000fe200078e0202 */
[----:B------:R-:W-:Y:S06]  /*a020*/  @!P2 BRA `(.L_x_1664) ;  /* 0x000000000048a947 */ /* 0x000fec0003800000 */
[C---:B------:R-:W-:Y:S01]  /*a030*/  ISETP.GT.AND P0, PT, R5.reuse, RZ, PT ;  /* 0x000000ff0500720c */ /* 0x040fe20003f04270 */
[----:B------:R-:W-:Y:S01]  /*a040*/  BSSY B0, `(.L_x_1665) ;  /* 0x000000e000007945 */ /* 0x000fe20003800000 */
[----:B------:R-:W-:-:S11]  /*a050*/  VIADD R0, R5, 0xffffffff ;  /* 0xffffffff05007836 */ /* 0x000fd60000000000 */
        /* <DEDUP_REMOVED lines=8> */
.L_x_1666:
[----:B------:R-:W-:-:S13]  /*a0e0*/  ISETP.NE.AND P0, PT, R3, 0x1, PT ;  /* 0x000000010300780c */ /* 0x000fda0003f05270 */
[----:B------:R-:W1:Y:S02]  /*a0f0*/  @P0 LDC.64 R4, c[0x0][0x9e8] ;  /* 0x00027a00ff040b82 */ /* 0x000e640000000a00 */
[----:B-1----:R-:W-:-:S05]  /*a100*/  @P0 IMAD.HI.U32 R4, R0, R4, RZ ;  /* 0x0000000400040227 */ /* 0x002fca00078e00ff */
[----:B------:R-:W-:-:S07]  /*a110*/  @P0 SHF.R.U32.HI R0, RZ, R5, R4 ;  /* 0x00000005ff000219 */ /* 0x000fce0000011604 */
.L_x_1667:
[----:B------:R-:W-:Y:S05]  /*a120*/  BSYNC B0 ;  /* 0x0000000000007941 */ /* 0x000fea0003800000 */
.L_x_1665:
[----:B------:R-:W-:-:S05]  /*a130*/  IMAD R5, R0, R3, R3 ;  /* 0x0000000300057224 */ /* 0x000fca00078e0203 */
[----:B------:R-:W-:-:S07]  /*a140*/  VIMNMX R2, R2, R5, PT ;  /* 0x0000000502027248 */ /* 0x000fce0003fe0100 */
.L_x_1664:
[----:B------:R-:W1:Y:S01]  /*a150*/  @P1 LDC R0, c[0x0][0x44c] ;  /* 0x00011300ff001b82 */ /* 0x000e620000000800 */
[----:B------:R-:W-:Y:S01]  /*a160*/  VIADD R2, R2, 0x7f ;  /* 0x0000007f02027836 */ /* 0x000fe20000000000 */
[----:B------:R-:W-:Y:S01]  /*a170*/  ULDC UR4, c[0x0][0x9dc] ;  /* 0x0002770000047ab9 */ /* 0x000fe20000000800 */
[----:B------:R-:W-:-:S03]  /*a180*/  IMAD.MOV.U32 R7, RZ, RZ, R177 ;  /* 0x000000ffff077224 */ /* 0x000fc600078e00b1 */
[----:B------:R-:W-:Y:S02]  /*a190*/  SHF.R.S32.HI R5, RZ, 0x1f, R2 ;  /* 0x0000001fff057819 */ /* 0x000fe40000011402 */
[----:B------:R-:W2:Y:S02]  /*a1a0*/  @P1 LDC R9, c[0x0][0x450] ;  /* 0x00011400ff091b82 */ /* 0x000ea40000000800 */
[----:B------:R-:W-:Y:S01]  /*a1b0*/  LEA.HI R5, R5, R2, RZ, 0x7 ;  /* 0x0000000205057211 */ /* 0x000fe200078f38ff */
[----:B-1----:R-:W-:-:S05]  /*a1c0*/  @P1 IMAD.HI.U32 R0, R177, R0, RZ ;  /* 0x00000000b1001227 */ /* 0x002fca00078e00ff */
[----:B--2---:R-:W-:Y:S02]  /*a1d0*/  @P1 SHF.R.U32.HI R7, RZ, R9, R0 ;  /* 0x00000009ff071219 */ /* 0x004fe40000011600 */
        /* <DEDUP_REMOVED lines=10> */
[----:B------:R-:W1:Y:S02]  /*a280*/  @P0 LDC.64 R6, c[0x0][0x9e8] ;  /* 0x00027a00ff060b82 */ /* 0x000e640000000a00 */
[----:B-1----:R-:W-:-:S05]  /*a290*/  @P0 IMAD.HI.U32 R2, R5, R6, RZ ;  /* 0x0000000605020227 */ /* 0x002fca00078e00ff */
[----:B------:R-:W-:-:S04]  /*a2a0*/  @P0 SHF.R.U32.HI R5, RZ, R7, R2 ;  /* 0x00000007ff050219 */ /* 0x000fc80000011602 */
[----:B------:R-:W-:Y:S01]  /*a2b0*/  LOP3.LUT R2, RZ, R5, RZ, 0x33, !PT ;  /* 0x00000005ff027212 */ /* 0x000fe200078e33ff */
[----:B------:R-:W-:Y:S06]  /*a2c0*/  BRA `(.L_x_1671) ;  /* 0x0000000000107947 */ /* 0x000fec0003800000 */
.L_x_1670:
[----:B------:R-:W-:-:S13]  /*a2d0*/  ISETP.NE.AND P0, PT, R3, 0x1, PT ;  /* 0x000000010300780c */ /* 0x000fda0003f05270 */
[----:B------:R-:W1:Y:S02]  /*a2e0*/  @P0 LDC.64 R4, c[0x0][0x9e8] ;  /* 0x00027a00ff040b82 */ /* 0x000e640000000a00 */
[----:B-1----:R-:W-:-:S05]  /*a2f0*/  @P0 IMAD.HI.U32 R4, R2, R4, RZ ;  /* 0x0000000402040227 */ /* 0x002fca00078e00ff */
[----:B------:R-:W-:-:S07]  /*a300*/  @P0 SHF.R.U32.HI R2, RZ, R5, R4 ;  /* 0x00000005ff020219 */ /* 0x000fce0000011604 */
.L_x_1671:
[----:B------:R-:W-:Y:S05]  /*a310*/  BSYNC B0 ;  /* 0x0000000000007941 */ /* 0x000fea0003800000 */
.L_x_1669:
[----:B------:R-:W-:-:S05]  /*a320*/  IMAD R3, R2, R3, RZ ;  /* 0x0000000302037224 */ /* 0x000fca00078e02ff */
[----:B------:R-:W-:-:S07]  /*a330*/  VIMNMX R0, R0, R3, !PT ;  /* 0x0000000300007248 */ /* 0x000fce0007fe0100 */
.L_x_1668:
[----:B------:R-:W-:Y:S01]  /*a340*/  SHF.R.S32.HI R3, RZ, 0x1f, R0 ;  /* 0x0000001fff037819 */ /* 0x000fe20000011400 */
[----:B------:R-:W-:Y:S01]  /*a350*/  BSSY B0, `(.L_x_1672) ;  /* 0x0000026000007945 */ /* 0x000fe20003800000 */
[----:B------:R-:W-:Y:S02]  /*a360*/  IMAD.MOV.U32 R89, RZ, RZ, RZ ;  /* 0x000000ffff597224 */ /* 0x000fe400078e00ff */
[----:B------:R-:W-:-:S04]  /*a370*/  LEA.HI R3, R3, R0, RZ, 0x7 ;  /* 0x0000000003037211 */ /* 0x000fc800078f38ff */
[----:B------:R-:W-:-:S04]  /*a380*/  SHF.R.S32.HI R3, RZ, 0x7, R3 ;  /* 0x00000007ff037819 */ /* 0x000fc80000011403 */
[----:B------:R-:W-:-:S04]  /*a390*/  VIMNMX R188, RZ, R3, !PT ;  /* 0x00000003ffbc7248 */ /* 0x000fc80007fe0100 */
[----:B------:R-:W-:-:S13]  /*a3a0*/  ISETP.GT.AND P0, PT, R27, R188, PT ;  /* 0x000000bc1b00720c */ /* 0x000fda0003f04270 */
[----:B------:R-:W-:Y:S05]  /*a3b0*/  @!P0 BRA `(.L_x_1673) ;  /* 0x00000000007c8947 */ /* 0x000fea0003800000 */
[----:B------:R-:W-:Y:S01]  /*a3c0*/  ISETP.NE.AND P0, PT, R206, RZ, PT ;  /* 0x000000ffce00720c */ /* 0x000fe20003f05270 */
[----:B------:R-:W-:-:S03]  /*a3d0*/  ULDC UR4, c[0x0][0x9f0] ;  /* 0x00027c0000047ab9 */ /* 0x000fc60000000800 */
[----:B------:R-:W-:-:S04]  /*a3e0*/  SEL R6, R206, UR4, P0 ;  /* 0x00000004ce067c07 */ /* 0x000fc80008000000 */
[-C--:B------:R-:W-:Y:S02]  /*a3f0*/  IABS R5, R6.reuse ;  /* 0x0000000600057213 */ /* 0x080fe40000000000 */
[----:B------:R-:W-:Y:S02]  /*a400*/  IADD3 R0, R6, -0x1, R27 ;  /* 0xffffffff06007810 */ /* 0x000fe40007ffe01b */
[----:B------:R-:W1:Y:S01]  /*a410*/  I2F.RP R4, R5 ;  /* 0x0000000500047306 */ /* 0x000e620000209400 */
[----:B------:R-:W-:Y:S02]  /*a420*/  IABS R9, R6 ;  /* 0x0000000600097213 */ /* 0x000fe40000000000 */
[----:B------:R-:W-:-:S05]  /*a430*/  IMAD.IADD R0, R0, 0x1, -R188 ;  /* 0x0000000100007824 */ /* 0x000fca00078e0abc */
[----:B-1----:R-:W1:Y:S02]  /*a440*/  MUFU.RCP R4, R4 ;  /* 0x0000000400047308 */ /* 0x002e640000001000 */
[----:B-1----:R-:W-:Y:S01]  /*a450*/  IADD3 R2, R4, 0xffffffe, RZ ;  /* 0x0ffffffe04027810 */ /* 0x002fe20007ffe0ff */
[----:B------:R-:W-:-:S05]  /*a460*/  IMAD.MOV R4, RZ, RZ, -R9 ;  /* 0x000000ffff047224 */ /* 0x000fca00078e0a09 */
[----:B------:R1:W2:Y:S02]  /*a470*/  F2I.FTZ.U32.TRUNC.NTZ R3, R2 ;  /* 0x0000000200037305 */ /* 0x0002a4000021f000 */
[----:B-1----:R-:W-:Y:S02]  /*a480*/  IMAD.MOV.U32 R2, RZ, RZ, RZ ;  /* 0x000000ffff027224 */ /* 0x002fe400078e00ff */
[----:B--2---:R-:W-:-:S04]  /*a490*/  IMAD.MOV R8, RZ, RZ, -R3 ;  /* 0x000000ffff087224 */ /* 0x004fc800078e0a03 */
[----:B------:R-:W-:Y:S01]  /*a4a0*/  IMAD R7, R8, R5, RZ ;  /* 0x0000000508077224 */ /* 0x000fe200078e02ff */
[----:B------:R-:W-:Y:S02]  /*a4b0*/  IABS R8, R0 ;  /* 0x0000000000087213 */ /* 0x000fe40000000000 */
[----:B------:R-:W-:Y:S01]  /*a4c0*/  LOP3.LUT R0, R0, R6, RZ, 0x3c, !PT ;  /* 0x0000000600007212 */ /* 0x000fe200078e3cff */
[----:B------:R-:W-:-:S03]  /*a4d0*/  IMAD.HI.U32 R3, R3, R7, R2 ;  /* 0x0000000703037227 */ /* 0x000fc600078e0002 */
[----:B------:R-:W-:Y:S01]  /*a4e0*/  ISETP.GE.AND P2, PT, R0, RZ, PT ;  /* 0x000000ff0000720c */ /* 0x000fe20003f46270 */
        /* <DEDUP_REMOVED lines=12> */
.L_x_1673:
[----:B------:R-:W-:Y:S05]  /*a5b0*/  BSYNC B0 ;  /* 0x0000000000007941 */ /* 0x000fea0003800000 */
.L_x_1672:
[-C--:B------:R-:W-:Y:S01]  /*a5c0*/  IMAD R188, R208, R89.reuse, R188 ;  /* 0x00000059d0bc7224 */ /* 0x080fe200078e02bc */
[----:B------:R-:W-:Y:S01]  /*a5d0*/  PLOP3.LUT P0, PT, PT, PT, PT, 0x80, 0x0 ;  /* 0x000000000000781c */ /* 0x000fe20003f0f070 */
[----:B------:R-:W-:Y:S01]  /*a5e0*/  IMAD.MOV.U32 R7, RZ, RZ, RZ ;  /* 0x000000ffff077224 */ /* 0x000fe200078e00ff */
[----:B------:R-:W-:Y:S01]  /*a5f0*/  CS2R R74, SRZ ;  /* 0x00000000004a7805 */ /* 0x000fe2000001ff00 */
[----:B------:R-:W-:Y:S01]  /*a600*/  IMAD.MOV.U32 R0, RZ, RZ, RZ ;  /* 0x000000ffff007224 */ /* 0x000fe200078e00ff */
[----:B------:R-:W-:Y:S01]  /*a610*/  VIADDMNMX R89, R188, R89, R27, PT ;  /* 0x00000059bc597246 */ /* 0x000fe2000380011b */
[----:B------:R-:W-:Y:S01]  /*a620*/  IMAD.MOV.U32 R94, RZ, RZ, RZ ;  /* 0x000000ffff5e7224 */ /* 0x000fe200078e00ff */
[----:B------:R-:W-:Y:S01]  /*a630*/  CS2R R40, SRZ ;  /* 0x0000000000287805 */ /* 0x000fe2000001ff00 */
[----:B------:R-:W-:Y:S01]  /*a640*/  IMAD.MOV.U32 R2, RZ, RZ, RZ ;  /* 0x000000ffff027224 */ /* 0x000fe200078e00ff */
[----:B------:R-:W-:Y:S01]  /*a650*/  ISETP.GT.AND P1, PT, R89, R188, PT ;  /* 0x000000bc5900720c */ /* 0x000fe20003f24270 */
[----:B------:R-:W-:Y:S01]  /*a660*/  IMAD.MOV.U32 R9, RZ, RZ, RZ ;  /* 0x000000ffff097224 */ /* 0x000fe200078e00ff */
[----:B------:R-:W-:Y:S01]  /*a670*/  CS2R R42, SRZ ;  /* 0x00000000002a7805 */ /* 0x000fe2000001ff00 */
[----:B------:R-:W-:Y:S01]  /*a680*/  IMAD.MOV.U32 R91, RZ, RZ, RZ ;  /* 0x000000ffff5b7224 */ /* 0x000fe200078e00ff */
[----:B------:R-:W-:Y:S01]  /*a690*/  CS2R R96, SRZ ;  /* 0x0000000000607805 */ /* 0x000fe2000001ff00 */
[----:B------:R-:W-:Y:S01]  /*a6a0*/  IMAD.MOV.U32 R49, RZ, RZ, RZ ;  /* 0x000000ffff317224 */ /* 0x000fe200078e00ff */
[----:B---3--:R-:W-:Y:S01]  /*a6b0*/  CS2R R98, SRZ ;  /* 0x0000000000627805 */ /* 0x008fe2000001ff00 */
        /* <DEDUP_REMOVED lines=13> */
[----:B------:R-:W-:-:S02]  /*a790*/  MOV R124, RZ ;  /* 0x000000ff007c7202 */ /* 0x000fc40000000f00 */
[----:B------:R-:W-:Y:S01]  /*a7a0*/  CS2R R120, SRZ ;  /* 0x0000000000787805 */ /* 0x000fe2000001ff00 */
[----:B------:R-:W-:Y:S01]  /*a7b0*/  IMAD.MOV.U32 R126, RZ, RZ, RZ ;  /* 0x000000ffff7e7224 */ /* 0x000fe200078e00ff */
[----:B------:R-:W-:Y:S02]  /*a7c0*/  CS2R R30, SRZ ;  /* 0x00000000001e7805 */ /* 0x000fe4000001ff00 */
[----:B------:R-:W-:Y:S01]  /*a7d0*/  CS2R R34, SRZ ;  /* 0x0000000000227805 */ /* 0x000fe2000001ff00 */
[----:B------:R-:W-:Y:S01]  /*a7e0*/  IMAD.MOV.U32 R123, RZ, RZ, RZ ;  /* 0x000000ffff7b7224 */ /* 0x000fe200078e00ff */
[----:B------:R-:W-:Y:S01]  /*a7f0*/  CS2R R128, SRZ ;  /* 0x0000000000807805 */ /* 0x000fe2000001ff00 */
[----:B------:R-:W-:Y:S01]  /*a800*/  IMAD.MOV.U32 R132, RZ, RZ, RZ ;  /* 0x000000ffff847224 */ /* 0x000fe200078e00ff */
[----:B------:R-:W-:Y:S01]  /*a810*/  CS2R R38, SRZ ;  /* 0x0000000000267805 */ /* 0x000fe2000001ff00 */
[----:B------:R-:W-:Y:S01]  /*a820*/  IMAD.MOV.U32 R134, RZ, RZ, RZ ;  /* 0x000000ffff867224 */ /* 0x000fe200078e00ff */
[----:B------:R-:W-:Y:S01]  /*a830*/  CS2R R146, SRZ ;  /* 0x0000000000927805 */ /* 0x000fe2000001ff00 */
[----:B------:R-:W-:-:S02]  /*a840*/  IMAD.MOV.U32 R54, RZ, RZ, RZ ;  /* 0x000000ffff367224 */ /* 0x000fc400078e00ff */
[----:B------:R-:W-:Y:S02]  /*a850*/  IMAD.MOV.U32 R59, RZ, RZ, RZ ;  /* 0x000000ffff3b7224 */ /* 0x000fe400078e00ff */
[----:B------:R-:W-:Y:S02]  /*a860*/  IMAD.MOV.U32 R131, RZ, RZ, RZ ;  /* 0x000000ffff837224 */ /* 0x000fe400078e00ff */
[----:B------:R-:W-:Y:S02]  /*a870*/  IMAD.MOV.U32 R140, RZ, RZ, RZ ;  /* 0x000000ffff8c7224 */ /* 0x000fe400078e00ff */
[----:B------:R-:W-:Y:S02]  /*a880*/  IMAD.MOV.U32 R142, RZ, RZ, RZ ;  /* 0x000000ffff8e7224 */ /* 0x000fe400078e00ff */
[----:B------:R-:W-:Y:S02]  /*a890*/  IMAD.MOV.U32 R62, RZ, RZ, RZ ;  /* 0x000000ffff3e7224 */ /* 0x000fe400078e00ff */
[----:B------:R-:W-:-:S02]  /*a8a0*/  IMAD.MOV.U32 R137, RZ, RZ, RZ ;  /* 0x000000ffff897224 */ /* 0x000fc400078e00ff */
[----:B------:R-:W-:Y:S02]  /*a8b0*/  IMAD.MOV.U32 R68, RZ, RZ, RZ ;  /* 0x000000ffff447224 */ /* 0x000fe400078e00ff */
[----:B------:R-:W-:Y:S02]  /*a8c0*/  IMAD.MOV.U32 R139, RZ, RZ, RZ ;  /* 0x000000ffff8b7224 */ /* 0x000fe400078e00ff */
[----:B------:R-:W-:Y:S02]  /*a8d0*/  IMAD.MOV.U32 R148, RZ, RZ, RZ ;  /* 0x000000ffff947224 */ /* 0x000fe400078e00ff */
[----:B------:R-:W-:Y:S02]  /*a8e0*/  IMAD.MOV.U32 R150, RZ, RZ, RZ ;  /* 0x000000ffff967224 */ /* 0x000fe400078e00ff */
[----:B------:R-:W-:Y:S02]  /*a8f0*/  IMAD.MOV.U32 R145, RZ, RZ, RZ ;  /* 0x000000ffff917224 */ /* 0x000fe400078e00ff */
[----:B------:R-:W-:Y:S01]  /*a900*/  IMAD.MOV.U32 R64, RZ, RZ, RZ ;  /* 0x000000ffff407224 */ /* 0x000fe200078e00ff */
[----:B------:R-:W-:Y:S06]  /*a910*/  @!P1 BRA `(.L_x_1674) ;  /* 0x0000015400889947 */ /* 0x000fec0003800000 */
[----:B------:R-:W-:-:S03]  /*a920*/  UMOV UR4, 0xffffffff ;  /* 0xffffffff00047882 */ /* 0x000fc60000000000 */
[----:B------:R-:W-:Y:S05]  /*a930*/  BRA.DIV UR4, `(.L_x_1675) ;  /* 0x0000022204507947 */ /* 0x000fea000b800000 */
[----:B------:R-:W1:Y:S02]  /*a940*/  S2R R0, SR_TID.X ;  /* 0x0000000000007919 */ /* 0x000e640000002100 */
[----:B-1----:R-:W-:-:S05]  /*a950*/  VIADD R2, R0, 0xffffff80 ;  /* 0xffffff8000027836 */ /* 0x002fca0000000000 */
[----:B------:R-:W-:-:S04]  /*a960*/  SHF.R.S32.HI R0, RZ, 0x1f, R2 ;  /* 0x0000001fff007819 */ /* 0x000fc80000011402 */
[----:B------:R-:W-:-:S04]  /*a970*/  LEA.HI R0, R0, R2, RZ, 0x7 ;  /* 0x0000000200007211 */ /* 0x000fc800078f38ff */
[----:B------:R-:W-:-:S05]  /*a980*/  SHF.R.S32.HI R0, RZ, 0x7, R0 ;  /* 0x00000007ff007819 */ /* 0x000fca0000011400 */
[----:B------:R1:W2:Y:S02]  /*a990*/  SHFL.IDX PT, R183, R0, RZ, 0x1f ;  /* 0x00001fff00b77589 */ /* 0x0002a400000e0000 */
.L_x_2001:
[----:B-12---:R-:W-:Y:S01]  /*a9a0*/  LEA.HI R0, R183, R183, RZ, 0x1 ;  /* 0x000000b7b7007211 */ /* 0x006fe200078f08ff */
        /* <DEDUP_REMOVED lines=12> */
[----:B------:R1:W2:Y:S01]  /*aa70*/  LDC.64 R2, c[0x4][R0] ;  /* 0x0100000000027b82 */ /* 0x0002a20000000a00 */
[----:B------:R-:W-:Y:S01]  /*aa80*/  IMAD.U32 R5, RZ, RZ, UR5 ;  /* 0x00000005ff057e24 */ /* 0x000fe2000f8e00ff */
[----:B------:R-:W-:Y:S01]  /*aa90*/  ULDC.64 UR4, c[0x4][0x68] ;  /* 0x01001a0000047ab9 */ /* 0x000fe20000000a00 */
[----:B------:R-:W-:Y:S01]  /*aaa0*/  IMAD.U32 R6, RZ, RZ, UR6 ;  /* 0x00000006ff067e24 */ /* 0x000fe2000f8e00ff */
[----:B------:R-:W-:Y:S01]  /*aab0*/  MOV R11, UR5 ;  /* 0x00000005000b7c02 */ /* 0x000fe20008000f00 */
[----:B------:R-:W-:Y:S02]  /*aac0*/  IMAD.U32 R7, RZ, RZ, UR7 ;  /* 0x00000007ff077e24 */ /* 0x000fe4000f8e00ff */
[----:B------:R-:W-:-:S02]  /*aad0*/  IMAD.U32 R10, RZ, RZ, UR4 ;  /* 0x00000004ff0a7e24 */ /* 0x000fc4000f8e00ff */
[----:B------:R-:W-:Y:S02]  /*aae0*/  IMAD.MOV.U32 R8, RZ, RZ, 0x70 ;  /* 0x00000070ff087424 */ /* 0x000fe400078e00ff */
[----:B------:R-:W-:Y:S02]  /*aaf0*/  IMAD.MOV.U32 R12, RZ, RZ, 0x1 ;  /* 0x00000001ff0c7424 */ /* 0x000fe400078e00ff */
[----:B-1----:R-:W-:-:S07]  /*ab00*/  IMAD.MOV.U32 R13, RZ, RZ, RZ ;  /* 0x000000ffff0d7224 */ /* 0x002fce00078e00ff */
[----:B------:R-:W-:-:S07]  /*ab10*/  LEPC R20, `(.L_x_1676) ;  /* 0x000000001014794e */ /* 0x000fce0000000000 */
[----:B0-2--5:R-:W-:Y:S05]  /*ab20*/  CALL.ABS.NOINC R2 ;  /* 0x0000000002007343 */ /* 0x025fea0003c00000 */
.L_x_1676:
[----:B------:R-:W-:Y:S01]  /*ab30*/  ULDC.64 UR6, c[0x0][0x998] ;  /* 0x0002660000067ab9 */ /* 0x000fe20000000a00 */
[----:B------:R-:W-:Y:S01]  /*ab40*/  ULDC.64 UR4, c[0x0][0x990] ;  /* 0x0002640000047ab9 */ /* 0x000fe20000000a00 */
[----:B------:R-:W-:Y:S02]  /*ab50*/  ISETP.NE.U32.AND P1, PT, RZ, UR6, PT ;  /* 0x00000006ff007c0c */ /* 0x000fe4000bf25070 */
[----:B------:R-:W-:Y:S02]  /*ab60*/  ISETP.NE.U32.AND P0, PT, RZ, UR4, PT ;  /* 0x00000004ff007c0c */ /* 0x000fe4000bf05070 */
[----:B------:R-:W-:Y:S02]  /*ab70*/  ISETP.NE.AND.EX P1, PT, RZ, UR7, PT, P1 ;  /* 0x00000007ff007c0c */ /* 0x000fe4000bf25310 */
[----:B------:R-:W-:-:S11]  /*ab80*/  ISETP.NE.AND.EX P0, PT, RZ, UR5, PT, P0 ;  /* 0x00000005ff007c0c */ /* 0x000fd6000bf05300 */
[----:B------:R-:W1:Y:S01]  /*ab90*/  @P1 LDC.64 R8, c[0x0][0x9b8] ;  /* 0x00026e00ff081b82 */ /* 0x000e620000000a00 */
[--C-:B------:R-:W-:Y:S02]  /*aba0*/  @P1 SHF.R.S32.HI R5, RZ, 0x1f, R191.reuse ;  /* 0x0000001fff051819 */ /* 0x100fe400000114bf */
[----:B------:R-:W-:-:S05]  /*abb0*/  @P0 SHF.R.S32.HI R3, RZ, 0x1f, R191 ;  /* 0x0000001fff030819 */ /* 0x000fca00000114bf */
[----:B------:R-:W2:Y:S08]  /*abc0*/  @P0 LDC.64 R6, c[0x0][0x9a8] ;  /* 0x00026a00ff060b82 */ /* 0x000eb00000000a00 */
[----:B------:R-:W3:Y:S08]  /*abd0*/  @P0 LDC.64 R10, c[0x0][0x9b0] ;  /* 0x00026c00ff0a0b82 */ /* 0x000ef00000000a00 */
[----:B------:R-:W4:Y:S01]  /*abe0*/  @P1 LDC.64 R12, c[0x0][0x9c0] ;  /* 0x00027000ff0c1b82 */ /* 0x000f220000000a00 */
[----:B-1----:R-:W-:-:S02]  /*abf0*/  @P1 IMAD R2, R5, R8, RZ ;  /* 0x0000000805021224 */ /* 0x002fc400078e02ff */
[----:B------:R-:W-:-:S04]  /*ac00*/  @P1 IMAD.WIDE.U32 R4, R191, R8, RZ ;  /* 0x00000008bf041225 */ /* 0x000fc800078e00ff */
[----:B------:R-:W-:Y:S02]  /*ac10*/  @P1 IMAD R9, R191, R9, R2 ;  /* 0x00000009bf091224 */ /* 0x000fe400078e0202 */
[-C--:B--2---:R-:W-:Y:S02]  /*ac20*/  @P0 IMAD R0, R3, R6.reuse, RZ ;  /* 0x0000000603000224 */ /* 0x084fe400078e02ff */
[----:B------:R-:W-:-:S04]  /*ac30*/  @P0 IMAD.WIDE.U32 R2, R191, R6, RZ ;  /* 0x00000006bf020225 */ /* 0x000fc800078e00ff */
[----:B------:R-:W-:Y:S02]  /*ac40*/  @P0 IMAD R7, R191, R7, R0 ;  /* 0x00000007bf070224 */ /* 0x000fe400078e0200 */
[----:B------:R-:W-:Y:S02]  /*ac50*/  @P1 IMAD.IADD R5, R5, 0x1, R9 ;  /* 0x0000000105051824 */ /* 0x000fe400078e0209 */
[----:B------:R-:W-:Y:S02]  /*ac60*/  @P0 IMAD.IADD R3, R3, 0x1, R7 ;  /* 0x0000000103030824 */ /* 0x000fe400078e0207 */
[----:B------:R-:W-:Y:S02]  /*ac70*/  IMAD.MOV.U32 R0, RZ, RZ, 0x3f800000 ;  /* 0x3f800000ff007424 */ /* 0x000fe400078e00ff */
[----:B---3--:R-:W-:-:S04]  /*ac80*/  @P0 IMAD.WIDE.U32 R2, R168, R10, R2 ;  /* 0x0000000aa8020225 */ /* 0x008fc800078e0002 */
[----:B----4-:R-:W-:Y:S01]  /*ac90*/  @P1 IMAD.WIDE.U32 R6, R168, R12, R4 ;  /* 0x0000000ca8061225 */ /* 0x010fe200078e0004 */
[----:B------:R-:W-:Y:S01]  /*aca0*/  @P0 LEA R4, P2, R2, UR4, 0x2 ;  /* 0x0000000402040c11 */ /* 0x000fe2000f8410ff */
[----:B------:R-:W-:Y:S02]  /*acb0*/  ULDC UR4, c[0x0][0x3f4] ;  /* 0x0000fd0000047ab9 */ /* 0x000fe40000000800 */
[----:B------:R-:W-:Y:S01]  /*acc0*/  @P0 IMAD R5, R168, R11, R3 ;  /* 0x0000000ba8050224 */ /* 0x000fe200078e0203 */
        /* <DEDUP_REMOVED lines=17> */
[----:B------:R1:W2:Y:S03]  /*ade0*/  SYNCS.PHASECHK.TRANS64.TRYWAIT P0, [R16+URZ+0x22800], R3 ;  /* 0x02280003100075a7 */ /* 0x0002a6000800017f */
[----:B--2---:R-:W-:Y:S05]  /*adf0*/  @!P0 NANOSLEEP.SYNCS 0x989680 ;  /* 0x009896800000895d */ /* 0x004fea0003900000 */
[----:B------:R-:W2:Y:S01]  /*ae00*/  @!P0 SYNCS.PHASECHK.TRANS64 P0, [R16+URZ+0x22800], R3 ;  /* 0x02280003100085a7 */ /* 0x000ea2000800007f */
[----:B------:R-:W-:Y:S04]  /*ae10*/  BSSY B0, `(.L_x_1678) ;  /* 0x0000006000007945 */ /* 0x000fe80003800000 */
[----:B--2---:R-:W-:Y:S05]  /*ae20*/  @P0 BRA `(.L_x_1679) ;  /* 0x0000000000100947 */ /* 0x004fea0003800000 */
.L_x_1680:
[----:B--2---:R2:W3:Y:S02]  /*ae30*/  SYNCS.PHASECHK.TRANS64.TRYWAIT P0, [R16+URZ+0x22800], R3 ;  /* 0x02280003100075a7 */ /* 0x0044e4000800017f */
[----:B---3--:R-:W-:Y:S05]  /*ae40*/  @!P0 NANOSLEEP.SYNCS 0x989680 ;  /* 0x009896800000895d */ /* 0x008fea0003900000 */
[----:B------:R-:W3:Y:S02]  /*ae50*/  @!P0 SYNCS.PHASECHK.TRANS64 P0, [R16+URZ+0x22800], R3 ;  /* 0x02280003100085a7 */ /* 0x000ee4000800007f */
[----:B---3--:R-:W-:Y:S05]  /*ae60*/  @!P0 BRA `(.L_x_1680) ;  /* 0xfffffffc00f08947 */ /* 0x008fea000383ffff */
.L_x_1679:
[----:B------:R-:W-:Y:S05]  /*ae70*/  BSYNC B0 ;  /* 0x0000000000007941 */ /* 0x000fea0003800000 */
.L_x_1678:
[----:B------:R-:W-:Y:S05]  /*ae80*/  BRA `(.L_x_1681) ;  /* 0x0000006c00bc7947 */ /* 0x000fea0003800000 */
.L_x_1677:
[----:B------:R-:W-:Y:S01]  /*ae90*/  ULOP3.LUT UP0, URZ, UR39, 0x1bf, URZ, 0xc0, !UPT ;  /* 0x000001bf273f7892 */ /* 0x000fe2000f80c03f */
[----:B-----5:R-:W-:Y:S01]  /*aea0*/  SHF.R.S32.HI R0, RZ, 0x1f, R24 ;  /* 0x0000001fff007819 */ /* 0x020fe20000011418 */
[----:B------:R-:W-:Y:S01]  /*aeb0*/  ULDC.64 UR4, c[0x0][0x3f8] ;  /* 0x0000fe0000047ab9 */ /* 0x000fe20000000a00 */
[----:B------:R-:W-:Y:S01]  /*aec0*/  ULDC.64 UR6, c[0x0][0x408] ;  /* 0x0001020000067ab9 */ /* 0x000fe20000000a00 */
[----:B------:R-:W-:Y:S02]  /*aed0*/  IMAD.WIDE.U32 R26, R24, UR4, RZ ;  /* 0x00000004181a7c25 */ /* 0x000fe4000f8e00ff */
[----:B------:R-:W-:Y:S02]  /*aee0*/  PLOP3.LUT P0, PT, PT, PT, UP0, 0x80, 0x0 ;  /* 0x000000000000781c */ /* 0x000fe40003f0f008 */
[C---:B------:R-:W-:Y:S02]  /*aef0*/  IMAD R3, R0.reuse, UR4, RZ ;  /* 0x0000000400037c24 */ /* 0x040fe4000f8e02ff */
[----:B------:R-:W-:-:S02]  /*af00*/  IMAD R5, R0, UR6, RZ ;  /* 0x0000000600057c24 */ /* 0x000fc4000f8e02ff */
[C---:B------:R-:W-:Y:S02]  /*af10*/  IMAD R3, R24.reuse, UR5, R3 ;  /* 0x0000000518037c24 */ /* 0x040fe4000f8e0203 */
[C---:B------:R-:W-:Y:S02]  /*af20*/  IMAD R5, R24.reuse, UR7, R5 ;  /* 0x0000000718057c24 */ /* 0x040fe4000f8e0205 */
[----:B------:R-:W-:-:S04]  /*af30*/  IMAD.WIDE.U32 R24, R24, UR6, RZ ;  /* 0x0000000618187c25 */ /* 0x000fc8000f8e00ff */
[----:B------:R-:W-:Y:S02]  /*af40*/  IMAD.IADD R29, R3, 0x1, R27 ;  /* 0x00000001031d7824 */ /* 0x000fe400078e021b */
[----:B------:R-:W-:Y:S01]  /*af50*/  IMAD.IADD R31, R5, 0x1, R25 ;  /* 0x00000001051f7824 */ /* 0x000fe200078e0219 */
        /* <DEDUP_REMOVED lines=14> */
[----:B-1----:R-:W-:-:S07]  /*b040*/  IMAD.MOV.U32 R13, RZ, RZ, RZ ;  /* 0x000000ffff0d7224 */ /* 0x002fce00078e00ff */
[----:B------:R-:W-:-:S07]  /*b050*/  LEPC R20, `(.L_x_1682) ;  /* 0x000000001014794e */ /* 0x000fce0000000000 */
[----:B0-2---:R-:W-:Y:S05]  /*b060*/  CALL.ABS.NOINC R14 ;  /* 0x000000000e007343 */ /* 0x005fea0003c00000 */
.L_x_1682:
[----:B------:R-:W-:Y:S01]  /*b070*/  ULDC.U8 UR4, c[0x0][0x410] ;  /* 0x0001040000047ab9 */ /* 0x000fe20000000000 */
[----:B------:R-:W-:Y:S01]  /*b080*/  BSSY B0, `(.L_x_1683) ;  /* 0x00006c7000007945 */ /* 0x000fe20003800000 */
[----:B------:R-:W-:Y:S01]  /*b090*/  ISETP.NE.AND P0, PT, RZ, UR4, PT ;  /* 0x00000004ff007c0c */ /* 0x000fe2000bf05270 */
[----:B------:R-:W-:-:S12]  /*b0a0*/  IMAD.IADD R10, R175, 0x1, R177 ;  /* 0x00000001af0a7824 */ /* 0x000fd800078e02b1 */
[----:B------:R-:W-:Y:S05]  /*b0b0*/  @!P0 BRA `(.L_x_1684) ;  /* 0x00000034008c8947 */ /* 0x000fea0003800000 */
[----:B------:R-:W1:Y:S01]  /*b0c0*/  LDC R20, c[0x0][0x448] ;  /* 0x00011200ff147b82 */ /* 0x000e620000000800 */
[----:B------:R-:W-:Y:S01]  /*b0d0*/  IMAD.MOV.U32 R11, RZ, RZ, R10 ;  /* 0x000000ffff0b7224 */ /* 0x000fe200078e000a */
[----:B------:R-:W-:Y:S01]  /*b0e0*/  MOV R9, R31 ;  /* 0x0000001f00097202 */ /* 0x000fe20000000f00 */
[----:B------:R-:W-:Y:S01]  /*b0f0*/  IMAD.MOV.U32 R8, RZ, RZ, R24 ;  /* 0x000000ffff087224 */ /* 0x000fe200078e0018 */
[----:B------:R-:W-:Y:S01]  /*b100*/  ULDC.64 UR4, c[0x0][0x3f8] ;  /* 0x0000fe0000047ab9 */ /* 0x000fe20000000a00 */
[----:B------:R-:W-:Y:S01]  /*b110*/  IMAD.MOV.U32 R6, RZ, RZ, R26 ;  /* 0x000000ffff067224 */ /* 0x000fe200078e001a */
[----:B------:R-:W-:Y:S01]  /*b120*/  ULDC.64 UR6, c[0x0][0x408] ;  /* 0x0001020000067ab9 */ /* 0x000fe20000000a00 */
[----:B------:R-:W-:Y:S01]  /*b130*/  IMAD.MOV.U32 R7, RZ, RZ, R29 ;  /* 0x000000ffff077224 */ /* 0x000fe200078e001d */
[----:B------:R-:W-:Y:S01]  /*b140*/  ULDC.64 UR8, c[0x0][0x400] ;  /* 0x0001000000087ab9 */ /* 0x000fe20000000a00 */
[----:B-1----:R-:W-:-:S13]  /*b150*/  ISETP.NE.AND P0, PT, R20, 0x1, PT ;  /* 0x000000011400780c */ /* 0x002fda0003f05270 */
[----:B------:R-:W1:Y:S08]  /*b160*/  @P0 LDC R3, c[0x0][0x44c] ;  /* 0x00011300ff030b82 */ /* 0x000e700000000800 */
[----:B------:R-:W2:Y:S01]  /*b170*/  @P0 LDC R5, c[0x0][0x450] ;  /* 0x00011400ff050b82 */ /* 0x000ea20000000800 */
[----:B-1----:R-:W-:-:S05]  /*b180*/  @P0 IMAD.HI.U32 R0, R10, R3, RZ ;  /* 0x000000030a000227 */ /* 0x002fca00078e00ff */
[----:B--2---:R-:W-:-:S04]  /*b190*/  @P0 SHF.R.U32.HI R11, RZ, R5, R0 ;  /* 0x00000005ff0b0219 */ /* 0x004fc80000011600 */
[----:B------:R-:W-:Y:S01]  /*b1a0*/  SHF.R.S32.HI R0, RZ, 0x1f, R11 ;  /* 0x0000001fff007819 */ /* 0x000fe2000001140b */
[----:B------:R-:W-:-:S04]  /*b1b0*/  IMAD.WIDE.U32 R8, R11, UR6, R8 ;  /* 0x000000060b087c25 */ /* 0x000fc8000f8e0008 */
[----:B------:R-:W-:Y:S01]  /*b1c0*/  IMAD R4, R0, UR4, RZ ;  /* 0x0000000400047c24 */ /* 0x000fe2000f8e02ff */
[----:B------:R-:W-:Y:S01]  /*b1d0*/  IADD3 R5, P1, R8, UR8, RZ ;  /* 0x0000000808057c10 */ /* 0x000fe2000ff3e0ff */
[----:B------:R-:W-:-:S04]  /*b1e0*/  IMAD.WIDE.U32 R6, R11, UR4, R6 ;  /* 0x000000040b067c25 */ /* 0x000fc8000f8e0006 */
[----:B------:R-:W-:Y:S02]  /*b1f0*/  IMAD R0, R0, UR6, RZ ;  /* 0x0000000600007c24 */ /* 0x000fe4000f8e02ff */
[C---:B------:R-:W-:Y:S01]  /*b200*/  IMAD R13, R11.reuse, UR5, R4 ;  /* 0x000000050b0d7c24 */ /* 0x040fe2000f8e0204 */
[----:B------:R-:W-:Y:S01]  /*b210*/  ULDC.64 UR4, c[0x0][0x3e8] ;  /* 0x0000fa0000047ab9 */ /* 0x000fe20000000a00 */
[----:B------:R-:W-:Y:S01]  /*b220*/  IMAD R8, R11, UR7, R0 ;  /* 0x000000070b087c24 */ /* 0x000fe2000f8e0200 */
[----:B------:R-:W-:Y:S01]  /*b230*/  IADD3 R3, P0, R6, UR4, RZ ;  /* 0x0000000406037c10 */ /* 0x000fe2000ff1e0ff */
[----:B------:R-:W-:-:S03]  /*b240*/  UMOV UR4, 0xffffffff ;  /* 0xffffffff00047882 */ /* 0x000fc60000000000 */
[----:B------:R-:W-:Y:S02]  /*b250*/  IADD3.X R13, R7, UR5, R13, P0, !PT ;  /* 0x00000005070d7c10 */ /* 0x000fe400087fe40d */
[----:B------:R-:W-:Y:S01]  /*b260*/  IADD3.X R4, R9, UR9, R8, P1, !PT ;  /* 0x0000000909047c10 */ /* 0x000fe20008ffe408 */
[----:B------:R-:W-:Y:S06]  /*b270*/  BRA.DIV UR4, `(.L_x_1685) ;  /* 0x0000021a04407947 */ /* 0x000fec000b800000 */
[----:B------:R1:W2:Y:S04]  /*b280*/  SHFL.IDX PT, R0, R13, RZ, 0x1e1f ;  /* 0x001e1fff0d007589 */ /* 0x0002a800000e0000 */
[----:B------:R-:W3:Y:S04]  /*b290*/  SHFL.IDX PT, R3, R3, RZ, 0x1e1f ;  /* 0x001e1fff03037589 */ /* 0x000ee800000e0000 */
[----:B------:R-:W4:Y:S04]  /*b2a0*/  SHFL.IDX PT, R4, R4, RZ, 0x1e1f ;  /* 0x001e1fff04047589 */ /* 0x000f2800000e0000 */
[----:B-1----:R-:W0:Y:S02]  /*b2b0*/  SHFL.IDX PT, R5, R5, RZ, 0x1e1f ;  /* 0x001e1fff05057589 */ /* 0x002e2400000e0000 */
.L_x_2007:
[----:B------:R-:W-:Y:S01]  /*b2c0*/  IMAD R45, R169, R20, RZ ;  /* 0x00000014a92d7224 */ /* 0x000fe200078e02ff */
[----:B------:R-:W-:Y:S01]  /*b2d0*/  BSSY B1, `(.L_x_1686) ;  /* 0x000004c000017945 */ /* 0x000fe20003800000 */
[----:B------:R-:W-:Y:S02]  /*b2e0*/  CS2R R8, SRZ ;  /* 0x0000000000087805 */ /* 0x000fe4000001ff00 */
[----:B------:R-:W-:Y:S02]  /*b2f0*/  CS2R R12, SRZ ;  /* 0x00000000000c7805 */ /* 0x000fe4000001ff00 */
[----:B------:R-:W-:Y:S02]  /*b300*/  CS2R R20, SRZ ;  /* 0x0000000000147805 */ /* 0x000fe4000001ff00 */
[----:B------:R-:W-:Y:S02]  /*b310*/  ISETP.GE.AND P0, PT, R10, R45, PT ;  /* 0x0000002d0a00720c */ /* 0x000fe40003f06270 */
        /* <DEDUP_REMOVED lines=10> */
[----:B------:R-:W4:Y:S01]  /*b3c0*/  LDL R41, [R1+0x3c] ;  /* 0x00003c0001297983 */ /* 0x000f220000100800 */
[----:B------:R-:W-:-:S03]  /*b3d0*/  ULDC UR4, c[0x0][0x3f4] ;  /* 0x0000fd0000047ab9 */ /* 0x000fc60000000800 */
[----:B------:R-:W4:Y:S04]  /*b3e0*/  LDL R40, [R1+0x38] ;  /* 0x0000380001287983 */ /* 0x000f280000100800 */
[----:B------:R-:W4:Y:S04]  /*b3f0*/  LDL R51, [R1+0x34] ;  /* 0x0000340001337983 */ /* 0x000f280000100800 */
[----:B------:R-:W4:Y:S01]  /*b400*/  LDL R50, [R1+0x2c] ;  /* 0x00002c0001327983 */ /* 0x000f220000100800 */
[----:B------:R-:W-:Y:S02]  /*b410*/  ISETP.GE.AND P5, PT, R192, UR4, PT ;  /* 0x00000004c0007c0c */ /* 0x000fe4000bfa6270 */
[----:B------:R-:W-:-:S02]  /*b420*/  CS2R R30, SRZ ;  /* 0x00000000001e7805 */ /* 0x000fc4000001ff00 */
[----:B------:R-:W-:Y:S02]  /*b430*/  ISETP.GE.AND P2, PT, R172, UR4, PT ;  /* 0x00000004ac007c0c */ /* 0x000fe4000bf46270 */
[----:B------:R-:W-:Y:S02]  /*b440*/  CS2R R32, SRZ ;  /* 0x0000000000207805 */ /* 0x000fe4000001ff00 */
[----:B------:R-:W-:Y:S02]  /*b450*/  ISETP.GE.AND P3, PT, R193, UR4, PT ;  /* 0x00000004c1007c0c */ /* 0x000fe4000bf66270 */
[----:B------:R-:W-:Y:S02]  /*b460*/  CS2R R34, SRZ ;  /* 0x0000000000227805 */ /* 0x000fe4000001ff00 */
[----:B------:R-:W-:Y:S02]  /*b470*/  SHF.R.S32.HI R7, RZ, 0x1f, R192 ;  /* 0x0000001fff077819 */ /* 0x000fe400000114c0 */
[----:B---3--:R-:W-:-:S02]  /*b480*/  @!P5 IADD3 R10, P1, R192, R3, RZ ;  /* 0x00000003c00ad210 */ /* 0x008fc40007f3e0ff */
[----:B0-----:R-:W-:Y:S02]  /*b490*/  @!P5 IADD3 R12, P4, R192, R5, RZ ;  /* 0x00000005c00cd210 */ /* 0x001fe40007f9e0ff */
[----:B------:R-:W-:Y:S01]  /*b4a0*/  @!P2 SHF.R.S32.HI R9, RZ, 0x1f, R172 ;  /* 0x0000001fff09a819 */ /* 0x000fe200000114ac */
[--C-:B--2---:R-:W-:Y:S01]  /*b4b0*/  @!P5 IMAD.X R11, R0, 0x1, R7.reuse, P1 ;  /* 0x00000001000bd824 */ /* 0x104fe200008e0607 */
[----:B------:R-:W-:Y:S01]  /*b4c0*/  @!P2 IADD3 R6, P0, R172, R3, RZ ;  /* 0x00000003ac06a210 */ /* 0x000fe20007f1e0ff */
[----:B----4-:R-:W-:Y:S01]  /*b4d0*/  @!P5 IMAD.X R13, R4, 0x1, R7, P4 ;  /* 0x00000001040dd824 */ /* 0x010fe200020e0607 */
[----:B------:R-:W-:Y:S02]  /*b4e0*/  ISETP.GE.AND P1, PT, R195, UR4, PT ;  /* 0x00000004c3007c0c */ /* 0x000fe4000bf26270 */
[----:B------:R-:W5:Y:S01]  /*b4f0*/  @!P5 LD.E.64 R30, desc[UR42][R10.64] ;  /* 0x0000002a0a1ed980 */ /* 0x000f62000c101b00 */
[----:B------:R-:W-:Y:S01]  /*b500*/  @!P2 IMAD.X R7, R0, 0x1, R9, P0 ;  /* 0x000000010007a824 */ /* 0x000fe200000e0609 */
[----:B------:R-:W-:-:S02]  /*b510*/  @!P2 IADD3 R8, P0, R172, R5, RZ ;  /* 0x00000005ac08a210 */ /* 0x000fc40007f1e0ff */
[----:B------:R0:W5:Y:S01]  /*b520*/  @!P5 LD.E.64 R32, desc[UR42][R12.64] ;  /* 0x0000002a0c20d980 */ /* 0x000162000c101b00 */
[C---:B------:R-:W-:Y:S02]  /*b530*/  @!P3 IADD3 R14, P4, R193.reuse, R3, RZ ;  /* 0x00000003c10eb210 */ /* 0x040fe40007f9e0ff */
[----:B------:R-:W-:Y:S02]  /*b540*/  @!P3 IADD3 R38, P5, R193, R5, RZ ;  /* 0x00000005c126b210 */ /* 0x000fe40007fbe0ff */
[----:B------:R-:W-:Y:S01]  /*b550*/  CS2R R36, SRZ ;  /* 0x0000000000247805 */ /* 0x000fe2000001ff00 */
[----:B------:R-:W-:Y:S01]  /*b560*/  @!P2 IMAD.X R9, R4, 0x1, R9, P0 ;  /* 0x000000010409a824 */ /* 0x000fe200000e0609 */
[----:B------:R-:W-:Y:S02]  /*b570*/  CS2R R26, SRZ ;  /* 0x00000000001a7805 */ /* 0x000fe4000001ff00 */
[----:B------:R-:W-:Y:S01]  /*b580*/  CS2R R28, SRZ ;  /* 0x00000000001c7805 */ /* 0x000fe2000001ff00 */
[----:B------:R-:W5:Y:S01]  /*b590*/  @!P2 LD.E.64 R34, desc[UR42][R6.64] ;  /* 0x0000002a0622a980 */ /* 0x000f62000c101b00 */
[----:B------:R-:W-:-:S03]  /*b5a0*/  ISETP.GE.AND P0, PT, R194, UR4, PT ;  /* 0x00000004c2007c0c */ /* 0x000fc6000bf06270 */
[----:B------:R1:W5:Y:S01]  /*b5b0*/  @!P2 LD.E.64 R36, desc[UR42][R8.64] ;  /* 0x0000002a0824a980 */ /* 0x000362000c101b00 */
[----:B------:R-:W-:Y:S02]  /*b5c0*/  ISETP.GE.AND P2, PT, R196, UR4, PT ;  /* 0x00000004c4007c0c */ /* 0x000fe4000bf46270 */
[----:B------:R-:W-:Y:S02]  /*b5d0*/  CS2R R20, SRZ ;  /* 0x0000000000147805 */ /* 0x000fe4000001ff00 */
[----:B------:R-:W-:Y:S02]  /*b5e0*/  CS2R R24, SRZ ;  /* 0x0000000000187805 */ /* 0x000fe4000001ff00 */
[----:B0-----:R-:W-:Y:S02]  /*b5f0*/  CS2R R12, SRZ ;  /* 0x00000000000c7805 */ /* 0x001fe4000001ff00 */
[----:B------:R-:W-:Y:S02]  /*b600*/  CS2R R10, SRZ ;  /* 0x00000000000a7805 */ /* 0x000fe4000001ff00 */
[----:B-1----:R-:W-:Y:S01]  /*b610*/  CS2R R8, SRZ ;  /* 0x0000000000087805 */ /* 0x002fe2000001ff00 */
[----:B------:R-:W-:-:S02]  /*b620*/  @!P3 IMAD.X R15, R0, 0x1, R41, P4 ;  /* 0x00000001000fb824 */ /* 0x000fc400020e0629 */
[C---:B------:R-:W-:Y:S01]  /*b630*/  @!P3 IMAD.X R39, R4.reuse, 0x1, R41, P5 ;  /* 0x000000010427b824 */ /* 0x040fe200028e0629 */
[C---:B------:R-:W-:Y:S02]  /*b640*/  @!P1 IADD3 R46, P4, R195.reuse, R5, RZ ;  /* 0x00000005c32e9210 */ /* 0x040fe40007f9e0ff */
[----:B------:R-:W5:Y:S04]  /*b650*/  @!P3 LD.E.64 R26, desc[UR42][R14.64] ;  /* 0x0000002a0e1ab980 */ /* 0x000f68000c101b00 */
[----:B------:R0:W5:Y:S01]  /*b660*/  @!P3 LD.E.64 R28, desc[UR42][R38.64] ;  /* 0x0000002a261cb980 */ /* 0x000162000c101b00 */
[----:B------:R-:W-:Y:S01]  /*b670*/  @!P1 IADD3 R42, P3, R195, R3, RZ ;  /* 0x00000003c32a9210 */ /* 0x000fe20007f7e0ff */
[----:B------:R-:W-:-:S04]  /*b680*/  @!P1 IMAD.X R47, R4, 0x1, R40, P4 ;  /* 0x00000001042f9824 */ /* 0x000fc800020e0628 */
[----:B------:R-:W-:Y:S01]  /*b690*/  @!P1 IMAD.X R43, R0, 0x1, R40, P3 ;  /* 0x00000001002b9824 */ /* 0x000fe200018e0628 */
[----:B------:R1:W5:Y:S01]  /*b6a0*/  @!P1 LD.E.64 R24, desc[UR42][R46.64] ;  /* 0x0000002a2e189980 */ /* 0x000362000c101b00 */
[-C--:B------:R-:W-:Y:S02]  /*b6b0*/  @!P0 IADD3 R48, P5, R194, R3.reuse, RZ ;  /* 0x00000003c2308210 */ /* 0x080fe40007fbe0ff */
[----:B0-----:R-:W-:Y:S01]  /*b6c0*/  @!P2 IADD3 R38, P3, R196, R3, RZ ;  /* 0x00000003c426a210 */ /* 0x001fe20007f7e0ff */
[----:B------:R1:W5:Y:S01]  /*b6d0*/  @!P1 LD.E.64 R20, desc[UR42][R42.64] ;  /* 0x0000002a2a149980 */ /* 0x000362000c101b00 */
[-C--:B------:R-:W-:Y:S02]  /*b6e0*/  @!P0 IADD3 R6, P1, R194, R5.reuse, RZ ;  /* 0x00000005c2068210 */ /* 0x080fe40007f3e0ff */
[----:B------:R-:W-:Y:S02]  /*b6f0*/  @!P2 IADD3 R40, P4, R196, R5, RZ ;  /* 0x00000005c428a210 */ /* 0x000fe40007f9e0ff */
[----:B------:R-:W-:Y:S01]  /*b700*/  CS2R R14, SRZ ;  /* 0x00000000000e7805 */ /* 0x000fe2000001ff00 */
[----:B------:R-:W-:-:S02]  /*b710*/  @!P0 IMAD.X R49, R0, 0x1, R51, P5 ;  /* 0x0000000100318824 */ /* 0x000fc400028e0633 */
[----:B------:R-:W-:Y:S02]  /*b720*/  @!P0 IMAD.X R7, R4, 0x1, R51, P1 ;  /* 0x0000000104078824 */ /* 0x000fe400008e0633 */
[--C-:B------:R-:W-:Y:S01]  /*b730*/  @!P2 IMAD.X R39, R0, 0x1, R50.reuse, P3 ;  /* 0x000000010027a824 */ /* 0x100fe200018e0632 */
[----:B------:R1:W5:Y:S01]  /*b740*/  @!P0 LD.E.64 R12, desc[UR42][R48.64] ;  /* 0x0000002a300c8980 */ /* 0x000362000c101b00 */
[----:B------:R-:W-:-:S03]  /*b750*/  @!P2 IMAD.X R41, R4, 0x1, R50, P4 ;  /* 0x000000010429a824 */ /* 0x000fc600020e0632 */
[----:B------:R1:W5:Y:S04]  /*b760*/  @!P0 LD.E.64 R14, desc[UR42][R6.64] ;  /* 0x0000002a060e8980 */ /* 0x000368000c101b00 */
[----:B------:R1:W5:Y:S04]  /*b770*/  @!P2 LD.E.64 R8, desc[UR42][R38.64] ;  /* 0x0000002a2608a980 */ /* 0x000368000c101b00 */
[----:B------:R1:W5:Y:S02]  /*b780*/  @!P2 LD.E.64 R10, desc[UR42][R40.64] ;  /* 0x0000002a280aa980 */ /* 0x000364000c101b00 */
.L_x_1687:
[----:B------:R-:W-:Y:S05]  /*b790*/  BSYNC B1 ;  /* 0x0000000000017941 */ /* 0x000fea0003800000 */
.L_x_1686:
[----:B------:R-:W-:Y:S01]  /*b7a0*/  ULEA.HI UR4, UR37, UR37, URZ, 0x1 ;  /* 0x0000002525047291 */ /* 0x000fe2000f8f083f */
[----:B--2---:R-:W-:Y:S01]  /*b7b0*/  VIADDMNMX R0, R45, -R177, 0x80, PT ;  /* 0x000000802d007446 */ /* 0x004fe200038009b1 */
[----:B------:R-:W-:Y:S02]  /*b7c0*/  BSSY B1, `(.L_x_1688) ;  /* 0x0000008000017945 */ /* 0x000fe40003800000 */
[----:B------:R-:W-:Y:S01]  /*b7d0*/  ULOP3.LUT UR4, UR4, 0xfffffffe, URZ, 0xc0, !UPT ;  /* 0xfffffffe04047892 */ /* 0x000fe2000f8ec03f */
[----:B------:R-:W-:-:S03]  /*b7e0*/  ISETP.GE.AND P1, PT, R175, R0, PT ;  /* 0x00000000af00720c */ /* 0x000fc60003f26270 */
[----:B------:R-:W-:-:S06]  /*b7f0*/  UIADD3 UR4, UR37, -UR4, URZ ;  /* 0x8000000425047290 */ /* 0x000fcc000fffe03f */
[----:B---3--:R-:W-:-:S05]  /*b800*/  IMAD.U32 R3, RZ, RZ, UR4 ;  /* 0x00000004ff037e24 */ /* 0x008fca000f8e00ff */
[----:B------:R-:W-:-:S04]  /*b810*/  SHF.L.U32 R3, R3, 0x1f, RZ ;  /* 0x0000001f03037819 */ /* 0x000fc800000006ff */
[----:B------:R-:W2:Y:S02]  /*b820*/  SYNCS.PHASECHK.TRANS64.TRYWAIT P0, [R16+URZ+0x22800], R3 ;  /* 0x02280003100075a7 */ /* 0x000ea4000800017f */
[----:B--2---:R-:W-:Y:S05]  /*b830*/  @!P0 BRA `(.L_x_1689) ;  /* 0x0000021400408947 */ /* 0x004fea0003800000 */
.L_x_2008:
[----:B------:R-:W-:Y:S05]  /*b840*/  BSYNC B1 ;  /* 0x0000000000017941 */ /* 0x000fea0003800000 */
.L_x_1688:
[----:B------:R-:W-:Y:S05]  /*b850*/  @P1 BRA `(.L_x_1690) ;  /* 0x0000006400241947 */ /* 0x000fea0003800000 */
[----:B--2---:R-:W2:Y:S01]  /*b860*/  LDC R3, c[0x0][0x3f4] ;  /* 0x0000fd00ff037b82 */ /* 0x004ea20000000800 */
[----:B------:R-:W-:Y:S01]  /*b870*/  BSSY B1, `(.L_x_1691) ;  /* 0x000007f000017945 */ /* 0x000fe20003800000 */
[----:B------:R-:W-:Y:S01]  /*b880*/  IMAD.IADD R0, R16, 0x1, R201 ;  /* 0x0000000110007824 */ /* 0x000fe200078e02c9 */
[-C--:B--2---:R-:W-:Y:S02]  /*b890*/  ISETP.GE.AND P0, PT, R172, R3.reuse, PT ;  /* 0x00000003ac00720c */ /* 0x084fe40003f06270 */
[-C--:B------:R-:W-:Y:S02]  /*b8a0*/  ISETP.GE.AND P1, PT, R192, R3.reuse, PT ;  /* 0x00000003c000720c */ /* 0x080fe40003f26270 */
[-C--:B------:R-:W-:Y:S02]  /*b8b0*/  ISETP.GE.AND P2, PT, R193, R3.reuse, PT ;  /* 0x00000003c100720c */ /* 0x080fe40003f46270 */
[-C--:B------:R-:W-:Y:S02]  /*b8c0*/  ISETP.GE.AND P3, PT, R195, R3.reuse, PT ;  /* 0x00000003c300720c */ /* 0x080fe40003f66270 */
[----:B------:R-:W-:-:S02]  /*b8d0*/  ISETP.GE.AND P4, PT, R194, R3, PT ;  /* 0x00000003c200720c */ /* 0x000fc40003f86270 */
[----:B------:R-:W-:-:S03]  /*b8e0*/  ISETP.GE.AND P5, PT, R196, R3, PT ;  /* 0x00000003c400720c */ /* 0x000fc60003fa6270 */
[----:B------:R-:W-:Y:S10]  /*b8f0*/  @P0 BRA `(.L_x_1692) ;  /* 0x0000000400d80947 */ /* 0x000ff40003800000 */
[----:B01--4-:R-:W0:Y:S01]  /*b900*/  LDS.128 R4, [R0+0x10400] ;  /* 0x0104000000047984 */ /* 0x013e220000000c00 */
[----:B-----5:R-:W-:Y:S02]  /*b910*/  SHF.R.U32.HI R38, RZ, 0x8, R34 ;  /* 0x00000008ff267819 */ /* 0x020fe40000011622 */
[----:B------:R-:W-:Y:S02]  /*b920*/  LOP3.LUT R3, R34, 0xff, RZ, 0xc0, !PT ;  /* 0x000000ff22037812 */ /* 0x000fe400078ec0ff */
        /* <DEDUP_REMOVED lines=24> */
[----:B------:R-:W-:Y:S02]  /*bab0*/  F2FP.F16.E4M3.UNPACK_B R42, R45 ;  /* 0x0000002dff2a723e */ /* 0x000fe400020006ff */
[----:B------:R-:W-:Y:S01]  /*bac0*/  F2FP.F16.E4M3.UNPACK_B R38, R41 ;  /* 0x00000029ff26723e */ /* 0x000fe200020006ff */
[--C-:B------:R-:W-:Y:S01]  /*bad0*/  HADD2.F32 R35, -RZ, R3.reuse.H0_H0 ;  /* 0x20000003ff237230 */ /* 0x100fe20000004100 */
[----:B------:R-:W-:Y:S01]  /*bae0*/  LOP3.LUT R39, R39, 0xff000000, R34, 0xf8, !PT ;  /* 0xff00000027277812 */ /* 0x000fe200078ef822 */
[----:B------:R-:W-:Y:S01]  /*baf0*/  HADD2.F32 R34, -RZ, R3.H1_H1 ;  /* 0x30000003ff227230 */ /* 0x000fe20000004100 */
[--C-:B------:R-:W-:Y:S01]  /*bb00*/  LOP3.LUT R43, R43, 0xff0000, R36.reuse, 0xf8, !PT ;  /* 0x00ff00002b2b7812 */ /* 0x100fe200078ef824 */
[----:B------:R-:W-:Y:S01]  /*bb10*/  HADD2.F32 R46, -RZ, R42.H1_H1 ;  /* 0x3000002aff2e7230 */ /* 0x000fe20000004100 */
[----:B------:R-:W-:Y:S01]  /*bb20*/  F2FP.F16.E4M3.UNPACK_B R6, R6 ;  /* 0x00000006ff06723e */ /* 0x000fe200020006ff */
[----:B------:R-:W-:Y:S01]  /*bb30*/  HADD2.F32 R40, -RZ, R38.H1_H1 ;  /* 0x30000026ff287230 */ /* 0x000fe20000004100 */
[----:B------:R-:W-:Y:S01]  /*bb40*/  LOP3.LUT R43, R43, 0xff000000, R36, 0xf8, !PT ;  /* 0xff0000002b2b7812 */ /* 0x000fe200078ef824 */
[----:B------:R-:W-:Y:S01]  /*bb50*/  HADD2.F32 R42, -RZ, R42.H0_H0 ;  /* 0x2000002aff2a7230 */ /* 0x000fe20000004100 */
[-C--:B------:R-:W-:Y:S01]  /*bb60*/  F2FP.F16.E4M3.UNPACK_B R36, R7.reuse ;  /* 0x00000007ff24723e */ /* 0x080fe200020006ff */
[C---:B------:R-:W-:Y:S01]  /*bb70*/  FMUL.FTZ R48, R34.reuse, R46 ;  /* 0x0000002e22307220 */ /* 0x040fe20000410000 */
[----:B------:R-:W-:Y:S01]  /*bb80*/  F2FP.F16.E4M3.UNPACK_B R37, R7.H1 ;  /* 0x00000007ff25723e */ /* 0x000fe200030006ff */
        /* <DEDUP_REMOVED lines=56> */
[----:B------:R-:W-:Y:S02]  /*bf10*/  HADD2.F32 R3, -RZ, R7.H1_H1 ;  /* 0x30000007ff037230 */ /* 0x000fe40000004100 */
[C---:B------:R-:W-:Y:S01]  /*bf20*/  FMUL.FTZ R42, R4.reuse, R5 ;  /* 0x00000005042a7220 */ /* 0x040fe20000410000 */
[----:B------:R-:W-:Y:S02]  /*bf30*/  HADD2.F32 R6, -RZ, R39.H0_H0 ;  /* 0x20000027ff067230 */ /* 0x000fe40000004100 */
[----:B------:R-:W-:Y:S01]  /*bf40*/  FMUL.FTZ R39, R4, R35 ;  /* 0x0000002304277220 */ /* 0x000fe20000410000 */
        /* <DEDUP_REMOVED lines=17> */
.L_x_1692:
[----:B------:R-:W-:Y:S05]  /*c060*/  BSYNC B1 ;  /* 0x0000000000017941 */ /* 0x000fea0003800000 */
.L_x_1691:
[----:B------:R-:W-:Y:S04]  /*c070*/  BSSY B1, `(.L_x_1693) ;  /* 0x000007c000017945 */ /* 0x000fe80003800000 */
[----:B------:R-:W-:Y:S05]  /*c080*/  @P1 BRA `(.L_x_1694) ;  /* 0x0000000400e81947 */ /* 0x000fea0003800000 */
[----:B012-4-:R-:W0:Y:S01]  /*c090*/  LDS.128 R4, [R224] ;  /* 0x00000000e0047984 */ /* 0x017e220000000c00 */
[----:B-----5:R-:W-:Y:S02]  /*c0a0*/  SHF.R.U32.HI R35, RZ, 0x8, R31 ;  /* 0x00000008ff237819 */ /* 0x020fe4000001161f */
[----:B------:R-:W-:Y:S02]  /*c0b0*/  SHF.R.U32.HI R40, RZ, 0x8, R33 ;  /* 0x00000008ff287819 */ /* 0x000fe40000011621 */
[----:B------:R-:W-:Y:S02]  /*c0c0*/  SHF.R.U32.HI R37, RZ, 0x8, R32 ;  /* 0x00000008ff257819 */ /* 0x000fe40000011620 */
[----:B------:R-:W-:Y:S02]  /*c0d0*/  LOP3.LUT R36, R31, 0xff, RZ, 0xc0, !PT ;  /* 0x000000ff1f247812 */ /* 0x000fe400078ec0ff */
[----:B------:R-:W-:Y:S02]  /*c0e0*/  LOP3.LUT R41, R33, 0xff, RZ, 0xc0, !PT ;  /* 0x000000ff21297812 */ /* 0x000fe400078ec0ff */
[----:B------:R-:W-:-:S02]  /*c0f0*/  LOP3.LUT R35, R35, 0xff, RZ, 0xc0, !PT ;  /* 0x000000ff23237812 */ /* 0x000fc400078ec0ff */
[----:B------:R-:W-:Y:S02]  /*c100*/  LOP3.LUT R40, R40, 0xff, RZ, 0xc0, !PT ;  /* 0x000000ff28287812 */ /* 0x000fe400078ec0ff */
[----:B------:R-:W-:Y:S02]  /*c110*/  SHF.R.U32.HI R3, RZ, 0x8, R30 ;  /* 0x00000008ff037819 */ /* 0x000fe4000001161e */
[----:B------:R-:W-:Y:S02]  /*c120*/  LOP3.LUT R38, R37, 0xff, RZ, 0xc0, !PT ;  /* 0x000000ff25267812 */ /* 0x000fe400078ec0ff */
        /* <DEDUP_REMOVED lines=11> */
[----:B------:R-:W-:Y:S02]  /*c1e0*/  SHF.R.U32.HI R35, RZ, 0x10, R32 ;  /* 0x00000010ff237819 */ /* 0x000fe40000011620 */
[----:B------:R-:W-:Y:S02]  /*c1f0*/  PRMT R37, R36, 0x7054, R37 ;  /* 0x0000705424257816 */ /* 0x000fe40000000025 */
        /* <DEDUP_REMOVED lines=8> */
[-C--:B0-----:R-:W-:Y:S02]  /*c280*/  F2FP.F16.E4M3.UNPACK_B R3, R6.reuse.H1 ;  /* 0x00000006ff03723e */ /* 0x081fe400030006ff */
[----:B------:R-:W-:Y:S02]  /*c290*/  F2FP.F16.E4M3.UNPACK_B R38, R41 ;  /* 0x00000029ff26723e */ /* 0x000fe400020006ff */
[----:B------:R-:W-:Y:S01]  /*c2a0*/  F2FP.F16.E4M3.UNPACK_B R34, R37 ;  /* 0x00000025ff22723e */ /* 0x000fe200020006ff */
[--C-:B------:R-:W-:Y:S01]  /*c2b0*/  HADD2.F32 R31, -RZ, R3.reuse.H0_H0 ;  /* 0x20000003ff1f7230 */ /* 0x100fe20000004100 */
[----:B------:R-:W-:Y:S01]  /*c2c0*/  LOP3.LUT R35, R35, 0xff000000, R30, 0xf8, !PT ;  /* 0xff00000023237812 */ /* 0x000fe200078ef81e */
[----:B------:R-:W-:Y:S01]  /*c2d0*/  HADD2.F32 R30, -RZ, R3.H1_H1 ;  /* 0x30000003ff1e7230 */ /* 0x000fe20000004100 */
        /* <DEDUP_REMOVED lines=84> */
[----:B------:R3:W-:Y:S02]  /*c820*/  STS.128 [R224], R4 ;  /* 0x00000004e0007388 */ /* 0x0007e40000000c00 */
.L_x_1694:
[----:B------:R-:W-:Y:S05]  /*c830*/  BSYNC B1 ;  /* 0x0000000000017941 */ /* 0x000fea0003800000 */
.L_x_1693:
[----:B------:R-:W-:Y:S04]  /*c840*/  BSSY B1, `(.L_x_1695) ;  /* 0x0000078000017945 */ /* 0x000fe80003800000 */
[----:B------:R-:W-:Y:S05]  /*c850*/  @P2 BRA `(.L_x_1696) ;  /* 0x0000000400d82947 */ /* 0x000fea0003800000 */
[----:B01234-:R-:W0:Y:S01]  /*c860*/  LDS.128 R4, [R0+0x12400] ;  /* 0x0124000000047984 */ /* 0x01fe220000000c00 */
        /* <DEDUP_REMOVED lines=117> */
.L_x_1696:
[----:B------:R-:W-:Y:S05]  /*cfc0*/  BSYNC B1 ;  /* 0x0000000000017941 */ /* 0x000fea0003800000 */
.L_x_1695:
[----:B------:R-:W-:Y:S04]  /*cfd0*/  BSSY B1, `(.L_x_1697) ;  /* 0x000007c000017945 */ /* 0x000fe80003800000 */
[----:B------:R-:W-:Y:S05]  /*cfe0*/  @P3 BRA `(.L_x_1698) ;  /* 0x0000000400e83947 */ /* 0x000fea0003800000 */
[----:B01234-:R-:W0:Y:S01]  /*cff0*/  LDS.128 R4, [R224+0x2000] ;  /* 0x00200000e0047984 */ /* 0x01fe220000000c00 */
        /* <DEDUP_REMOVED lines=121> */
.L_x_1698:
[----:B------:R-:W-:Y:S05]  /*d790*/  BSYNC B1 ;  /* 0x0000000000017941 */ /* 0x000fea0003800000 */
.L_x_1697:
        /* <DEDUP_REMOVED lines=120> */
.L_x_1700:
[----:B------:R-:W-:Y:S05]  /*df20*/  BSYNC B1 ;  /* 0x0000000000017941 */ /* 0x000fea0003800000 */
.L_x_1699:
[----:B------:R-:W-:Y:S05]  /*df30*/  @P5 BRA `(.L_x_1690) ;  /* 0x0000003c006c5947 */ /* 0x000fea0003800000 */
[----:B01234-:R-:W0:Y:S01]  /*df40*/  LDS.128 R4, [R224+0x4000] ;  /* 0x00400000e0047984 */ /* 0x01fe220000000c00 */
[----:B-----5:R-:W-:Y:S02]  /*df50*/  SHF.R.U32.HI R12, RZ, 0x8, R9 ;  /* 0x00000008ff0c7819 */ /* 0x020fe40000011609 */
[----:B------:R-:W-:Y:S02]  /*df60*/  SHF.R.U32.HI R20, RZ, 0x8, R11 ;  /* 0x00000008ff147819 */ /* 0x000fe4000001160b */
[----:B------:R-:W-:Y:S02]  /*df70*/  LOP3.LUT R13, R9, 0xff, RZ, 0xc0, !PT ;  /* 0x000000ff090d7812 */ /* 0x000fe400078ec0ff */
[----:B------:R-:W-:Y:S02]  /*df80*/  LOP3.LUT R21, R11, 0xff, RZ, 0xc0, !PT ;  /* 0x000000ff0b157812 */ /* 0x000fe400078ec0ff */
[----:B------:R-:W-:Y:S02]  /*df90*/  LOP3.LUT R12, R12, 0xff, RZ, 0xc0, !PT ;  /* 0x000000ff0c0c7812 */ /* 0x000fe400078ec0ff */
[----:B------:R-:W-:-:S02]  /*dfa0*/  LOP3.LUT R20, R20, 0xff, RZ, 0xc0, !PT ;  /* 0x000000ff14147812 */ /* 0x000fc400078ec0ff */
[----:B------:R-:W-:Y:S02]  /*dfb0*/  SHF.R.U32.HI R0, RZ, 0x8, R8 ;  /* 0x00000008ff007819 */ /* 0x000fe40000011608 */
[----:B------:R-:W-:Y:S02]  /*dfc0*/  SHF.R.U32.HI R14, RZ, 0x8, R10 ;  /* 0x00000008ff0e7819 */ /* 0x000fe4000001160a */
[----:B------:R-:W-:Y:S02]  /*dfd0*/  PRMT R13, R12, 0x7604, R13 ;  /* 0x000076040c0d7816 */ /* 0x000fe4000000000d */
[----:B------:R-:W-:Y:S02]  /*dfe0*/  PRMT R21, R20, 0x7604, R21 ;  /* 0x0000760414157816 */ /* 0x000fe40000000015 */
[----:B------:R-:W-:Y:S02]  /*dff0*/  SHF.R.U32.HI R12, RZ, 0x10, R9 ;  /* 0x00000010ff0c7819 */ /* 0x000fe40000011609 */
[----:B------:R-:W-:-:S02]  /*e000*/  SHF.R.U32.HI R20, RZ, 0x10, R11 ;  /* 0x00000010ff147819 */ /* 0x000fc4000001160b */
[----:B------:R-:W-:Y:S02]  /*e010*/  LOP3.LUT R3, R8, 0xff, RZ, 0xc0, !PT ;  /* 0x000000ff08037812 */ /* 0x000fe400078ec0ff */
        /* <DEDUP_REMOVED lines=20> */
[----:B------:R-:W-:Y:S01]  /*e160*/  HADD2.F32 R9, -RZ, R0.H1_H1 ;  /* 0x30000000ff097230 */ /* 0x000fe20000004100 */
[----:B------:R-:W-:Y:S01]  /*e170*/  LOP3.LUT R12, R3, 0xff000000, R8, 0xf8, !PT ;  /* 0xff000000030c7812 */ /* 0x000fe200078ef808 */
[----:B------:R-:W-:Y:S01]  /*e180*/  HADD2.F32 R25, -RZ, R24.H1_H1 ;  /* 0x30000018ff197230 */ /* 0x000fe20000004100 */
[----:B------:R-:W-:Y:S01]  /*e190*/  LOP3.LUT R20, R15, 0xff000000, R10, 0xf8, !PT ;  /* 0xff0000000f147812 */ /* 0x000fe200078ef80a */
[----:B------:R-:W-:Y:S01]  /*e1a0*/  HADD2.F32 R15, -RZ, R14.H1_H1 ;  /* 0x3000000eff0f7230 */ /* 0x000fe20000004100 */
[----:B------:R-:W-:Y:S01]  /*e1b0*/  F2FP.F16.E4M3.UNPACK_B R3, R6 ;  /* 0x00000006ff03723e */ /* 0x000fe200020006ff */
[----:B------:R-:W-:Y:S01]  /*e1c0*/  HADD2.F32 R8, -RZ, R0.H0_H0 ;  /* 0x20000000ff087230 */ /* 0x000fe20000004100 */
[----:B------:R-:W-:Y:S01]  /*e1d0*/  F2FP.F16.E4M3.UNPACK_B R10, R7 ;  /* 0x00000007ff0a723e */ /* 0x000fe200020006ff */
[C---:B------:R-:W-:Y:S01]  /*e1e0*/  FMUL.FTZ R27, R9.reuse, R25 ;  /* 0x00000019091b7220 */ /* 0x040fe20000410000 */
[----:B------:R-:W-:Y:S01]  /*e1f0*/  F2FP.F16.E4M3.UNPACK_B R11, R7.H1 ;  /* 0x00000007ff0b723e */ /* 0x000fe200030006ff */
[----:B------:R-:W-:Y:S01]  /*e200*/  FMUL.FTZ R26, R9, R15 ;  /* 0x0000000f091a7220 */ /* 0x000fe20000410000 */
[-C--:B------:R-:W-:Y:S01]  /*e210*/  F2FP.F16.E4M3.UNPACK_B R6, R5.reuse ;  /* 0x00000005ff06723e */ /* 0x080fe200020006ff */
[----:B------:R-:W-:Y:S01]  /*e220*/  HADD2.F32 R24, -RZ, R24.H0_H0 ;  /* 0x20000018ff187230 */ /* 0x000fe20000004100 */
[----:B------:R-:W-:Y:S01]  /*e230*/  F2FP.F16.E4M3.UNPACK_B R7, R5.H1 ;  /* 0x00000005ff07723e */ /* 0x000fe200030006ff */
[----:B------:R-:W-:Y:S01]  /*e240*/  HADD2.F32 R5, -RZ, R3.H1_H1 ;  /* 0x30000003ff057230 */ /* 0x000fe20000004100 */
[----:B------:R-:W-:Y:S01]  /*e250*/  F2FP.F16.E4M3.UNPACK_B R21, R21.H1 ;  /* 0x00000015ff15723e */ /* 0x000fe200030006ff */
[----:B------:R-:W-:-:S02]  /*e260*/  HADD2.F32 R14, -RZ, R14.H0_H0 ;  /* 0x2000000eff0e7230 */ /* 0x000fc40000004100 */
[C---:B------:R-:W-:Y:S01]  /*e270*/  FFMA.FTZ R27, R8.reuse, R15, -R27 ;  /* 0x0000000f081b7223 */ /* 0x040fe2000001081b */
[----:B------:R-:W-:Y:S01]  /*e280*/  FFMA.FTZ R26, R8, R25, R26 ;  /* 0x00000019081a7223 */ /* 0x000fe2000001001a */
[----:B------:R-:W-:Y:S01]  /*e290*/  HADD2.F32 R3, -RZ, R3.H0_H0 ;  /* 0x20000003ff037230 */ /* 0x000fe20000004100 */
[----:B------:R-:W-:Y:S01]  /*e2a0*/  F2FP.F16.E4M3.UNPACK_B R13, R13.H1 ;  /* 0x0000000dff0d723e */ /* 0x000fe200030006ff */
[C---:B------:R-:W-:Y:S01]  /*e2b0*/  FMUL.FTZ R8, R5.reuse, R24 ;  /* 0x0000001805087220 */ /* 0x040fe20000410000 */
[----:B------:R-:W-:Y:S01]  /*e2c0*/  FMUL.FTZ R15, R5, R14 ;  /* 0x0000000e050f7220 */ /* 0x000fe20000410000 */
[--C-:B------:R-:W-:Y:S01]  /*e2d0*/  HADD2.F32 R5, -RZ, R10.reuse.H1_H1 ;  /* 0x3000000aff057230 */ /* 0x100fe20000004100 */
[----:B------:R-:W-:Y:S01]  /*e2e0*/  F2FP.F16.E4M3.UNPACK_B R0, R4 ;  /* 0x00000004ff00723e */ /* 0x000fe200020006ff */
[----:B------:R-:W-:Y:S02]  /*e2f0*/  HADD2.F32 R9, -RZ, R21.H0_H0 ;  /* 0x20000015ff097230 */ /* 0x000fe40000004100 */
[C---:B------:R-:W-:Y:S01]  /*e300*/  FFMA.FTZ R25, R3.reuse, R14, -R8 ;  /* 0x0000000e03197223 */ /* 0x040fe20000010808 */
[----:B------:R-:W-:Y:S01]  /*e310*/  FFMA.FTZ R24, R3, R24, R15 ;  /* 0x0000001803187223 */ /* 0x000fe2000001000f */
[----:B------:R-:W-:Y:S01]  /*e320*/  HADD2.F32 R8, -RZ, R13.H0_H0 ;  /* 0x2000000dff087230 */ /* 0x000fe20000004100 */
[----:B------:R-:W-:Y:S01]  /*e330*/  F2FP.F16.E4M3.UNPACK_B R4, R4.H1 ;  /* 0x00000004ff04723e */ /* 0x000fe200030006ff */
        /* <DEDUP_REMOVED lines=59> */
.L_x_1684:
        /* <DEDUP_REMOVED lines=32> */
.L_x_2014:
        /* <DEDUP_REMOVED lines=16> */
[C---:B------:R-:W-:Y:S01]  /*e9f0*/  VIADD R4, R18.reuse, 0x20 ;  /* 0x0000002012047836 */ /* 0x040fe20000000000 */
        /* <DEDUP_REMOVED lines=10> */
[----:B------:R-:W-:Y:S02]  /*eaa0*/  @!P2 SHF.R.S32.HI R5, RZ, 0x1f, R18 ;  /* 0x0000001fff05a819 */ /* 0x000fe40000011412 */
[----:B---3--:R-:W-:Y:S01]  /*eab0*/  @!P2 IADD3 R42, P3, R18, R3, RZ ;  /* 0x00000003122aa210 */ /* 0x008fe20007f7e0ff */
[----:B------:R-:W-:Y:S01]  /*eac0*/  @!P1 IMAD.SHL.U32 R36, R178, 0x10, RZ ;  /* 0x00000010b2249824 */ /* 0x000fe200078e00ff */
[----:B0-----:R-:W-:Y:S01]  /*ead0*/  @!P2 IADD3 R46, P4, R18, R21, RZ ;  /* 0x00000015122ea210 */ /* 0x001fe20007f9e0ff */
[----:B------:R-:W-:-:S02]  /*eae0*/  @!P0 IMAD.SHL.U32 R40, R179, 0x10, RZ ;  /* 0x00000010b3288824 */ /* 0x000fc400078e00ff */
[--C-:B--2---:R-:W-:Y:S01]  /*eaf0*/  @!P2 IMAD.X R43, R0, 0x1, R5.reuse, P3 ;  /* 0x00000001002ba824 */ /* 0x104fe200018e0605 */
[----:B------:R-:W-:Y:S01]  /*eb00*/  @!P1 IADD3 R48, P5, R36, R3, RZ ;  /* 0x0000000324309210 */ /* 0x000fe20007fbe0ff */
[----:B----4-:R-:W-:Y:S01]  /*eb10*/  @!P2 IMAD.X R47, R20, 0x1, R5, P4 ;  /* 0x00000001142fa824 */ /* 0x010fe200020e0605 */
[----:B------:R-:W-:Y:S02]  /*eb20*/  @!P1 SHF.R.S32.HI R5, RZ, 0x1f, R36 ;  /* 0x0000001fff059819 */ /* 0x000fe40000011424 */
[----:B------:R-:W-:Y:S02]  /*eb30*/  @!P1 IADD3 R36, P4, R36, R21, RZ ;  /* 0x0000001524249210 */ /* 0x000fe40007f9e0ff */
[----:B------:R-:W-:Y:S02]  /*eb40*/  CS2R R8, SRZ ;  /* 0x0000000000087805 */ /* 0x000fe4000001ff00 */
[----:B------:R-:W-:Y:S01]  /*eb50*/  @!P0 IADD3 R38, P3, R40, R3, RZ ;  /* 0x0000000328268210 */ /* 0x000fe20007f7e0ff */
[--C-:B------:R-:W-:Y:S01]  /*eb60*/  @!P1 IMAD.X R49, R0, 0x1, R5.reuse, P5 ;  /* 0x0000000100319824 */ /* 0x100fe200028e0605 */
[----:B------:R-:W-:Y:S01]  /*eb70*/  @!P0 SHF.R.S32.HI R3, RZ, 0x1f, R40 ;  /* 0x0000001fff038819 */ /* 0x000fe20000011428 */
[----:B------:R-:W-:Y:S01]  /*eb80*/  @!P1 IMAD.X R37, R20, 0x1, R5, P4 ;  /* 0x0000000114259824 */ /* 0x000fe200020e0605 */
[----:B------:R-:W-:-:S02]  /*eb90*/  @!P0 IADD3 R40, P5, R40, R21, RZ ;  /* 0x0000001528288210 */ /* 0x000fc40007fbe0ff */
[----:B------:R-:W-:Y:S02]  /*eba0*/  CS2R R4, SRZ ;  /* 0x0000000000047805 */ /* 0x000fe4000001ff00 */
[----:B------:R-:W-:Y:S02]  /*ebb0*/  CS2R R10, SRZ ;  /* 0x00000000000a7805 */ /* 0x000fe4000001ff00 */
[----:B------:R-:W-:Y:S02]  /*ebc0*/  CS2R R32, SRZ ;  /* 0x0000000000207805 */ /* 0x000fe4000001ff00 */
[----:B------:R-:W-:Y:S02]  /*ebd0*/  CS2R R34, SRZ ;  /* 0x0000000000227805 */ /* 0x000fe4000001ff00 */
[----:B------:R-:W-:Y:S02]  /*ebe0*/  CS2R R12, SRZ ;  /* 0x00000000000c7805 */ /* 0x000fe4000001ff00 */
[----:B------:R-:W-:Y:S01]  /*ebf0*/  CS2R R14, SRZ ;  /* 0x00000000000e7805 */ /* 0x000fe2000001ff00 */
[--C-:B------:R-:W-:Y:S01]  /*ec00*/  @!P0 IMAD.X R39, R0, 0x1, R3.reuse, P3 ;  /* 0x0000000100278824 */ /* 0x100fe200018e0603 */
[----:B------:R1:W5:Y:S01]  /*ec10*/  @!P2 LD.E.128 R24, desc[UR42][R42.64] ;  /* 0x0000002a2a18a980 */ /* 0x000362000c101d00 */
[----:B------:R-:W-:-:S03]  /*ec20*/  @!P0 IMAD.X R41, R20, 0x1, R3, P5 ;  /* 0x0000000114298824 */ /* 0x000fc600028e0603 */
[----:B------:R1:W5:Y:S04]  /*ec30*/  @!P2 LD.E.128 R4, desc[UR42][R46.64] ;  /* 0x0000002a2e04a980 */ /* 0x000368000c101d00 */
[----:B------:R1:W5:Y:S04]  /*ec40*/  @!P1 LD.E.128 R28, desc[UR42][R48.64] ;  /* 0x0000002a301c9980 */ /* 0x000368000c101d00 */
[----:B------:R1:W5:Y:S04]  /*ec50*/  @!P1 LD.E.128 R8, desc[UR42][R36.64] ;  /* 0x0000002a24089980 */ /* 0x000368000c101d00 */
[----:B------:R1:W5:Y:S04]  /*ec60*/  @!P0 LD.E.128 R32, desc[UR42][R38.64] ;  /* 0x0000002a26208980 */ /* 0x000368000c101d00 */
[----:B------:R1:W5:Y:S02]  /*ec70*/  @!P0 LD.E.128 R12, desc[UR42][R40.64] ;  /* 0x0000002a280c8980 */ /* 0x000364000c101d00 */
.L_x_1703:
[----:B------:R-:W-:Y:S05]  /*ec80*/  BSYNC B1 ;  /* 0x0000000000017941 */ /* 0x000fea0003800000 */
.L_x_1702:
        /* <DEDUP_REMOVED lines=10> */
.L_x_2015:
[----:B------:R-:W-:Y:S05]  /*ed30*/  BSYNC B1 ;  /* 0x0000000000017941 */ /* 0x000fea0003800000 */
.L_x_1704:
[----:B------:R-:W-:Y:S05]  /*ed40*/  @P1 BRA `(.L_x_1690) ;  /* 0x0000002c00e81947 */ /* 0x000fea0003800000 */
[----:B--2---:R-:W2:Y:S01]  /*ed50*/  LDC R3, c[0x0][0x3f4] ;  /* 0x0000fd00ff037b82 */ /* 0x004ea20000000800 */
[C---:B------:R-:W-:Y:S01]  /*ed60*/  VIADD R0, R18.reuse, 0x20 ;  /* 0x0000002012007836 */ /* 0x040fe20000000000 */
[----:B------:R-:W-:Y:S01]  /*ed70*/  BSSY B1, `(.L_x_1706) ;  /* 0x00000fd000017945 */ /* 0x000fe20003800000 */
[C---:B----4-:R-:W-:Y:S01]  /*ed80*/  VIADD R20, R18.reuse, 0x40 ;  /* 0x0000004012147836 */ /* 0x050fe20000000000 */
[-C--:B--2---:R-:W-:Y:S02]  /*ed90*/  ISETP.GE.AND P0, PT, R18, R3.reuse, PT ;  /* 0x000000031200720c */ /* 0x084fe40003f06270 */
[-C--:B------:R-:W-:Y:S02]  /*eda0*/  ISETP.GE.AND P1, PT, R0, R3.reuse, PT ;  /* 0x000000030000720c */ /* 0x080fe40003f26270 */
[----:B------:R-:W-:-:S09]  /*edb0*/  ISETP.GE.AND P2, PT, R20, R3, PT ;  /* 0x000000031400720c */ /* 0x000fd20003f46270 */
[----:B------:R-:W-:Y:S05]  /*edc0*/  @P0 BRA `(.L_x_1707) ;  /* 0x0000000c00dc0947 */ /* 0x000fea0003800000 */
[----:B------:R-:W2:Y:S01]  /*edd0*/  LDL R68, [R1+0x48] ;  /* 0x0000480001447983 */ /* 0x000ea20000100800 */
[----:B-----5:R-:W-:Y:S02]  /*ede0*/  SHF.R.U32.HI R0, RZ, 0x8, R24 ;  /* 0x00000008ff007819 */ /* 0x020fe40000011618 */
[----:B------:R-:W-:Y:S02]  /*edf0*/  LOP3.LUT R20, R24, 0xff, RZ, 0xc0, !PT ;  /* 0x000000ff18147812 */ /* 0x000fe400078ec0ff */
[----:B0-----:R-:W-:Y:S02]  /*ee00*/  LOP3.LUT R21, R0, 0xff, RZ, 0xc0, !PT ;  /* 0x000000ff00157812 */ /* 0x001fe400078ec0ff */
[----:B------:R-:W-:Y:S02]  /*ee10*/  LEA.HI R0, R3, R226, RZ, 0x1c ;  /* 0x000000e203007211 */ /* 0x000fe400078fe0ff */
[----:B------:R-:W-:Y:S02]  /*ee20*/  PRMT R45, R21, 0x7604, R20 ;  /* 0x00007604152d7816 */ /* 0x000fe40000000014 */
[----:B------:R-:W-:-:S02]  /*ee30*/  SHF.R.S32.HI R21, RZ, 0x1f, R0 ;  /* 0x0000001fff157819 */ /* 0x000fc40000011400 */
[----:B-1----:R-:W-:Y:S02]  /*ee40*/  SHF.R.U32.HI R37, RZ, 0x8, R25 ;  /* 0x00000008ff257819 */ /* 0x002fe40000011619 */
[----:B------:R-:W-:Y:S01]  /*ee50*/  LEA.HI R20, R21, R0, RZ, 0x2 ;  /* 0x0000000015147211 */ /* 0x000fe200078f10ff */
[----:B------:R-:W-:Y:S01]  /*ee60*/  IMAD.SHL.U32 R21, R0, 0x10, RZ ;  /* 0x0000001000157824 */ /* 0x000fe200078e00ff */
[----:B------:R-:W-:Y:S02]  /*ee70*/  SHF.R.U32.HI R39, RZ, 0x8, R26 ;  /* 0x00000008ff277819 */ /* 0x000fe4000001161a */
[----:B------:R-:W-:Y:S01]  /*ee80*/  LOP3.LUT R36, R25, 0xff, RZ, 0xc0, !PT ;  /* 0x000000ff19247812 */ /* 0x000fe200078ec0ff */
[----:B------:R-:W-:Y:S01]  /*ee90*/  IMAD.SHL.U32 R20, R20, 0x800, RZ ;  /* 0x0000080014147824 */ /* 0x000fe200078e00ff */
[----:B------:R-:W-:Y:S02]  /*eea0*/  LOP3.LUT R0, R180, 0x30, R21, 0xf8, !PT ;  /* 0x00000030b4007812 */ /* 0x000fe400078ef815 */
[----:B------:R-:W-:-:S02]  /*eeb0*/  LOP3.LUT R38, R26, 0xff, RZ, 0xc0, !PT ;  /* 0x000000ff1a267812 */ /* 0x000fc400078ec0ff */
[----:B------:R-:W-:Y:S02]  /*eec0*/  LOP3.LUT R0, R0, R181, RZ, 0x3c, !PT ;  /* 0x000000b500007212 */ /* 0x000fe400078e3cff */
[----:B------:R-:W-:Y:S02]  /*eed0*/  LOP3.LUT R21, R20, 0xffffe000, RZ, 0xc0, !PT ;  /* 0xffffe00014157812 */ /* 0x000fe400078ec0ff */
[----:B------:R-:W-:Y:S02]  /*eee0*/  LOP3.LUT R37, R37, 0xff, RZ, 0xc0, !PT ;  /* 0x000000ff25257812 */ /* 0x000fe400078ec0ff */
[----:B------:R-:W-:Y:S02]  /*eef0*/  LOP3.LUT R39, R39, 0xff, RZ, 0xc0, !PT ;  /* 0x000000ff27277812 */ /* 0x000fe400078ec0ff */
[----:B------:R-:W-:Y:S02]  /*ef00*/  IADD3 R21, R0, R182, R21 ;  /* 0x000000b600157210 */ /* 0x000fe40007ffe015 */
[----:B------:R-:W-:-:S02]  /*ef10*/  PRMT R46, R37, 0x7604, R36 ;  /* 0x00007604252e7816 */ /* 0x000fc40000000024 */
[----:B------:R-:W-:Y:S01]  /*ef20*/  PRMT R49, R39, 0x7604, R38 ;  /* 0x0000760427317816 */ /* 0x000fe20000000026 */
[----:B------:R-:W-:Y:S01]  /*ef30*/  IMAD.IADD R0, R16, 0x1, R21 ;  /* 0x0000000110007824 */ /* 0x000fe200078e0215 */
[----:B------:R-:W-:Y:S02]  /*ef40*/  SHF.R.U32.HI R37, RZ, 0x8, R27 ;  /* 0x00000008ff257819 */ /* 0x000fe4000001161b */
[----:B------:R-:W-:Y:S02]  /*ef50*/  SHF.R.U32.HI R39, RZ, 0x8, R4 ;  /* 0x00000008ff277819 */ /* 0x000fe40000011604 */
[----:B------:R-:W-:Y:S01]  /*ef60*/  LOP3.LUT R36, R27, 0xff, RZ, 0xc0, !PT ;  /* 0x000000ff1b247812 */ /* 0x000fe200078ec0ff */
[----:B------:R-:W0:Y:S01]  /*ef70*/  LDS.128 R40, [R0+0x10400] ;  /* 0x0104000000287984 */ /* 0x000e220000000c00 */
[----:B------:R-:W-:Y:S02]  /*ef80*/  LOP3.LUT R38, R4, 0xff, RZ, 0xc0, !PT ;  /* 0x000000ff04267812 */ /* 0x000fe400078ec0ff */
[----:B------:R-:W-:-:S02]  /*ef90*/  LOP3.LUT R37, R37, 0xff, RZ, 0xc0, !PT ;  /* 0x000000ff25257812 */ /* 0x000fc400078ec0ff */
[----:B------:R-:W-:Y:S02]  /*efa0*/  LOP3.LUT R39, R39, 0xff, RZ, 0xc0, !PT ;  /* 0x000000ff27277812 */ /* 0x000fe400078ec0ff */
[----:B------:R-:W-:Y:S02]  /*efb0*/  PRMT R20, R37, 0x7604, R36 ;  /* 0x0000760425147816 */ /* 0x000fe40000000024 */
[----:B------:R-:W-:Y:S02]  /*efc0*/  PRMT R53, R39, 0x7604, R38 ;  /* 0x0000760427357816 */ /* 0x000fe40000000026 */
[----:B------:R-:W-:Y:S02]  /*efd0*/  SHF.R.U32.HI R48, RZ, 0x8, R5 ;  /* 0x00000008ff307819 */ /* 0x000fe40000011605 */
[----:B------:R-:W-:Y:S02]  /*efe0*/  SHF.R.U32.HI R52, RZ, 0x8, R7 ;  /* 0x00000008ff347819 */ /* 0x000fe40000011607 */
[----:B------:R-:W-:-:S02]  /*eff0*/  LOP3.LUT R47, R5, 0xff, RZ, 0xc0, !PT ;  /* 0x000000ff052f7812 */ /* 0x000fc400078ec0ff */
[----:B------:R-:W-:Y:S02]  /*f000*/  LOP3.LUT R48, R48, 0xff, RZ, 0xc0, !PT ;  /* 0x000000ff30307812 */ /* 0x000fe400078ec0ff */
[----:B------:R-:W-:Y:S02]  /*f010*/  SHF.R.U32.HI R50, RZ, 0x8, R6 ;  /* 0x00000008ff327819 */ /* 0x000fe40000011606 */
[----:B------:R-:W-:Y:S02]  /*f020*/  LOP3.LUT R51, R7, 0xff, RZ, 0xc0, !PT ;  /* 0x000000ff07337812 */ /* 0x000fe400078ec0ff */
[----:B------:R-:W-:Y:S02]  /*f030*/  LOP3.LUT R52, R52, 0xff, RZ, 0xc0, !PT ;  /* 0x000000ff34347812 */ /* 0x000fe400078ec0ff */
[----:B------:R-:W-:Y:S02]  /*f040*/  PRMT R48, R48, 0x7604, R47 ;  /* 0x0000760430307816 */ /* 0x000fe4000000002f */
[----:B------:R-:W-:-:S02]  /*f050*/  SHF.R.U32.HI R55, RZ, 0x10, R5 ;  /* 0x00000010ff377819 */ /* 0x000fc40000011605 */
[----:B------:R-:W-:Y:S02]  /*f060*/  LOP3.LUT R21, R6, 0xff, RZ, 0xc0, !PT ;  /* 0x000000ff06157812 */ /* 0x000fe400078ec0ff */
[----:B------:R-:W-:Y:S01]  /*f070*/  LOP3.LUT R50, R50, 0xff, RZ, 0xc0, !PT ;  /* 0x000000ff32327812 */ /* 0x000fe200078ec0ff */
[----:B------:R-:W-:Y:S01]  /*f080*/  IMAD.U32 R55, R55, 0x10000, RZ ;  /* 0x0001000037377824 */ /* 0x000fe200078e00ff */
[----:B------:R-:W-:Y:S02]  /*f090*/  SHF.R.U32.HI R47, RZ, 0x10, R25 ;  /* 0x00000010ff2f7819 */ /* 0x000fe40000011619 */
[----:B------:R-:W-:Y:S02]  /*f0a0*/  PRMT R52, R52, 0x7604, R51 ;  /* 0x0000760434347816 */ /* 0x000fe40000000033 */
[----:B------:R-:W-:Y:S02]  /*f0b0*/  SHF.R.U32.HI R51, RZ, 0x10, R27 ;  /* 0x00000010ff337819 */ /* 0x000fe4000001161b */
[----:B------:R-:W-:Y:S01]  /*f0c0*/  PRMT R57, R50, 0x7604, R21 ;  /* 0x0000760432397816 */ /* 0x000fe20000000015 */
[----:B------:R-:W-:Y:S01]  /*f0d0*/  IMAD.U32 R21, R47, 0x10000, RZ ;  /* 0x000100002f157824 */ /* 0x000fe200078e00ff */
[----:B------:R-:W-:Y:S01]  /*f0e0*/  LOP3.LUT R55, R48, 0xff0000, R55, 0xf8, !PT ;  /* 0x00ff000030377812 */ /* 0x000fe200078ef837 */
[----:B------:R-:W-:Y:S01]  /*f0f0*/  IMAD.U32 R51, R51, 0x10000, RZ ;  /* 0x0001000033337824 */ /* 0x000fe200078e00ff */
[----:B------:R-:W-:-:S02]  /*f100*/  LOP3.LUT R49, R49, 0xff0000, R26, 0xf8, !PT ;  /* 0x00ff000031317812 */ /* 0x000fc400078ef81a */
[----:B------:R-:W-:Y:S02]  /*f110*/  LOP3.LUT R47, R46, 0xff0000, R21, 0xf8, !PT ;  /* 0x00ff00002e2f7812 */ /* 0x000fe400078ef815 */
[----:B------:R-:W-:Y:S02]  /*f120*/  LOP3.LUT R21, R45, 0xff0000, R24, 0xf8, !PT ;  /* 0x00ff00002d157812 */ /* 0x000fe400078ef818 */
[----:B------:R-:W-:Y:S02]  /*f130*/  LOP3.LUT R45, R53, 0xff0000, R4, 0xf8, !PT ;  /* 0x00ff0000352d7812 */ /* 0x000fe400078ef804 */
[----:B------:R-:W-:Y:S02]  /*f140*/  LOP3.LUT R51, R20, 0xff0000, R51, 0xf8, !PT ;  /* 0x00ff000014337812 */ /* 0x000fe400078ef833 */
[----:B------:R-:W-:Y:S02]  /*f150*/  LOP3.LUT R53, R55, 0xff000000, R5, 0xf8, !PT ;  /* 0xff00000037357812 */ /* 0x000fe400078ef805 */
[----:B------:R-:W-:-:S02]  /*f160*/  SHF.R.U32.HI R59, RZ, 0x10, R7 ;  /* 0x00000010ff3b7819 */ /* 0x000fc40000011607 */
[----:B------:R-:W-:Y:S02]  /*f170*/  LOP3.LUT R47, R47, 0xff000000, R25, 0xf8, !PT ;  /* 0xff0000002f2f7812 */ /* 0x000fe400078ef819 */
[----:B------:R-:W-:Y:S01]  /*f180*/  LOP3.LUT R20, R49, 0xff000000, R26, 0xf8, !PT ;  /* 0xff00000031147812 */ /* 0x000fe200078ef81a */
[----:B------:R-:W-:Y:S01]  /*f190*/  IMAD.U32 R59, R59, 0x10000, RZ ;  /* 0x000100003b3b7824 */ /* 0x000fe200078e00ff */
[----:B------:R-:W-:Y:S02]  /*f1a0*/  LOP3.LUT R57, R57, 0xff0000, R6, 0xf8, !PT ;  /* 0x00ff000039397812 */ /* 0x000fe400078ef806 */
[----:B------:R-:W-:Y:S02]  /*f1b0*/  LOP3.LUT R51, R51, 0xff000000, R27, 0xf8, !PT ;  /* 0xff00000033337812 */ /* 0x000fe400078ef81b */
[----:B------:R-:W-:Y:S02]  /*f1c0*/  F2FP.F16.E4M3.UNPACK_B R56, R53 ;  /* 0x00000035ff38723e */ /* 0x000fe400020006ff */
[----:B0-----:R-:W-:-:S02]  /*f1d0*/  F2FP.F16.E4M3.UNPACK_B R26, R41 ;  /* 0x00000029ff1a723e */ /* 0x001fc400020006ff */
[----:B------:R-:W-:Y:S02]  /*f1e0*/  F2FP.F16.E4M3.UNPACK_B R27, R47 ;  /* 0x0000002fff1b723e */ /* 0x000fe400020006ff */
[----:B------:R-:W-:Y:S02]  /*f1f0*/  LOP3.LUT R21, R21, 0xff000000, R24, 0xf8, !PT ;  /* 0xff00000015157812 */ /* 0x000fe400078ef818 */
[----:B------:R-:W-:Y:S01]  /*f200*/  LOP3.LUT R5, R57, 0xff000000, R6, 0xf8, !PT ;  /* 0xff00000039057812 */ /* 0x000fe200078ef806 */
[----:B------:R-:W-:Y:S01]  /*f210*/  HADD2.F32 R57, -RZ, R56.H0_H0 ;  /* 0x20000038ff397230 */ /* 0x000fe20000004100 */
[----:B------:R-:W-:Y:S01]  /*f220*/  LOP3.LUT R59, R52, 0xff0000, R59, 0xf8, !PT ;  /* 0x00ff0000343b7812 */ /* 0x000fe200078ef83b */
[--C-:B------:R-:W-:Y:S01]  /*f230*/  HADD2.F32 R6, -RZ, R26.reuse.H0_H0 ;  /* 0x2000001aff067230 */ /* 0x100fe20000004100 */
[----:B------:R-:W-:Y:S01]  /*f240*/  F2FP.F16.E4M3.UNPACK_B R54, R40.H1 ;  /* 0x00000028ff36723e */ /* 0x000fe200030006ff */
[----:B------:R-:W-:Y:S01]  /*f250*/  HADD2.F32 R26, -RZ, R26.H1_H1 ;  /* 0x3000001aff1a7230 */ /* 0x000fe20000004100 */
[----:B------:R-:W-:-:S02]  /*f260*/  F2FP.F16.E4M3.UNPACK_B R41, R41.H1 ;  /* 0x00000029ff29723e */ /* 0x000fc400030006ff */
[----:B------:R-:W-:Y:S02]  /*f270*/  F2FP.F16.E4M3.UNPACK_B R53, R53.H1 ;  /* 0x00000035ff35723e */ /* 0x000fe400030006ff */
[----:B------:R-:W-:Y:S02]  /*f280*/  F2FP.F16.E4M3.UNPACK_B R47, R47.H1 ;  /* 0x0000002fff2f723e */ /* 0x000fe400030006ff */
[-C--:B------:R-:W-:Y:S02]  /*f290*/  F2FP.F16.E4M3.UNPACK_B R50, R43.reuse ;  /* 0x0000002bff32723e */ /* 0x080fe400020006ff */
[----:B------:R-:W-:Y:S01]  /*f2a0*/  F2FP.F16.E4M3.UNPACK_B R55, R43.H1 ;  /* 0x0000002bff37723e */ /* 0x000fe200030006ff */
[----:B------:R-:W-:Y:S01]  /*f2b0*/  HADD2.F32 R43, -RZ, R27.H1_H1 ;  /* 0x3000001bff2b7230 */ /* 0x000fe20000004100 */
[----:B------:R-:W-:Y:S02]  /*f2c0*/  LOP3.LUT R59, R59, 0xff000000, R7, 0xf8, !PT ;  /* 0xff0000003b3b7812 */ /* 0x000fe400078ef807 */
[----:B------:R-:W-:-:S02]  /*f2d0*/  LOP3.LUT R45, R45, 0xff000000, R4, 0xf8, !PT ;  /* 0xff0000002d2d7812 */ /* 0x000fc400078ef804 */
[-C--:B------:R-:W-:Y:S02]  /*f2e0*/  F2FP.F16.E4M3.UNPACK_B R7, R42.reuse ;  /* 0x0000002aff07723e */ /* 0x080fe400020006ff */
[----:B------:R-:W-:Y:S01]  /*f2f0*/  F2FP.F16.E4M3.UNPACK_B R42, R42.H1 ;  /* 0x0000002aff2a723e */ /* 0x000fe200030006ff */
[----:B--2---:R-:W0:Y:S02]  /*f300*/  LDS.128 R36, [R68+0x10400] ;  /* 0x0104000044247984 */ /* 0x004e240000000c00 */
[-C--:B0-----:R-:W-:Y:S02]  /*f310*/  F2FP.F16.E4M3.UNPACK_B R24, R37.reuse ;  /* 0x00000025ff18723e */ /* 0x081fe400020006ff */
[----:B------:R-:W-:Y:S02]  /*f320*/  F2FP.F16.E4M3.UNPACK_B R46, R37.H1 ;  /* 0x00000025ff2e723e */ /* 0x000fe400030006ff */
[-C--:B------:R-:W-:Y:S01]  /*f330*/  F2FP.F16.E4M3.UNPACK_B R37, R36.reuse ;  /* 0x00000024ff25723e */ /* 0x080fe200020006ff */
[--C-:B------:R-:W-:Y:S01]  /*f340*/  HADD2.F32 R25, -RZ, R24.reuse.H0_H0 ;  /* 0x20000018ff197230 */ /* 0x100fe20000004100 */
[----:B------:R-:W-:Y:S01]  /*f350*/  F2FP.F16.E4M3.UNPACK_B R48, R36.H1 ;  /* 0x00000024ff30723e */ /* 0x000fe200030006ff */
[----:B------:R-:W-:Y:S01]  /*f360*/  HADD2.F32 R36, -RZ, R27.H0_H0 ;  /* 0x2000001bff247230 */ /* 0x000fe20000004100 */
[-C--:B------:R-:W-:Y:S01]  /*f370*/  F2FP.F16.E4M3.UNPACK_B R49, R39.reuse ;  /* 0x00000027ff31723e */ /* 0x080fe200020006ff */
[--C-:B------:R-:W-:Y:S01]  /*f380*/  HADD2.F32 R27, -RZ, R41.reuse.H0_H0 ;  /* 0x20000029ff1b7230 */ /* 0x100fe20000004100 */
[----:B------:R-:W-:Y:S01]  /*f390*/  F2FP.F16.E4M3.UNPACK_B R52, R39.H1 ;  /* 0x00000027ff34723e */ /* 0x000fe200030006ff */
[----:B------:R-:W-:Y:S01]  /*f3a0*/  HADD2.F32 R24, -RZ, R24.H1_H1 ;  /* 0x30000018ff187230 */ /* 0x000fe20000004100 */
[----:B------:R-:W-:Y:S01]  /*f3b0*/  F2FP.F16.E4M3.UNPACK_B R39, R40 ;  /* 0x00000028ff27723e */ /* 0x000fe200020006ff */
[CC--:B------:R-:W-:Y:S01]  /*f3c0*/  FMUL.FTZ R40, R6.reuse, R57.reuse ;  /* 0x0000003906287220 */ /* 0x0c0fe20000410000 */
[----:B------:R-:W-:Y:S01]  /*f3d0*/  FMUL.FTZ R58, R6, R36 ;  /* 0x00000024063a7220 */ /* 0x000fe20000410000 */
[----:B------:R-:W-:Y:S01]  /*f3e0*/  HADD2.F32 R41, -RZ, R41.H1_H1 ;  /* 0x30000029ff297230 */ /* 0x000fe20000004100 */
[----:B------:R-:W-:Y:S01]  /*f3f0*/  F2FP.F16.E4M3.UNPACK_B R4, R38 ;  /* 0x00000026ff04723e */ /* 0x000fe200020006ff */
[C---:B------:R-:W-:Y:S01]  /*f400*/  FFMA.FTZ R6, R25.reuse, R36, -R40 ;  /* 0x0000002419067223 */ /* 0x040fe20000010828 */
[----:B------:R-:W-:Y:S01]  /*f410*/  FFMA.FTZ R25, R25, R57, R58 ;  /* 0x0000003919197223 */ /* 0x000fe2000001003a */
[----:B------:R-:W-:Y:S01]  /*f420*/  HADD2.F32 R57, -RZ, R56.H1_H1 ;  /* 0x30000038ff397230 */ /* 0x000fe20000004100 */
[----:B------:R-:W-:Y:S01]  /*f430*/  F2FP.F16.E4M3.UNPACK_B R58, R59 ;  /* 0x0000003bff3a723e */ /* 0x000fe200020006ff */
[----:B------:R-:W-:Y:S01]  /*f440*/  HADD2.F32 R56, -RZ, R53.H0_H0 ;  /* 0x20000035ff387230 */ /* 0x000fe20000004100 */
[----:B------:R-:W-:Y:S01]  /*f450*/  F2FP.F16.E4M3.UNPACK_B R38, R38.H1 ;  /* 0x00000026ff26723e */ /* 0x000fe200030006ff */
[----:B------:R-:W-:-:S02]  /*f460*/  HADD2.F32 R40, -RZ, R47.H0_H0 ;  /* 0x2000002fff287230 */ /* 0x000fc40000004100 */
[C---:B------:R-:W-:Y:S01]  /*f470*/  FMUL.FTZ R61, R26.reuse, R57 ;  /* 0x000000391a3d7220 */ /* 0x040fe20000410000 */
[-C--:B------:R-:W-:Y:S01]  /*f480*/  FMUL.FTZ R26, R26, R43.reuse ;  /* 0x0000002b1a1a7220 */ /* 0x080fe20000410000 */
[C---:B------:R-:W-:Y:S01]  /*f490*/  FMUL.FTZ R63, R27.reuse, R56 ;  /* 0x000000381b3f7220 */ /* 0x040fe20000410000 */
[----:B------:R-:W-:Y:S02]  /*f4a0*/  HADD2.F32 R36, -RZ, R46.H0_H0 ;  /* 0x2000002eff247230 */ /* 0x000fe40000004100 */
[----:B------:R-:W-:Y:S01]  /*f4b0*/  FMUL.FTZ R65, R27, R40 ;  /* 0x000000281b417220 */ /* 0x000fe20000410000 */
[C---:B------:R-:W-:Y:S01]  /*f4c0*/  FFMA.FTZ R27, R24.reuse, R43, -R61 ;  /* 0x0000002b181b7223 */ /* 0x040fe2000001083d */
[----:B------:R-:W-:Y:S01]  /*f4d0*/  FFMA.FTZ R24, R24, R57, R26 ;  /* 0x0000003918187223 */ /* 0x000fe2000001001a */
[----:B------:R-:W-:Y:S01]  /*f4e0*/  HADD2.F32 R57, -RZ, R53.H1_H1 ;  /* 0x30000035ff397230 */ /* 0x000fe20000004100 */
[----:B------:R-:W-:Y:S01]  /*f4f0*/  F2FP.F16.E4M3.UNPACK_B R53, R51 ;  /* 0x00000033ff35723e */ /* 0x000fe200020006ff */
[----:B------:R-:W-:-:S02]  /*f500*/  HADD2.F32 R60, -RZ, R58.H0_H0 ;  /* 0x2000003aff3c7230 */ /* 0x000fc40000004100 */
[C---:B------:R-:W-:Y:S01]  /*f510*/  FFMA.FTZ R26, R36.reuse, R40, -R63 ;  /* 0x00000028241a7223 */ /* 0x040fe2000001083f */
[----:B------:R-:W-:Y:S02]  /*f520*/  HADD2.F32 R43, -RZ, R50.H0_H0 ;  /* 0x20000032ff2b7230 */ /* 0x000fe40000004100 */
[----:B------:R-:W-:Y:S01]  /*f530*/  FFMA.FTZ R36, R36, R56, R65 ;  /* 0x0000003824247223 */ /* 0x000fe20000010041 */
[----:B------:R-:W-:Y:S02]  /*f540*/  HADD2.F32 R47, -RZ, R47.H1_H1 ;  /* 0x3000002fff2f7230 */ /* 0x000fe40000004100 */
[----:B------:R-:W-:Y:S01]  /*f550*/  FMUL.FTZ R61, R41, R57 ;  /* 0x00000039293d7220 */ /* 0x000fe20000410000 */
[----:B------:R-:W-:Y:S02]  /*f560*/  HADD2.F32 R46, -RZ, R46.H1_H1 ;  /* 0x3000002eff2e7230 */ /* 0x000fe40000004100 */
[----:B------:R-:W-:Y:S01]  /*f570*/  FMUL.FTZ R63, R43, R60 ;  /* 0x0000003c2b3f7220 */ /* 0x000fe20000410000 */
[----:B------:R-:W-:-:S02]  /*f580*/  HADD2.F32 R56, -RZ, R53.H0_H0 ;  /* 0x20000035ff387230 */ /* 0x000fc40000004100 */
[-C--:B------:R-:W-:Y:S01]  /*f590*/  FMUL.FTZ R62, R41, R47.reuse ;  /* 0x0000002f293e7220 */ /* 0x080fe20000410000 */
[----:B------:R-:W-:Y:S02]  /*f5a0*/  HADD2.F32 R40, -RZ, R49.H0_H0 ;  /* 0x20000031ff287230 */ /* 0x000fe40000004100 */
[C---:B------:R-:W-:Y:S01]  /*f5b0*/  FFMA.FTZ R41, R46.reuse, R47, -R61 ;  /* 0x0000002f2e297223 */ /* 0x040fe2000001083d */
[----:B------:R-:W-:Y:S01]  /*f5c0*/  F2FP.F16.E4M3.UNPACK_B R61, R59.H1 ;  /* 0x0000003bff3d723e */ /* 0x000fe200030006ff */
[-C--:B------:R-:W-:Y:S01]  /*f5d0*/  FMUL.FTZ R65, R43, R56.reuse ;  /* 0x000000382b417220 */ /* 0x080fe20000410000 */
[----:B------:R-:W-:Y:S01]  /*f5e0*/  FFMA.FTZ R47, R46, R57, R62 ;  /* 0x000000392e2f7223 */ /* 0x000fe2000001003e */
[----:B------:R-:W-:Y:S01]  /*f5f0*/  FFMA.FTZ R43, R40, R56, -R63 ;  /* 0x00000038282b7223 */ /* 0x000fe2000001083f */
[----:B------:R-:W-:Y:S01]  /*f600*/  HADD2.F32 R56, -RZ, R53.H1_H1 ;  /* 0x30000035ff387230 */ /* 0x000fe20000004100 */
[----:B------:R-:W-:Y:S01]  /*f610*/  F2FP.F16.E4M3.UNPACK_B R53, R51.H1 ;  /* 0x00000033ff35723e */ /* 0x000fe200030006ff */
[----:B------:R-:W-:-:S02]  /*f620*/  HADD2.F32 R58, -RZ, R58.H1_H1 ;  /* 0x3000003aff3a7230 */ /* 0x000fc40000004100 */
[----:B------:R-:W-:Y:S01]  /*f630*/  FFMA.FTZ R40, R40, R60, R65 ;  /* 0x0000003c28287223 */ /* 0x000fe20000010041 */
[----:B------:R-:W-:Y:S01]  /*f640*/  HADD2.F32 R50, -RZ, R50.H1_H1 ;  /* 0x30000032ff327230 */ /* 0x000fe20000004100 */
[----:B------:R-:W-:Y:S01]  /*f650*/  F2FP.SATFINITE.E4M3.F32.PACK_AB_MERGE_C R36, R47, R36, RZ ;  /* 0x000000242f24723e */ /* 0x000fe200048070ff */
        /* <DEDUP_REMOVED lines=9> */
[----:B------:R-:W-:Y:S01]  /*f6f0*/  F2FP.SATFINITE.E4M3.F32.PACK_AB_MERGE_C R25, R24, R25, R36 ;  /* 0x000000191819723e */ /* 0x000fe20004807024 */
[----:B------:R-:W-:Y:S01]  /*f700*/  FFMA.FTZ R46, R49, R56, -R60 ;  /* 0x00000038312e7223 */ /* 0x000fe2000001083c */
[----:B------:R-:W-:Y:S01]  /*f710*/  F2FP.F16.E4M3.UNPACK_B R60, R45.H1 ;  /* 0x0000002dff3c723e */ /* 0x000fe200030006ff */
[C---:B------:R-:W-:Y:S01]  /*f720*/  FFMA.FTZ R50, R51.reuse, R57, -R50 ;  /* 0x0000003933327223 */ /* 0x040fe20000010832 */
[----:B------:R-:W-:Y:S01]  /*f730*/  F2FP.F16.E4M3.UNPACK_B R57, R21.H1 ;  /* 0x00000015ff39723e */ /* 0x000fe200030006ff */
[----:B------:R-:W-:Y:S01]  /*f740*/  FFMA.FTZ R51, R51, R59, R62 ;  /* 0x0000003b33337223 */ /* 0x000fe2000001003e */
[----:B------:R-:W-:Y:S01]  /*f750*/  FFMA.FTZ R49, R49, R58, R63 ;  /* 0x0000003a31317223 */ /* 0x000fe2000001003f */
        /* <DEDUP_REMOVED lines=11> */
[-C--:B------:R-:W-:Y:S01]  /*f810*/  FMUL.FTZ R56, R55, R58.reuse ;  /* 0x0000003a37387220 */ /* 0x080fe20000410000 */
[----:B------:R-:W-:Y:S02]  /*f820*/  HADD2.F32 R55, -RZ, R60.H1_H1 ;  /* 0x3000003cff377230 */ /* 0x000fe40000004100 */
[----:B------:R-:W-:Y:S01]  /*f830*/  FFMA.FTZ R67, R53, R59, -R64 ;  /* 0x0000003b35437223 */ /* 0x000fe20000010840 */
[----:B------:R-:W-:Y:S02]  /*f840*/  HADD2.F32 R54, -RZ, R54.H1_H1 ;  /* 0x30000036ff367230 */ /* 0x000fe40000004100 */
[----:B------:R-:W-:Y:S01]  /*f850*/  FFMA.FTZ R63, R52, R58, -R63 ;  /* 0x0000003a343f7223 */ /* 0x000fe2000001083f */
[----:B------:R-:W-:-:S02]  /*f860*/  HADD2.F32 R57, -RZ, R57.H1_H1 ;  /* 0x30000039ff397230 */ /* 0x000fc40000004100 */
[----:B------:R-:W-:Y:S01]  /*f870*/  FFMA.FTZ R61, R52, R61, R56 ;  /* 0x0000003d343d7223 */ /* 0x000fe20000010038 */
[----:B------:R-:W-:Y:S01]  /*f880*/  FFMA.FTZ R66, R53, R62, R65 ;  /* 0x0000003e35427223 */ /* 0x000fe20000010041 */
[----:B------:R-:W-:Y:S01]  /*f890*/  HADD2.F32 R48, -RZ, R48.H1_H1 ;  /* 0x30000030ff307230 */ /* 0x000fe20000004100 */
[----:B------:R-:W-:Y:S01]  /*f8a0*/  F2FP.F16.E4M3.UNPACK_B R52, R21 ;  /* 0x00000015ff34723e */ /* 0x000fe200020006ff */
[C---:B------:R-:W-:Y:S01]  /*f8b0*/  FMUL.FTZ R21, R54.reuse, R55 ;  /* 0x0000003736157220 */ /* 0x040fe20000410000 */
[----:B------:R-:W-:Y:S01]  /*f8c0*/  F2FP.F16.E4M3.UNPACK_B R53, R45 ;  /* 0x0000002dff35723e */ /* 0x000fe200020006ff */
[-C--:B------:R-:W-:Y:S01]  /*f8d0*/  FMUL.FTZ R56, R54, R57.reuse ;  /* 0x0000003936387220 */ /* 0x080fe20000410000 */
[----:B------:R-:W-:Y:S02]  /*f8e0*/  HADD2.F32 R45, -RZ, R39.H0_H0 ;  /* 0x20000027ff2d7230 */ /* 0x000fe40000004100 */
[----:B------:R-:W-:Y:S01]  /*f8f0*/  FFMA.FTZ R62, R48, R57, -R21 ;  /* 0x00000039303e7223 */ /* 0x000fe20000010815 */
[----:B------:R-:W-:-:S02]  /*f900*/  HADD2.F32 R21, -RZ, R37.H0_H0 ;  /* 0x20000025ff157230 */ /* 0x000fc40000004100 */
[----:B------:R-:W-:Y:S01]  /*f910*/  FFMA.FTZ R64, R48, R55, R56 ;  /* 0x0000003730407223 */ /* 0x000fe20000010038 */
[--C-:B------:R-:W-:Y:S01]  /*f920*/  HADD2.F32 R54, -RZ, R53.reuse.H0_H0 ;  /* 0x20000035ff367230 */ /* 0x100fe20000004100 */
[----:B------:R-:W-:Y:S01]  /*f930*/  F2FP.SATFINITE.E4M3.F32.PACK_AB_MERGE_C R51, R66, R51, RZ ;  /* 0x000000334233723e */ /* 0x000fe200048070ff */
[--C-:B------:R-:W-:Y:S02]  /*f940*/  HADD2.F32 R48, -RZ, R52.reuse.H0_H0 ;  /* 0x20000034ff307230 */ /* 0x100fe40000004100 */
[----:B------:R-:W-:Y:S02]  /*f950*/  HADD2.F32 R56, -RZ, R53.H1_H1 ;  /* 0x30000035ff387230 */ /* 0x000fe40000004100 */
[C---:B------:R-:W-:Y:S01]  /*f960*/  FMUL.FTZ R58, R45.reuse, R54 ;  /* 0x000000362d3a7220 */ /* 0x040fe20000410000 */
[----:B------:R-:W-:Y:S02]  /*f970*/  HADD2.F32 R39, -RZ, R39.H1_H1 ;  /* 0x30000027ff277230 */ /* 0x000fe40000004100 */
[----:B------:R-:W-:Y:S01]  /*f980*/  FMUL.FTZ R60, R45, R48 ;  /* 0x000000302d3c7220 */ /* 0x000fe20000410000 */
[----:B------:R-:W-:-:S02]  /*f990*/  HADD2.F32 R52, -RZ, R52.H1_H1 ;  /* 0x30000034ff347230 */ /* 0x000fc40000004100 */
[C---:B------:R-:W-:Y:S01]  /*f9a0*/  FFMA.FTZ R58, R21.reuse, R48, -R58 ;  /* 0x00000030153a7223 */ /* 0x040fe2000001083a */
[----:B------:R-:W-:Y:S02]  /*f9b0*/  HADD2.F32 R37, -RZ, R37.H1_H1 ;  /* 0x30000025ff257230 */ /* 0x000fe40000004100 */
[----:B------:R-:W-:Y:S01]  /*f9c0*/  FFMA.FTZ R60, R21, R54, R60 ;  /* 0x00000036153c7223 */ /* 0x000fe2000001003c */
[----:B------:R-:W-:Y:S01]  /*f9d0*/  F2FP.F16.E4M3.UNPACK_B R45, R5.H1 ;  /* 0x00000005ff2d723e */ /* 0x000fe200030006ff */
[C---:B------:R-:W-:Y:S01]  /*f9e0*/  FMUL.FTZ R48, R39.reuse, R56 ;  /* 0x0000003827307220 */ /* 0x040fe20000410000 */
[----:B------:R-:W-:Y:S01]  /*f9f0*/  F2FP.F16.E4M3.UNPACK_B R21, R20.H1 ;  /* 0x00000014ff15723e */ /* 0x000fe200030006ff */
[-C--:B------:R-:W-:Y:S01]  /*fa00*/  FMUL.FTZ R55, R39, R52.reuse ;  /* 0x0000003427377220 */ /* 0x080fe20000410000 */
[----:B------:R-:W-:Y:S02]  /*fa10*/  HADD2.F32 R39, -RZ, R42.H0_H0 ;  /* 0x2000002aff277230 */ /* 0x000fe40000004100 */
[----:B------:R-:W-:Y:S01]  /*fa20*/  FFMA.FTZ R53, R37, R52, -R48 ;  /* 0x0000003425357223 */ /* 0x000fe20000010830 */
[----:B------:R-:W-:-:S02]  /*fa30*/  HADD2.F32 R52, -RZ, R45.H0_H0 ;  /* 0x2000002dff347230 */ /* 0x000fc40000004100 */
[----:B------:R-:W-:Y:S01]  /*fa40*/  FFMA.FTZ R55, R37, R56, R55 ;  /* 0x0000003825377223 */ /* 0x000fe20000010037 */
[----:B------:R-:W-:Y:S01]  /*fa50*/  HADD2.F32 R48, -RZ, R21.H0_H0 ;  /* 0x20000015ff307230 */ /* 0x000fe20000004100 */
[----:B------:R-:W-:Y:S01]  /*fa60*/  F2FP.F16.E4M3.UNPACK_B R20, R20 ;  /* 0x00000014ff14723e */ /* 0x000fe200020006ff */
[----:B------:R-:W-:Y:S02]  /*fa70*/  HADD2.F32 R45, -RZ, R45.H1_H1 ;  /* 0x3000002dff2d7230 */ /* 0x000fe40000004100 */
[C---:B------:R-:W-:Y:S01]  /*fa80*/  FMUL.FTZ R54, R39.reuse, R52 ;  /* 0x0000003427367220 */ /* 0x040fe20000410000 */
[----:B------:R-:W-:Y:S02]  /*fa90*/  HADD2.F32 R42, -RZ, R42.H1_H1 ;  /* 0x3000002aff2a7230 */ /* 0x000fe40000004100 */
[----:B------:R-:W-:Y:S01]  /*faa0*/  FMUL.FTZ R56, R39, R48 ;  /* 0x0000003027387220 */ /* 0x000fe20000410000 */
[----:B------:R-:W-:Y:S01]  /*fab0*/  HADD2.F32 R37, -RZ, R21.H1_H1 ;  /* 0x30000015ff257230 */ /* 0x000fe20000004100 */
[----:B------:R-:W-:Y:S01]  /*fac0*/  F2FP.F16.E4M3.UNPACK_B R5, R5 ;  /* 0x00000005ff05723e */ /* 0x000fe200020006ff */
[----:B------:R-:W-:-:S02]  /*fad0*/  HADD2.F32 R21, -RZ, R38.H0_H0 ;  /* 0x20000026ff157230 */ /* 0x000fc40000004100 */
[C---:B------:R-:W-:Y:S01]  /*fae0*/  FMUL.FTZ R39, R42.reuse, R45 ;  /* 0x0000002d2a277220 */ /* 0x040fe20000410000 */
[----:B------:R-:W-:Y:S02]  /*faf0*/  HADD2.F32 R38, -RZ, R38.H1_H1 ;  /* 0x30000026ff267230 */ /* 0x000fe40000004100 */
[----:B------:R-:W-:Y:S01]  /*fb00*/  FMUL.FTZ R42, R42, R37 ;  /* 0x000000252a2a7220 */ /* 0x000fe20000410000 */
[----:B------:R-:W-:Y:S01]  /*fb10*/  F2FP.SATFINITE.E4M3.F32.PACK_AB_MERGE_C R61, R64, R61, RZ ;  /* 0x0000003d403d723e */ /* 0x000fe200048070ff */
[C---:B------:R-:W-:Y:S01]  /*fb20*/  FFMA.FTZ R54, R21.reuse, R48, -R54 ;  /* 0x0000003015367223 */ /* 0x040fe20000010836 */
[----:B------:R-:W-:Y:S01]  /*fb30*/  FFMA.FTZ R56, R21, R52, R56 ;  /* 0x0000003415387223 */ /* 0x000fe20000010038 */
[C---:B------:R-:W-:Y:S01]  /*fb40*/  FFMA.FTZ R59, R38.reuse, R37, -R39 ;  /* 0x00000025263b7223 */ /* 0x040fe20000010827 */
[----:B------:R-:W-:Y:S01]  /*fb50*/  FFMA.FTZ R65, R38, R45, R42 ;  /* 0x0000002d26417223 */ /* 0x000fe2000001002a */
[--C-:B------:R-:W-:Y:S01]  /*fb60*/  HADD2.F32 R21, -RZ, R20.reuse.H0_H0 ;  /* 0x20000014ff157230 */ /* 0x100fe20000004100 */
[----:B------:R-:W-:Y:S01]  /*fb70*/  F2FP.SATFINITE.E4M3.F32.PACK_AB_MERGE_C R24, R55, R60, R61 ;  /* 0x0000003c3718723e */ /* 0x000fe2000480703d */
[----:B------:R-:W-:Y:S01]  /*fb80*/  HADD2.F32 R37, -RZ, R20.H1_H1 ;  /* 0x30000014ff257230 */ /* 0x000fe20000004100 */
[----:B------:R-:W-:Y:S01]  /*fb90*/  F2FP.SATFINITE.E4M3.F32.PACK_AB_MERGE_C R54, R59, R54, RZ ;  /* 0x000000363b36723e */ /* 0x000fe200048070ff */
[----:B------:R-:W-:-:S02]  /*fba0*/  HADD2.F32 R38, -RZ, R5.H0_H0 ;  /* 0x20000005ff267230 */ /* 0x000fc40000004100 */
[----:B------:R-:W-:Y:S02]  /*fbb0*/  HADD2.F32 R20, -RZ, R7.H0_H0 ;  /* 0x20000007ff147230 */ /* 0x000fe40000004100 */
[----:B------:R-:W-:Y:S02]  /*fbc0*/  HADD2.F32 R39, -RZ, R5.H1_H1 ;  /* 0x30000005ff277230 */ /* 0x000fe40000004100 */
[----:B------:R-:W-:Y:S02]  /*fbd0*/  HADD2.F32 R7, -RZ, R7.H1_H1 ;  /* 0x30000007ff077230 */ /* 0x000fe40000004100 */
[C---:B------:R-:W-:Y:S01]  /*fbe0*/  FMUL.FTZ R42, R20.reuse, R38 ;  /* 0x00000026142a7220 */ /* 0x040fe20000410000 */
[--C-:B------:R-:W-:Y:S02]  /*fbf0*/  HADD2.F32 R5, -RZ, R4.reuse.H0_H0 ;  /* 0x20000004ff057230 */ /* 0x100fe40000004100 */
[----:B------:R-:W-:Y:S01]  /*fc00*/  FMUL.FTZ R45, R20, R21 ;  /* 0x00000015142d7220 */ /* 0x000fe20000410000 */
[----:B------:R-:W-:-:S02]  /*fc10*/  HADD2.F32 R4, -RZ, R4.H1_H1 ;  /* 0x30000004ff047230 */ /* 0x000fc40000004100 */
[C---:B------:R-:W-:Y:S01]  /*fc20*/  FMUL.FTZ R57, R7.reuse, R39 ;  /* 0x0000002707397220 */ /* 0x040fe20000410000 */
[----:B------:R-:W-:Y:S01]  /*fc30*/  FMUL.FTZ R20, R7, R37 ;  /* 0x0000002507147220 */ /* 0x000fe20000410000 */
[C---:B------:R-:W-:Y:S01]  /*fc40*/  FFMA.FTZ R42, R5.reuse, R21, -R42 ;  /* 0x00000015052a7223 */ /* 0x040fe2000001082a */
[----:B------:R-:W-:Y:S01]  /*fc50*/  FFMA.FTZ R45, R5, R38, R45 ;  /* 0x00000026052d7223 */ /* 0x000fe2000001002d */
[C---:B------:R-:W-:Y:S01]  /*fc60*/  FFMA.FTZ R57, R4.reuse, R37, -R57 ;  /* 0x0000002504397223 */ /* 0x040fe20000010839 */
[----:B------:R-:W-:Y:S01]  /*fc70*/  FFMA.FTZ R20, R4, R39, R20 ;  /* 0x0000002704147223 */ /* 0x000fe20000010014 */
[----:B------:R-:W-:Y:S02]  /*fc80*/  F2FP.SATFINITE.E4M3.F32.PACK_AB_MERGE_C R5, R41, R26, RZ ;  /* 0x0000001a2905723e */ /* 0x000fe400048070ff */
[----:B------:R-:W-:Y:S02]  /*fc90*/  F2FP.SATFINITE.E4M3.F32.PACK_AB_MERGE_C R7, R67, R50, RZ ;  /* 0x000000324307723e */ /* 0x000fe400048070ff */
[----:B------:R-:W-:-:S02]  /*fca0*/  F2FP.SATFINITE.E4M3.F32.PACK_AB_MERGE_C R4, R62, R63, RZ ;  /* 0x0000003f3e04723e */ /* 0x000fc400048070ff */
[----:B------:R-:W-:Y:S02]  /*fcb0*/  F2FP.SATFINITE.E4M3.F32.PACK_AB_MERGE_C R26, R65, R56, RZ ;  /* 0x00000038411a723e */ /* 0x000fe400048070ff */
[----:B------:R-:W-:Y:S02]  /*fcc0*/  F2FP.SATFINITE.E4M3.F32.PACK_AB_MERGE_C R5, R27, R6, R5 ;  /* 0x000000061b05723e */ /* 0x000fe40004807005 */
[----:B------:R-:W-:Y:S02]  /*fcd0*/  F2FP.SATFINITE.E4M3.F32.PACK_AB_MERGE_C R7, R46, R43, R7 ;  /* 0x0000002b2e07723e */ /* 0x000fe40004807007 */
[----:B------:R-:W-:Y:S02]  /*fce0*/  F2FP.SATFINITE.E4M3.F32.PACK_AB_MERGE_C R4, R53, R58, R4 ;  /* 0x0000003a3504723e */ /* 0x000fe40004807004 */
[----:B------:R-:W-:Y:S02]  /*fcf0*/  F2FP.SATFINITE.E4M3.F32.PACK_AB_MERGE_C R6, R57, R42, R54 ;  /* 0x0000002a3906723e */ /* 0x000fe40004807036 */
[----:B------:R-:W-:-:S02]  /*fd00*/  F2FP.SATFINITE.E4M3.F32.PACK_AB_MERGE_C R27, R49, R40, R51 ;  /* 0x00000028311b723e */ /* 0x000fc40004807033 */
[----:B------:R-:W-:Y:S01]  /*fd10*/  F2FP.SATFINITE.E4M3.F32.PACK_AB_MERGE_C R26, R20, R45, R26 ;  /* 0x0000002d141a723e */ /* 0x000fe2000480701a */
[----:B------:R2:W-:Y:S04]  /*fd20*/  STS.128 [R68+0x10400], R4 ;  /* 0x0104000444007388 */ /* 0x0005e80000000c00 */
[----:B------:R2:W-:Y:S02]  /*fd30*/  STS.128 [R0+0x10400], R24 ;  /* 0x0104001800007388 */ /* 0x0005e40000000c00 */
.L_x_1707:
[----:B------:R-:W-:Y:S05]  /*fd40*/  BSYNC B1 ;  /* 0x0000000000017941 */ /* 0x000fea0003800000 */
.L_x_1706:
[----:B------:R-:W-:Y:S04]  /*fd50*/  BSSY B1, `(.L_x_1708) ;  /* 0x0000101000017945 */ /* 0x000fe80003800000 */
[----:B------:R-:W-:Y:S05]  /*fd60*/  @P1 BRA `(.L_x_1709) ;  /* 0x0000000c00fc1947 */ /* 0x000fea0003800000 */
[----:B------:R-:W3:Y:S01]  /*fd70*/  LDL R60, [R1+0x44] ;  /* 0x00004400013c7983 */ /* 0x000ee20000100800 */
[----:B--2--5:R-:W-:Y:S02]  /*fd80*/  SHF.R.U32.HI R0, RZ, 0x8, R28 ;  /* 0x00000008ff007819 */ /* 0x024fe4000001161c */
[----:B------:R-:W-:Y:S02]  /*fd90*/  LOP3.LUT R5, R28, 0xff, RZ, 0xc0, !PT ;  /* 0x000000ff1c057812 */ /* 0x000fe400078ec0ff */
[----:B------:R-:W-:Y:S02]  /*fda0*/  LOP3.LUT R4, R0, 0xff, RZ, 0xc0, !PT ;  /* 0x000000ff00047812 */ /* 0x000fe400078ec0ff */
[----:B------:R-:W-:Y:S02]  /*fdb0*/  LEA.HI R0, R3, R178, RZ, 0x1c ;  /* 0x000000b203007211 */ /* 0x000fe400078fe0ff */
[----:B-1----:R-:W-:Y:S02]  /*fdc0*/  PRMT R37, R4, 0x7604, R5 ;  /* 0x0000760404257816 */ /* 0x002fe40000000005 */
[----:B------:R-:W-:-:S02]  /*fdd0*/  SHF.R.S32.HI R5, RZ, 0x1f, R0 ;  /* 0x0000001fff057819 */ /* 0x000fc40000011400 */
[----:B------:R-:W-:Y:S02]  /*fde0*/  SHF.R.U32.HI R20, RZ, 0x8, R31 ;  /* 0x00000008ff147819 */ /* 0x000fe4000001161f */
[----:B------:R-:W-:Y:S01]  /*fdf0*/  LEA.HI R4, R5, R0, RZ, 0x2 ;  /* 0x0000000005047211 */ /* 0x000fe200078f10ff */
[----:B------:R-:W-:Y:S01]  /*fe00*/  IMAD.SHL.U32 R5, R0, 0x10, RZ ;  /* 0x0000001000057824 */ /* 0x000fe200078e00ff */
[----:B0-----:R-:W-:Y:S02]  /*fe10*/  LOP3.LUT R21, R31, 0xff, RZ, 0xc0, !PT ;  /* 0x000000ff1f157812 */ /* 0x001fe400078ec0ff */
[----:B------:R-:W-:Y:S01]  /*fe20*/  LOP3.LUT R20, R20, 0xff, RZ, 0xc0, !PT ;  /* 0x000000ff14147812 */ /* 0x000fe200078ec0ff */
[----:B------:R-:W-:Y:S01]  /*fe30*/  IMAD.SHL.U32 R4, R4, 0x800, RZ ;  /* 0x0000080004047824 */ /* 0x000fe200078e00ff */
[----:B------:R-:W-:Y:S02]  /*fe40*/  LOP3.LUT R0, R180, 0x30, R5, 0xf8, !PT ;  /* 0x00000030b4007812 */ /* 0x000fe400078ef805 */
[----:B------:R-:W-:-:S02]  /*fe50*/  SHF.R.U32.HI R24, RZ, 0x8, R8 ;  /* 0x00000008ff187819 */ /* 0x000fc40000011608 */
[----:B------:R-:W-:Y:S02]  /*fe60*/  LOP3.LUT R0, R0, R181, RZ, 0x3c, !PT ;  /* 0x000000b500007212 */ /* 0x000fe400078e3cff */
[----:B------:R-:W-:Y:S02]  /*fe70*/  LOP3.LUT R5, R4, 0xffffe000, RZ, 0xc0, !PT ;  /* 0xffffe00004057812 */ /* 0x000fe400078ec0ff */
[----:B------:R-:W-:Y:S02]  /*fe80*/  PRMT R43, R20, 0x7604, R21 ;  /* 0x00007604142b7816 */ /* 0x000fe40000000015 */
[----:B------:R-:W-:Y:S02]  /*fe90*/  SHF.R.U32.HI R6, RZ, 0x8, R29 ;  /* 0x00000008ff067819 */ /* 0x000fe4000001161d */
[----:B------:R-:W-:Y:S02]  /*fea0*/  LOP3.LUT R25, R8, 0xff, RZ, 0xc0, !PT ;  /* 0x000000ff08197812 */ /* 0x000fe400078ec0ff */
[----:B------:R-:W-:-:S02]  /*feb0*/  LOP3.LUT R24, R24, 0xff, RZ, 0xc0, !PT ;  /* 0x000000ff18187812 */ /* 0x000fc400078ec0ff */
[----:B------:R-:W-:Y:S02]  /*fec0*/  IADD3 R21, R0, R182, R5 ;  /* 0x000000b600157210 */ /* 0x000fe40007ffe005 */
[----:B------:R-:W-:Y:S02]  /*fed0*/  SHF.R.U32.HI R0, RZ, 0x8, R9 ;  /* 0x00000008ff007819 */ /* 0x000fe40000011609 */
[----:B------:R-:W-:Y:S02]  /*fee0*/  LOP3.LUT R7, R29, 0xff, RZ, 0xc0, !PT ;  /* 0x000000ff1d077812 */ /* 0x000fe400078ec0ff */
[----:B------:R-:W-:Y:S02]  /*fef0*/  LOP3.LUT R6, R6, 0xff, RZ, 0xc0, !PT ;  /* 0x000000ff06067812 */ /* 0x000fe400078ec0ff */
[----:B------:R-:W-:Y:S02]  /*ff00*/  PRMT R45, R24, 0x7604, R25 ;  /* 0x00007604182d7816 */ /* 0x000fe40000000019 */
        /* <DEDUP_REMOVED lines=8> */
[----:B------:R-:W-:Y:S01]  /*ff90*/  PRMT R47, R0, 0x7604, R25 ;  /* 0x00007604002f7816 */ /* 0x000fe20000000019 */
[----:B------:R-:W-:Y:S01]  /*ffa0*/  IMAD.IADD R0, R16, 0x1, R21 ;  /* 0x0000000110007824 */ /* 0x000fe200078e0215 */
[----:B------:R-:W-:Y:S02]  /*ffb0*/  LOP3.LUT R20, R20, 0xff, RZ, 0xc0, !PT ;  /* 0x000000ff14147812 */ /* 0x000fe400078ec0ff */
[----:B------:R-:W-:Y:S02]  /*ffc0*/  LOP3.LUT R51, R11, 0xff, RZ, 0xc0, !PT ;  /* 0x000000ff0b337812 */ /* 0x000fe400078ec0ff */
[----:B------:R-:W-:Y:S02]  /*ffd0*/  LOP3.LUT R7, R30, 0xff, RZ, 0xc0, !PT ;  /* 0x000000ff1e077812 */ /* 0x000fe400078ec0ff */
[----:B------:R-:W-:-:S02]  /*ffe0*/  LOP3.LUT R6, R6, 0xff, RZ, 0xc0, !PT ;  /* 0x000000ff06067812 */ /* 0x000fc400078ec0ff */
[----:B------:R-:W-:Y:S02]  /*fff0*/  PRMT R49, R20, 0x7604, R27 ;  /* 0x0000760414317816 */ /* 0x000fe4000000001b */
[----:B------:R-:W-:Y:S02]  /*10000*/  PRMT R51, R24, 0x7604, R51 ;  /* 0x0000760418337816 */ /* 0x000fe40000000033 */
[----:B------:R-:W0:Y:S01]  /*10010*/  LDS.128 R24, [R0+0x10400] ;  /* 0x0104000000187984 */ /* 0x000e220000000c00 */
[----:B------:R-:W-:Y:S02]  /*10020*/  PRMT R41, R6, 0x7604, R7 ;  /* 0x0000760406297816 */ /* 0x000fe40000000007 */
[----:B------:R-:W-:Y:S02]  /*10030*/  SHF.R.U32.HI R20, RZ, 0x10, R28 ;  /* 0x00000010ff147819 */ /* 0x000fe4000001161c */
[----:B------:R-:W-:Y:S02]  /*10040*/  SHF.R.U32.HI R36, RZ, 0x10, R29 ;  /* 0x00000010ff247819 */ /* 0x000fe4000001161d */
[----:B------:R-:W-:-:S02]  /*10050*/  SHF.R.U32.HI R21, RZ, 0x10, R30 ;  /* 0x00000010ff157819 */ /* 0x000fc4000001161e */
[----:B------:R-:W-:Y:S02]  /*10060*/  SHF.R.U32.HI R40, RZ, 0x10, R31 ;  /* 0x00000010ff287819 */ /* 0x000fe4000001161f */
[----:B------:R-:W-:Y:S02]  /*10070*/  LOP3.LUT R20, R20, 0xff, RZ, 0xc0, !PT ;  /* 0x000000ff14147812 */ /* 0x000fe400078ec0ff */
[----:B------:R-:W-:Y:S02]  /*10080*/  LOP3.LUT R36, R36, 0xff, RZ, 0xc0, !PT ;  /* 0x000000ff24247812 */ /* 0x000fe400078ec0ff */
[----:B------:R-:W-:Y:S02]  /*10090*/  LOP3.LUT R38, R21, 0xff, RZ, 0xc0, !PT ;  /* 0x000000ff15267812 */ /* 0x000fe400078ec0ff */
[----:B------:R-:W-:Y:S02]  /*100a0*/  LOP3.LUT R40, R40, 0xff, RZ, 0xc0, !PT ;  /* 0x000000ff28287812 */ /* 0x000fe400078ec0ff */
[----:B------:R-:W-:-:S02]  /*100b0*/  PRMT R21, R20, 0x7054, R37 ;  /* 0x0000705414157816 */ /* 0x000fc40000000025 */
[----:B------:R-:W-:Y:S02]  /*100c0*/  PRMT R39, R36, 0x7054, R39 ;  /* 0x0000705424277816 */ /* 0x000fe40000000027 */
[----:B------:R-:W-:Y:S02]  /*100d0*/  SHF.R.U32.HI R20, RZ, 0x10, R8 ;  /* 0x00000010ff147819 */ /* 0x000fe40000011608 */
[----:B------:R-:W-:Y:S02]  /*100e0*/  SHF.R.U32.HI R36, RZ, 0x10, R9 ;  /* 0x00000010ff247819 */ /* 0x000fe40000011609 */
[----:B------:R-:W-:Y:S02]  /*100f0*/  PRMT R43, R40, 0x7054, R43 ;  /* 0x00007054282b7816 */ /* 0x000fe4000000002b */
[----:B------:R-:W-:Y:S02]  /*10100*/  SHF.R.U32.HI R37, RZ, 0x10, R10 ;  /* 0x00000010ff257819 */ /* 0x000fe4000001160a */
[----:B------:R-:W-:-:S02]  /*10110*/  SHF.R.U32.HI R40, RZ, 0x10, R11 ;  /* 0x00000010ff287819 */ /* 0x000fc4000001160b */
[----:B------:R-:W-:Y:S02]  /*10120*/  LOP3.LUT R20, R20, 0xff, RZ, 0xc0, !PT ;  /* 0x000000ff14147812 */ /* 0x000fe400078ec0ff */
[----:B------:R-:W-:Y:S02]  /*10130*/  LOP3.LUT R36, R36, 0xff, RZ, 0xc0, !PT ;  /* 0x000000ff24247812 */ /* 0x000fe400078ec0ff */
[----:B------:R-:W-:Y:S02]  /*10140*/  PRMT R41, R38, 0x7054, R41 ;  /* 0x0000705426297816 */ /* 0x000fe40000000029 */
[----:B------:R-:W-:Y:S02]  /*10150*/  LOP3.LUT R38, R37, 0xff, RZ, 0xc0, !PT ;  /* 0x000000ff25267812 */ /* 0x000fe400078ec0ff */
[----:B------:R-:W-:Y:S02]  /*10160*/  LOP3.LUT R40, R40, 0xff, RZ, 0xc0, !PT ;  /* 0x000000ff28287812 */ /* 0x000fe400078ec0ff */
[----:B------:R-:W-:-:S02]  /*10170*/  PRMT R37, R20, 0x7054, R45 ;  /* 0x0000705414257816 */ /* 0x000fc4000000002d */
[----:B------:R-:W-:Y:S02]  /*10180*/  PRMT R45, R36, 0x7054, R47 ;  /* 0x00007054242d7816 */ /* 0x000fe4000000002f */
[----:B------:R-:W-:Y:S02]  /*10190*/  PRMT R49, R38, 0x7054, R49 ;  /* 0x0000705426317816 */ /* 0x000fe40000000031 */
[----:B------:R-:W-:Y:S02]  /*101a0*/  PRMT R51, R40, 0x7054, R51 ;  /* 0x0000705428337816 */ /* 0x000fe40000000033 */
[----:B------:R-:W-:Y:S02]  /*101b0*/  LOP3.LUT R48, R45, 0xff000000, R9, 0xf8, !PT ;  /* 0xff0000002d307812 */ /* 0x000fe400078ef809 */
[----:B------:R-:W-:Y:S02]  /*101c0*/  LOP3.LUT R37, R37, 0xff000000, R8, 0xf8, !PT ;  /* 0xff00000025257812 */ /* 0x000fe400078ef808 */
[----:B------:R-:W-:-:S02]  /*101d0*/  LOP3.LUT R40, R39, 0xff000000, R29, 0xf8, !PT ;  /* 0xff00000027287812 */ /* 0x000fc400078ef81d */
[----:B------:R-:W-:Y:S02]  /*101e0*/  LOP3.LUT R8, R49, 0xff000000, R10, 0xf8, !PT ;  /* 0xff00000031087812 */ /* 0x000fe400078ef80a */
[----:B------:R-:W-:Y:S02]  /*101f0*/  LOP3.LUT R51, R51, 0xff000000, R11, 0xf8, !PT ;  /* 0xff00000033337812 */ /* 0x000fe400078ef80b */
[----:B------:R-:W-:Y:S02]  /*10200*/  F2FP.F16.E4M3.UNPACK_B R49, R48 ;  /* 0x00000030ff31723e */ /* 0x000fe400020006ff */
[----:B0-----:R-:W-:Y:S02]  /*10210*/  F2FP.F16.E4M3.UNPACK_B R11, R25 ;  /* 0x00000019ff0b723e */ /* 0x001fe400020006ff */
[----:B------:R-:W-:Y:S01]  /*10220*/  LOP3.LUT R20, R41, 0xff000000, R30, 0xf8, !PT ;  /* 0xff00000029147812 */ /* 0x000fe200078ef81e */
[--C-:B------:R-:W-:Y:S01]  /*10230*/  HADD2.F32 R50, -RZ, R49.reuse.H0_H0 ;  /* 0x20000031ff327230 */ /* 0x100fe20000004100 */
[----:B------:R-:W-:Y:S01]  /*10240*/  LOP3.LUT R21, R21, 0xff000000, R28, 0xf8, !PT ;  /* 0xff00000015157812 */ /* 0x000fe200078ef81c */
[----:B------:R-:W-:Y:S01]  /*10250*/  HADD2.F32 R49, -RZ, R49.H1_H1 ;  /* 0x30000031ff317230 */ /* 0x000fe20000004100 */
[----:B------:R-:W-:-:S02]  /*10260*/  F2FP.F16.E4M3.UNPACK_B R30, R40 ;  /* 0x00000028ff1e723e */ /* 0x000fc400020006ff */
[----:B------:R-:W-:Y:S02]  /*10270*/  LOP3.LUT R47, R43, 0xff000000, R31, 0xf8, !PT ;  /* 0xff0000002b2f7812 */ /* 0x000fe400078ef81f */
[-C--:B------:R-:W-:Y:S01]  /*10280*/  F2FP.F16.E4M3.UNPACK_B R36, R24.reuse ;  /* 0x00000018ff24723e */ /* 0x080fe200020006ff */
[--C-:B------:R-:W-:Y:S01]  /*10290*/  HADD2.F32 R46, -RZ, R30.reuse.H0_H0 ;  /* 0x2000001eff2e7230 */ /* 0x100fe20000004100 */
[----:B------:R-:W-:Y:S01]  /*102a0*/  F2FP.F16.E4M3.UNPACK_B R43, R24.H1 ;  /* 0x00000018ff2b723e */ /* 0x000fe200030006ff */
[----:B------:R-:W-:Y:S01]  /*102b0*/  HADD2.F32 R30, -RZ, R30.H1_H1 ;  /* 0x3000001eff1e7230 */ /* 0x000fe20000004100 */
[----:B------:R-:W-:Y:S02]  /*102c0*/  F2FP.F16.E4M3.UNPACK_B R29, R25.H1 ;  /* 0x00000019ff1d723e */ /* 0x000fe400030006ff */
[----:B------:R-:W-:Y:S02]  /*102d0*/  F2FP.F16.E4M3.UNPACK_B R48, R48.H1 ;  /* 0x00000030ff30723e */ /* 0x000fe400030006ff */
[----:B------:R-:W-:-:S02]  /*102e0*/  F2FP.F16.E4M3.UNPACK_B R40, R40.H1 ;  /* 0x00000028ff28723e */ /* 0x000fc400030006ff */
[-C--:B------:R-:W-:Y:S02]  /*102f0*/  F2FP.F16.E4M3.UNPACK_B R42, R27.reuse ;  /* 0x0000001bff2a723e */ /* 0x080fe400020006ff */
[----:B------:R-:W-:Y:S01]  /*10300*/  F2FP.F16.E4M3.UNPACK_B R45, R27.H1 ;  /* 0x0000001bff2d723e */ /* 0x000fe200030006ff */
[--C-:B------:R-:W-:Y:S02]  /*10310*/  HADD2.F32 R27, -RZ, R40.reuse.H0_H0 ;  /* 0x20000028ff1b7230 */ /* 0x100fe40000004100 */
[----:B------:R-:W-:Y:S01]  /*10320*/  HADD2.F32 R40, -RZ, R40.H1_H1 ;  /* 0x30000028ff287230 */ /* 0x000fe20000004100 */
        /* <DEDUP_REMOVED lines=9> */
[----:B------:R-:W-:Y:S01]  /*103c0*/  FMUL.FTZ R25, R5, R46 ;  /* 0x0000002e05197220 */ /* 0x000fe20000410000 */
[----:B------:R-:W-:Y:S02]  /*103d0*/  F2FP.F16.E4M3.UNPACK_B R39, R4.H1 ;  /* 0x00000004ff27723e */ /* 0x000fe400030006ff */
[C---:B------:R-:W-:Y:S01]  /*103e0*/  FFMA.FTZ R5, R9.reuse, R46, -R24 ;  /* 0x0000002e09057223 */ /* 0x040fe20000010818 */
[----:B------:R-:W-:Y:S02]  /*103f0*/  HADD2.F32 R24, -RZ, R10.H1_H1 ;  /* 0x3000000aff187230 */ /* 0x000fe40000004100 */
[----:B------:R-:W-:Y:S01]  /*10400*/  FFMA.FTZ R9, R9, R50, R25 ;  /* 0x0000003209097223 */ /* 0x000fe20000010019 */
[----:B------:R-:W-:Y:S02]  /*10410*/  HADD2.F32 R46, -RZ, R48.H0_H0 ;  /* 0x20000030ff2e7230 */ /* 0x000fe40000004100 */
[----:B------:R-:W-:Y:S01]  /*10420*/  FMUL.FTZ R53, R11, R49 ;  /* 0x000000310b357220 */ /* 0x000fe20000410000 */
[----:B------:R-:W-:-:S02]  /*10430*/  HADD2.F32 R10, -RZ, R29.H0_H0 ;  /* 0x2000001dff0a7230 */ /* 0x000fc40000004100 */
[----:B------:R-:W-:Y:S01]  /*10440*/  FMUL.FTZ R50, R11, R30 ;  /* 0x0000001e0b327220 */ /* 0x000fe20000410000 */
[--C-:B------:R-:W-:Y:S01]  /*10450*/  HADD2.F32 R25, -RZ, R28.reuse.H0_H0 ;  /* 0x2000001cff197230 */ /* 0x100fe20000004100 */
[----:B------:R-:W-:Y:S01]  /*10460*/  F2FP.F16.E4M3.UNPACK_B R31, R4 ;  /* 0x00000004ff1f723e */ /* 0x000fe200020006ff */
[----:B------:R-:W-:Y:S02]  /*10470*/  HADD2.F32 R29, -RZ, R29.H1_H1 ;  /* 0x3000001dff1d7230 */ /* 0x000fe40000004100 */
[C---:B------:R-:W-:Y:S01]  /*10480*/  FMUL.FTZ R52, R10.reuse, R46 ;  /* 0x0000002e0a347220 */ /* 0x040fe20000410000 */
[----:B------:R-:W-:Y:S01]  /*10490*/  FMUL.FTZ R55, R10, R27 ;  /* 0x0000001b0a377220 */ /* 0x000fe20000410000 */
[C---:B------:R-:W-:Y:S01]  /*104a0*/  FFMA.FTZ R10, R24.reuse, R30, -R53 ;  /* 0x0000001e180a7223 */ /* 0x040fe20000010835 */
[----:B------:R-:W-:Y:S01]  /*104b0*/  FFMA.FTZ R24, R24, R49, R50 ;  /* 0x0000003118187223 */ /* 0x000fe20000010032 */
[----:B------:R-:W-:Y:S01]  /*104c0*/  F2FP.F16.E4M3.UNPACK_B R50, R51 ;  /* 0x00000033ff32723e */ /* 0x000fe200020006ff */
[C---:B------:R-:W-:Y:S01]  /*104d0*/  FFMA.FTZ R11, R25.reuse, R27, -R52 ;  /* 0x0000001b190b7223 */ /* 0x040fe20000010834 */
[----:B------:R-:W-:Y:S01]  /*104e0*/  FFMA.FTZ R25, R25, R46, R55 ;  /* 0x0000002e19197223 */ /* 0x000fe20000010037 */
[----:B------:R-:W-:Y:S01]  /*104f0*/  F2FP.F16.E4M3.UNPACK_B R46, R47 ;  /* 0x0000002fff2e723e */ /* 0x000fe200020006ff */
[----:B------:R-:W-:-:S02]  /*10500*/  HADD2.F32 R30, -RZ, R28.H1_H1 ;  /* 0x3000001cff1e7230 */ /* 0x000fc40000004100 */
[C---:B------:R-:W-:Y:S01]  /*10510*/  FMUL.FTZ R54, R29.reuse, R40 ;  /* 0x000000281d367220 */ /* 0x040fe20000410000 */
[----:B------:R-:W-:Y:S01]  /*10520*/  HADD2.F32 R49, -RZ, R48.H1_H1 ;  /* 0x30000030ff317230 */ /* 0x000fe20000004100 */
[----:B------:R-:W-:Y:S01]  /*10530*/  F2FP.F16.E4M3.UNPACK_B R47, R47.H1 ;  /* 0x0000002fff2f723e */ /* 0x000fe200030006ff */
[----:B------:R-:W-:Y:S01]  /*10540*/  HADD2.F32 R52, -RZ, R50.H0_H0 ;  /* 0x20000032ff347230 */ /* 0x000fe20000004100 */
[-C--:B------:R-:W-:Y:S01]  /*10550*/  F2FP.F16.E4M3.UNPACK_B R4, R6.reuse ;  /* 0x00000006ff04723e */ /* 0x080fe200020006ff */
[----:B------:R-:W-:Y:S02]  /*10560*/  HADD2.F32 R28, -RZ, R42.H0_H0 ;  /* 0x2000002aff1c7230 */ /* 0x000fe40000004100 */
[----:B------:R-:W-:Y:S01]  /*10570*/  FMUL.FTZ R53, R29, R49 ;  /* 0x000000311d357220 */ /* 0x000fe20000410000 */
[----:B------:R-:W-:Y:S01]  /*10580*/  HADD2.F32 R48, -RZ, R46.H0_H0 ;  /* 0x2000002eff307230 */ /* 0x000fe20000004100 */
[----:B------:R-:W-:Y:S01]  /*10590*/  F2FP.F16.E4M3.UNPACK_B R7, R6.H1 ;  /* 0x00000006ff07723e */ /* 0x000fe200030006ff */
[----:B------:R-:W-:-:S02]  /*105a0*/  HADD2.F32 R27, -RZ, R38.H0_H0 ;  /* 0x20000026ff1b7230 */ /* 0x000fc40000004100 */
[C---:B------:R-:W-:Y:S01]  /*105b0*/  FMUL.FTZ R56, R28.reuse, R52 ;  /* 0x000000341c387220 */ /* 0x040fe20000410000 */
[----:B------:R-:W-:Y:S01]  /*105c0*/  F2FP.F16.E4M3.UNPACK_B R6, R26 ;  /* 0x0000001aff06723e */ /* 0x000fe200020006ff */
[----:B------:R-:W-:Y:S01]  /*105d0*/  FMUL.FTZ R55, R28, R48 ;  /* 0x000000301c377220 */ /* 0x000fe20000410000 */
[C---:B------:R-:W-:Y:S01]  /*105e0*/  FFMA.FTZ R28, R30.reuse, R40, -R53 ;  /* 0x000000281e1c7223 */ /* 0x040fe20000010835 */
[C---:B------:R-:W-:Y:S01]  /*105f0*/  FFMA.FTZ R29, R27.reuse, R48, -R56 ;  /* 0x000000301b1d7223 */ /* 0x040fe20000010838 */
[----:B------:R-:W-:Y:S01]  /*10600*/  F2FP.F16.E4M3.UNPACK_B R48, R51.H1 ;  /* 0x00000033ff30723e */ /* 0x000fe200030006ff */
[----:B------:R-:W-:Y:S02]  /*10610*/  HADD2.F32 R40, -RZ, R38.H1_H1 ;  /* 0x30000026ff287230 */ /* 0x000fe40000004100 */
[----:B------:R-:W-:Y:S01]  /*10620*/  FFMA.FTZ R30, R30, R49, R54 ;  /* 0x000000311e1e7223 */ /* 0x000fe20000010036 */
[----:B------:R-:W-:Y:S02]  /*10630*/  HADD2.F32 R53, -RZ, R50.H1_H1 ;  /* 0x30000032ff357230 */ /* 0x000fe40000004100 */
[----:B------:R-:W-:Y:S01]  /*10640*/  FFMA.FTZ R27, R27, R52, R55 ;  /* 0x000000341b1b7223 */ /* 0x000fe20000010037 */
[----:B------:R-:W-:Y:S01]  /*10650*/  HADD2.F32 R38, -RZ, R42.H1_H1 ;  /* 0x3000002aff267230 */ /* 0x000fe20000004100 */
[----:B------:R-:W-:Y:S01]  /*10660*/  F2FP.F16.E4M3.UNPACK_B R26, R26.H1 ;  /* 0x0000001aff1a723e */ /* 0x000fe200030006ff */
[----:B------:R-:W-:Y:S01]  /*10670*/  HADD2.F32 R49, -RZ, R46.H1_H1 ;  /* 0x3000002eff317230 */ /* 0x000fe20000004100 */
[----:B------:R-:W-:Y:S01]  /*10680*/  F2FP.SATFINITE.E4M3.F32.PACK_AB_MERGE_C R11, R28, R11, RZ ;  /* 0x0000000b1c0b723e */ /* 0x000fe200048070ff */
[----:B------:R-:W-:-:S02]  /*10690*/  HADD2.F32 R55, -RZ, R48.H0_H0 ;  /* 0x20000030ff377230 */ /* 0x000fc40000004100 */
[C---:B------:R-:W-:Y:S01]  /*106a0*/  FMUL.FTZ R57, R38.reuse, R53 ;  /* 0x0000003526397220 */ /* 0x040fe20000410000 */
[----:B------:R-:W-:Y:S02]  /*106b0*/  HADD2.F32 R46, -RZ, R45.H0_H0 ;  /* 0x2000002dff2e7230 */ /* 0x000fe40000004100 */
[-C--:B------:R-:W-:Y:S01]  /*106c0*/  FMUL.FTZ R50, R38, R49.reuse ;  /* 0x0000003126327220 */ /* 0x080fe20000410000 */
[----:B------:R-:W-:Y:S02]  /*106d0*/  HADD2.F32 R51, -RZ, R47.H0_H0 ;  /* 0x2000002fff337230 */ /* 0x000fe40000004100 */
[----:B------:R-:W-:Y:S01]  /*106e0*/  FFMA.FTZ R38, R40, R49, -R57 ;  /* 0x0000003128267223 */ /* 0x000fe20000010839 */
[----:B------:R-:W-:Y:S02]  /*106f0*/  HADD2.F32 R42, -RZ, R41.H0_H0 ;  /* 0x20000029ff2a7230 */ /* 0x000fe40000004100 */
[----:B------:R-:W-:Y:S01]  /*10700*/  FMUL.FTZ R59, R46, R55 ;  /* 0x000000372e3b7220 */ /* 0x000fe20000410000 */
[----:B------:R-:W-:Y:S01]  /*10710*/  FFMA.FTZ R40, R40, R53, R50 ;  /* 0x0000003528287223 */ /* 0x000fe20000010032 */
[----:B------:R-:W-:Y:S01]  /*10720*/  FMUL.FTZ R46, R46, R51 ;  /* 0x000000332e2e7220 */ /* 0x000fe20000410000 */
[----:B------:R-:W-:Y:S01]  /*10730*/  HADD2.F32 R49, -RZ, R47.H1_H1 ;  /* 0x3000002fff317230 */ /* 0x000fe20000004100 */
[----:B------:R-:W-:Y:S01]  /*10740*/  F2FP.F16.E4M3.UNPACK_B R50, R37.H1 ;  /* 0x00000025ff32723e */ /* 0x000fe200030006ff */
[C---:B------:R-:W-:Y:S01]  /*10750*/  FFMA.FTZ R59, R42.reuse, R51, -R59 ;  /* 0x000000332a3b7223 */ /* 0x040fe2000001083b */
[----:B------:R-:W-:Y:S01]  /*10760*/  F2FP.F16.E4M3.UNPACK_B R47, R21.H1 ;  /* 0x00000015ff2f723e */ /* 0x000fe200030006ff */
[----:B------:R-:W-:Y:S01]  /*10770*/  FFMA.FTZ R55, R42, R55, R46 ;  /* 0x000000372a377223 */ /* 0x000fe2000001002e */
[----:B------:R-:W-:Y:S01]  /*10780*/  HADD2.F32 R51, -RZ, R48.H1_H1 ;  /* 0x30000030ff337230 */ /* 0x000fe20000004100 */
[----:B------:R-:W-:Y:S01]  /*10790*/  F2FP.SATFINITE.E4M3.F32.PACK_AB_MERGE_C R25, R30, R25, RZ ;  /* 0x000000191e19723e */ /* 0x000fe200048070ff */
[----:B------:R-:W-:Y:S01]  /*107a0*/  HADD2.F32 R46, -RZ, R45.H1_H1 ;  /* 0x3000002dff2e7230 */ /* 0x000fe20000004100 */
[----:B------:R-:W-:Y:S01]  /*107b0*/  F2FP.SATFINITE.E4M3.F32.PACK_AB_MERGE_C R5, R10, R5, R11 ;  /* 0x000000050a05723e */ /* 0x000fe2000480700b */
[----:B------:R-:W-:Y:S01]  /*107c0*/  HADD2.F32 R52, -RZ, R50.H0_H0 ;  /* 0x20000032ff347230 */ /* 0x000fe20000004100 */
[----:B------:R-:W-:Y:S01]  /*107d0*/  F2FP.SATFINITE.E4M3.F32.PACK_AB_MERGE_C R9, R24, R9, R25 ;  /* 0x000000091809723e */ /* 0x000fe20004807019 */
[----:B------:R-:W-:-:S02]  /*107e0*/  HADD2.F32 R45, -RZ, R43.H0_H0 ;  /* 0x2000002bff2d7230 */ /* 0x000fc40000004100 */
[C---:B------:R-:W-:Y:S01]  /*107f0*/  FMUL.FTZ R53, R46.reuse, R51 ;  /* 0x000000332e357220 */ /* 0x040fe20000410000 */
[----:B------:R-:W-:Y:S02]  /*10800*/  HADD2.F32 R48, -RZ, R47.H0_H0 ;  /* 0x2000002fff307230 */ /* 0x000fe40000004100 */
[----:B------:R-:W-:Y:S01]  /*10810*/  FMUL.FTZ R54, R46, R49 ;  /* 0x000000312e367220 */ /* 0x000fe20000410000 */
[----:B------:R-:W-:Y:S02]  /*10820*/  HADD2.F32 R42, -RZ, R41.H1_H1 ;  /* 0x30000029ff2a7230 */ /* 0x000fe40000004100 */
[C---:B------:R-:W-:Y:S01]  /*10830*/  FMUL.FTZ R46, R45.reuse, R52 ;  /* 0x000000342d2e7220 */ /* 0x040fe20000410000 */
[----:B------:R-:W-:Y:S02]  /*10840*/  HADD2.F32 R41, -RZ, R39.H0_H0 ;  /* 0x20000027ff297230 */ /* 0x000fe40000004100 */
[----:B------:R-:W-:Y:S01]  /*10850*/  FMUL.FTZ R45, R45, R48 ;  /* 0x000000302d2d7220 */ /* 0x000fe20000410000 */
[----:B------:R-:W-:-:S02]  /*10860*/  HADD2.F32 R50, -RZ, R50.H1_H1 ;  /* 0x30000032ff327230 */ /* 0x000fc40000004100 */
[C---:B------:R-:W-:Y:S01]  /*10870*/  FFMA.FTZ R56, R42.reuse, R49, -R53 ;  /* 0x000000312a387223 */ /* 0x040fe20000010835 */
[----:B------:R-:W-:Y:S02]  /*10880*/  HADD2.F32 R43, -RZ, R43.H1_H1 ;  /* 0x3000002bff2b7230 */ /* 0x000fe40000004100 */
[----:B------:R-:W-:Y:S01]  /*10890*/  FFMA.FTZ R58, R42, R51, R54 ;  /* 0x000000332a3a7223 */ /* 0x000fe20000010036 */
[C---:B------:R-:W-:Y:S01]  /*108a0*/  FFMA.FTZ R52, R41.reuse, R52, R45 ;  /* 0x0000003429347223 */ /* 0x040fe2000001002d */
[----:B------:R-:W-:Y:S01]  /*108b0*/  FFMA.FTZ R49, R41, R48, -R46 ;  /* 0x0000003029317223 */ /* 0x000fe2000001082e */
[----:B------:R-:W-:Y:S01]  /*108c0*/  HADD2.F32 R42, -RZ, R47.H1_H1 ;  /* 0x3000002fff2a7230 */ /* 0x000fe20000004100 */
[----:B------:R-:W-:Y:S01]  /*108d0*/  F2FP.F16.E4M3.UNPACK_B R45, R37 ;  /* 0x00000025ff2d723e */ /* 0x000fe200020006ff */
[----:B------:R-:W-:Y:S01]  /*108e0*/  HADD2.F32 R39, -RZ, R39.H1_H1 ;  /* 0x30000027ff277230 */ /* 0x000fe20000004100 */
[----:B------:R-:W-:Y:S01]  /*108f0*/  F2FP.F16.E4M3.UNPACK_B R41, R21 ;  /* 0x00000015ff29723e */ /* 0x000fe200020006ff */
[C---:B------:R-:W-:Y:S01]  /*10900*/  FMUL.FTZ R48, R43.reuse, R50 ;  /* 0x000000322b307220 */ /* 0x040fe20000410000 */
[----:B------:R-:W-:Y:S01]  /*10910*/  FMUL.FTZ R43, R43, R42 ;  /* 0x0000002a2b2b7220 */ /* 0x000fe20000410000 */
[----:B------:R-:W-:Y:S01]  /*10920*/  HADD2.F32 R46, -RZ, R45.H0_H0 ;  /* 0x2000002dff2e7230 */ /* 0x000fe20000004100 */
[----:B------:R-:W-:Y:S01]  /*10930*/  F2FP.SATFINITE.E4M3.F32.PACK_AB_MERGE_C R55, R58, R55, RZ ;  /* 0x000000373a37723e */ /* 0x000fe200048070ff */
        /* <DEDUP_REMOVED lines=10> */
[----:B------:R-:W-:Y:S01]  /*109e0*/  HADD2.F32 R41, -RZ, R41.H1_H1 ;  /* 0x30000029ff297230 */ /* 0x000fe20000004100 */
[----:B------:R-:W-:Y:S01]  /*109f0*/  F2FP.F16.E4M3.UNPACK_B R39, R8.H1 ;  /* 0x00000008ff27723e */ /* 0x000fe200030006ff */
[----:B------:R-:W-:Y:S02]  /*10a00*/  HADD2.F32 R31, -RZ, R31.H1_H1 ;  /* 0x3000001fff1f7230 */ /* 0x000fe40000004100 */
[C---:B------:R-:W-:Y:S01]  /*10a10*/  FMUL.FTZ R42, R36.reuse, R45 ;  /* 0x0000002d242a7220 */ /* 0x040fe20000410000 */
[----:B------:R-:W-:Y:S01]  /*10a20*/  FFMA.FTZ R50, R21, R46, R50 ;  /* 0x0000002e15327223 */ /* 0x000fe20000010032 */
[-C--:B------:R-:W-:Y:S01]  /*10a30*/  F2FP.F16.E4M3.UNPACK_B R21, R20.reuse.H1 ;  /* 0x00000014ff15723e */ /* 0x080fe200030006ff */
[-C--:B------:R-:W-:Y:S01]  /*10a40*/  FMUL.FTZ R46, R36, R41.reuse ;  /* 0x00000029242e7220 */ /* 0x080fe20000410000 */
[----:B------:R-:W-:Y:S01]  /*10a50*/  FFMA.FTZ R43, R31, R41, -R42 ;  /* 0x000000291f2b7223 */ /* 0x000fe2000001082a */
[----:B------:R-:W-:Y:S01]  /*10a60*/  HADD2.F32 R41, -RZ, R39.H0_H0 ;  /* 0x20000027ff297230 */ /* 0x000fe20000004100 */
[----:B------:R-:W-:Y:S01]  /*10a70*/  F2FP.F16.E4M3.UNPACK_B R20, R20 ;  /* 0x00000014ff14723e */ /* 0x000fe200020006ff */
        /* <DEDUP_REMOVED lines=9> */
[----:B------:R-:W-:Y:S01]  /*10b10*/  F2FP.SATFINITE.E4M3.F32.PACK_AB_MERGE_C R11, R40, R27, R55 ;  /* 0x0000001b280b723e */ /* 0x000fe20004807037 */
[----:B------:R-:W-:-:S02]  /*10b20*/  HADD2.F32 R21, -RZ, R7.H0_H0 ;  /* 0x20000007ff157230 */ /* 0x000fc40000004100 */
[C---:B------:R-:W-:Y:S01]  /*10b30*/  FMUL.FTZ R46, R26.reuse, R39 ;  /* 0x000000271a2e7220 */ /* 0x040fe20000410000 */
[----:B------:R-:W-:Y:S02]  /*10b40*/  HADD2.F32 R7, -RZ, R7.H1_H1 ;  /* 0x30000007ff077230 */ /* 0x000fe40000004100 */
[----:B------:R-:W-:Y:S01]  /*10b50*/  FMUL.FTZ R26, R26, R37 ;  /* 0x000000251a1a7220 */ /* 0x000fe20000410000 */
[C---:B------:R-:W-:Y:S01]  /*10b60*/  FFMA.FTZ R42, R21.reuse, R31, -R42 ;  /* 0x0000001f152a7223 */ /* 0x040fe2000001082a */
[----:B------:R-:W-:Y:S01]  /*10b70*/  FFMA.FTZ R36, R21, R41, R36 ;  /* 0x0000002915247223 */ /* 0x000fe20000010024 */
[C---:B------:R-:W-:Y:S01]  /*10b80*/  FFMA.FTZ R51, R7.reuse, R37, -R46 ;  /* 0x0000002507337223 */ /* 0x040fe2000001082e */
[----:B------:R-:W-:Y:S01]  /*10b90*/  FFMA.FTZ R53, R7, R39, R26 ;  /* 0x0000002707357223 */ /* 0x000fe2000001001a */
[--C-:B------:R-:W-:Y:S02]  /*10ba0*/  HADD2.F32 R21, -RZ, R20.reuse.H0_H0 ;  /* 0x20000014ff157230 */ /* 0x100fe40000004100 */
[----:B------:R-:W-:Y:S01]  /*10bb0*/  HADD2.F32 R31, -RZ, R20.H1_H1 ;  /* 0x30000014ff1f7230 */ /* 0x000fe20000004100 */
[----:B------:R-:W-:Y:S01]  /*10bc0*/  F2FP.SATFINITE.E4M3.F32.PACK_AB_MERGE_C R42, R51, R42, RZ ;  /* 0x0000002a332a723e */ /* 0x000fe200048070ff */
[----:B------:R-:W-:Y:S01]  /*10bd0*/  HADD2.F32 R20, -RZ, R8.H0_H0 ;  /* 0x20000008ff147230 */ /* 0x000fe20000004100 */
[----:B------:R-:W-:Y:S01]  /*10be0*/  F2FP.SATFINITE.E4M3.F32.PACK_AB_MERGE_C R36, R53, R36, RZ ;  /* 0x000000243524723e */ /* 0x000fe200048070ff */
[----:B------:R-:W-:-:S02]  /*10bf0*/  HADD2.F32 R7, -RZ, R6.H0_H0 ;  /* 0x20000006ff077230 */ /* 0x000fc40000004100 */
[----:B------:R-:W-:Y:S02]  /*10c00*/  HADD2.F32 R37, -RZ, R8.H1_H1 ;  /* 0x30000008ff257230 */ /* 0x000fe40000004100 */
[----:B------:R-:W-:Y:S02]  /*10c10*/  HADD2.F32 R8, -RZ, R6.H1_H1 ;  /* 0x30000006ff087230 */ /* 0x000fe40000004100 */
[CC--:B------:R-:W-:Y:S01]  /*10c20*/  FMUL.FTZ R39, R7.reuse, R20.reuse ;  /* 0x0000001407277220 */ /* 0x0c0fe20000410000 */
[--C-:B------:R-:W-:Y:S02]  /*10c30*/  HADD2.F32 R6, -RZ, R4.reuse.H0_H0 ;  /* 0x20000004ff067230 */ /* 0x100fe40000004100 */
[----:B------:R-:W-:Y:S01]  /*10c40*/  FMUL.FTZ R7, R7, R21 ;  /* 0x0000001507077220 */ /* 0x000fe20000410000 */
[----:B------:R-:W-:Y:S02]  /*10c50*/  HADD2.F32 R4, -RZ, R4.H1_H1 ;  /* 0x30000004ff047230 */ /* 0x000fe40000004100 */
[C---:B------:R-:W-:Y:S01]  /*10c60*/  FMUL.FTZ R41, R8.reuse, R37 ;  /* 0x0000002508297220 */ /* 0x040fe20000410000 */
[----:B------:R-:W-:Y:S01]  /*10c70*/  FMUL.FTZ R8, R8, R31 ;  /* 0x0000001f08087220 */ /* 0x000fe20000410000 */
        /* <DEDUP_REMOVED lines=14> */
.L_x_1709:
[----:B------:R-:W-:Y:S05]  /*10d60*/  BSYNC B1 ;  /* 0x0000000000017941 */ /* 0x000fea0003800000 */
.L_x_1708:
[----:B------:R-:W-:Y:S05]  /*10d70*/  @P2 BRA `(.L_x_1690) ;  /* 0x0000000c00dc2947 */ /* 0x000fea0003800000 */
[----:B-1----:R-:W4:Y:S01]  /*10d80*/  LDL R49, [R1+0x40] ;  /* 0x0000400001317983 */ /* 0x002f220000100800 */
[----:B--23-5:R-:W-:Y:S02]  /*10d90*/  SHF.R.U32.HI R4, RZ, 0x8, R32 ;  /* 0x00000008ff047819 */ /* 0x02cfe40000011620 */
[----:B------:R-:W-:Y:S02]  /*10da0*/  LOP3.LUT R0, R32, 0xff, RZ, 0xc0, !PT ;  /* 0x000000ff20007812 */ /* 0x000fe400078ec0ff */
[----:B------:R-:W-:Y:S02]  /*10db0*/  SHF.R.U32.HI R8, RZ, 0x8, R34 ;  /* 0x00000008ff087819 */ /* 0x000fe40000011622 */
[----:B------:R-:W-:Y:S02]  /*10dc0*/  LOP3.LUT R5, R4, 0xff, RZ, 0xc0, !PT ;  /* 0x000000ff04057812 */ /* 0x000fe400078ec0ff */
[----:B------:R-:W-:Y:S02]  /*10dd0*/  LEA.HI R3, R3, R179, RZ, 0x1c ;  /* 0x000000b303037211 */ /* 0x000fe400078fe0ff */
[----:B------:R-:W-:-:S02]  /*10de0*/  LOP3.LUT R4, R34, 0xff, RZ, 0xc0, !PT ;  /* 0x000000ff22047812 */ /* 0x000fc400078ec0ff */
[----:B------:R-:W-:Y:S02]  /*10df0*/  LOP3.LUT R9, R8, 0xff, RZ, 0xc0, !PT ;  /* 0x000000ff08097812 */ /* 0x000fe400078ec0ff */
[----:B0-----:R-:W-:Y:S02]  /*10e00*/  PRMT R21, R5, 0x7604, R0 ;  /* 0x0000760405157816 */ /* 0x001fe40000000000 */
[----:B------:R-:W-:Y:S02]  /*10e10*/  SHF.R.S32.HI R0, RZ, 0x1f, R3 ;  /* 0x0000001fff007819 */ /* 0x000fe40000011403 */
[----:B------:R-:W-:Y:S02]  /*10e20*/  PRMT R25, R9, 0x7604, R4 ;  /* 0x0000760409197816 */ /* 0x000fe40000000004 */
[----:B------:R-:W-:Y:S01]  /*10e30*/  LEA.HI R4, R0, R3, RZ, 0x2 ;  /* 0x0000000300047211 */ /* 0x000fe200078f10ff */
[----:B------:R-:W-:Y:S01]  /*10e40*/  IMAD.SHL.U32 R3, R3, 0x10, RZ ;  /* 0x0000001003037824 */ /* 0x000fe200078e00ff */
[----:B------:R-:W-:-:S02]  /*10e50*/  SHF.R.U32.HI R7, RZ, 0x8, R33 ;  /* 0x00000008ff077819 */ /* 0x000fc40000011621 */
[----:B------:R-:W-:Y:S02]  /*10e60*/  SHF.L.U32 R4, R4, 0xb, RZ ;  /* 0x0000000b04047819 */ /* 0x000fe400000006ff */
[----:B------:R-:W-:Y:S02]  /*10e70*/  LOP3.LUT R0, R180, 0x30, R3, 0xf8, !PT ;  /* 0x00000030b4007812 */ /* 0x000fe400078ef803 */
[----:B------:R-:W-:Y:S02]  /*10e80*/  LOP3.LUT R6, R33, 0xff, RZ, 0xc0, !PT ;  /* 0x000000ff21067812 */ /* 0x000fe400078ec0ff */
[----:B------:R-:W-:Y:S02]  /*10e90*/  LOP3.LUT R7, R7, 0xff, RZ, 0xc0, !PT ;  /* 0x000000ff07077812 */ /* 0x000fe400078ec0ff */
[----:B------:R-:W-:Y:S02]  /*10ea0*/  SHF.R.U32.HI R8, RZ, 0x8, R12 ;  /* 0x00000008ff087819 */ /* 0x000fe4000001160c */
[----:B------:R-:W-:-:S02]  /*10eb0*/  LOP3.LUT R0, R0, R181, RZ, 0x3c, !PT ;  /* 0x000000b500007212 */ /* 0x000fc400078e3cff */
[----:B------:R-:W-:Y:S02]  /*10ec0*/  LOP3.LUT R3, R4, 0xffffe000, RZ, 0xc0, !PT ;  /* 0xffffe00004037812 */ /* 0x000fe400078ec0ff */
[----:B------:R-:W-:Y:S02]  /*10ed0*/  PRMT R20, R7, 0x7604, R6 ;  /* 0x0000760407147816 */ /* 0x000fe40000000006 */
[----:B------:R-:W-:Y:S02]  /*10ee0*/  LOP3.LUT R7, R12, 0xff, RZ, 0xc0, !PT ;  /* 0x000000ff0c077812 */ /* 0x000fe400078ec0ff */
[----:B------:R-:W-:Y:S02]  /*10ef0*/  LOP3.LUT R8, R8, 0xff, RZ, 0xc0, !PT ;  /* 0x000000ff08087812 */ /* 0x000fe400078ec0ff */
[----:B------:R-:W-:Y:S02]  /*10f00*/  IADD3 R3, R0, R182, R3 ;  /* 0x000000b600037210 */ /* 0x000fe40007ffe003 */
[----:B------:R-:W-:-:S02]  /*10f10*/  PRMT R29, R8, 0x7604, R7 ;  /* 0x00007604081d7816 */ /* 0x000fc40000000007 */
[----:B------:R-:W-:Y:S01]  /*10f20*/  SHF.R.U32.HI R6, RZ, 0x8, R35 ;  /* 0x00000008ff067819 */ /* 0x000fe20000011623 */
[----:B------:R-:W-:Y:S01]  /*10f30*/  IMAD.IADD R0, R16, 0x1, R3 ;  /* 0x0000000110007824 */ /* 0x000fe200078e0203 */
[----:B------:R-:W-:Y:S02]  /*10f40*/  SHF.R.U32.HI R8, RZ, 0x8, R13 ;  /* 0x00000008ff087819 */ /* 0x000fe4000001160d */
[----:B------:R-:W-:Y:S02]  /*10f50*/  LOP3.LUT R5, R35, 0xff, RZ, 0xc0, !PT ;  /* 0x000000ff23057812 */ /* 0x000fe400078ec0ff */
[----:B------:R-:W-:Y:S02]  /*10f60*/  LOP3.LUT R6, R6, 0xff, RZ, 0xc0, !PT ;  /* 0x000000ff06067812 */ /* 0x000fe400078ec0ff */
[----:B------:R-:W-:Y:S02]  /*10f70*/  LOP3.LUT R3, R8, 0xff, RZ, 0xc0, !PT ;  /* 0x000000ff08037812 */ /* 0x000fe400078ec0ff */
[----:B------:R-:W0:Y:S01]  /*10f80*/  LDS.128 R8, [R0+0x10400] ;  /* 0x0104000000087984 */ /* 0x000e220000000c00 */
[----:B------:R-:W-:-:S02]  /*10f90*/  PRMT R24, R6, 0x7604, R5 ;  /* 0x0000760406187816 */ /* 0x000fc40000000005 */
[----:B------:R-:W-:Y:S02]  /*10fa0*/  SHF.R.U32.HI R31, RZ, 0x8, R15 ;  /* 0x00000008ff1f7819 */ /* 0x000fe4000001160f */
[----:B------:R-:W-:Y:S02]  /*10fb0*/  LOP3.LUT R30, R15, 0xff, RZ, 0xc0, !PT ;  /* 0x000000ff0f1e7812 */ /* 0x000fe400078ec0ff */
[----:B------:R-:W-:Y:S02]  /*10fc0*/  LOP3.LUT R31, R31, 0xff, RZ, 0xc0, !PT ;  /* 0x000000ff1f1f7812 */ /* 0x000fe400078ec0ff */
[----:B------:R-:W-:Y:S02]  /*10fd0*/  LOP3.LUT R26, R13, 0xff, RZ, 0xc0, !PT ;  /* 0x000000ff0d1a7812 */ /* 0x000fe400078ec0ff */
[----:B------:R-:W-:Y:S02]  /*10fe0*/  SHF.R.U32.HI R28, RZ, 0x8, R14 ;  /* 0x00000008ff1c7819 */ /* 0x000fe4000001160e */
[----:B------:R-:W-:-:S02]  /*10ff0*/  PRMT R30, R31, 0x7604, R30 ;  /* 0x000076041f1e7816 */ /* 0x000fc4000000001e */
[----:B------:R-:W-:Y:S02]  /*11000*/  PRMT R26, R3, 0x7604, R26 ;  /* 0x00007604031a7816 */ /* 0x000fe4000000001a */
[----:B------:R-:W-:Y:S02]  /*11010*/  SHF.R.U32.HI R31, RZ, 0x10, R13 ;  /* 0x00000010ff1f7819 */ /* 0x000fe4000001160d */
[----:B------:R-:W-:Y:S02]  /*11020*/  SHF.R.U32.HI R3, RZ, 0x10, R33 ;  /* 0x00000010ff037819 */ /* 0x000fe40000011621 */
[----:B------:R-:W-:Y:S01]  /*11030*/  LOP3.LUT R27, R14, 0xff, RZ, 0xc0, !PT ;  /* 0x000000ff0e1b7812 */ /* 0x000fe200078ec0ff */
[----:B------:R-:W-:Y:S01]  /*11040*/  IMAD.U32 R31, R31, 0x10000, RZ ;  /* 0x000100001f1f7824 */ /* 0x000fe200078e00ff */
[----:B------:R-:W-:Y:S01]  /*11050*/  LOP3.LUT R28, R28, 0xff, RZ, 0xc0, !PT ;  /* 0x000000ff1c1c7812 */ /* 0x000fe200078ec0ff */
[----:B------:R-:W-:Y:S01]  /*11060*/  IMAD.U32 R3, R3, 0x10000, RZ ;  /* 0x0001000003037824 */ /* 0x000fe200078e00ff */
[----:B------:R-:W-:-:S02]  /*11070*/  SHF.R.U32.HI R39, RZ, 0x10, R15 ;  /* 0x00000010ff277819 */ /* 0x000fc4000001160f */
[----:B------:R-:W-:Y:S02]  /*11080*/  PRMT R37, R28, 0x7604, R27 ;  /* 0x000076041c257816 */ /* 0x000fe4000000001b */
[----:B------:R-:W-:Y:S01]  /*11090*/  SHF.R.U32.HI R27, RZ, 0x10, R35 ;  /* 0x00000010ff1b7819 */ /* 0x000fe20000011623 */
[----:B------:R-:W-:Y:S01]  /*110a0*/  IMAD.U32 R39, R39, 0x10000, RZ ;  /* 0x0001000027277824 */ /* 0x000fe200078e00ff */
[----:B------:R-:W-:Y:S02]  /*110b0*/  LOP3.LUT R31, R26, 0xff0000, R31, 0xf8, !PT ;  /* 0x00ff00001a1f7812 */ /* 0x000fe400078ef81f */
[----:B------:R-:W-:Y:S01]  /*110c0*/  LOP3.LUT R3, R20, 0xff0000, R3, 0xf8, !PT ;  /* 0x00ff000014037812 */ /* 0x000fe200078ef803 */
[----:B------:R-:W-:Y:S01]  /*110d0*/  IMAD.U32 R27, R27, 0x10000, RZ ;  /* 0x000100001b1b7824 */ /* 0x000fe200078e00ff */
        /* <DEDUP_REMOVED lines=8> */
[----:B------:R-:W-:Y:S02]  /*11160*/  F2FP.F16.E4M3.UNPACK_B R34, R36 ;  /* 0x00000024ff22723e */ /* 0x000fe400020006ff */
[----:B------:R-:W-:Y:S01]  /*11170*/  LOP3.LUT R42, R41, 0xff000000, R15, 0xf8, !PT ;  /* 0xff000000292a7812 */ /* 0x000fe200078ef80f */
[--C-:B------:R-:W-:Y:S01]  /*11180*/  HADD2.F32 R41, -RZ, R40.reuse.H0_H0 ;  /* 0x20000028ff297230 */ /* 0x100fe20000004100 */
[----:B------:R-:W-:Y:S01]  /*11190*/  LOP3.LUT R33, R37, 0xff0000, R14, 0xf8, !PT ;  /* 0x00ff000025217812 */ /* 0x000fe200078ef80e */
[----:B------:R-:W-:Y:S01]  /*111a0*/  HADD2.F32 R40, -RZ, R40.H1_H1 ;  /* 0x30000028ff287230 */ /* 0x000fe20000004100 */
[--C-:B------:R-:W-:Y:S02]  /*111b0*/  LOP3.LUT R21, R21, 0xff0000, R32.reuse, 0xf8, !PT ;  /* 0x00ff000015157812 */ /* 0x100fe400078ef820 */
[----:B------:R-:W-:Y:S01]  /*111c0*/  LOP3.LUT R37, R27, 0xff000000, R35, 0xf8, !PT ;  /* 0xff0000001b257812 */ /* 0x000fe200078ef823 */
[--C-:B------:R-:W-:Y:S01]  /*111d0*/  HADD2.F32 R35, -RZ, R34.reuse.H0_H0 ;  /* 0x20000022ff237230 */ /* 0x100fe20000004100 */
[----:B------:R-:W-:Y:S01]  /*111e0*/  LOP3.LUT R21, R21, 0xff000000, R32, 0xf8, !PT ;  /* 0xff00000015157812 */ /* 0x000fe200078ef820 */
[----:B------:R-:W-:Y:S01]  /*111f0*/  HADD2.F32 R34, -RZ, R34.H1_H1 ;  /* 0x30000022ff227230 */ /* 0x000fe20000004100 */
[----:B------:R-:W-:-:S02]  /*11200*/  LOP3.LUT R29, R29, 0xff0000, R12, 0xf8, !PT ;  /* 0x00ff00001d1d7812 */ /* 0x000fc400078ef80c */
[----:B------:R-:W-:Y:S02]  /*11210*/  F2FP.F16.E4M3.UNPACK_B R26, R9.H1 ;  /* 0x00000009ff1a723e */ /* 0x000fe400030006ff */
[-C--:B------:R-:W-:Y:S02]  /*11220*/  F2FP.F16.E4M3.UNPACK_B R31, R8.reuse ;  /* 0x00000008ff1f723e */ /* 0x080fe400020006ff */
[----:B------:R-:W-:Y:S02]  /*11230*/  F2FP.F16.E4M3.UNPACK_B R32, R8.H1 ;  /* 0x00000008ff20723e */ /* 0x000fe400030006ff */
[----:B------:R-:W-:Y:S02]  /*11240*/  F2FP.F16.E4M3.UNPACK_B R39, R39.H1 ;  /* 0x00000027ff27723e */ /* 0x000fe400030006ff */
[----:B------:R-:W-:Y:S02]  /*11250*/  F2FP.F16.E4M3.UNPACK_B R36, R36.H1 ;  /* 0x00000024ff24723e */ /* 0x000fe400030006ff */
[----:B------:R-:W-:-:S02]  /*11260*/  LOP3.LUT R38, R29, 0xff000000, R12, 0xf8, !PT ;  /* 0xff0000001d267812 */ /* 0x000fc400078ef80c */
[----:B------:R-:W-:Y:S02]  /*11270*/  LOP3.LUT R12, R33, 0xff000000, R14, 0xf8, !PT ;  /* 0xff000000210c7812 */ /* 0x000fe400078ef80e */
[-C--:B------:R-:W-:Y:S02]  /*11280*/  F2FP.F16.E4M3.UNPACK_B R30, R11.reuse ;  /* 0x0000000bff1e723e */ /* 0x080fe400020006ff */
[----:B------:R-:W-:Y:S01]  /*11290*/  F2FP.F16.E4M3.UNPACK_B R33, R11.H1 ;  /* 0x0000000bff21723e */ /* 0x000fe200030006ff */
[--C-:B------:R-:W-:Y:S01]  /*112a0*/  HADD2.F32 R11, -RZ, R36.reuse.H0_H0 ;  /* 0x20000024ff0b7230 */ /* 0x100fe20000004100 */
[----:B------:R-:W-:Y:S01]  /*112b0*/  F2FP.F16.E4M3.UNPACK_B R14, R10.H1 ;  /* 0x0000000aff0e723e */ /* 0x000fe200030006ff */
[----:B------:R-:W-:Y:S01]  /*112c0*/  HADD2.F32 R36, -RZ, R36.H1_H1 ;  /* 0x30000024ff247230 */ /* 0x000fe20000004100 */
[----:B----4-:R-:W0:Y:S02]  /*112d0*/  LDS.128 R4, [R49+0x10400] ;  /* 0x0104000031047984 */ /* 0x010e240000000c00 */
[----:B0-----:R-:W-:-:S02]  /*112e0*/  F2FP.F16.E4M3.UNPACK_B R13, R5 ;  /* 0x00000005ff0d723e */ /* 0x001fc400020006ff */
[----:B------:R-:W-:Y:S01]  /*112f0*/  F2FP.F16.E4M3.UNPACK_B R15, R5.H1 ;  /* 0x00000005ff0f723e */ /* 0x000fe200030006ff */
[--C-:B------:R-:W-:Y:S01]  /*11300*/  HADD2.F32 R5, -RZ, R24.reuse.H0_H0 ;  /* 0x20000018ff057230 */ /* 0x100fe20000004100 */
[-C--:B------:R-:W-:Y:S01]  /*11310*/  F2FP.F16.E4M3.UNPACK_B R28, R7.reuse ;  /* 0x00000007ff1c723e */ /* 0x080fe200020006ff */
[--C-:B------:R-:W-:Y:S01]  /*11320*/  HADD2.F32 R20, -RZ, R13.reuse.H0_H0 ;  /* 0x2000000dff147230 */ /* 0x100fe20000004100 */
[----:B------:R-:W-:Y:S01]  /*11330*/  F2FP.F16.E4M3.UNPACK_B R29, R7.H1 ;  /* 0x00000007ff1d723e */ /* 0x000fe200030006ff */
[----:B------:R-:W-:Y:S02]  /*11340*/  HADD2.F32 R24, -RZ, R24.H1_H1 ;  /* 0x30000018ff187230 */ /* 0x000fe40000004100 */
[C---:B------:R-:W-:Y:S01]  /*11350*/  FMUL.FTZ R9, R5.reuse, R41 ;  /* 0x0000002905097220 */ /* 0x040fe20000410000 */
[----:B------:R-:W-:Y:S01]  /*11360*/  FMUL.FTZ R8, R5, R35 ;  /* 0x0000002305087220 */ /* 0x000fe20000410000 */
[----:B------:R-:W-:Y:S01]  /*11370*/  F2FP.F16.E4M3.UNPACK_B R25, R4 ;  /* 0x00000004ff19723e */ /* 0x000fe200020006ff */
[----:B------:R-:W-:-:S02]  /*11380*/  HADD2.F32 R13, -RZ, R13.H1_H1 ;  /* 0x3000000dff0d7230 */ /* 0x000fc40000004100 */
[C---:B------:R-:W-:Y:S01]  /*11390*/  FFMA.FTZ R5, R20.reuse, R35, -R9 ;  /* 0x0000002314057223 */ /* 0x040fe20000010809 */
[----:B------:R-:W-:Y:S01]  /*113a0*/  F2FP.F16.E4M3.UNPACK_B R27, R4.H1 ;  /* 0x00000004ff1b723e */ /* 0x000fe200030006ff */
[----:B------:R-:W-:Y:S01]  /*113b0*/  FFMA.FTZ R9, R20, R41, R8 ;  /* 0x0000002914097223 */ /* 0x000fe20000010008 */
[-C--:B------:R-:W-:Y:S01]  /*113c0*/  F2FP.F16.E4M3.UNPACK_B R4, R6.reuse ;  /* 0x00000006ff04723e */ /* 0x080fe200020006ff */
[----:B------:R-:W-:Y:S01]  /*113d0*/  HADD2.F32 R35, -RZ, R39.H0_H0 ;  /* 0x20000027ff237230 */ /* 0x000fe20000004100 */
[----:B------:R-:W-:Y:S01]  /*113e0*/  F2FP.F16.E4M3.UNPACK_B R7, R6.H1 ;  /* 0x00000006ff07723e */ /* 0x000fe200030006ff */
[----:B------:R-:W-:Y:S01]  /*113f0*/  HADD2.F32 R8, -RZ, R26.H0_H0 ;  /* 0x2000001aff087230 */ /* 0x000fe20000004100 */
[----:B------:R-:W-:Y:S01]  /*11400*/  F2FP.F16.E4M3.UNPACK_B R6, R10 ;  /* 0x0000000aff06723e */ /* 0x000fe200020006ff */
[C---:B------:R-:W-:Y:S01]  /*11410*/  FMUL.FTZ R10, R24.reuse, R40 ;  /* 0x00000028180a7220 */ /* 0x040fe20000410000 */
[----:B------:R-:W-:Y:S01]  /*11420*/  FMUL.FTZ R41, R24, R34 ;  /* 0x0000002218297220 */ /* 0x000fe20000410000 */
[----:B------:R-:W-:-:S02]  /*11430*/  HADD2.F32 R20, -RZ, R15.H0_H0 ;  /* 0x2000000fff147230 */ /* 0x000fc40000004100 */
[C---:B------:R-:W-:Y:S01]  /*11440*/  FMUL.FTZ R43, R8.reuse, R35 ;  /* 0x00000023082b7220 */ /* 0x040fe20000410000 */
[-C--:B------:R-:W-:Y:S01]  /*11450*/  FMUL.FTZ R24, R8, R11.reuse ;  /* 0x0000000b08187220 */ /* 0x080fe20000410000 */
[C---:B------:R-:W-:Y:S01]  /*11460*/  FFMA.FTZ R8, R13.reuse, R34, -R10 ;  /* 0x000000220d087223 */ /* 0x040fe2000001080a */
[----:B------:R-:W-:Y:S01]  /*11470*/  FFMA.FTZ R10, R13, R40, R41 ;  /* 0x000000280d0a7223 */ /* 0x000fe20000010029 */
[-C--:B------:R-:W-:Y:S01]  /*11480*/  F2FP.F16.E4M3.UNPACK_B R40, R42.reuse ;  /* 0x0000002aff28723e */ /* 0x080fe200020006ff */
[C---:B------:R-:W-:Y:S01]  /*11490*/  FFMA.FTZ R11, R20.reuse, R11, -R43 ;  /* 0x0000000b140b7223 */ /* 0x040fe2000001082b */
[----:B------:R-:W-:Y:S01]  /*114a0*/  F2FP.F16.E4M3.UNPACK_B R34, R37 ;  /* 0x00000025ff22723e */ /* 0x000fe200020006ff */
[----:B------:R-:W-:Y:S01]  /*114b0*/  FFMA.FTZ R13, R20, R35, R24 ;  /* 0x00000023140d7223 */ /* 0x000fe20000010018 */
[----:B------:R-:W-:Y:S01]  /*114c0*/  HADD2.F32 R39, -RZ, R39.H1_H1 ;  /* 0x30000027ff277230 */ /* 0x000fe20000004100 */
[----:B------:R-:W-:Y:S01]  /*114d0*/  F2FP.F16.E4M3.UNPACK_B R42, R42.H1 ;  /* 0x0000002aff2a723e */ /* 0x000fe200030006ff */
[----:B------:R-:W-:Y:S01]  /*114e0*/  HADD2.F32 R20, -RZ, R26.H1_H1 ;  /* 0x3000001aff147230 */ /* 0x000fe20000004100 */
[----:B------:R-:W-:Y:S01]  /*114f0*/  F2FP.F16.E4M3.UNPACK_B R37, R37.H1 ;  /* 0x00000025ff25723e */ /* 0x000fe200030006ff */
[----:B------:R-:W-:-:S02]  /*11500*/  HADD2.F32 R41, -RZ, R40.H0_H0 ;  /* 0x20000028ff297230 */ /* 0x000fc40000004100 */
[----:B------:R-:W-:Y:S02]  /*11510*/  HADD2.F32 R24, -RZ, R30.H0_H0 ;  /* 0x2000001eff187230 */ /* 0x000fe40000004100 */
[C---:B------:R-:W-:Y:S01]  /*11520*/  FMUL.FTZ R46, R20.reuse, R39 ;  /* 0x00000027142e7220 */ /* 0x040fe20000410000 */
[----:B------:R-:W-:Y:S02]  /*11530*/  HADD2.F32 R35, -RZ, R34.H0_H0 ;  /* 0x20000022ff237230 */ /* 0x000fe40000004100 */
[----:B------:R-:W-:Y:S01]  /*11540*/  FMUL.FTZ R48, R20, R36 ;  /* 0x0000002414307220 */ /* 0x000fe20000410000 */
[----:B------:R-:W-:Y:S02]  /*11550*/  HADD2.F32 R15, -RZ, R15.H1_H1 ;  /* 0x3000000fff0f7230 */ /* 0x000fe40000004100 */
[C---:B------:R-:W-:Y:S01]  /*11560*/  FMUL.FTZ R43, R24.reuse, R41 ;  /* 0x00000029182b7220 */ /* 0x040fe20000410000 */
[--C-:B------:R-:W-:Y:S02]  /*11570*/  HADD2.F32 R26, -RZ, R28.reuse.H0_H0 ;  /* 0x2000001cff1a7230 */ /* 0x100fe40000004100 */
[----:B------:R-:W-:Y:S01]  /*11580*/  FMUL.FTZ R50, R24, R35 ;  /* 0x0000002318327220 */ /* 0x000fe20000410000 */
[----:B------:R-:W-:-:S02]  /*11590*/  HADD2.F32 R28, -RZ, R28.H1_H1 ;  /* 0x3000001cff1c7230 */ /* 0x000fc40000004100 */
[C---:B------:R-:W-:Y:S01]  /*115a0*/  FFMA.FTZ R20, R15.reuse, R36, -R46 ;  /* 0x000000240f147223 */ /* 0x040fe2000001082e */
[----:B------:R-:W-:Y:S01]  /*115b0*/  FFMA.FTZ R24, R15, R39, R48 ;  /* 0x000000270f187223 */ /* 0x000fe20000010030 */
[C---:B------:R-:W-:Y:S01]  /*115c0*/  FFMA.FTZ R15, R26.reuse, R35, -R43 ;  /* 0x000000231a0f7223 */ /* 0x040fe2000001082b */
[----:B------:R-:W-:Y:S01]  /*115d0*/  FFMA.FTZ R26, R26, R41, R50 ;  /* 0x000000291a1a7223 */ /* 0x000fe20000010032 */
[----:B------:R-:W-:Y:S01]  /*115e0*/  HADD2.F32 R41, -RZ, R40.H1_H1 ;  /* 0x30000028ff297230 */ /* 0x000fe20000004100 */
[----:B------:R-:W-:Y:S01]  /*115f0*/  F2FP.SATFINITE.E4M3.F32.PACK_AB_MERGE_C R11, R20, R11, RZ ;  /* 0x0000000b140b723e */ /* 0x000fe200048070ff */
[----:B------:R-:W-:Y:S01]  /*11600*/  HADD2.F32 R39, -RZ, R34.H1_H1 ;  /* 0x30000022ff277230 */ /* 0x000fe20000004100 */
[----:B------:R-:W-:Y:S01]  /*11610*/  F2FP.SATFINITE.E4M3.F32.PACK_AB_MERGE_C R13, R24, R13, RZ ;  /* 0x0000000d180d723e */ /* 0x000fe200048070ff */
[----:B------:R-:W-:Y:S01]  /*11620*/  HADD2.F32 R40, -RZ, R42.H0_H0 ;  /* 0x2000002aff287230 */ /* 0x000fe20000004100 */
[----:B------:R-:W-:Y:S01]  /*11630*/  F2FP.SATFINITE.E4M3.F32.PACK_AB_MERGE_C R5, R8, R5, R11 ;  /* 0x000000050805723e */ /* 0x000fe2000480700b */
[----:B------:R-:W-:Y:S01]  /*11640*/  HADD2.F32 R35, -RZ, R33.H0_H0 ;  /* 0x20000021ff237230 */ /* 0x000fe20000004100 */
[----:B------:R-:W-:Y:S01]  /*11650*/  F2FP.SATFINITE.E4M3.F32.PACK_AB_MERGE_C R9, R10, R9, R13 ;  /* 0x000000090a09723e */ /* 0x000fe2000480700d */
[----:B------:R-:W-:-:S02]  /*11660*/  HADD2.F32 R34, -RZ, R30.H1_H1 ;  /* 0x3000001eff227230 */ /* 0x000fc40000004100 */
[----:B------:R-:W-:Y:S02]  /*11670*/  HADD2.F32 R36, -RZ, R37.H0_H0 ;  /* 0x20000025ff247230 */ /* 0x000fe40000004100 */
[C---:B------:R-:W-:Y:S01]  /*11680*/  FMUL.FTZ R45, R35.reuse, R40 ;  /* 0x00000028232d7220 */ /* 0x040fe20000410000 */
[----:B------:R-:W-:Y:S02]  /*11690*/  HADD2.F32 R30, -RZ, R29.H0_H0 ;  /* 0x2000001dff1e7230 */ /* 0x000fe40000004100 */
[C---:B------:R-:W-:Y:S01]  /*116a0*/  FMUL.FTZ R43, R34.reuse, R41 ;  /* 0x00000029222b7220 */ /* 0x040fe20000410000 */
[----:B------:R-:W-:Y:S01]  /*116b0*/  FMUL.FTZ R34, R34, R39 ;  /* 0x0000002722227220 */ /* 0x000fe20000410000 */
[-C--:B------:R-:W-:Y:S01]  /*116c0*/  FMUL.FTZ R35, R35, R36.reuse ;  /* 0x0000002423237220 */ /* 0x080fe20000410000 */
[----:B------:R-:W-:Y:S02]  /*116d0*/  HADD2.F32 R42, -RZ, R42.H1_H1 ;  /* 0x3000002aff2a7230 */ /* 0x000fe40000004100 */
[----:B------:R-:W-:Y:S01]  /*116e0*/  FFMA.FTZ R45, R30, R36, -R45 ;  /* 0x000000241e2d7223 */ /* 0x000fe2000001082d */
[----:B------:R-:W-:-:S02]  /*116f0*/  HADD2.F32 R36, -RZ, R37.H1_H1 ;  /* 0x30000025ff247230 */ /* 0x000fc40000004100 */
[C---:B------:R-:W-:Y:S01]  /*11700*/  FFMA.FTZ R41, R28.reuse, R41, R34 ;  /* 0x000000291c297223 */ /* 0x040fe20000010022 */
[----:B------:R-:W-:Y:S01]  /*11710*/  F2FP.F16.E4M3.UNPACK_B R37, R38.H1 ;  /* 0x00000026ff25723e */ /* 0x000fe200030006ff */
[----:B------:R-:W-:Y:S01]  /*11720*/  HADD2.F32 R33, -RZ, R33.H1_H1 ;  /* 0x30000021ff217230 */ /* 0x000fe20000004100 */
[----:B------:R-:W-:Y:S01]  /*11730*/  F2FP.F16.E4M3.UNPACK_B R34, R21.H1 ;  /* 0x00000015ff22723e */ /* 0x000fe200030006ff */
[----:B------:R-:W-:Y:S01]  /*11740*/  FFMA.FTZ R48, R28, R39, -R43 ;  /* 0x000000271c307223 */ /* 0x000fe2000001082b */
[----:B------:R-:W-:Y:S01]  /*11750*/  FFMA.FTZ R43, R30, R40, R35 ;  /* 0x000000281e2b7223 */ /* 0x000fe20000010023 */
[----:B------:R-:W-:Y:S02]  /*11760*/  HADD2.F32 R29, -RZ, R29.H1_H1 ;  /* 0x3000001dff1d7230 */ /* 0x000fe40000004100 */
[C---:B------:R-:W-:Y:S01]  /*11770*/  FMUL.FTZ R40, R33.reuse, R42 ;  /* 0x0000002a21287220 */ /* 0x040fe20000410000 */
[----:B------:R-:W-:Y:S02]  /*11780*/  HADD2.F32 R39, -RZ, R37.H0_H0 ;  /* 0x20000025ff277230 */ /* 0x000fe40000004100 */
[----:B------:R-:W-:Y:S01]  /*11790*/  FMUL.FTZ R47, R33, R36 ;  /* 0x00000024212f7220 */ /* 0x000fe20000410000 */
[----:B------:R-:W-:-:S02]  /*117a0*/  HADD2.F32 R30, -RZ, R32.H0_H0 ;  /* 0x20000020ff1e7230 */ /* 0x000fc40000004100 */
[C---:B------:R-:W-:Y:S01]  /*117b0*/  FFMA.FTZ R50, R29.reuse, R36, -R40 ;  /* 0x000000241d327223 */ /* 0x040fe20000010828 */
[----:B------:R-:W-:Y:S02]  /*117c0*/  HADD2.F32 R35, -RZ, R34.H0_H0 ;  /* 0x20000022ff237230 */ /* 0x000fe40000004100 */
[----:B------:R-:W-:Y:S01]  /*117d0*/  FFMA.FTZ R52, R29, R42, R47 ;  /* 0x0000002a1d347223 */ /* 0x000fe2000001002f */
        /* <DEDUP_REMOVED lines=8> */
[----:B------:R-:W-:Y:S01]  /*11860*/  HADD2.F32 R27, -RZ, R27.H1_H1 ;  /* 0x3000001bff1b7230 */ /* 0x000fe20000004100 */
[----:B------:R-:W-:Y:S01]  /*11870*/  F2FP.F16.E4M3.UNPACK_B R29, R21 ;  /* 0x00000015ff1d723e */ /* 0x000fe200020006ff */
[-C--:B------:R-:W-:Y:S01]  /*11880*/  FMUL.FTZ R32, R32, R34.reuse ;  /* 0x0000002220207220 */ /* 0x080fe20000410000 */
[C---:B------:R-:W-:Y:S01]  /*11890*/  FFMA.FTZ R35, R28.reuse, R35, -R33 ;  /* 0x000000231c237223 */ /* 0x040fe20000010821 */
[----:B------:R-:W-:Y:S01]  /*118a0*/  FFMA.FTZ R39, R28, R39, R30 ;  /* 0x000000271c277223 */ /* 0x000fe2000001001e */
[C---:B------:R-:W-:Y:S01]  /*118b0*/  FFMA.FTZ R40, R27.reuse, R34, -R36 ;  /* 0x000000221b287223 */ /* 0x040fe20000010824 */
[----:B------:R-:W-:Y:S01]  /*118c0*/  FFMA.FTZ R42, R27, R37, R32 ;  /* 0x000000251b2a7223 */ /* 0x000fe20000010020 */
[----:B------:R-:W-:Y:S01]  /*118d0*/  HADD2.F32 R30, -RZ, R38.H0_H0 ;  /* 0x20000026ff1e7230 */ /* 0x000fe20000004100 */
[----:B------:R-:W-:Y:S01]  /*118e0*/  F2FP.SATFINITE.E4M3.F32.PACK_AB_MERGE_C R43, R52, R43, RZ ;  /* 0x0000002b342b723e */ /* 0x000fe200048070ff */
[----:B------:R-:W-:-:S02]  /*118f0*/  HADD2.F32 R28, -RZ, R31.H0_H0 ;  /* 0x2000001fff1c7230 */ /* 0x000fc40000004100 */
[----:B------:R-:W-:Y:S01]  /*11900*/  HADD2.F32 R27, -RZ, R29.H0_H0 ;  /* 0x2000001dff1b7230 */ /* 0x000fe20000004100 */
[----:B------:R-:W-:Y:S01]  /*11910*/  F2FP.SATFINITE.E4M3.F32.PACK_AB_MERGE_C R39, R42, R39, RZ ;  /* 0x000000272a27723e */ /* 0x000fe200048070ff */
[----:B------:R-:W-:Y:S02]  /*11920*/  HADD2.F32 R21, -RZ, R25.H0_H0 ;  /* 0x20000019ff157230 */ /* 0x000fe40000004100 */
[C---:B------:R-:W-:Y:S01]  /*11930*/  FMUL.FTZ R32, R28.reuse, R30 ;  /* 0x0000001e1c207220 */ /* 0x040fe20000410000 */
[----:B------:R-:W-:Y:S02]  /*11940*/  HADD2.F32 R38, -RZ, R38.H1_H1 ;  /* 0x30000026ff267230 */ /* 0x000fe40000004100 */
[-C--:B------:R-:W-:Y:S01]  /*11950*/  FMUL.FTZ R34, R28, R27.reuse ;  /* 0x0000001b1c227220 */ /* 0x080fe20000410000 */
[----:B------:R-:W-:Y:S02]  /*11960*/  HADD2.F32 R31, -RZ, R31.H1_H1 ;  /* 0x3000001fff1f7230 */ /* 0x000fe40000004100 */
[----:B------:R-:W-:Y:S01]  /*11970*/  FFMA.FTZ R32, R21, R27, -R32 ;  /* 0x0000001b15207223 */ /* 0x000fe20000010820 */
[----:B------:R-:W-:Y:S01]  /*11980*/  HADD2.F32 R28, -RZ, R29.H1_H1 ;  /* 0x3000001dff1c7230 */ /* 0x000fe20000004100 */
[----:B------:R-:W-:Y:S01]  /*11990*/  F2FP.F16.E4M3.UNPACK_B R29, R12.H1 ;  /* 0x0000000cff1d723e */ /* 0x000fe200030006ff */
[----:B------:R-:W-:-:S02]  /*119a0*/  HADD2.F32 R25, -RZ, R25.H1_H1 ;  /* 0x30000019ff197230 */ /* 0x000fc40000004100 */
[----:B------:R-:W-:Y:S01]  /*119b0*/  FFMA.FTZ R34, R21, R30, R34 ;  /* 0x0000001e15227223 */ /* 0x000fe20000010022 */
[C---:B------:R-:W-:Y:S01]  /*119c0*/  FMUL.FTZ R36, R31.reuse, R38 ;  /* 0x000000261f247220 */ /* 0x040fe20000410000 */
[-C--:B------:R-:W-:Y:S01]  /*119d0*/  F2FP.F16.E4M3.UNPACK_B R21, R3.reuse.H1 ;  /* 0x00000003ff15723e */ /* 0x080fe200030006ff */
[-C--:B------:R-:W-:Y:S01]  /*119e0*/  FMUL.FTZ R33, R31, R28.reuse ;  /* 0x0000001c1f217220 */ /* 0x080fe20000410000 */
[----:B------:R-:W-:Y:S02]  /*119f0*/  HADD2.F32 R30, -RZ, R29.H0_H0 ;  /* 0x2000001dff1e7230 */ /* 0x000fe40000004100 */
[C---:B------:R-:W-:Y:S01]  /*11a00*/  FFMA.FTZ R31, R25.reuse, R28, -R36 ;  /* 0x0000001c191f7223 */ /* 0x040fe20000010824 */
[----:B------:R-:W-:Y:S02]  /*11a10*/  HADD2.F32 R27, -RZ, R14.H0_H0 ;  /* 0x2000000eff1b7230 */ /* 0x000fe40000004100 */
[----:B------:R-:W-:Y:S01]  /*11a20*/  FFMA.FTZ R33, R25, R38, R33 ;  /* 0x0000002619217223 */ /* 0x000fe20000010021 */
[--C-:B------:R-:W-:Y:S01]  /*11a30*/  HADD2.F32 R28, -RZ, R21.reuse.H0_H0 ;  /* 0x20000015ff1c7230 */ /* 0x100fe20000004100 */
[----:B------:R-:W-:Y:S01]  /*11a40*/  F2FP.F16.E4M3.UNPACK_B R3, R3 ;  /* 0x00000003ff03723e */ /* 0x000fe200020006ff */
[----:B------:R-:W-:-:S02]  /*11a50*/  HADD2.F32 R25, -RZ, R21.H1_H1 ;  /* 0x30000015ff197230 */ /* 0x000fc40000004100 */
[C---:B------:R-:W-:Y:S01]  /*11a60*/  FMUL.FTZ R36, R27.reuse, R30 ;  /* 0x0000001e1b247220 */ /* 0x040fe20000410000 */
[----:B------:R-:W-:Y:S02]  /*11a70*/  HADD2.F32 R21, -RZ, R7.H0_H0 ;  /* 0x20000007ff157230 */ /* 0x000fe40000004100 */
[----:B------:R-:W-:Y:S01]  /*11a80*/  FMUL.FTZ R38, R27, R28 ;  /* 0x0000001c1b267220 */ /* 0x000fe20000410000 */
[----:B------:R-:W-:Y:S01]  /*11a90*/  HADD2.F32 R29, -RZ, R29.H1_H1 ;  /* 0x3000001dff1d7230 */ /* 0x000fe20000004100 */
[----:B------:R-:W-:Y:S01]  /*11aa0*/  F2FP.SATFINITE.E4M3.F32.PACK_AB_MERGE_C R11, R41, R26, R43 ;  /* 0x0000001a290b723e */ /* 0x000fe2000480702b */
[----:B------:R-:W-:Y:S02]  /*11ab0*/  HADD2.F32 R14, -RZ, R14.H1_H1 ;  /* 0x3000000eff0e7230 */ /* 0x000fe40000004100 */
[C---:B------:R-:W-:Y:S01]  /*11ac0*/  FFMA.FTZ R36, R21.reuse, R28, -R36 ;  /* 0x0000001c15247223 */ /* 0x040fe20000010824 */
[----:B------:R-:W-:Y:S02]  /*11ad0*/  HADD2.F32 R7, -RZ, R7.H1_H1 ;  /* 0x30000007ff077230 */ /* 0x000fe40000004100 */
[----:B------:R-:W-:Y:S01]  /*11ae0*/  FFMA.FTZ R38, R21, R30, R38 ;  /* 0x0000001e15267223 */ /* 0x000fe20000010026 */
[----:B------:R-:W-:-:S02]  /*11af0*/  HADD2.F32 R21, -RZ, R3.H1_H1 ;  /* 0x30000003ff157230 */ /* 0x000fc40000004100 */
[C---:B------:R-:W-:Y:S01]  /*11b00*/  FMUL.FTZ R28, R14.reuse, R29 ;  /* 0x0000001d0e1c7220 */ /* 0x040fe20000410000 */
[-C--:B------:R-:W-:Y:S01]  /*11b10*/  FMUL.FTZ R46, R14, R25.reuse ;  /* 0x000000190e2e7220 */ /* 0x080fe20000410000 */
[----:B------:R-:W-:Y:S01]  /*11b20*/  F2FP.F16.E4M3.UNPACK_B R14, R12 ;  /* 0x0000000cff0e723e */ /* 0x000fe200020006ff */
[----:B------:R-:W-:Y:S02]  /*11b30*/  HADD2.F32 R12, -RZ, R3.H0_H0 ;  /* 0x20000003ff0c7230 */ /* 0x000fe40000004100 */
[C---:B------:R-:W-:Y:S01]  /*11b40*/  FFMA.FTZ R37, R7.reuse, R25, -R28 ;  /* 0x0000001907257223 */ /* 0x040fe2000001081c */
[----:B------:R-:W-:Y:S01]  /*11b50*/  FFMA.FTZ R29, R7, R29, R46 ;  /* 0x0000001d071d7223 */ /* 0x000fe2000001002e */
[----:B------:R-:W-:Y:S01]  /*11b60*/  HADD2.F32 R7, -RZ, R6.H0_H0 ;  /* 0x20000006ff077230 */ /* 0x000fe20000004100 */
[----:B------:R-:W-:Y:S01]  /*11b70*/  F2FP.SATFINITE.E4M3.F32.PACK_AB_MERGE_C R8, R33, R34, R39 ;  /* 0x000000222108723e */ /* 0x000fe20004807027 */
[--C-:B------:R-:W-:Y:S01]  /*11b80*/  HADD2.F32 R28, -RZ, R14.reuse.H0_H0 ;  /* 0x2000000eff1c7230 */ /* 0x100fe20000004100 */
[----:B------:R-:W-:Y:S01]  /*11b90*/  F2FP.SATFINITE.E4M3.F32.PACK_AB_MERGE_C R36, R37, R36, RZ ;  /* 0x000000242524723e */ /* 0x000fe200048070ff */
[----:B------:R-:W-:Y:S01]  /*11ba0*/  HADD2.F32 R25, -RZ, R14.H1_H1 ;  /* 0x3000000eff197230 */ /* 0x000fe20000004100 */
[----:B------:R-:W-:Y:S01]  /*11bb0*/  F2FP.SATFINITE.E4M3.F32.PACK_AB_MERGE_C R29, R29, R38, RZ ;  /* 0x000000261d1d723e */ /* 0x000fe200048070ff */
[----:B------:R-:W-:-:S02]  /*11bc0*/  HADD2.F32 R6, -RZ, R6.H1_H1 ;  /* 0x30000006ff067230 */ /* 0x000fc40000004100 */
[C---:B------:R-:W-:Y:S01]  /*11bd0*/  FMUL.FTZ R14, R7.reuse, R28 ;  /* 0x0000001c070e7220 */ /* 0x040fe20000410000 */
[--C-:B------:R-:W-:Y:S02]  /*11be0*/  HADD2.F32 R3, -RZ, R4.reuse.H0_H0 ;  /* 0x20000004ff037230 */ /* 0x100fe40000004100 */
        /* <DEDUP_REMOVED lines=10> */
[----:B------:R-:W-:Y:S02]  /*11c90*/  F2FP.SATFINITE.E4M3.F32.PACK_AB_MERGE_C R7, R48, R15, R7 ;  /* 0x0000000f3007723e */ /* 0x000fe40004807007 */
[----:B------:R-:W-:Y:S02]  /*11ca0*/  F2FP.SATFINITE.E4M3.F32.PACK_AB_MERGE_C R4, R31, R32, R4 ;  /* 0x000000201f04723e */ /* 0x000fe40004807004 */
[----:B------:R-:W-:Y:S02]  /*11cb0*/  F2FP.SATFINITE.E4M3.F32.PACK_AB_MERGE_C R6, R27, R6, R36 ;  /* 0x000000061b06723e */ /* 0x000fe40004807024 */
[----:B------:R-:W-:-:S03]  /*11cc0*/  F2FP.SATFINITE.E4M3.F32.PACK_AB_MERGE_C R10, R30, R3, R29 ;  /* 0x000000031e0a723e */ /* 0x000fc6000480701d */
[----:B------:R0:W-:Y:S04]  /*11cd0*/  STS.128 [R49+0x10400], R4 ;  /* 0x0104000431007388 */ /* 0x0001e80000000c00 */
[----:B------:R0:W-:Y:S02]  /*11ce0*/  STS.128 [R0+0x10400], R8 ;  /* 0x0104000800007388 */ /* 0x0001e40000000c00 */
.L_x_1690:
[----:B------:R-:W-:Y:S05]  /*11cf0*/  BSYNC B0 ;  /* 0x0000000000007941 */ /* 0x000fea0003800000 */
.L_x_1683:
        /* <DEDUP_REMOVED lines=8> */
.L_x_1681:
[----:B0-23--:R-:W-:-:S05]  /*11d80*/  IMAD.U32 R0, RZ, RZ, UR40 ;  /* 0x00000028ff007e24 */ /* 0x00dfca000f8e00ff */
[----:B------:R-:W-:-:S13]  /*11d90*/  ISETP.NE.AND P0, PT, R0, 0x3, PT ;  /* 0x000000030000780c */ /* 0x000fda0003f05270 */
[----:B------:R-:W-:Y:S05]  /*11da0*/  @!P0 BRA `(.L_x_1710) ;  /* 0x0000000000048947 */ /* 0x000fea0003800000 */
[----:B------:R-:W-:Y:S01]  /*11db0*/  BPT.TRAP 0x1 ;  /* 0x000000040000795c */ /* 0x000fe20000300000 */
.L_x_1710:
[----:B-----5:R-:W-:Y:S01]  /*11dc0*/  IMAD R12, R22, 0x8, R16 ;  /* 0x00000008160c7824 */ /* 0x020fe200078e0210 */
[----:B-1----:R-:W-:-:S04]  /*11dd0*/  SHF.L.U32 R3, R23, 0x1f, RZ ;  /* 0x0000001f17037819 */ /* 0x002fc800000006ff */
[----:B------:R0:W1:Y:S01]  /*11de0*/  SYNCS.PHASECHK.TRANS64.TRYWAIT P1, [R12+URZ+0x22830], R3 ;  /* 0x022830030c0075a7 */ /* 0x000062000802017f */
[----:B------:R-:W-:Y:S05]  /*11df0*/  @!P0 BRA `(.L_x_1711) ;  /* 0x0000000000048947 */ /* 0x000fea0003800000 */
[----:B------:R-:W-:Y:S01]  /*11e00*/  BPT.TRAP 0x1 ;  /* 0x000000040000795c */ /* 0x000fe20000300000 */
.L_x_1711:
[----:B-1----:R-:W-:Y:S05]  /*11e10*/  @P1 BRA `(.L_x_1712) ;  /* 0x0000000000081947 */ /* 0x002fea0003800000 */
[----:B------:R-:W1:Y:S02]  /*11e20*/  SYNCS.PHASECHK.TRANS64.TRYWAIT P1, [R12+URZ+0x22830], R3 ;  /* 0x022830030c0075a7 */ /* 0x000e64000802017f */
[----:B-1----:R-:W-:Y:S05]  /*11e30*/  @!P1 BRA `(.L_x_1713) ;  /* 0x000001b000589947 */ /* 0x002fea0003800000 */
.L_x_1712:
[----:B------:R-:W-:Y:S05]  /*11e40*/  WARPSYNC.ALL ;  /* 0x0000000000007948 */ /* 0x000fea0003800000 */
[----:B------:R-:W-:Y:S01]  /*11e50*/  VIADD R0, R16, 0x16400 ;  /* 0x0001640010007836 */ /* 0x000fe20000000000 */
[----:B------:R-:W-:Y:S01]  /*11e60*/  R2UR UR24, R44 ;  /* 0x000000002c1872ca */ /* 0x000fe200000e0000 */
[----:B------:R-:W-:Y:S01]  /*11e70*/  IMAD.MOV.U32 R7, RZ, RZ, -0x7fffffe0 ;  /* 0x80000020ff077424 */ /* 0x000fe200078e00ff */
[----:B------:R-:W-:Y:S01]  /*11e80*/  WARPGROUP.ARRIVE ;  /* 0x00000000000079c5 */ /* 0x000fe20000000000 */
[----:B------:R-:W-:Y:S01]  /*11e90*/  UMOV UR25, 0x80000020 ;  /* 0x8000002000197882 */ /* 0x000fe20000000000 */
[----:B------:R-:W-:Y:S01]  /*11ea0*/  SHF.R.U32.HI R0, RZ, 0x4, R0 ;  /* 0x00000004ff007819 */ /* 0x000fe20000011600 */
[----:B------:R-:W-:Y:S01]  /*11eb0*/  IMAD.MOV.U32 R9, RZ, RZ, -0x7fffffe0 ;  /* 0x80000020ff097424 */ /* 0x000fe200078e00ff */
[----:B------:R-:W-:Y:S01]  /*11ec0*/  R2UR UR27, R7 ;  /* 0x00000000071b72ca */ /* 0x000fe200000e0000 */
[----:B------:R-:W-:Y:S01]  /*11ed0*/  UMOV UR5, 0x80000020 ;  /* 0x8000002000057882 */ /* 0x000fe20000000000 */
[----:B------:R-:W-:Y:S01]  /*11ee0*/  LOP3.LUT R0, R0, 0x3fff, RZ, 0xc0, !PT ;  /* 0x00003fff00007812 */ /* 0x000fe200078ec0ff */
[----:B------:R-:W-:Y:S01]  /*11ef0*/  UMOV UR9, 0x80000020 ;  /* 0x8000002000097882 */ /* 0x000fe20000000000 */
[----:B------:R-:W-:Y:S01]  /*11f00*/  R2UR UR7, R9 ;  /* 0x00000000090772ca */ /* 0x000fe200000e0000 */
[----:B------:R-:W-:Y:S01]  /*11f10*/  IMAD.MOV.U32 R9, RZ, RZ, -0x7fffffe0 ;  /* 0x80000020ff097424 */ /* 0x000fe200078e00ff */
[----:B------:R-:W-:Y:S01]  /*11f20*/  LOP3.LUT R5, R0, 0x10000, RZ, 0xfc, !PT ;  /* 0x0001000000057812 */ /* 0x000fe200078efcff */
[----:B------:R-:W-:Y:S01]  /*11f30*/  ULOP3.LUT UR24, UR24, 0x10000, URZ, 0xfc, !UPT ;  /* 0x0001000018187892 */ /* 0x000fe2000f8efc3f */
[----:B------:R-:W-:Y:S01]  /*11f40*/  IMAD.MOV.U32 R7, RZ, RZ, -0x7fffffe0 ;  /* 0x80000020ff077424 */ /* 0x000fe200078e00ff */
[----:B------:R-:W-:Y:S01]  /*11f50*/  UMOV UR13, 0x80000020 ;  /* 0x80000020000d7882 */ /* 0x000fe20000000000 */
[----:B------:R-:W-:Y:S01]  /*11f60*/  R2UR UR11, R9 ;  /* 0x00000000090b72ca */ /* 0x000fe200000e0000 */
[----:B------:R-:W-:Y:S01]  /*11f70*/  IMAD R6, R22, 0x600, R5 ;  /* 0x0000060016067824 */ /* 0x000fe200078e0205 */
[----:B------:R-:W-:Y:S01]  /*11f80*/  UIADD3 UR4, UR24, 0x2, URZ ;  /* 0x0000000218047890 */ /* 0x000fe2000fffe03f */
[----:B------:R-:W-:Y:S01]  /*11f90*/  IMAD.MOV.U32 R9, RZ, RZ, -0x7fffffe0 ;  /* 0x80000020ff097424 */ /* 0x000fe200078e00ff */
[----:B------:R-:W-:Y:S01]  /*11fa0*/  UIADD3 UR8, UR24, 0x200, URZ ;  /* 0x0000020018087890 */ /* 0x000fe2000fffe03f */
[C---:B------:R-:W-:Y:S01]  /*11fb0*/  VIADD R8, R6.reuse, 0x2 ;  /* 0x0000000206087836 */ /* 0x040fe20000000000 */
[----:B------:R-:W-:Y:S01]  /*11fc0*/  R2UR UR26, R6 ;  /* 0x00000000061a72ca */ /* 0x000fe200000e0000 */
[----:B------:R-:W-:Y:S01]  /*11fd0*/  UIADD3 UR12, UR24, 0x202, URZ ;  /* 0x00000202180c7890 */ /* 0x000fe2000fffe03f */
[----:B------:R-:W-:Y:S01]  /*11fe0*/  R2UR UR15, R9 ;  /* 0x00000000090f72ca */ /* 0x000fe200000e0000 */
[----:B------:R-:W-:Y:S01]  /*11ff0*/  IMAD.MOV.U32 R9, RZ, RZ, -0x7fffffe0 ;  /* 0x80000020ff097424 */ /* 0x000fe200078e00ff */
[----:B------:R-:W-:Y:S01]  /*12000*/  R2UR UR6, R8 ;  /* 0x00000000080672ca */ /* 0x000fe200000e0000 */
[----:B------:R-:W-:Y:S01]  /*12010*/  VIADD R8, R6, 0x200 ;  /* 0x0000020006087836 */ /* 0x000fe20000000000 */
[----:B------:R-:W-:Y:S01]  /*12020*/  UIADD3 UR16, UR24, 0x400, URZ ;  /* 0x0000040018107890 */ /* 0x000fe2000fffe03f */
[----:B------:R-:W-:Y:S01]  /*12030*/  R2UR UR23, R7 ;  /* 0x00000000071772ca */ /* 0x000fe200000e0000 */
[----:B------:R-:W-:Y:S01]  /*12040*/  UMOV UR17, 0x80000020 ;  /* 0x8000002000117882 */ /* 0x000fe20000000000 */
[----:B------:R-:W-:Y:S01]  /*12050*/  R2UR UR19, R9 ;  /* 0x00000000091372ca */ /* 0x000fe200000e0000 */
[----:B------:R-:W-:Y:S01]  /*12060*/  UIADD3 UR20, UR24, 0x402, URZ ;  /* 0x0000040218147890 */ /* 0x000fe2000fffe03f */
[----:B------:R-:W-:Y:S01]  /*12070*/  R2UR UR10, R8 ;  /* 0x00000000080a72ca */ /* 0x000fe200000e0000 */
[----:B------:R-:W-:Y:S01]  /*12080*/  VIADD R8, R6, 0x202 ;  /* 0x0000020206087836 */ /* 0x000fe20000000000 */
[----:B------:R-:W-:Y:S01]  /*12090*/  QGMMA.64x128x32.F32.E4M3.E4M3 R24, gdesc[UR24], RZ, !UPT, gsb0 ;  /* 0x01e00000181879f3 */ /* 0x000fe2000c0008ff */
[----:B------:R-:W-:-:S03]  /*120a0*/  UMOV UR21, 0x80000020 ;  /* 0x8000002000157882 */ /* 0x000fc60000000000 */
[----:B------:R-:W-:Y:S01]  /*120b0*/  R2UR UR14, R8 ;  /* 0x00000000080e72ca */ /* 0x000fe200000e0000 */
[C---:B------:R-:W-:Y:S02]  /*120c0*/  VIADD R8, R6.reuse, 0x400 ;  /* 0x0000040006087836 */ /* 0x040fe40000000000 */
[----:B------:R-:W-:-:S03]  /*120d0*/  VIADD R6, R6, 0x402 ;  /* 0x0000040206067836 */ /* 0x000fc60000000000 */
[----:B------:R-:W-:Y:S02]  /*120e0*/  R2UR UR18, R8 ;  /* 0x00000000081272ca */ /* 0x000fe400000e0000 */
[----:B------:R-:W-:Y:S01]  /*120f0*/  R2UR UR22, R6 ;  /* 0x00000000061672ca */ /* 0x000fe200000e0000 */
        /* <DEDUP_REMOVED lines=18> */
.L_x_1714:
[----:B------:R-:W2:Y:S01]  /*12220*/  LDC R6, c[0x0][0x448] ;  /* 0x00011200ff067b82 */ /* 0x000ea20000000800 */
[C---:B------:R-:W-:Y:S01]  /*12230*/  FMUL.FTZ R15, R2.reuse, R38 ;  /* 0x00000026020f7220 */ /* 0x040fe20000410000 */
[C---:B------:R-:W-:Y:S01]  /*12240*/  FMUL.FTZ R38, R2.reuse, R41 ;  /* 0x0000002902267220 */ /* 0x040fe20000410000 */
[C---:B------:R-:W-:Y:S01]  /*12250*/  FMUL.FTZ R41, R2.reuse, R45 ;  /* 0x0000002d02297220 */ /* 0x040fe20000410000 */
[C---:B------:R-:W-:Y:S01]  /*12260*/  FMUL.FTZ R45, R2.reuse, R67 ;  /* 0x00000043022d7220 */ /* 0x040fe20000410000 */
[----:B------:R-:W-:Y:S02]  /*12270*/  IMAD.IADD R67, R197, 0x1, R177 ;  /* 0x00000001c5437824 */ /* 0x000fe400078e02b1 */
[C---:B01----:R-:W-:Y:S01]  /*12280*/  FMUL.FTZ R3, R2.reuse, R27 ;  /* 0x0000001b02037220 */ /* 0x043fe20000410000 */
[C---:B------:R-:W-:Y:S01]  /*12290*/  FMUL.FTZ R27, R2.reuse, R50 ;  /* 0x00000032021b7220 */ /* 0x040fe20000410000 */
[C---:B------:R-:W-:Y:S01]  /*122a0*/  FMUL.FTZ R10, R2.reuse, R30 ;  /* 0x0000001e020a7220 */ /* 0x040fe20000410000 */
[C---:B------:R-:W-:Y:S01]  /*122b0*/  FMUL.FTZ R50, R2.reuse, R78 ;  /* 0x0000004e02327220 */ /* 0x040fe20000410000 */
[----:B------:R-:W-:Y:S01]  /*122c0*/  FMUL.FTZ R30, R2, R54 ;  /* 0x00000036021e7220 */ /* 0x000fe20000410000 */
[----:B------:R-:W-:-:S02]  /*122d0*/  VIADD R12, R12, 0x22840 ;  /* 0x000228400c0c7836 */ /* 0x000fc40000000000 */
[C---:B------:R-:W-:Y:S01]  /*122e0*/  FMUL.FTZ R11, R2.reuse, R31 ;  /* 0x0000001f020b7220 */ /* 0x040fe20000410000 */
[C---:B------:R-:W-:Y:S01]  /*122f0*/  FMUL.FTZ R13, R2.reuse, R34 ;  /* 0x00000022020d7220 */ /* 0x040fe20000410000 */
[----:B------:R-:W-:Y:S02]  /*12300*/  IMAD.MOV.U32 R54, RZ, RZ, -0x80 ;  /* 0xffffff80ff367424 */ /* 0x000fe400078e00ff */
[C---:B----4-:R-:W-:Y:S01]  /*12310*/  FMUL.FTZ R4, R2.reuse, R24 ;  /* 0x0000001802047220 */ /* 0x050fe20000410000 */
        /* <DEDUP_REMOVED lines=8> */
[----:B--2---:R-:W-:Y:S01]  /*123a0*/  ISETP.NE.AND P1, PT, R6, 0x1, PT ;  /* 0x000000010600780c */ /* 0x004fe20003f25270 */
[C---:B------:R-:W-:Y:S01]  /*123b0*/  FMUL.FTZ R93, R2.reuse, R49 ;  /* 0x00000031025d7220 */ /* 0x040fe20000410000 */
[----:B------:R-:W0:Y:S01]  /*123c0*/  LDC.64 R6, c[0x0][0x9e0] ;  /* 0x00027800ff067b82 */ /* 0x000e220000000a00 */
        /* <DEDUP_REMOVED lines=17> */
[C---:B------:R-:W-:Y:S01]  /*124e0*/  FMUL.FTZ R29, R2.reuse, R51 ;  /* 0x00000033021d7220 */ /* 0x040fe20000410000 */
[----:B------:R-:W2:Y:S01]  /*124f0*/  @P1 LDC R9, c[0x0][0x450] ;  /* 0x00011400ff091b82 */ /* 0x000ea20000000800 */
        /* <DEDUP_REMOVED lines=14> */
[----:B------:R-:W-:Y:S01]  /*125e0*/  FMUL.FTZ R62, R2, R73 ;  /* 0x00000049023e7220 */ /* 0x000fe20000410000 */
[----:B-1----:R-:W-:-:S04]  /*125f0*/  @P1 IMAD.HI.U32 R8, R67, R8, RZ ;  /* 0x0000000843081227 */ /* 0x002fc800078e00ff */
[C---:B------:R-:W-:Y:S01]  /*12600*/  FMUL.FTZ R48, R2.reuse, R74 ;  /* 0x0000004a02307220 */ /* 0x040fe20000410000 */
[C---:B------:R-:W-:Y:S01]  /*12610*/  FMUL.FTZ R66, R2.reuse, R76 ;  /* 0x0000004c02427220 */ /* 0x040fe20000410000 */
[C---:B------:R-:W-:Y:S01]  /*12620*/  FMUL.FTZ R65, R2.reuse, R77 ;  /* 0x0000004d02417220 */ /* 0x040fe20000410000 */
[C---:B------:R-:W-:Y:S01]  /*12630*/  FMUL.FTZ R51, R2.reuse, R79 ;  /* 0x0000004f02337220 */ /* 0x040fe20000410000 */
[C---:B------:R-:W-:Y:S01]  /*12640*/  FMUL.FTZ R69, R2.reuse, R80 ;  /* 0x0000005002457220 */ /* 0x040fe20000410000 */
[C---:B------:R-:W-:Y:S01]  /*12650*/  FMUL.FTZ R68, R2.reuse, R81 ;  /* 0x0000005102447220 */ /* 0x040fe20000410000 */
[C---:B------:R-:W-:Y:S01]  /*12660*/  FMUL.FTZ R53, R2.reuse, R82 ;  /* 0x0000005202357220 */ /* 0x040fe20000410000 */
[----:B--2---:R-:W-:Y:S01]  /*12670*/  @P1 SHF.R.U32.HI R67, RZ, R9, R8 ;  /* 0x00000009ff431219 */ /* 0x004fe20000011608 */
[----:B------:R-:W-:Y:S02]  /*12680*/  IMAD.U32 R9, RZ, RZ, UR38 ;  /* 0x00000026ff097e24 */ /* 0x000fe4000f8e00ff */
[C---:B------:R-:W-:Y:S01]  /*12690*/  FMUL.FTZ R52, R2.reuse, R83 ;  /* 0x0000005302347220 */ /* 0x040fe20000410000 */
[C---:B------:R-:W-:Y:S01]  /*126a0*/  FMUL.FTZ R72, R2.reuse, R84 ;  /* 0x0000005402487220 */ /* 0x040fe20000410000 */
[C---:B------:R-:W-:Y:S01]  /*126b0*/  FMUL.FTZ R71, R2.reuse, R85 ;  /* 0x0000005502477220 */ /* 0x040fe20000410000 */
[----:B------:R-:W1:Y:S01]  /*126c0*/  SHFL.IDX PT, R78, R67, RZ, 0x1c1f ;  /* 0x001c1fff434e7589 */ /* 0x000e6200000e0000 */
[----:B------:R-:W-:Y:S01]  /*126d0*/  PRMT R8, R9, 0x654, R12 ;  /* 0x0000065409087816 */ /* 0x000fe2000000000c */
[C---:B------:R-:W-:Y:S01]  /*126e0*/  FMUL.FTZ R54, R2.reuse, R87 ;  /* 0x0000005702367220 */ /* 0x040fe20000410000 */
[----:B------:R-:W-:Y:S01]  /*126f0*/  FMUL.FTZ R86, R2, R86 ;  /* 0x0000005602567220 */ /* 0x000fe20000410000 */
[----:B0-----:R-:W-:Y:S01]  /*12700*/  ISETP.GE.AND P2, PT, R7, 0x1, PT ;  /* 0x000000010700780c */ /* 0x001fe20003f46270 */
[----:B------:R0:W-:Y:S01]  /*12710*/  SYNCS.ARRIVE.TRANS64.RED.A1T0 RZ, [R8+URZ], RZ ;  /* 0x000000ff08ff79a7 */ /* 0x0001e2000810043f */
[----:B------:R-:W-:Y:S01]  /*12720*/  ULDC UR41, c[0x0][0x9dc] ;  /* 0x0002770000297ab9 */ /* 0x000fe20000000800 */
[----:B------:R-:W2:Y:S01]  /*12730*/  MUFU.TANH R4, R4 ;  /* 0x0000000400047308 */ /* 0x000ea20000002400 */
[----:B------:R-:W-:Y:S01]  /*12740*/  ULOP3.LUT UR41, URZ, UR41, URZ, 0x33, !UPT ;  /* 0x000000293f297292 */ /* 0x000fe2000f8e333f */
[----:B------:R-:W-:-:S02]  /*12750*/  IADD3 R74, -R170, R171, R75 ;  /* 0x000000abaa4a7210 */ /* 0x000fc40007ffe14b */
[----:B------:R-:W-:Y:S02]  /*12760*/  LEA R64, R89, 0xffffff80, 0x7 ;  /* 0xffffff8059407811 */ /* 0x000fe400078e38ff */
[----:B0-----:R-:W-:Y:S02]  /*12770*/  IADD3 R8, -R170, 0x1, R75 ;  /* 0x00000001aa087810 */ /* 0x001fe40007ffe14b */
[----:B------:R-:W0:Y:S02]  /*12780*/  MUFU.TANH R90, R90 ;  /* 0x0000005a005a7308 */ /* 0x000e240000002400 */
[----:B------:R-:W-:-:S05]  /*12790*/  IADD3 R73, -R169, R8, R171 ;  /* 0x00000008a9497210 */ /* 0x000fca0007ffe1ab */
[C---:B------:R-:W-:Y:S01]  /*127a0*/  VIADD R70, R73.reuse, UR41 ;  /* 0x0000002949467c36 */ /* 0x040fe20008000000 */
[----:B------:R-:W3:Y:S01]  /*127b0*/  MUFU.TANH R0, R0 ;  /* 0x0000000000007308 */ /* 0x000ee20000002400 */
[----:B------:R-:W-:Y:S02]  /*127c0*/  IADD3 R73, R73, R6, RZ ;  /* 0x0000000649497210 */ /* 0x000fe40007ffe0ff */
[----:B-1----:R-:W-:Y:S02]  /*127d0*/  IMAD.IADD R77, R70, 0x1, R78 ;  /* 0x00000001464d7824 */ /* 0x002fe400078e024e */
[----:B------:R-:W-:-:S03]  /*127e0*/  VIADDMNMX R76, R78, R73, R74, PT ;  /* 0x000000494e4c7246 */ /* 0x000fc6000380014a */
[----:B------:R-:W1:Y:S08]  /*127f0*/  MUFU.TANH R3, R3 ;  /* 0x0000000300037308 */ /* 0x000e700000002400 */
        /* <DEDUP_REMOVED lines=59> */
[----:B------:R-:W0:Y:S01]  /*12bb0*/  MUFU.TANH R54, R54 ;  /* 0x0000003600367308 */ /* 0x000e220000002400 */
[----:B-1234-:R-:W-:Y:S05]  /*12bc0*/  @!P2 BRA `(.L_x_1715) ;  /* 0x000000000050a947 */ /* 0x01efea0003800000 */
[----:B------:R-:W-:Y:S01]  /*12bd0*/  IADD3 R79, -R169, R171, R78 ;  /* 0x000000aba94f7210 */ /* 0x000fe20007ffe14e */
[----:B------:R-:W-:Y:S03]  /*12be0*/  BSSY B0, `(.L_x_1716) ;  /* 0x000000e000007945 */ /* 0x000fe60003800000 */
[----:B------:R-:W-:-:S13]  /*12bf0*/  ISETP.GT.AND P3, PT, R79, -0x1, PT ;  /* 0xffffffff4f00780c */ /* 0x000fda0003f64270 */
        /* <DEDUP_REMOVED lines=8> */
.L_x_1717:
[----:B------:R-:W-:-:S13]  /*12c80*/  ISETP.NE.AND P3, PT, R7, 0x1, PT ;  /* 0x000000010700780c */ /* 0x000fda0003f65270 */
[----:B------:R-:W1:Y:S02]  /*12c90*/  @P3 LDC.64 R8, c[0x0][0x9e8] ;  /* 0x00027a00ff083b82 */ /* 0x000e640000000a00 */
[----:B-1----:R-:W-:-:S05]  /*12ca0*/  @P3 IMAD.HI.U32 R8, R79, R8, RZ ;  /* 0x000000084f083227 */ /* 0x002fca00078e00ff */
[----:B------:R-:W-:-:S07]  /*12cb0*/  @P3 SHF.R.U32.HI R79, RZ, R9, R8 ;  /* 0x00000009ff4f3219 */ /* 0x000fce0000011608 */
.L_x_1718:
[----:B------:R-:W-:Y:S05]  /*12cc0*/  BSYNC B0 ;  /* 0x0000000000007941 */ /* 0x000fea0003800000 */
.L_x_1716:
[----:B------:R-:W-:-:S04]  /*12cd0*/  IMAD R79, R79, R7, -R64 ;  /* 0x000000074f4f7224 */ /* 0x000fc800078e0a40 */
[----:B------:R-:W-:-:S05]  /*12ce0*/  IMAD.IADD R8, R79, 0x1, -R170 ;  /* 0x000000014f087824 */ /* 0x000fca00078e0aaa */
[----:B------:R-:W-:Y:S02]  /*12cf0*/  VIMNMX R77, R77, R8, !PT ;  /* 0x000000084d4d7248 */ /* 0x000fe40007fe0100 */
[----:B------:R-:W-:-:S07]  /*12d00*/  VIADDMNMX R76, R8, R7, R76, PT ;  /* 0x00000007084c7246 */ /* 0x000fce000380014c */
.L_x_1715:
[C---:B------:R-:W-:Y:S02]  /*12d10*/  ISETP.GE.AND P3, PT, R75.reuse, 0x2, PT ;  /* 0x000000024b00780c */ /* 0x040fe40003f66270 */
[----:B------:R-:W-:Y:S02]  /*12d20*/  ISETP.GE.AND P5, PT, R75, 0x9, PT ;  /* 0x000000094b00780c */ /* 0x000fe40003fa6270 */
[----:B------:R-:W-:Y:S02]  /*12d30*/  ISETP.GT.AND P4, PT, R77, 0x1, !P3 ;  /* 0x000000014d00780c */ /* 0x000fe40005f84270 */
[----:B------:R-:W-:Y:S02]  /*12d40*/  P2R R104, PR, RZ, 0x20 ;  /* 0x00000020ff687803 */ /* 0x000fe40000000000 */
[----:B------:R-:W-:-:S04]  /*12d50*/  ISETP.LT.OR P4, PT, R76, 0x2, P4 ;  /* 0x000000024c00780c */ /* 0x000fc80002781670 */
[----:B0-----:R-:W-:Y:S02]  /*12d60*/  FSEL R90, R90, -INF , !P4 ;  /* 0xff8000005a5a7808 */ /* 0x001fe40006000000 */
[----:B------:R-:W-:Y:S02]  /*12d70*/  ISETP.GT.AND P4, PT, R77, 0x8, !P5 ;  /* 0x000000084d00780c */ /* 0x000fe40006f84270 */
[----:B------:R-:W-:Y:S02]  /*12d80*/  ISETP.GE.AND P5, PT, R75, 0xa, PT ;  /* 0x0000000a4b00780c */ /* 0x000fe40003fa6270 */
[----:B------:R-:W-:Y:S02]  /*12d90*/  ISETP.LT.OR P4, PT, R76, 0x9, P4 ;  /* 0x000000094c00780c */ /* 0x000fe40002781670 */
[----:B------:R-:W-:Y:S02]  /*12da0*/  P2R R103, PR, RZ, 0x20 ;  /* 0x00000020ff677803 */ /* 0x000fe40000000000 */
[----:B------:R-:W-:-:S02]  /*12db0*/  FSEL R91, R91, -INF , !P4 ;  /* 0xff8000005b5b7808 */ /* 0x000fc40006000000 */
[----:B------:R-:W-:Y:S02]  /*12dc0*/  ISETP.GT.AND P4, PT, R77, 0x9, !P5 ;  /* 0x000000094d00780c */ /* 0x000fe40006f84270 */
[----:B------:R-:W-:Y:S02]  /*12dd0*/  ISETP.GE.AND P5, PT, R75, 0x11, PT ;  /* 0x000000114b00780c */ /* 0x000fe40003fa6270 */
[----:B------:R-:W-:Y:S02]  /*12de0*/  ISETP.LT.OR P4, PT, R76, 0xa, P4 ;  /* 0x0000000a4c00780c */ /* 0x000fe40002781670 */
[----:B------:R-:W-:Y:S02]  /*12df0*/  P2R R102, PR, RZ, 0x20 ;  /* 0x00000020ff667803 */ /* 0x000fe40000000000 */
[----:B------:R-:W-:Y:S02]  /*12e00*/  FSEL R28, R28, -INF , !P4 ;  /* 0xff8000001c1c7808 */ /* 0x000fe40006000000 */
[----:B------:R-:W-:-:S02]  /*12e10*/  ISETP.GT.AND P4, PT, R77, 0x10, !P5 ;  /* 0x000000104d00780c */ /* 0x000fc40006f84270 */
[----:B------:R-:W-:Y:S02]  /*12e20*/  ISETP.GE.AND P5, PT, R75, 0x12, PT ;  /* 0x000000124b00780c */ /* 0x000fe40003fa6270 */
[----:B------:R-:W-:Y:S02]  /*12e30*/  ISETP.LT.OR P4, PT, R76, 0x11, P4 ;  /* 0x000000114c00780c */ /* 0x000fe40002781670 */
[----:B------:R-:W-:Y:S02]  /*12e40*/  P2R R101, PR, RZ, 0x20 ;  /* 0x00000020ff657803 */ /* 0x000fe40000000000 */
[----:B------:R-:W-:Y:S02]  /*12e50*/  FSEL R32, R32, -INF , !P4 ;  /* 0xff80000020207808 */ /* 0x000fe40006000000 */
[----:B------:R-:W-:Y:S02]  /*12e60*/  ISETP.GT.AND P4, PT, R77, 0x11, !P5 ;  /* 0x000000114d00780c */ /* 0x000fe40006f84270 */
[----:B------:R-:W-:-:S02]  /*12e70*/  ISETP.GE.AND P5, PT, R75, 0x19, PT ;  /* 0x000000194b00780c */ /* 0x000fc40003fa6270 */
[C---:B------:R-:W-:Y:S02]  /*12e80*/  ISETP.LT.OR P4, PT, R76.reuse, 0x12, P4 ;  /* 0x000000124c00780c */ /* 0x040fe40002781670 */
[----:B------:R-:W-:Y:S02]  /*12e90*/  P2R R110, PR, RZ, 0x20 ;  /* 0x00000020ff6e7803 */ /* 0x000fe40000000000 */
[----:B------:R-:W-:Y:S02]  /*12ea0*/  FSEL R31, R31, -INF , !P4 ;  /* 0xff8000001f1f7808 */ /* 0x000fe40006000000 */
[----:B------:R-:W-:Y:S02]  /*12eb0*/  ISETP.GT.AND P4, PT, R77, 0x18, !P5 ;  /* 0x000000184d00780c */ /* 0x000fe40006f84270 */
[----:B------:R-:W-:Y:S02]  /*12ec0*/  ISETP.GE.AND P5, PT, R75, 0x1a, PT ;  /* 0x0000001a4b00780c */ /* 0x000fe40003fa6270 */
[----:B------:R-:W-:-:S02]  /*12ed0*/  ISETP.LT.OR P4, PT, R76, 0x19, P4 ;  /* 0x000000194c00780c */ /* 0x000fc40002781670 */
[----:B------:R-:W-:Y:S02]  /*12ee0*/  P2R R100, PR, RZ, 0x20 ;  /* 0x00000020ff647803 */ /* 0x000fe40000000000 */
[----:B------:R-:W-:Y:S02]  /*12ef0*/  FSEL R35, R35, -INF , !P4 ;  /* 0xff80000023237808 */ /* 0x000fe40006000000 */
[----:B------:R-:W-:Y:S02]  /*12f00*/  ISETP.GT.AND P4, PT, R77, 0x19, !P5 ;  /* 0x000000194d00780c */ /* 0x000fe40006f84270 */
[----:B------:R-:W-:Y:S02]  /*12f10*/  ISETP.GE.AND P5, PT, R75, 0x21, PT ;  /* 0x000000214b00780c */ /* 0x000fe40003fa6270 */
[----:B------:R-:W-:Y:S02]  /*12f20*/  ISETP.LT.OR P4, PT, R76, 0x1a, P4 ;  /* 0x0000001a4c00780c */ /* 0x000fe40002781670 */
[----:B------:R-:W-:-:S02]  /*12f30*/  P2R R99, PR, RZ, 0x20 ;  /* 0x00000020ff637803 */ /* 0x000fc40000000000 */
[----:B------:R-:W-:Y:S02]  /*12f40*/  FSEL R34, R34, -INF , !P4 ;  /* 0xff80000022227808 */ /* 0x000fe40006000000 */
        /* <DEDUP_REMOVED lines=47> */
[----:B------:R-:W-:Y:S02]  /*13240*/  ISETP.LT.OR P4, PT, R76, 0x42, P4 ;  /* 0x000000424c00780c */ /* 0x000fe40002781670 */
        /* <DEDUP_REMOVED lines=68> */
[----:B------:R-:W0:Y:S01]  /*13690*/  SHFL.IDX PT, R4, R67, 0x1, 0x1c1f ;  /* 0x003c1f0043047f89 */ /* 0x000e2200000e0000 */
[----:B------:R-:W-:-:S04]  /*136a0*/  ISETP.GE.AND P6, PT, R75, 0x7a, PT ;  /* 0x0000007a4b00780c */ /* 0x000fc80003fc6270 */
[----:B------:R-:W-:Y:S02]  /*136b0*/  P2R R75, PR, RZ, 0x40 ;  /* 0x00000040ff4b7803 */ /* 0x000fe40000000000 */
[----:B------:R-:W-:-:S04]  /*136c0*/  ISETP.GT.AND P6, PT, R77, 0x79, !P6 ;  /* 0x000000794d00780c */ /* 0x000fc800077c4270 */
[----:B------:R-:W-:-:S04]  /*136d0*/  ISETP.LT.OR P6, PT, R76, 0x7a, P6 ;  /* 0x0000007a4c00780c */ /* 0x000fc800037c1670 */
[----:B------:R-:W-:Y:S02]  /*136e0*/  FSEL R71, R71, -INF , !P6 ;  /* 0xff80000047477808 */ /* 0x000fe40007000000 */
[----:B0-----:R-:W-:Y:S01]  /*136f0*/  VIADDMNMX R74, R4, R73, R74, PT ;  /* 0x00000049044a7246 */ /* 0x001fe2000380014a */
[----:B------:R-:W-:Y:S01]  /*13700*/  IMAD.IADD R70, R70, 0x1, R4 ;  /* 0x0000000146467824 */ /* 0x000fe200078e0204 */
[----:B------:R-:W-:Y:S06]  /*13710*/  @!P2 BRA `(.L_x_1719) ;  /* 0x000000000050a947 */ /* 0x000fec0003800000 */
[----:B------:R-:W-:Y:S01]  /*13720*/  IADD3 R67, -R169, R171, R4 ;  /* 0x000000aba9437210 */ /* 0x000fe20007ffe104 */
[----:B------:R-:W-:Y:S03]  /*13730*/  BSSY B0, `(.L_x_1720) ;  /* 0x000000e000007945 */ /* 0x000fe60003800000 */
        /* <DEDUP_REMOVED lines=9> */
.L_x_1721:
[----:B------:R-:W-:-:S13]  /*137d0*/  ISETP.NE.AND P6, PT, R7, 0x1, PT ;  /* 0x000000010700780c */ /* 0x000fda0003fc5270 */
[----:B------:R-:W0:Y:S02]  /*137e0*/  @P6 LDC.64 R8, c[0x0][0x9e8] ;  /* 0x00027a00ff086b82 */ /* 0x000e240000000a00 */
[----:B0-----:R-:W-:-:S05]  /*137f0*/  @P6 IMAD.HI.U32 R8, R67, R8, RZ ;  /* 0x0000000843086227 */ /* 0x001fca00078e00ff */
[----:B------:R-:W-:-:S07]  /*13800*/  @P6 SHF.R.U32.HI R67, RZ, R9, R8 ;  /* 0x00000009ff436219 */ /* 0x000fce0000011608 */
.L_x_1722:
[----:B------:R-:W-:Y:S05]  /*13810*/  BSYNC B0 ;  /* 0x0000000000007941 */ /* 0x000fea0003800000 */
.L_x_1720:
[----:B------:R-:W-:-:S04]  /*13820*/  IMAD R67, R67, R7, -R64 ;  /* 0x0000000743437224 */ /* 0x000fc800078e0a40 */
[----:B------:R-:W-:-:S05]  /*13830*/  IMAD.IADD R67, R67, 0x1, -R170 ;  /* 0x0000000143437824 */ /* 0x000fca00078e0aaa */
[----:B------:R-:W-:Y:S02]  /*13840*/  VIMNMX R70, R70, R67, !PT ;  /* 0x0000004346467248 */ /* 0x000fe40007fe0100 */
[----:B------:R-:W-:-:S07]  /*13850*/  VIADDMNMX R74, R67, R7, R74, PT ;  /* 0x00000007434a7246 */ /* 0x000fce000380014a */
.L_x_1719:
[----:B------:R-:W-:Y:S01]  /*13860*/  ISETP.GT.AND P3, PT, R70, 0x1, !P3 ;  /* 0x000000014600780c */ /* 0x000fe20005f64270 */
[----:B------:R-:W-:Y:S01]  /*13870*/  ULDC UR35, c[0x0][0x988] ;  /* 0x0002620000237ab9 */ /* 0x000fe20000000800 */
[----:B------:R-:W-:Y:S01]  /*13880*/  ISETP.NE.AND P6, PT, R110, RZ, PT ;  /* 0x000000ff6e00720c */ /* 0x000fe20003fc5270 */
[----:B------:R-:W-:Y:S01]  /*13890*/  IMAD.U32 R73, RZ, RZ, UR35 ;  /* 0x00000023ff497e24 */ /* 0x000fe2000f8e00ff */
[----:B------:R-:W-:Y:S02]  /*138a0*/  ISETP.LT.OR P3, PT, R74, 0x2, P3 ;  /* 0x000000024a00780c */ /* 0x000fe40001f61670 */
[----:B------:R-:W-:Y:S02]  /*138b0*/  ISETP.GT.AND P4, PT, R70, 0x71, !P4 ;  /* 0x000000714600780c */ /* 0x000fe40006784270 */
[----:B------:R-:W-:Y:S02]  /*138c0*/  FSEL R3, R3, -INF , !P3 ;  /* 0xff80000003037808 */ /* 0x000fe40005800000 */
[----:B------:R-:W-:-:S02]  /*138d0*/  ISETP.NE.AND P3, PT, R104, RZ, PT ;  /* 0x000000ff6800720c */ /* 0x000fc40003f65270 */
[C---:B------:R-:W-:Y:S02]  /*138e0*/  ISETP.GT.AND P5, PT, R70.reuse, 0x78, !P5 ;  /* 0x000000784600780c */ /* 0x040fe40006fa4270 */
[----:B------:R-:W-:Y:S02]  /*138f0*/  ISETP.GT.AND P3, PT, R70, 0x8, !P3 ;  /* 0x000000084600780c */ /* 0x000fe40005f64270 */
[C---:B------:R-:W-:Y:S02]  /*13900*/  ISETP.LT.OR P4, PT, R74.reuse, 0x72, P4 ;  /* 0x000000724a00780c */ /* 0x040fe40002781670 */
[C---:B------:R-:W-:Y:S02]  /*13910*/  ISETP.LT.OR P3, PT, R74.reuse, 0x9, P3 ;  /* 0x000000094a00780c */ /* 0x040fe40001f61670 */
[----:B------:R-:W-:Y:S02]  /*13920*/  ISETP.LT.OR P5, PT, R74, 0x79, P5 ;  /* 0x000000794a00780c */ /* 0x000fe40002fa1670 */
        /* <DEDUP_REMOVED lines=22> */
[----:B------:R-:W-:Y:S02]  /*13a90*/  ISETP.GT.AND P3, PT, R70, 0x18, !P6 ;  /* 0x000000184600780c */ /* 0x000fe40007764270 */
[----:B------:R-:W-:Y:S02]  /*13aa0*/  ISETP.NE.AND P6, PT, R114, RZ, PT ;  /* 0x000000ff7200720c */ /* 0x000fe40003fc5270 */
        /* <DEDUP_REMOVED lines=52> */
[----:B------:R-:W-:Y:S01]  /*13df0*/  ISETP.NE.AND P3, PT, R84, RZ, PT ;  /* 0x000000ff5400720c */ /* 0x000fe20003f65270 */
[----:B------:R-:W0:Y:S01]  /*13e00*/  SHFL.BFLY PT, R10, R9, 0x2, 0x1f ;  /* 0x0c401f00090a7f89 */ /* 0x000e2200000e0000 */
[----:B------:R-:W-:Y:S02]  /*13e10*/  FSEL R52, R52, -INF , !P4 ;  /* 0xff80000034347808 */ /* 0x000fe40006000000 */
[----:B------:R-:W-:-:S02]  /*13e20*/  ISETP.GT.AND P3, PT, R70, 0x38, !P3 ;  /* 0x000000384600780c */ /* 0x000fc40005f64270 */
[----:B------:R-:W-:Y:S02]  /*13e30*/  FSEL R12, R12, -INF , !P5 ;  /* 0xff8000000c0c7808 */ /* 0x000fe40006800000 */
[----:B------:R-:W-:-:S04]  /*13e40*/  ISETP.LT.OR P3, PT, R74, 0x39, P3 ;  /* 0x000000394a00780c */ /* 0x000fc80001f61670 */
[----:B------:R-:W-:Y:S02]  /*13e50*/  FSEL R30, R30, -INF , !P3 ;  /* 0xff8000001e1e7808 */ /* 0x000fe40005800000 */
[----:B------:R-:W-:-:S04]  /*13e60*/  ISETP.NE.AND P3, PT, R83, RZ, PT ;  /* 0x000000ff5300720c */ /* 0x000fc80003f65270 */
[----:B------:R-:W-:-:S04]  /*13e70*/  ISETP.GT.AND P3, PT, R70, 0x39, !P3 ;  /* 0x000000394600780c */ /* 0x000fc80005f64270 */
[----:B------:R-:W-:Y:S02]  /*13e80*/  ISETP.LT.OR P3, PT, R74, 0x3a, P3 ;  /* 0x0000003a4a00780c */ /* 0x000fe40001f61670 */
[----:B0-----:R-:W-:Y:S02]  /*13e90*/  FMNMX.FTZ R11, R9, R10, !PT ;  /* 0x0000000a090b7209 */ /* 0x001fe40007810000 */
[----:B------:R-:W-:Y:S02]  /*13ea0*/  FSEL R33, R33, -INF , !P3 ;  /* 0xff80000021217808 */ /* 0x000fe40005800000 */
[----:B------:R-:W-:Y:S01]  /*13eb0*/  ISETP.NE.AND P3, PT, R82, RZ, PT ;  /* 0x000000ff5200720c */ /* 0x000fe20003f65270 */
[----:B------:R-:W0:Y:S03]  /*13ec0*/  SHFL.BFLY PT, R10, R11, 0x1, 0x1f ;  /* 0x0c201f000b0a7f89 */ /* 0x000e2600000e0000 */
[----:B------:R-:W-:-:S04]  /*13ed0*/  ISETP.GT.AND P3, PT, R70, 0x40, !P3 ;  /* 0x000000404600780c */ /* 0x000fc80005f64270 */
[----:B------:R-:W-:-:S04]  /*13ee0*/  ISETP.LT.OR P3, PT, R74, 0x41, P3 ;  /* 0x000000414a00780c */ /* 0x000fc80001f61670 */
[----:B------:R-:W-:Y:S02]  /*13ef0*/  FSEL R36, R36, -INF , !P3 ;  /* 0xff80000024247808 */ /* 0x000fe40005800000 */
[----:B------:R-:W-:Y:S02]  /*13f00*/  ISETP.GT.AND P3, PT, R70, 0x41, !P6 ;  /* 0x000000414600780c */ /* 0x000fe40007764270 */
[----:B------:R-:W-:Y:S02]  /*13f10*/  ISETP.NE.AND P6, PT, R115, RZ, PT ;  /* 0x000000ff7300720c */ /* 0x000fe40003fc5270 */
[----:B------:R-:W-:-:S04]  /*13f20*/  ISETP.LT.OR P3, PT, R74, 0x42, P3 ;  /* 0x000000424a00780c */ /* 0x000fc80001f61670 */
        /* <DEDUP_REMOVED lines=47> */
[----:B------:R-:W-:-:S04]  /*14220*/  FSETP.NEU.FTZ.AND P3, PT, R10, -INF , PT ;  /* 0xff8000000a00780b */ /* 0x000fc80003f7d000 */
[----:B------:R-:W-:Y:S02]  /*14230*/  FSEL R73, R73, RZ, P3 ;  /* 0x000000ff49497208 */ /* 0x000fe40001800000 */
[----:B------:R-:W-:Y:S02]  /*14240*/  ISETP.GT.AND P3, PT, R70, RZ, !P6 ;  /* 0x000000ff4600720c */ /* 0x000fe40007764270 */
[----:B------:R-:W-:Y:S01]  /*14250*/  ISETP.NE.AND P6, PT, R75, RZ, PT ;  /* 0x000000ff4b00720c */ /* 0x000fe20003fc5270 */
[----:B------:R-:W-:-:S01]  /*14260*/  FFMA.FTZ R67, R28, UR35, -R73 ;  /* 0x000000231c437c23 */ /* 0x000fc20008010849 */
[----:B------:R-:W-:Y:S01]  /*14270*/  ISETP.LT.OR P3, PT, R74, 0x1, P3 ;  /* 0x000000014a00780c */ /* 0x000fe20001f61670 */
[----:B------:R-:W-:-:S01]  /*14280*/  FFMA.FTZ R28, R32, UR35, -R73 ;  /* 0x00000023201c7c23 */ /* 0x000fc20008010849 */
[--C-:B------:R-:W-:Y:S01]  /*14290*/  FFMA.FTZ R75, R35, UR35, -R73.reuse ;  /* 0x00000023234b7c23 */ /* 0x100fe20008010849 */
[----:B------:R-:W-:-:S01]  /*142a0*/  FFMA.FTZ R35, R34, UR35, -R73 ;  /* 0x0000002322237c23 */ /* 0x000fc20008010849 */
[----:B------:R-:W-:Y:S01]  /*142b0*/  FSEL R76, R0, -INF , !P3 ;  /* 0xff800000004c7808 */ /* 0x000fe20005800000 */
[----:B------:R-:W-:-:S01]  /*142c0*/  FFMA.FTZ R77, R39, UR35, -R73 ;  /* 0x00000023274d7c23 */ /* 0x000fc20008010849 */
[--C-:B------:R-:W-:Y:S01]  /*142d0*/  FFMA.FTZ R39, R38, UR35, -R73.reuse ;  /* 0x0000002326277c23 */ /* 0x100fe20008010849 */
[----:B------:R-:W-:-:S01]  /*142e0*/  FFMA.FTZ R38, R42, UR35, -R73 ;  /* 0x000000232a267c23 */ /* 0x000fc20008010849 */
[----:B------:R-:W-:Y:S01]  /*142f0*/  FMNMX.FTZ R11, R76, R3, !PT ;  /* 0x000000034c0b7209 */ /* 0x000fe20007810000 */
[----:B------:R-:W-:-:S01]  /*14300*/  FFMA.FTZ R0, R79, UR35, -R73 ;  /* 0x000000234f007c23 */ /* 0x000fc20008010849 */
[----:B------:R-:W-:Y:S01]  /*14310*/  ISETP.GT.AND P3, PT, R70, 0x79, !P6 ;  /* 0x000000794600780c */ /* 0x000fe20007764270 */
[----:B------:R-:W-:-:S01]  /*14320*/  FFMA.FTZ R79, R56, UR35, -R73 ;  /* 0x00000023384f7c23 */ /* 0x000fc20008010849 */
[----:B------:R-:W-:Y:S01]  /*14330*/  FMNMX.FTZ R11, R4, R11, !PT ;  /* 0x0000000b040b7209 */ /* 0x000fe20007810000 */
[----:B------:R-:W-:-:S01]  /*14340*/  FFMA.FTZ R9, R90, UR35, -R73 ;  /* 0x000000235a097c23 */ /* 0x000fc20008010849 */
[----:B------:R-:W-:Y:S01]  /*14350*/  ISETP.LT.OR P3, PT, R74, 0x7a, P3 ;  /* 0x0000007a4a00780c */ /* 0x000fe20001f61670 */
[----:B------:R-:W-:-:S01]  /*14360*/  FFMA.FTZ R56, R59, UR35, -R73 ;  /* 0x000000233b387c23 */ /* 0x000fc20008010849 */
[----:B------:R-:W-:Y:S01]  /*14370*/  FMNMX.FTZ R32, R8, R11, !PT ;  /* 0x0000000b08207209 */ /* 0x000fe20007810000 */
[----:B------:R-:W-:-:S01]  /*14380*/  FFMA.FTZ R59, R61, UR35, -R73 ;  /* 0x000000233d3b7c23 */ /* 0x000fc20008010849 */
[----:B------:R-:W-:Y:S01]  /*14390*/  FSEL R54, R54, -INF , !P3 ;  /* 0xff80000036367808 */ /* 0x000fe20005800000 */
[----:B------:R-:W-:-:S01]  /*143a0*/  FFMA.FTZ R61, R63, UR35, -R73 ;  /* 0x000000233f3d7c23 */ /* 0x000fc20008010849 */
[----:B------:R-:W-:Y:S01]  /*143b0*/  FMNMX.FTZ R11, R13, R32, !PT ;  /* 0x000000200d0b7209 */ /* 0x000fe20007810000 */
[----:B------:R-:W-:-:S01]  /*143c0*/  FFMA.FTZ R63, R66, UR35, -R73 ;  /* 0x00000023423f7c23 */ /* 0x000fc20008010849 */
[--C-:B------:R-:W-:Y:S01]  /*143d0*/  FFMA.FTZ R64, R91, UR35, -R73.reuse ;  /* 0x000000235b407c23 */ /* 0x100fe20008010849 */
[----:B------:R-:W-:-:S01]  /*143e0*/  FFMA.FTZ R66, R65, UR35, -R73 ;  /* 0x0000002341427c23 */ /* 0x000fc20008010849 */
[----:B------:R-:W-:Y:S01]  /*143f0*/  FMNMX.FTZ R32, R14, R11, !PT ;  /* 0x0000000b0e207209 */ /* 0x000fe20007810000 */
[----:B------:R-:W-:-:S01]  /*14400*/  FFMA.FTZ R65, R69, UR35, -R73 ;  /* 0x0000002345417c23 */ /* 0x000fc20008010849 */
[----:B------:R-:W-:Y:S01]  /*14410*/  MUFU.EX2 R0, R0 ;  /* 0x0000000000007308 */ /* 0x000fe20000000800 */
        /* <DEDUP_REMOVED lines=17> */
[----:B------:R-:W-:-:S04]  /*14530*/  FMNMX.FTZ R11, R25, R34, !PT ;  /* 0x00000022190b7209 */ /* 0x000fc80007810000 */
[----:B------:R-:W-:Y:S02]  /*14540*/  FMNMX.FTZ R78, R26, R11, !PT ;  /* 0x0000000b1a4e7209 */ /* 0x000fe40007810000 */
[----:B------:R0:W-:Y:S02]  /*14550*/  MUFU.EX2 R32, R75 ;  /* 0x0000004b00207308 */ /* 0x0001e40000000800 */
[----:B------:R-:W-:-:S04]  /*14560*/  FMNMX.FTZ R78, R27, R78, !PT ;  /* 0x0000004e1b4e7209 */ /* 0x000fc80007810000 */
[----:B------:R-:W-:Y:S02]  /*14570*/  FMNMX.FTZ R11, R29, R78, !PT ;  /* 0x0000004e1d0b7209 */ /* 0x000fe40007810000 */
[----:B------:R1:W-:Y:S01]  /*14580*/  MUFU.EX2 R34, R77 ;  /* 0x0000004d00227308 */ /* 0x0003e20000000800 */
[----:B0-----:R-:W-:-:S01]  /*14590*/  FFMA.FTZ R75, R93, UR35, -R73 ;  /* 0x000000235d4b7c23 */ /* 0x001fc20008010849 */
[----:B------:R-:W-:-:S04]  /*145a0*/  FMNMX.FTZ R42, R30, R11, !PT ;  /* 0x0000000b1e2a7209 */ /* 0x000fc80007810000 */
[----:B------:R-:W-:Y:S02]  /*145b0*/  FMNMX.FTZ R11, R33, R42, !PT ;  /* 0x0000002a210b7209 */ /* 0x000fe40007810000 */
[----:B------:R-:W0:Y:S01]  /*145c0*/  MUFU.EX2 R67, R67 ;  /* 0x0000004300437308 */ /* 0x000e220000000800 */
[----:B-1----:R-:W-:-:S01]  /*145d0*/  FFMA.FTZ R77, R95, UR35, -R73 ;  /* 0x000000235f4d7c23 */ /* 0x002fc20008010849 */
[----:B------:R-:W-:-:S04]  /*145e0*/  FMNMX.FTZ R42, R36, R11, !PT ;  /* 0x0000000b242a7209 */ /* 0x000fc80007810000 */
[----:B------:R-:W-:Y:S01]  /*145f0*/  FMNMX.FTZ R11, R37, R42, !PT ;  /* 0x0000002a250b7209 */ /* 0x000fe20007810000 */
[----:B------:R-:W-:-:S01]  /*14600*/  FFMA.FTZ R42, R96, UR35, -R73 ;  /* 0x00000023602a7c23 */ /* 0x000fc20008010849 */
[----:B------:R-:W-:Y:S02]  /*14610*/  MUFU.EX2 R28, R28 ;  /* 0x0000001c001c7308 */ /* 0x000fe40000000800 */
[----:B------:R-:W-:-:S04]  /*14620*/  FMNMX.FTZ R78, R40, R11, !PT ;  /* 0x0000000b284e7209 */ /* 0x000fc80007810000 */
[----:B------:R-:W-:Y:S02]  /*14630*/  FMNMX.FTZ R11, R43, R78, !PT ;  /* 0x0000004e2b0b7209 */ /* 0x000fe40007810000 */
[----:B------:R-:W-:Y:S01]  /*14640*/  MUFU.EX2 R31, R31 ;  /* 0x0000001f001f7308 */ /* 0x000fe20000000800 */
[----:B0-----:R-:W-:Y:S02]  /*14650*/  F2FP.SATFINITE.E4M3.F32.PACK_AB_MERGE_C R164, R67, R64, RZ ;  /* 0x0000004043a4723e */ /* 0x001fe400048070ff */
[----:B------:R-:W-:Y:S02]  /*14660*/  FMNMX.FTZ R78, R44, R11, !PT ;  /* 0x0000000b2c4e7209 */ /* 0x000fe40007810000 */
[----:B------:R-:W-:Y:S02]  /*14670*/  F2FP.SATFINITE.E4M3.F32.PACK_AB_MERGE_C R164, R9, R0, R164 ;  /* 0x0000000009a4723e */ /* 0x000fe400048070a4 */
[----:B------:R-:W-:Y:S01]  /*14680*/  FMNMX.FTZ R11, R45, R78, !PT ;  /* 0x0000004e2d0b7209 */ /* 0x000fe20007810000 */
[----:B------:R-:W0:Y:S03]  /*14690*/  MUFU.EX2 R35, R35 ;  /* 0x0000002300237308 */ /* 0x000e260000000800 */
        /* <DEDUP_REMOVED lines=14> */
[----:B------:R-:W-:Y:S03]  /*14780*/  MUFU.EX2 R42, R42 ;  /* 0x0000002a002a7308 */ /* 0x000fe60000000800 */
[----:B------:R-:W-:-:S04]  /*14790*/  FMNMX.FTZ R11, R12, R11, !PT ;  /* 0x0000000b0c0b7209 */ /* 0x000fc80007810000 */
[----:B------:R-:W-:Y:S01]  /*147a0*/  FMNMX.FTZ R11, R54, R11, !PT ;  /* 0x0000000b360b7209 */ /* 0x000fe20007810000 */
[----:B------:R-:W-:Y:S01]  /*147b0*/  MUFU.EX2 R75, R75 ;  /* 0x0000004b004b7308 */ /* 0x000fe20000000800 */
[----:B0-----:R-:W-:-:S03]  /*147c0*/  F2FP.SATFINITE.E4M3.F32.PACK_AB_MERGE_C R160, R41, R38, RZ ;  /* 0x0000002629a0723e */ /* 0x001fc600048070ff */
[----:B------:R-:W0:Y:S01]  /*147d0*/  SHFL.BFLY PT, R74, R11, 0x2, 0x1f ;  /* 0x0c401f000b4a7f89 */ /* 0x000e2200000e0000 */
[----:B------:R-:W-:-:S03]  /*147e0*/  F2FP.SATFINITE.E4M3.F32.PACK_AB_MERGE_C R160, R39, R34, R160 ;  /* 0x0000002227a0723e */ /* 0x000fc600048070a0 */
[----:B------:R-:W-:Y:S08]  /*147f0*/  MUFU.EX2 R77, R77 ;  /* 0x0000004d004d7308 */ /* 0x000ff00000000800 */
[----:B------:R-:W1:Y:S08]  /*14800*/  MUFU.EX2 R78, R78 ;  /* 0x0000004e004e7308 */ /* 0x000e700000000800 */
[----:B------:R-:W-:Y:S01]  /*14810*/  MUFU.EX2 R56, R56 ;  /* 0x0000003800387308 */ /* 0x000fe20000000800 */
[----:B0-----:R-:W-:-:S07]  /*14820*/  FMNMX.FTZ R74, R11, R74, !PT ;  /* 0x0000004a0b4a7209 */ /* 0x001fce0007810000 */
[----:B------:R-:W0:Y:S01]  /*14830*/  MUFU.EX2 R55, R55 ;  /* 0x0000003700377308 */ /* 0x000e220000000800 */
[----:B------:R-:W2:Y:S01]  /*14840*/  SHFL.BFLY PT, R11, R74, 0x1, 0x1f ;  /* 0x0c201f004a0b7f89 */ /* 0x000ea200000e0000 */
[----:B-1----:R-:W-:-:S04]  /*14850*/  F2FP.SATFINITE.E4M3.F32.PACK_AB_MERGE_C R162, R78, R77, RZ ;  /* 0x0000004d4ea2723e */ /* 0x002fc800048070ff */
[----:B------:R-:W-:Y:S02]  /*14860*/  F2FP.SATFINITE.E4M3.F32.PACK_AB_MERGE_C R162, R75, R42, R162 ;  /* 0x0000002a4ba2723e */ /* 0x000fe400048070a2 */
[----:B------:R-:W-:Y:S08]  /*14870*/  MUFU.EX2 R70, R94 ;  /* 0x0000005e00467308 */ /* 0x000ff00000000800 */
[----:B------:R-:W1:Y:S01]  /*14880*/  MUFU.EX2 R79, R79 ;  /* 0x0000004f004f7308 */ /* 0x000e620000000800 */
[----:B0-----:R-:W-:-:S07]  /*14890*/  F2FP.SATFINITE.E4M3.F32.PACK_AB_MERGE_C R156, R55, R56, RZ ;  /* 0x00000038379c723e */ /* 0x001fce00048070ff */
[----:B------:R-:W-:Y:S01]  /*148a0*/  MUFU.EX2 R59, R59 ;  /* 0x0000003b003b7308 */ /* 0x000fe20000000800 */
[----:B--2---:R-:W-:Y:S01]  /*148b0*/  FMNMX.FTZ R11, R74, R11, !PT ;  /* 0x0000000b4a0b7209 */ /* 0x004fe20007810000 */
[----:B------:R-:W-:-:S03]  /*148c0*/  IMAD.U32 R74, RZ, RZ, UR35 ;  /* 0x00000023ff4a7e24 */ /* 0x000fc6000f8e00ff */
[C---:B------:R-:W-:Y:S01]  /*148d0*/  FSETP.NEU.FTZ.AND P3, PT, R11.reuse, -INF , PT ;  /* 0xff8000000b00780b */ /* 0x040fe20003f7d000 */
[----:B------:R-:W-:-:S02]  /*148e0*/  FFMA.FTZ R74, R11, R74, -8 ;  /* 0xc10000000b4a7423 */ /* 0x000fc4000001004a */
[----:B------:R-:W-:Y:S01]  /*148f0*/  MUFU.EX2 R60, R60 ;  /* 0x0000003c003c7308 */ /* 0x000fe20000000800 */
[----:B-1----:R-:W-:Y:S02]  /*14900*/  F2FP.SATFINITE.E4M3.F32.PACK_AB_MERGE_C R156, R79, R70, R156 ;  /* 0x000000464f9c723e */ /* 0x002fe4000480709c */
[----:B------:R-:W-:-:S05]  /*14910*/  FSEL R71, R74, RZ, P3 ;  /* 0x000000ff4a477208 */ /* 0x000fca0001800000 */
        /* <DEDUP_REMOVED lines=16> */
[----:B------:R-:W-:Y:S01]  /*14a20*/  FADD.FTZ R37, R0, R9 ;  /* 0x0000000900257221 */ /* 0x000fe20000010000 */
[----:B------:R-:W-:-:S01]  /*14a30*/  FFMA.FTZ R27, R30, UR35, -R71 ;  /* 0x000000231e1b7c23 */ /* 0x000fc20008010847 */
[--C-:B------:R-:W-:Y:S01]  /*14a40*/  FFMA.FTZ R30, R33, UR35, -R71.reuse ;  /* 0x00000023211e7c23 */ /* 0x100fe20008010847 */
[----:B------:R-:W-:-:S01]  /*14a50*/  FFMA.FTZ R33, R40, UR35, -R71 ;  /* 0x0000002328217c23 */ /* 0x000fc20008010847 */
[----:B------:R-:W-:Y:S01]  /*14a60*/  FADD.FTZ R40, R64, R37 ;  /* 0x0000002540287221 */ /* 0x000fe20000010000 */
[----:B------:R-:W-:-:S01]  /*14a70*/  FFMA.FTZ R15, R15, UR35, -R71 ;  /* 0x000000230f0f7c23 */ /* 0x000fc20008010847 */
[----:B------:R-:W1:Y:S01]  /*14a80*/  MUFU.EX2 R3, R3 ;  /* 0x0000000300037308 */ /* 0x000e620000000800 */
[----:B------:R-:W-:-:S01]  /*14a90*/  FFMA.FTZ R20, R20, UR35, -R71 ;  /* 0x0000002314147c23 */ /* 0x000fc20008010847 */
[----:B------:R-:W-:Y:S01]  /*14aa0*/  FADD.FTZ R37, R67, R40 ;  /* 0x0000002843257221 */ /* 0x000fe20000010000 */
[----:B------:R-:W-:-:S01]  /*14ab0*/  FFMA.FTZ R40, R43, UR35, -R71 ;  /* 0x000000232b287c23 */ /* 0x000fc20008010847 */
[--C-:B------:R-:W-:Y:S01]  /*14ac0*/  FFMA.FTZ R45, R45, UR35, -R71.reuse ;  /* 0x000000232d2d7c23 */ /* 0x100fe20008010847 */
[----:B------:R-:W-:-:S01]  /*14ad0*/  FFMA.FTZ R46, R46, UR35, -R71 ;  /* 0x000000232e2e7c23 */ /* 0x000fc20008010847 */
[----:B------:R-:W-:Y:S01]  /*14ae0*/  FADD.FTZ R80, R28, R37 ;  /* 0x000000251c507221 */ /* 0x000fe20000010000 */
[----:B------:R-:W-:-:S01]  /*14af0*/  FFMA.FTZ R37, R44, UR35, -R71 ;  /* 0x000000232c257c23 */ /* 0x000fc20008010847 */
[----:B------:R-:W2:Y:S01]  /*14b00*/  MUFU.EX2 R8, R8 ;  /* 0x0000000800087308 */ /* 0x000ea20000000800 */
[----:B0-----:R-:W-:-:S01]  /*14b10*/  FADD.FTZ R76, R73, R74 ;  /* 0x0000004a494c7221 */ /* 0x001fc20000010000 */
[----:B------:R-:W-:Y:S01]  /*14b20*/  FADD.FTZ R83, R31, R80 ;  /* 0x000000501f537221 */ /* 0x000fe20000010000 */
[----:B------:R-:W-:-:S01]  /*14b30*/  FFMA.FTZ R47, R47, UR35, -R71 ;  /* 0x000000232f2f7c23 */ /* 0x000fc20008010847 */
[--C-:B------:R-:W-:Y:S01]  /*14b40*/  FFMA.FTZ R48, R48, UR35, -R71.reuse ;  /* 0x0000002330307c23 */ /* 0x100fe20008010847 */
[----:B------:R-:W-:-:S01]  /*14b50*/  FFMA.FTZ R49, R49, UR35, -R71 ;  /* 0x0000002331317c23 */ /* 0x000fc20008010847 */
[----:B------:R-:W-:Y:S01]  /*14b60*/  FADD.FTZ R44, R32, R83 ;  /* 0x00000053202c7221 */ /* 0x000fe20000010000 */
[----:B------:R-:W-:-:S01]  /*14b70*/  FFMA.FTZ R50, R50, UR35, -R71 ;  /* 0x0000002332327c23 */ /* 0x000fc20008010847 */
[----:B------:R-:W0:Y:S01]  /*14b80*/  MUFU.EX2 R4, R4 ;  /* 0x0000000400047308 */ /* 0x000e220000000800 */
[----:B-1----:R-:W-:-:S01]  /*14b90*/  FADD.FTZ R43, R3, R76 ;  /* 0x0000004c032b7221 */ /* 0x002fc20000010000 */
[----:B------:R-:W-:Y:S01]  /*14ba0*/  FADD.FTZ R67, R35, R44 ;  /* 0x0000002c23437221 */ /* 0x000fe20000010000 */
[----:B------:R-:W-:-:S01]  /*14bb0*/  FFMA.FTZ R51, R51, UR35, -R71 ;  /* 0x0000002333337c23 */ /* 0x000fc20008010847 */
[--C-:B------:R-:W-:Y:S01]  /*14bc0*/  FFMA.FTZ R53, R53, UR35, -R71.reuse ;  /* 0x0000002335357c23 */ /* 0x100fe20008010847 */
[----:B------:R-:W-:-:S01]  /*14bd0*/  FFMA.FTZ R52, R52, UR35, -R71 ;  /* 0x0000002334347c23 */ /* 0x000fc20008010847 */
[----:B------:R-:W-:Y:S01]  /*14be0*/  FADD.FTZ R64, R34, R67 ;  /* 0x0000004322407221 */ /* 0x000fe20000010000 */
[----:B------:R-:W-:-:S01]  /*14bf0*/  FFMA.FTZ R12, R12, UR35, -R71 ;  /* 0x000000230c0c7c23 */ /* 0x000fc20008010847 */
[----:B------:R-:W1:Y:S01]  /*14c00*/  MUFU.EX2 R13, R13 ;  /* 0x0000000d000d7308 */ /* 0x000e620000000800 */
[----:B--2---:R-:W-:-:S01]  /*14c10*/  FADD.FTZ R43, R8, R43 ;  /* 0x0000002b082b7221 */ /* 0x004fc20000010000 */
[----:B------:R-:W-:Y:S01]  /*14c20*/  FADD.FTZ R35, R39, R64 ;  /* 0x0000004027237221 */ /* 0x000fe20000010000 */
[----:B------:R-:W-:Y:S01]  /*14c30*/  F2FP.SATFINITE.E4M3.F32.PACK_AB_MERGE_C R8, R8, R3, RZ ;  /* 0x000000030808723e */ /* 0x000fe200048070ff */
[----:B------:R-:W-:-:S02]  /*14c40*/  FFMA.FTZ R54, R54, UR35, -R71 ;  /* 0x0000002336367c23 */ /* 0x000fc40008010847 */
[----:B------:R-:W-:-:S01]  /*14c50*/  FADD.FTZ R0, R38, R35 ;  /* 0x0000002326007221 */ /* 0x000fc20000010000 */
[----:B------:R-:W-:Y:S01]  /*14c60*/  F2FP.SATFINITE.E4M3.F32.PACK_AB_MERGE_C R165, R74, R73, R8 ;  /* 0x000000494aa5723e */ /* 0x000fe20004807008 */
[----:B------:R-:W2:Y:S01]  /*14c70*/  MUFU.EX2 R15, R15 ;  /* 0x0000000f000f7308 */ /* 0x000ea20000000800 */
[----:B0-----:R-:W-:-:S01]  /*14c80*/  FADD.FTZ R44, R4, R43 ;  /* 0x0000002b042c7221 */ /* 0x001fc20000010000 */
[----:B------:R-:W-:-:S04]  /*14c90*/  FADD.FTZ R41, R41, R0 ;  /* 0x0000000029297221 */ /* 0x000fc80000010000 */
[----:B------:R-:W-:Y:S02]  /*14ca0*/  FADD.FTZ R28, R42, R41 ;  /* 0x000000292a1c7221 */ /* 0x000fe40000010000 */
        /* <DEDUP_REMOVED lines=10> */
[----:B------:R-:W-:Y:S01]  /*14d50*/  FADD.FTZ R79, R79, R70 ;  /* 0x000000464f4f7221 */ /* 0x000fe20000010000 */
[----:B------:R-:W-:-:S03]  /*14d60*/  F2FP.SATFINITE.E4M3.F32.PACK_AB_MERGE_C R15, R20, R15, RZ ;  /* 0x0000000f140f723e */ /* 0x000fc600048070ff */
[----:B------:R-:W-:Y:S01]  /*14d70*/  FADD.FTZ R56, R56, R79 ;  /* 0x0000004f38387221 */ /* 0x000fe20000010000 */
[----:B------:R-:W-:Y:S01]  /*14d80*/  F2FP.SATFINITE.E4M3.F32.PACK_AB_MERGE_C R167, R13, R4, R15 ;  /* 0x000000040da7723e */ /* 0x000fe2000480700f */
[----:B------:R-:W0:Y:S01]  /*14d90*/  MUFU.EX2 R24, R24 ;  /* 0x0000001800187308 */ /* 0x000e220000000800 */
[----:B-1----:R-:W-:-:S01]  /*14da0*/  FADD.FTZ R0, R14, R9 ;  /* 0x000000090e007221 */ /* 0x002fc20000010000 */
[----:B------:R-:W-:Y:S01]  /*14db0*/  FADD.FTZ R55, R55, R56 ;  /* 0x0000003837377221 */ /* 0x000fe20000010000 */
[----:B------:R-:W1:Y:S01]  /*14dc0*/  @P1 LDC R4, c[0x0][0x44c] ;  /* 0x00011300ff041b82 */ /* 0x000e620000000800 */
[----:B------:R-:W-:-:S04]  /*14dd0*/  IMAD.MOV.U32 R13, RZ, RZ, R177 ;  /* 0x000000ffff0d7224 */ /* 0x000fc800078e00b1 */
[----:B------:R-:W3:Y:S01]  /*14de0*/  MUFU.EX2 R81, R81 ;  /* 0x0000005100517308 */ /* 0x000ee20000000800 */
[----:B--2---:R-:W-:-:S02]  /*14df0*/  FADD.FTZ R9, R21, R0 ;  /* 0x0000000015097221 */ /* 0x004fc40000010000 */
[----:B------:R-:W2:Y:S05]  /*14e00*/  @P1 LDC R15, c[0x0][0x450] ;  /* 0x00011400ff0f1b82 */ /* 0x000eaa0000000800 */
[----:B------:R-:W4:Y:S01]  /*14e10*/  MUFU.EX2 R25, R25 ;  /* 0x0000001900197308 */ /* 0x000f220000000800 */
[----:B0-----:R-:W-:-:S07]  /*14e20*/  FADD.FTZ R0, R24, R9 ;  /* 0x0000000918007221 */ /* 0x001fce0000010000 */
[----:B------:R-:W0:Y:S01]  /*14e30*/  MUFU.EX2 R26, R26 ;  /* 0x0000001a001a7308 */ /* 0x000e220000000800 */
[----:B---3--:R-:W-:-:S01]  /*14e40*/  FADD.FTZ R0, R81, R0 ;  /* 0x0000000051007221 */ /* 0x008fc20000010000 */
[----:B------:R-:W-:-:S04]  /*14e50*/  F2FP.SATFINITE.E4M3.F32.PACK_AB_MERGE_C R24, R81, R24, RZ ;  /* 0x000000185118723e */ /* 0x000fc800048070ff */
[----:B------:R-:W-:Y:S02]  /*14e60*/  F2FP.SATFINITE.E4M3.F32.PACK_AB_MERGE_C R161, R21, R14, R24 ;  /* 0x0000000e15a1723e */ /* 0x000fe40004807018 */
[----:B------:R-:W3:Y:S01]  /*14e70*/  MUFU.EX2 R27, R27 ;  /* 0x0000001b001b7308 */ /* 0x000ee20000000800 */
[----:B----4-:R-:W-:-:S07]  /*14e80*/  FADD.FTZ R9, R25, R0 ;  /* 0x0000000019097221 */ /* 0x010fce0000010000 */
[----:B------:R-:W4:Y:S01]  /*14e90*/  MUFU.EX2 R30, R30 ;  /* 0x0000001e001e7308 */ /* 0x000f220000000800 */
[----:B0-----:R-:W-:-:S07]  /*14ea0*/  FADD.FTZ R0, R26, R9 ;  /* 0x000000091a007221 */ /* 0x001fce0000010000 */
[----:B------:R-:W0:Y:S01]  /*14eb0*/  MUFU.EX2 R29, R29 ;  /* 0x0000001d001d7308 */ /* 0x000e220000000800 */
[----:B---3--:R-:W-:-:S07]  /*14ec0*/  FADD.FTZ R9, R27, R0 ;  /* 0x000000001b097221 */ /* 0x008fce0000010000 */
[----:B------:R-:W3:Y:S01]  /*14ed0*/  MUFU.EX2 R36, R36 ;  /* 0x0000002400247308 */ /* 0x000ee20000000800 */
[----:B----4-:R-:W-:-:S01]  /*14ee0*/  FADD.FTZ R0, R30, R9 ;  /* 0x000000091e007221 */ /* 0x010fc20000010000 */
[----:B------:R-:W-:-:S04]  /*14ef0*/  F2FP.SATFINITE.E4M3.F32.PACK_AB_MERGE_C R27, R30, R27, RZ ;  /* 0x0000001b1e1b723e */ /* 0x000fc800048070ff */
[----:B------:R-:W-:Y:S02]  /*14f00*/  F2FP.SATFINITE.E4M3.F32.PACK_AB_MERGE_C R163, R26, R25, R27 ;  /* 0x000000191aa3723e */ /* 0x000fe4000480701b */
[----:B------:R-:W4:Y:S01]  /*14f10*/  MUFU.EX2 R33, R33 ;  /* 0x0000002100217308 */ /* 0x000f220000000800 */
[----:B0-----:R-:W-:-:S07]  /*14f20*/  FADD.FTZ R9, R29, R0 ;  /* 0x000000001d097221 */ /* 0x001fce0000010000 */
[----:B------:R-:W0:Y:S01]  /*14f30*/  MUFU.EX2 R40, R40 ;  /* 0x0000002800287308 */ /* 0x000e220000000800 */
[----:B---3--:R-:W-:-:S01]  /*14f40*/  FADD.FTZ R0, R36, R9 ;  /* 0x0000000924007221 */ /* 0x008fc20000010000 */
[----:B------:R-:W-:-:S06]  /*14f50*/  F2FP.SATFINITE.E4M3.F32.PACK_AB_MERGE_C R9, R60, R59, RZ ;  /* 0x0000003b3c09723e */ /* 0x000fcc00048070ff */
[----:B------:R-:W3:Y:S01]  /*14f60*/  MUFU.EX2 R37, R37 ;  /* 0x0000002500257308 */ /* 0x000ee20000000800 */
[----:B----4-:R-:W-:-:S07]  /*14f70*/  FADD.FTZ R3, R33, R0 ;  /* 0x0000000021037221 */ /* 0x010fce0000010000 */
[----:B------:R-:W-:Y:S01]  /*14f80*/  MUFU.EX2 R58, R58 ;  /* 0x0000003a003a7308 */ /* 0x000fe20000000800 */
[----:B0-----:R-:W-:-:S01]  /*14f90*/  FADD.FTZ R0, R40, R3 ;  /* 0x0000000328007221 */ /* 0x001fc20000010000 */
[----:B------:R-:W-:-:S04]  /*14fa0*/  F2FP.SATFINITE.E4M3.F32.PACK_AB_MERGE_C R33, R40, R33, RZ ;  /* 0x000000212821723e */ /* 0x000fc800048070ff */
[----:B------:R-:W-:Y:S02]  /*14fb0*/  F2FP.SATFINITE.E4M3.F32.PACK_AB_MERGE_C R157, R36, R29, R33 ;  /* 0x0000001d249d723e */ /* 0x000fe40004807021 */
[----:B------:R-:W0:Y:S01]  /*14fc0*/  MUFU.EX2 R57, R57 ;  /* 0x0000003900397308 */ /* 0x000e220000000800 */
[----:B---3--:R-:W-:-:S07]  /*14fd0*/  FADD.FTZ R3, R37, R0 ;  /* 0x0000000025037221 */ /* 0x008fce0000010000 */
[----:B------:R-:W3:Y:S08]  /*14fe0*/  MUFU.EX2 R32, R45 ;  /* 0x0000002d00207308 */ /* 0x000ef00000000800 */
[----:B------:R-:W4:Y:S01]  /*14ff0*/  MUFU.EX2 R46, R46 ;  /* 0x0000002e002e7308 */ /* 0x000f220000000800 */
[----:B0-----:R-:W-:Y:S01]  /*15000*/  F2FP.SATFINITE.E4M3.F32.PACK_AB_MERGE_C R158, R57, R58, R9 ;  /* 0x0000003a399e723e */ /* 0x001fe20004807009 */
[----:B------:R-:W-:-:S04]  /*15010*/  FADD.FTZ R58, R58, R55 ;  /* 0x000000373a3a7221 */ /* 0x000fc80000010000 */
[----:B------:R-:W-:Y:S02]  /*15020*/  FADD.FTZ R58, R57, R58 ;  /* 0x0000003a393a7221 */ /* 0x000fe40000010000 */
[----:B------:R-:W0:Y:S01]  /*15030*/  MUFU.EX2 R47, R47 ;  /* 0x0000002f002f7308 */ /* 0x000e220000000800 */
[----:B---3--:R-:W-:-:S01]  /*15040*/  FADD.FTZ R3, R32, R3 ;  /* 0x0000000320037221 */ /* 0x008fc20000010000 */
[----:B------:R-:W-:-:S04]  /*15050*/  FADD.FTZ R59, R59, R58 ;  /* 0x0000003a3b3b7221 */ /* 0x000fc80000010000 */
[----:B------:R-:W-:Y:S02]  /*15060*/  FADD.FTZ R60, R60, R59 ;  /* 0x0000003b3c3c7221 */ /* 0x000fe40000010000 */
[----:B------:R-:W-:Y:S01]  /*15070*/  MUFU.EX2 R63, R63 ;  /* 0x0000003f003f7308 */ /* 0x000fe20000000800 */
[----:B----4-:R-:W-:-:S07]  /*15080*/  FADD.FTZ R0, R46, R3 ;  /* 0x000000032e007221 */ /* 0x010fce0000010000 */
[----:B------:R-:W3:Y:S01]  /*15090*/  MUFU.EX2 R66, R66 ;  /* 0x0000004200427308 */ /* 0x000ee20000000800 */
[C---:B0-----:R-:W-:Y:S01]  /*150a0*/  F2FP.SATFINITE.E4M3.F32.PACK_AB_MERGE_C R46, R47.reuse, R46, RZ ;  /* 0x0000002e2f2e723e */ /* 0x041fe200048070ff */
[----:B------:R-:W-:-:S03]  /*150b0*/  FADD.FTZ R47, R47, R0 ;  /* 0x000000002f2f7221 */ /* 0x000fc60000010000 */
[----:B------:R-:W-:-:S03]  /*150c0*/  F2FP.SATFINITE.E4M3.F32.PACK_AB_MERGE_C R159, R32, R37, R46 ;  /* 0x00000025209f723e */ /* 0x000fc6000480702e */
[----:B------:R-:W0:Y:S08]  /*150d0*/  MUFU.EX2 R48, R48 ;  /* 0x0000003000307308 */ /* 0x000e300000000800 */
[----:B------:R-:W-:Y:S01]  /*150e0*/  MUFU.EX2 R61, R61 ;  /* 0x0000003d003d7308 */ /* 0x000fe20000000800 */
[----:B---3--:R-:W-:-:S07]  /*150f0*/  F2FP.SATFINITE.E4M3.F32.PACK_AB_MERGE_C R3, R66, R63, RZ ;  /* 0x0000003f4203723e */ /* 0x008fce00048070ff */
[----:B------:R-:W3:Y:S01]  /*15100*/  MUFU.EX2 R62, R62 ;  /* 0x0000003e003e7308 */ /* 0x000ee20000000800 */
[----:B0-----:R-:W-:-:S07]  /*15110*/  FADD.FTZ R0, R48, R47 ;  /* 0x0000002f30007221 */ /* 0x001fce0000010000 */
[----:B------:R-:W0:Y:S08]  /*15120*/  MUFU.EX2 R49, R49 ;  /* 0x0000003100317308 */ /* 0x000e300000000800 */
[----:B------:R-:W4:Y:S01]  /*15130*/  MUFU.EX2 R50, R50 ;  /* 0x0000003200327308 */ /* 0x000f220000000800 */
[----:B---3--:R-:W-:Y:S01]  /*15140*/  F2FP.SATFINITE.E4M3.F32.PACK_AB_MERGE_C R152, R62, R61, R3 ;  /* 0x0000003d3e98723e */ /* 0x008fe20004807003 */
[----:B------:R-:W-:-:S04]  /*15150*/  FADD.FTZ R61, R61, R60 ;  /* 0x0000003c3d3d7221 */ /* 0x000fc80000010000 */
[----:B------:R-:W-:Y:S02]  /*15160*/  FADD.FTZ R62, R62, R61 ;  /* 0x0000003d3e3e7221 */ /* 0x000fe40000010000 */
[----:B------:R-:W-:Y:S01]  /*15170*/  MUFU.EX2 R69, R69 ;  /* 0x0000004500457308 */ /* 0x000fe20000000800 */
[----:B0-----:R-:W-:-:S01]  /*15180*/  FADD.FTZ R3, R49, R0 ;  /* 0x0000000031037221 */ /* 0x001fc20000010000 */
[----:B------:R-:W-:-:S04]  /*15190*/  FADD.FTZ R63, R63, R62 ;  /* 0x0000003e3f3f7221 */ /* 0x000fc80000010000 */
[----:B------:R-:W-:Y:S02]  /*151a0*/  FADD.FTZ R66, R66, R63 ;  /* 0x0000003f42427221 */ /* 0x000fe40000010000 */
[----:B------:R-:W0:Y:S01]  /*151b0*/  MUFU.EX2 R72, R72 ;  /* 0x0000004800487308 */ /* 0x000e220000000800 */
[----:B----4-:R-:W-:-:S07]  /*151c0*/  FADD.FTZ R0, R50, R3 ;  /* 0x0000000332007221 */ /* 0x010fce0000010000 */
[----:B------:R-:W3:Y:S08]  /*151d0*/  MUFU.EX2 R51, R51 ;  /* 0x0000003300337308 */ /* 0x000ef00000000800 */
[----:B------:R-:W-:Y:S01]  /*151e0*/  MUFU.EX2 R65, R65 ;  /* 0x0000004100417308 */ /* 0x000fe20000000800 */
[----:B0-----:R-:W-:-:S07]  /*151f0*/  F2FP.SATFINITE.E4M3.F32.PACK_AB_MERGE_C R3, R72, R69, RZ ;  /* 0x000000454803723e */ /* 0x001fce00048070ff */
[----:B------:R-:W0:Y:S01]  /*15200*/  MUFU.EX2 R68, R68 ;  /* 0x0000004400447308 */ /* 0x000e220000000800 */
[----:B---3--:R-:W-:-:S01]  /*15210*/  FADD.FTZ R0, R51, R0 ;  /* 0x0000000033007221 */ /* 0x008fc20000010000 */
[----:B------:R-:W-:-:S04]  /*15220*/  F2FP.SATFINITE.E4M3.F32.PACK_AB_MERGE_C R50, R51, R50, RZ ;  /* 0x000000323332723e */ /* 0x000fc800048070ff */
[----:B------:R-:W-:Y:S02]  /*15230*/  F2FP.SATFINITE.E4M3.F32.PACK_AB_MERGE_C R153, R49, R48, R50 ;  /* 0x000000303199723e */ /* 0x000fe40004807032 */
[----:B------:R-:W3:Y:S08]  /*15240*/  MUFU.EX2 R53, R53 ;  /* 0x0000003500357308 */ /* 0x000ef00000000800 */
[----:B------:R-:W4:Y:S01]  /*15250*/  MUFU.EX2 R52, R52 ;  /* 0x0000003400347308 */ /* 0x000f220000000800 */
[----:B0-----:R-:W-:Y:S01]  /*15260*/  F2FP.SATFINITE.E4M3.F32.PACK_AB_MERGE_C R154, R68, R65, R3 ;  /* 0x00000041449a723e */ /* 0x001fe20004807003 */
[----:B------:R-:W-:-:S04]  /*15270*/  FADD.FTZ R65, R65, R66 ;  /* 0x0000004241417221 */ /* 0x000fc80000010000 */
[----:B------:R-:W-:Y:S02]  /*15280*/  FADD.FTZ R68, R68, R65 ;  /* 0x0000004144447221 */ /* 0x000fe40000010000 */
[----:B------:R-:W0:Y:S01]  /*15290*/  MUFU.EX2 R12, R12 ;  /* 0x0000000c000c7308 */ /* 0x000e220000000800 */
[----:B---3--:R-:W-:-:S01]  /*152a0*/  FADD.FTZ R3, R53, R0 ;  /* 0x0000000035037221 */ /* 0x008fc20000010000 */
[----:B-1----:R-:W-:-:S04]  /*152b0*/  @P1 IMAD.HI.U32 R0, R177, R4, RZ ;  /* 0x00000004b1001227 */ /* 0x002fc800078e00ff */
[----:B------:R-:W-:-:S01]  /*152c0*/  FADD.FTZ R69, R69, R68 ;  /* 0x0000004445457221 */ /* 0x000fc20000010000 */
[----:B--2---:R-:W-:Y:S01]  /*152d0*/  @P1 SHF.R.U32.HI R13, RZ, R15, R0 ;  /* 0x0000000fff0d1219 */ /* 0x004fe20000011600 */
[----:B------:R-:W1:Y:S01]  /*152e0*/  MUFU.EX2 R9, R54 ;  /* 0x0000003600097308 */ /* 0x000e620000000800 */
[----:B----4-:R-:W-:-:S03]  /*152f0*/  FADD.FTZ R3, R52, R3 ;  /* 0x0000000334037221 */ /* 0x010fc60000010000 */
[----:B------:R-:W-:-:S04]  /*15300*/  IMAD.IADD R13, R88, 0x1, R13 ;  /* 0x00000001580d7824 */ /* 0x000fc800078e020d */
[----:B------:R-:W-:Y:S02]  /*15310*/  IMAD.IADD R6, R13, 0x1, R6 ;  /* 0x000000010d067824 */ /* 0x000fe400078e0206 */
[----:B0-----:R-:W-:-:S01]  /*15320*/  FADD.FTZ R0, R12, R3 ;  /* 0x000000030c007221 */ /* 0x001fc20000010000 */
[----:B------:R-:W-:Y:S01]  /*15330*/  FADD.FTZ R3, R72, R69 ;  /* 0x0000004548037221 */ /* 0x000fe20000010000 */
[C---:B-1----:R-:W-:Y:S02]  /*15340*/  F2FP.SATFINITE.E4M3.F32.PACK_AB_MERGE_C R4, R9.reuse, R12, RZ ;  /* 0x0000000c0904723e */ /* 0x042fe400048070ff */
[----:B------:R-:W-:Y:S02]  /*15350*/  FADD.FTZ R0, R9, R0 ;  /* 0x0000000009007221 */ /* 0x000fe40000010000 */
[----:B------:R-:W-:Y:S01]  /*15360*/  F2FP.SATFINITE.E4M3.F32.PACK_AB_MERGE_C R155, R52, R53, R4 ;  /* 0x00000035349b723e */ /* 0x000fe20004807004 */
[----:B------:R-:W-:Y:S01]  /*15370*/  VIADD R4, R89, 0xfffffffe ;  /* 0xfffffffe59047836 */ /* 0x000fe20000000000 */
        /* <DEDUP_REMOVED lines=12> */
.L_x_1725:
[----:B------:R-:W-:-:S13]  /*15440*/  ISETP.NE.AND P3, PT, R7, 0x1, PT ;  /* 0x000000010700780c */ /* 0x000fda0003f65270 */
[----:B------:R-:W0:Y:S02]  /*15450*/  @P3 LDC.64 R12, c[0x0][0x9e8] ;  /* 0x00027a00ff0c3b82 */ /* 0x000e240000000a00 */
[----:B0-----:R-:W-:-:S05]  /*15460*/  @P3 IMAD.HI.U32 R12, R8, R12, RZ ;  /* 0x0000000c080c3227 */ /* 0x001fca00078e00ff */
[----:B------:R-:W-:-:S07]  /*15470*/  @P3 SHF.R.U32.HI R8, RZ, R13, R12 ;  /* 0x0000000dff083219 */ /* 0x000fce000001160c */
.L_x_1726:
[----:B------:R-:W-:Y:S05]  /*15480*/  BSYNC B0 ;  /* 0x0000000000007941 */ /* 0x000fea0003800000 */
.L_x_1724:
[----:B------:R-:W-:-:S05]  /*15490*/  IMAD R7, R8, R7, R7 ;  /* 0x0000000708077224 */ /* 0x000fca00078e0207 */
[----:B------:R-:W-:-:S07]  /*154a0*/  VIMNMX R6, R6, R7, PT ;  /* 0x0000000706067248 */ /* 0x000fce0003fe0100 */
.L_x_1723:
[----:B------:R-:W-:Y:S01]  /*154b0*/  SHF.R.S32.HI R7, RZ, 0x1f, R6 ;  /* 0x0000001fff077819 */ /* 0x000fe20000011406 */
[----:B------:R-:W-:Y:S01]  /*154c0*/  ULDC UR32, c[0x0][0x9e4] ;  /* 0x0002790000207ab9 */ /* 0x000fe20000000800 */
[----:B------:R-:W-:Y:S01]  /*154d0*/  ULDC UR29, c[0x0][0x9e4] ;  /* 0x00027900001d7ab9 */ /* 0x000fe20000000800 */
[----:B------:R-:W-:Y:S01]  /*154e0*/  ULDC UR28, c[0x0][0x988] ;  /* 0x00026200001c7ab9 */ /* 0x000fe20000000800 */
[----:B------:R-:W-:Y:S01]  /*154f0*/  LEA.HI R7, R7, R6, RZ, 0x7 ;  /* 0x0000000607077211 */ /* 0x000fe200078f38ff */
[----:B------:R-:W-:Y:S01]  /*15500*/  ULDC UR31, c[0x0][0x988] ;  /* 0x00026200001f7ab9 */ /* 0x000fe20000000800 */
[----:B------:R-:W-:Y:S01]  /*15510*/  ULDC UR30, c[0x0][0x988] ;  /* 0x00026200001e7ab9 */ /* 0x000fe20000000800 */
[----:B------:R-:W-:Y:S01]  /*15520*/  ULDC UR34, c[0x0][0x9e0] ;  /* 0x0002780000227ab9 */ /* 0x000fe20000000800 */
[----:B------:R-:W-:Y:S01]  /*15530*/  SHF.R.S32.HI R7, RZ, 0x7, R7 ;  /* 0x00000007ff077819 */ /* 0x000fe20000011407 */
[----:B------:R-:W-:Y:S01]  /*15540*/  ULDC UR33, c[0x0][0x9e0] ;  /* 0x0002780000217ab9 */ /* 0x000fe20000000800 */
[----:B------:R-:W-:-:S02]  /*15550*/  CS2R R88, SRZ ;  /* 0x0000000000587805 */ /* 0x000fc4000001ff00 */
[----:B------:R-:W-:Y:S02]  /*15560*/  CS2R R90, SRZ ;  /* 0x00000000005a7805 */ /* 0x000fe4000001ff00 */
[----:B------:R-:W-:Y:S02]  /*15570*/  VIMNMX R12, R188, R7, !PT ;  /* 0x00000007bc0c7248 */ /* 0x000fe40007fe0100 */
        /* <DEDUP_REMOVED lines=63> */
[----:B------:R-:W-:-:S07]  /*15970*/  CS2R R88, SRZ ;  /* 0x0000000000587805 */ /* 0x000fce000001ff00 */
.L_x_1747:
[----:B------:R-:W-:Y:S01]  /*15980*/  ISETP.NE.AND P3, PT, R183, RZ, PT ;  /* 0x000000ffb700720c */ /* 0x000fe20003f65270 */
[----:B------:R-:W-:Y:S01]  /*15990*/  VIADD R13, R22, 0x1 ;  /* 0x00000001160d7836 */ /* 0x000fe20000000000 */
[----:B------:R-:W-:Y:S05]  /*159a0*/  YIELD ;  /* 0x0000000000007946 */ /* 0x000fea0003800000 */
[----:B------:R-:W-:-:S04]  /*159b0*/  ISETP.NE.AND P4, PT, R13, 0x2, PT ;  /* 0x000000020d00780c */ /* 0x000fc80003f85270 */
[----:B------:R-:W-:Y:S02]  /*159c0*/  SEL R14, RZ, 0x1, P4 ;  /* 0x00000001ff0e7807 */ /* 0x000fe40002000000 */
[----:B------:R-:W-:Y:S02]  /*159d0*/  SEL R13, R13, RZ, P4 ;  /* 0x000000ff0d0d7207 */ /* 0x000fe40002000000 */
[----:B------:R-:W-:Y:S01]  /*159e0*/  LOP3.LUT R14, R23, R14, RZ, 0x3c, !PT ;  /* 0x0000000e170e7212 */ /* 0x000fe200078e3cff */
[----:B------:R-:W-:Y:S06]  /*159f0*/  @P3 BRA `(.L_x_1728) ;  /* 0x0000000000303947 */ /* 0x000fec0003800000 */
[----:B------:R-:W-:Y:S05]  /*15a00*/  @!P0 BRA `(.L_x_1729) ;  /* 0x0000000000048947 */ /* 0x000fea0003800000 */
[----:B------:R-:W-:Y:S01]  /*15a10*/  BPT.TRAP 0x1 ;  /* 0x000000040000795c */ /* 0x000fe20000300000 */
.L_x_1729:
[----:B------:R-:W-:Y:S01]  /*15a20*/  IMAD R7, R13, 0x8, R16 ;  /* 0x000000080d077824 */ /* 0x000fe200078e0210 */
[----:B------:R-:W-:-:S04]  /*15a30*/  SHF.L.U32 R6, R14, 0x1f, RZ ;  /* 0x0000001f0e067819 */ /* 0x000fc800000006ff */
[----:B------:R0:W1:Y:S01]  /*15a40*/  SYNCS.PHASECHK.TRANS64.TRYWAIT P4, [R7+URZ+0x22830], R6 ;  /* 0x02283006070075a7 */ /* 0x000062000808017f */
[----:B------:R-:W-:Y:S05]  /*15a50*/  @!P0 BRA `(.L_x_1730) ;  /* 0x0000000000048947 */ /* 0x000fea0003800000 */
[----:B------:R-:W-:Y:S01]  /*15a60*/  BPT.TRAP 0x1 ;  /* 0x000000040000795c */ /* 0x000fe20000300000 */
.L_x_1730:
[----:B------:R-:W-:Y:S04]  /*15a70*/  BSSY B0, `(.L_x_1728) ;  /* 0x0000004000007945 */ /* 0x000fe80003800000 */
[----:B-1----:R-:W-:Y:S05]  /*15a80*/  @P4 BRA `(.L_x_1731) ;  /* 0x0000000000084947 */ /* 0x002fea0003800000 */
[----:B------:R-:W1:Y:S02]  /*15a90*/  SYNCS.PHASECHK.TRANS64.TRYWAIT P4, [R7+URZ+0x22830], R6 ;  /* 0x02283006070075a7 */ /* 0x000e64000808017f */
[----:B-1----:R-:W-:Y:S05]  /*15aa0*/  @!P4 BRA `(.L_x_1732) ;  /* 0x000001740050c947 */ /* 0x002fea0003800000 */
.L_x_1731:
[----:B------:R-:W-:Y:S05]  /*15ab0*/  BSYNC B0 ;  /* 0x0000000000007941 */ /* 0x000fea0003800000 */
.L_x_1728:
[----:B01----:R-:W0:Y:S01]  /*15ac0*/  S2R R6, SR_TID.X ;  /* 0x0000000000067919 */ /* 0x003e220000002100 */
[----:B------:R-:W-:Y:S05]  /*15ad0*/  WARPSYNC.ALL ;  /* 0x0000000000007948 */ /* 0x000fea0003800000 */
[----:B------:R-:W-:Y:S02]  /*15ae0*/  IMAD.MOV.U32 R7, RZ, RZ, -0x7fffffe0 ;  /* 0x80000020ff077424 */ /* 0x000fe400078e00ff */
[----:B------:R-:W-:Y:S02]  /*15af0*/  IMAD.MOV.U32 R25, RZ, RZ, -0x7fffffe0 ;  /* 0x80000020ff197424 */ /* 0x000fe400078e00ff */
[----:B------:R-:W-:Y:S01]  /*15b00*/  IMAD.MOV.U32 R21, RZ, RZ, -0x7fffffe0 ;  /* 0x80000020ff157424 */ /* 0x000fe200078e00ff */
[----:B------:R-:W-:Y:S01]  /*15b10*/  R2UR UR27, R7 ;  /* 0x00000000071b72ca */ /* 0x000fe200000e0000 */
[----:B------:R-:W-:Y:S01]  /*15b20*/  IMAD.MOV.U32 R9, RZ, RZ, -0x7fffffe0 ;  /* 0x80000020ff097424 */ /* 0x000fe200078e00ff */
[----:B------:R-:W-:-:S02]  /*15b30*/  R2UR UR19, R25 ;  /* 0x00000000191372ca */ /* 0x000fc400000e0000 */
[----:B------:R-:W-:Y:S02]  /*15b40*/  R2UR UR7, R21 ;  /* 0x00000000150772ca */ /* 0x000fe400000e0000 */
[----:B------:R-:W-:Y:S02]  /*15b50*/  R2UR UR11, R9 ;  /* 0x00000000090b72ca */ /* 0x000fe400000e0000 */
[----:B------:R-:W-:Y:S02]  /*15b60*/  R2UR UR15, R21 ;  /* 0x00000000150f72ca */ /* 0x000fe400000e0000 */
[----:B------:R-:W-:Y:S02]  /*15b70*/  R2UR UR23, R7 ;  /* 0x00000000071772ca */ /* 0x000fe400000e0000 */
[----:B0-----:R-:W-:Y:S01]  /*15b80*/  SHF.R.U32.HI R8, RZ, 0x7, R6 ;  /* 0x00000007ff087819 */ /* 0x001fe20000011606 */
[----:B------:R-:W-:-:S04]  /*15b90*/  IMAD R6, R13, 0x600, R5 ;  /* 0x000006000d067824 */ /* 0x000fc800078e0205 */
[----:B------:R-:W-:Y:S01]  /*15ba0*/  VIADD R15, R8, 0x8 ;  /* 0x00000008080f7836 */ /* 0x000fe20000000000 */
[C---:B------:R-:W-:Y:S01]  /*15bb0*/  R2UR UR26, R6.reuse ;  /* 0x00000000061a72ca */ /* 0x040fe200000e0000 */
[C---:B------:R-:W-:Y:S02]  /*15bc0*/  VIADD R24, R6.reuse, 0x400 ;  /* 0x0000040006187836 */ /* 0x040fe40000000000 */
[C---:B------:R-:W-:Y:S01]  /*15bd0*/  VIADD R20, R6.reuse, 0x2 ;  /* 0x0000000206147836 */ /* 0x040fe20000000000 */
[----:B------:R0:W-:Y:S01]  /*15be0*/  BAR.SYNC.DEFER_BLOCKING R15, 0x100 ;  /* 0x0004000f0000751d */ /* 0x0001e20000010000 */
[----:B------:R-:W-:Y:S01]  /*15bf0*/  VIADD R8, R6, 0x200 ;  /* 0x0000020006087836 */ /* 0x000fe20000000000 */
[----:B------:R-:W-:Y:S02]  /*15c00*/  R2UR UR18, R24 ;  /* 0x00000000181272ca */ /* 0x000fe400000e0000 */
[----:B------:R-:W-:Y:S01]  /*15c10*/  R2UR UR6, R20 ;  /* 0x00000000140672ca */ /* 0x000fe200000e0000 */
[----:B------:R-:W-:Y:S01]  /*15c20*/  VIADD R20, R6, 0x202 ;  /* 0x0000020206147836 */ /* 0x000fe20000000000 */
[----:B------:R-:W-:Y:S01]  /*15c30*/  R2UR UR10, R8 ;  /* 0x00000000080a72ca */ /* 0x000fe200000e0000 */
[----:B------:R-:W-:-:S03]  /*15c40*/  VIADD R6, R6, 0x402 ;  /* 0x0000040206067836 */ /* 0x000fc60000000000 */
[----:B------:R-:W-:Y:S02]  /*15c50*/  R2UR UR14, R20 ;  /* 0x00000000140e72ca */ /* 0x000fe400000e0000 */
[----:B------:R-:W-:Y:S01]  /*15c60*/  R2UR UR22, R6 ;  /* 0x00000000061672ca */ /* 0x000fe200000e0000 */
        /* <DEDUP_REMOVED lines=21> */
.L_x_1734:
[----:B------:R-:W-:Y:S02]  /*15dc0*/  SHF.L.U32 R6, R23, 0x1f, RZ ;  /* 0x0000001f17067819 */ /* 0x000fe400000006ff */
[----:B------:R-:W-:-:S04]  /*15dd0*/  LEA R7, R22, R16, 0x3 ;  /* 0x0000001016077211 */ /* 0x000fc800078e18ff */
[----:B------:R0:W1:Y:S01]  /*15de0*/  SYNCS.PHASECHK.TRANS64.TRYWAIT P3, [R7+URZ+0x22850], R6 ;  /* 0x02285006070075a7 */ /* 0x000062000806017f */
[----:B------:R-:W-:Y:S05]  /*15df0*/  @!P0 BRA `(.L_x_1735) ;  /* 0x0000000000048947 */ /* 0x000fea0003800000 */
[----:B------:R-:W-:Y:S01]  /*15e00*/  BPT.TRAP 0x1 ;  /* 0x000000040000795c */ /* 0x000fe20000300000 */
.L_x_1735:
[----:B-1----:R-:W-:Y:S05]  /*15e10*/  @P3 BRA `(.L_x_1733) ;  /* 0x0000000000083947 */ /* 0x002fea0003800000 */
[----:B------:R-:W1:Y:S02]  /*15e20*/  SYNCS.PHASECHK.TRANS64.TRYWAIT P3, [R7+URZ+0x22850], R6 ;  /* 0x02285006070075a7 */ /* 0x000e64000806017f */
[----:B-1----:R-:W-:Y:S05]  /*15e30*/  @!P3 BRA `(.L_x_1736) ;  /* 0x000001700080b947 */ /* 0x002fea0003800000 */
.L_x_1733:
[----:B01----:R-:W-:Y:S01]  /*15e40*/  VIADD R6, R16, 0x400 ;  /* 0x0000040010067836 */ /* 0x003fe20000000000 */
[----:B------:R-:W-:Y:S05]  /*15e50*/  WARPSYNC.ALL ;  /* 0x0000000000007948 */ /* 0x000fea0003800000 */
[----:B------:R-:W-:Y:S01]  /*15e60*/  SHF.R.U32.HI R6, RZ, 0x4, R6 ;  /* 0x00000004ff067819 */ /* 0x000fe20000011606 */
[----:B------:R-:W-:Y:S01]  /*15e70*/  IMAD.MOV.U32 R7, RZ, RZ, 0x40000040 ;  /* 0x40000040ff077424 */ /* 0x000fe200078e00ff */
[----:B------:R-:W-:Y:S01]  /*15e80*/  WARPGROUP.ARRIVE ;  /* 0x00000000000079c5 */ /* 0x000fe20000000000 */
[----:B------:R-:W-:Y:S01]  /*15e90*/  IMAD.MOV.U32 R9, RZ, RZ, 0x40000040 ;  /* 0x40000040ff097424 */ /* 0x000fe200078e00ff */
[----:B------:R-:W-:-:S04]  /*15ea0*/  LOP3.LUT R6, R6, 0x3fff, RZ, 0xc0, !PT ;  /* 0x00003fff06067812 */ /* 0x000fc800078ec0ff */
[----:B------:R-:W0:Y:S01]  /*15eb0*/  S2R R15, SR_TID.X ;  /* 0x00000000000f7919 */ /* 0x000e220000002100 */
[----:B------:R-:W-:Y:S01]  /*15ec0*/  R2UR UR7, R7 ;  /* 0x00000000070772ca */ /* 0x000fe200000e0000 */
[----:B------:R-:W-:Y:S01]  /*15ed0*/  IMAD.MOV.U32 R7, RZ, RZ, 0x40000040 ;  /* 0x40000040ff077424 */ /* 0x000fe200078e00ff */
[----:B------:R-:W-:-:S05]  /*15ee0*/  LOP3.LUT R6, R6, 0x10000, RZ, 0xfc, !PT ;  /* 0x0001000006067812 */ /* 0x000fca00078efcff */
[----:B------:R-:W-:-:S04]  /*15ef0*/  IMAD R6, R22, 0x400, R6 ;  /* 0x0000040016067824 */ /* 0x000fc800078e0206 */
[C---:B------:R-:W-:Y:S01]  /*15f00*/  VIADD R8, R6.reuse, 0x2 ;  /* 0x0000000206087836 */ /* 0x040fe20000000000 */
[----:B------:R-:W-:-:S13]  /*15f10*/  R2UR UR6, R6 ;  /* 0x00000000060672ca */ /* 0x000fda00000e0000 */
[----:B------:R-:W-:Y:S01]  /*15f20*/  QGMMA.64x128x32.F32.E4M3.E4M3 R88, R164, gdesc[UR4], R88, gsb0 ;  /* 0x01e00004a4587df3 */ /* 0x000fe20008000858 */
[----:B------:R-:W-:Y:S01]  /*15f30*/  R2UR UR6, R8 ;  /* 0x00000000080672ca */ /* 0x000fe200000e0000 */
[C---:B------:R-:W-:Y:S01]  /*15f40*/  VIADD R8, R6.reuse, 0x4 ;  /* 0x0000000406087836 */ /* 0x040fe20000000000 */
[----:B------:R-:W-:Y:S01]  /*15f50*/  R2UR UR7, R9 ;  /* 0x00000000090772ca */ /* 0x000fe200000e0000 */
[----:B------:R-:W-:Y:S02]  /*15f60*/  IMAD.MOV.U32 R9, RZ, RZ, 0x40000040 ;  /* 0x40000040ff097424 */ /* 0x000fe400078e00ff */
[----:B------:R-:W-:Y:S01]  /*15f70*/  VIADD R6, R6, 0x6 ;  /* 0x0000000606067836 */ /* 0x000fe20000000000 */
[----:B0-----:R-:W-:Y:S01]  /*15f80*/  SHF.R.U32.HI R15, RZ, 0x7, R15 ;  /* 0x00000007ff0f7819 */ /* 0x001fe2000001160f */
[----:B------:R-:W-:Y:S02]  /*15f90*/  WARPGROUP.DEPBAR.LE gsb0, 0x0 ;  /* 0x00008000000079c5 */ /* 0x000fe40000010000 */
[----:B------:R-:W-:-:S06]  /*15fa0*/  WARPGROUP.ARRIVE ;  /* 0x00000000000079c5 */ /* 0x000fcc0000000000 */
[----:B------:R-:W-:Y:S01]  /*15fb0*/  QGMMA.64x128x32.F32.E4M3.E4M3 R88, R160, gdesc[UR4], R88, gsb0 ;  /* 0x01e00004a0587df3 */ /* 0x000fe20008000858 */
[----:B------:R-:W-:Y:S02]  /*15fc0*/  R2UR UR6, R8 ;  /* 0x00000000080672ca */ /* 0x000fe400000e0000 */
[----:B------:R-:W-:Y:S01]  /*15fd0*/  R2UR UR7, R9 ;  /* 0x00000000090772ca */ /* 0x000fe200000e0000 */
[----:B------:R-:W-:Y:S02]  /*15fe0*/  WARPGROUP.DEPBAR.LE gsb0, 0x0 ;  /* 0x00008000000079c5 */ /* 0x000fe40000010000 */
[----:B------:R-:W-:-:S10]  /*15ff0*/  WARPGROUP.ARRIVE ;  /* 0x00000000000079c5 */ /* 0x000fd40000000000 */
[----:B------:R-:W-:Y:S01]  /*16000*/  QGMMA.64x128x32.F32.E4M3.E4M3 R88, R156, gdesc[UR4], R88, gsb0 ;  /* 0x01e000049c587df3 */ /* 0x000fe20008000858 */
[----:B------:R-:W-:Y:S02]  /*16010*/  R2UR UR6, R6 ;  /* 0x00000000060672ca */ /* 0x000fe400000e0000 */
[----:B------:R-:W-:Y:S02]  /*16020*/  R2UR UR7, R7 ;  /* 0x00000000070772ca */ /* 0x000fe400000e0000 */
[----:B------:R-:W-:Y:S01]  /*16030*/  IADD3 R6, -R15, 0xb, RZ ;  /* 0x0000000b0f067810 */ /* 0x000fe20007ffe1ff */
[----:B------:R-:W-:Y:S02]  /*16040*/  WARPGROUP.DEPBAR.LE gsb0, 0x0 ;  /* 0x00008000000079c5 */ /* 0x000fe40000010000 */
[----:B------:R-:W-:-:S08]  /*16050*/  WARPGROUP.ARRIVE ;  /* 0x00000000000079c5 */ /* 0x000fd00000000000 */
[----:B------:R-:W-:Y:S03]  /*16060*/  QGMMA.64x128x32.F32.E4M3.E4M3 R88, R152, gdesc[UR4], R88, gsb0 ;  /* 0x01e0000498587df3 */ /* 0x000fe60008000858 */
[----:B------:R-:W-:Y:S02]  /*16070*/  WARPGROUP.DEPBAR.LE gsb0, 0x0 ;  /* 0x00008000000079c5 */ /* 0x000fe40000010000 */
[----:B------:R0:W-:Y:S06]  /*16080*/  BAR.ARV R6, 0x100 ;  /* 0x000400060000751d */ /* 0x0001ec0000002000 */
[----:B------:R-:W-:Y:S05]  /*16090*/  @!P0 BRA `(.L_x_1737) ;  /* 0x0000000000048947 */ /* 0x000fea0003800000 */
[----:B------:R-:W-:Y:S01]  /*160a0*/  BPT.TRAP 0x1 ;  /* 0x000000040000795c */ /* 0x000fe20000300000 */
.L_x_1737:
[----:B------:R-:W1:Y:S01]  /*160b0*/  @P1 LDC R7, c[0x0][0x44c] ;  /* 0x00011300ff071b82 */ /* 0x000e620000000800 */
[----:B------:R-:W-:Y:S02]  /*160c0*/  IMAD.IADD R15, R197, 0x1, R177 ;  /* 0x00000001c50f7824 */ /* 0x000fe400078e02b1 */
[C---:B------:R-:W-:Y:S01]  /*160d0*/  FMUL.FTZ R8, R2.reuse, R26 ;  /* 0x0000001a02087220 */ /* 0x040fe20000410000 */
[C---:B------:R-:W-:Y:S01]  /*160e0*/  FMUL.FTZ R20, R2.reuse, R24 ;  /* 0x0000001802147220 */ /* 0x040fe20000410000 */
[C---:B------:R-:W-:Y:S01]  /*160f0*/  FMUL.FTZ R21, R2.reuse, R25 ;  /* 0x0000001902157220 */ /* 0x040fe20000410000 */
[C---:B------:R-:W-:Y:S01]  /*16100*/  FMUL.FTZ R9, R2.reuse, R27 ;  /* 0x0000001b02097220 */ /* 0x040fe20000410000 */
[C---:B------:R-:W-:Y:S01]  /*16110*/  FMUL.FTZ R26, R2.reuse, R29 ;  /* 0x0000001d021a7220 */ /* 0x040fe20000410000 */
[C---:B------:R-:W-:Y:S01]  /*16120*/  FMUL.FTZ R23, R2.reuse, R30 ;  /* 0x0000001e02177220 */ /* 0x040fe20000410000 */
[----:B0-----:R-:W0:Y:S01]  /*16130*/  @P1 LDC R6, c[0x0][0x450] ;  /* 0x00011400ff061b82 */ /* 0x001e220000000800 */
        /* <DEDUP_REMOVED lines=23> */
[----:B0-----:R-:W-:Y:S01]  /*162b0*/  @P1 SHF.R.U32.HI R15, RZ, R6, R7 ;  /* 0x00000006ff0f1219 */ /* 0x001fe20000011607 */
        /* <DEDUP_REMOVED lines=34> */
[C---:B------:R-:W-:Y:S01]  /*164e0*/  FMUL.FTZ R82, R2.reuse, R84 ;  /* 0x0000005402527220 */ /* 0x040fe20000410000 */
[C---:B------:R-:W-:Y:S01]  /*164f0*/  FMUL.FTZ R83, R2.reuse, R85 ;  /* 0x0000005502537220 */ /* 0x040fe20000410000 */
[C---:B------:R-:W-:Y:S01]  /*16500*/  FMUL.FTZ R80, R2.reuse, R86 ;  /* 0x0000005602507220 */ /* 0x040fe20000410000 */
[----:B------:R-:W-:Y:S01]  /*16510*/  FMUL.FTZ R81, R2, R87 ;  /* 0x0000005702517220 */ /* 0x000fe20000410000 */
[----:B------:R-:W-:Y:S01]  /*16520*/  IMAD R6, R13, 0x8, R16 ;  /* 0x000000080d067824 */ /* 0x000fe200078e0210 */
[----:B------:R-:W-:Y:S01]  /*16530*/  IADD3 R85, -R170, 0x1, -R79 ;  /* 0x00000001aa557810 */ /* 0x000fe20007ffe94f */
[----:B------:R-:W1:Y:S01]  /*16540*/  MUFU.TANH R20, R20 ;  /* 0x0000001400147308 */ /* 0x000e620000002400 */
[----:B------:R-:W-:Y:S02]  /*16550*/  IMAD.U32 R7, RZ, RZ, UR38 ;  /* 0x00000026ff077e24 */ /* 0x000fe4000f8e00ff */
[----:B------:R-:W-:Y:S01]  /*16560*/  VIADD R6, R6, 0x22840 ;  /* 0x0002284006067836 */ /* 0x000fe20000000000 */
[----:B------:R-:W-:-:S04]  /*16570*/  IADD3 R85, -R169, R85, R171 ;  /* 0x00000055a9557210 */ /* 0x000fc80007ffe1ab */
[----:B------:R-:W2:Y:S01]  /*16580*/  MUFU.TANH R21, R21 ;  /* 0x0000001500157308 */ /* 0x000ea20000002400 */
[----:B------:R-:W-:Y:S01]  /*16590*/  PRMT R6, R7, 0x654, R6 ;  /* 0x0000065407067816 */ /* 0x000fe20000000006 */
[C---:B------:R-:W-:Y:S02]  /*165a0*/  VIADD R84, R85.reuse, UR34 ;  /* 0x0000002255547c36 */ /* 0x040fe40008000000 */
[----:B------:R-:W-:Y:S01]  /*165b0*/  VIADD R85, R85, UR41 ;  /* 0x0000002955557c36 */ /* 0x000fe20008000000 */
[----:B------:R3:W-:Y:S01]  /*165c0*/  SYNCS.ARRIVE.TRANS64.RED.A1T0 RZ, [R6+URZ], RZ ;  /* 0x000000ff06ff79a7 */ /* 0x0007e2000810043f */
[--C-:B0-----:R-:W-:Y:S02]  /*165d0*/  IMAD.IADD R86, R84, 0x1, R152.reuse ;  /* 0x0000000154567824 */ /* 0x101fe400078e0298 */
[----:B------:R-:W0:Y:S01]  /*165e0*/  MUFU.TANH R8, R8 ;  /* 0x0000000800087308 */ /* 0x000e220000002400 */
[----:B------:R-:W-:-:S07]  /*165f0*/  IMAD.IADD R87, R85, 0x1, R152 ;  /* 0x0000000155577824 */ /* 0x000fce00078e0298 */
        /* <DEDUP_REMOVED lines=61> */
[----:B-1234-:R-:W-:Y:S05]  /*169d0*/  @!P2 BRA `(.L_x_1738) ;  /* 0x000000000058a947 */ /* 0x01efea0003800000 */
[----:B------:R-:W-:Y:S01]  /*169e0*/  IADD3 R152, -R169, R171, R152 ;  /* 0x000000aba9987210 */ /* 0x000fe20007ffe198 */
[----:B------:R-:W-:Y:S03]  /*169f0*/  BSSY B0, `(.L_x_1739) ;  /* 0x0000010000007945 */ /* 0x000fe60003800000 */
        /* <DEDUP_REMOVED lines=10> */
.L_x_1740:
[----:B------:R-:W-:-:S05]  /*16aa0*/  IMAD.U32 R153, RZ, RZ, UR32 ;  /* 0x00000020ff997e24 */ /* 0x000fca000f8e00ff */
[----:B------:R-:W-:-:S13]  /*16ab0*/  ISETP.NE.AND P3, PT, R153, 0x1, PT ;  /* 0x000000019900780c */ /* 0x000fda0003f65270 */
[----:B------:R-:W1:Y:S02]  /*16ac0*/  @P3 LDC.64 R6, c[0x0][0x9e8] ;  /* 0x00027a00ff063b82 */ /* 0x000e640000000a00 */
[----:B-1----:R-:W-:-:S05]  /*16ad0*/  @P3 IMAD.HI.U32 R6, R152, R6, RZ ;  /* 0x0000000698063227 */ /* 0x002fca00078e00ff */
[----:B------:R-:W-:-:S07]  /*16ae0*/  @P3 SHF.R.U32.HI R152, RZ, R7, R6 ;  /* 0x00000007ff983219 */ /* 0x000fce0000011606 */
.L_x_1741:
[----:B------:R-:W-:Y:S05]  /*16af0*/  BSYNC B0 ;  /* 0x0000000000007941 */ /* 0x000fea0003800000 */
.L_x_1739:
[----:B------:R-:W-:-:S04]  /*16b00*/  IMAD R152, R152, R153, -R79 ;  /* 0x0000009998987224 */ /* 0x000fc800078e0a4f */
[----:B------:R-:W-:-:S05]  /*16b10*/  IMAD.IADD R152, R152, 0x1, -R170 ;  /* 0x0000000198987824 */ /* 0x000fca00078e0aaa */
[----:B------:R-:W-:Y:S02]  /*16b20*/  VIMNMX R87, R87, R152, !PT ;  /* 0x0000009857577248 */ /* 0x000fe40007fe0100 */
[----:B------:R-:W-:-:S07]  /*16b30*/  VIADDMNMX R86, R152, R153, R86, PT ;  /* 0x0000009998567246 */ /* 0x000fce0003800156 */
.L_x_1738:
[----:B------:R-:W-:Y:S01]  /*16b40*/  ISETP.GT.AND P3, PT, R4, -0x1, PT ;  /* 0xffffffff0400780c */ /* 0x000fe20003f64270 */
[----:B------:R-:W1:Y:S03]  /*16b50*/  SHFL.IDX PT, R15, R15, 0x1, 0x1c1f ;  /* 0x003c1f000f0f7f89 */ /* 0x000e6600000e0000 */
[C---:B------:R-:W-:Y:S02]  /*16b60*/  ISETP.GT.AND P5, PT, R87.reuse, RZ, P3 ;  /* 0x000000ff5700720c */ /* 0x040fe40001fa4270 */
[----:B------:R-:W-:Y:S02]  /*16b70*/  ISETP.GT.AND P4, PT, R87, 0x1, P3 ;  /* 0x000000015700780c */ /* 0x000fe40001f84270 */
[C---:B------:R-:W-:Y:S02]  /*16b80*/  ISETP.LT.OR P5, PT, R86.reuse, 0x1, P5 ;  /* 0x000000015600780c */ /* 0x040fe40002fa1670 */
[----:B------:R-:W-:-:S02]  /*16b90*/  ISETP.LT.OR P4, PT, R86, 0x2, P4 ;  /* 0x000000025600780c */ /* 0x000fc40002781670 */
[----:B------:R-:W-:Y:S02]  /*16ba0*/  FSEL R20, R20, -INF , !P5 ;  /* 0xff80000014147808 */ /* 0x000fe40006800000 */
[----:B------:R-:W-:Y:S02]  /*16bb0*/  FSEL R21, R21, -INF , !P4 ;  /* 0xff80000015157808 */ /* 0x000fe40006000000 */
[C---:B------:R-:W-:Y:S02]  /*16bc0*/  ISETP.GT.AND P5, PT, R87.reuse, 0x8, P3 ;  /* 0x000000085700780c */ /* 0x040fe40001fa4270 */
[----:B------:R-:W-:Y:S02]  /*16bd0*/  ISETP.GT.AND P4, PT, R87, 0x9, P3 ;  /* 0x000000095700780c */ /* 0x000fe40001f84270 */
[C---:B------:R-:W-:Y:S02]  /*16be0*/  ISETP.LT.OR P5, PT, R86.reuse, 0x9, P5 ;  /* 0x000000095600780c */ /* 0x040fe40002fa1670 */
[----:B------:R-:W-:-:S02]  /*16bf0*/  ISETP.LT.OR P4, PT, R86, 0xa, P4 ;  /* 0x0000000a5600780c */ /* 0x000fc40002781670 */
[----:B0-----:R-:W-:Y:S01]  /*16c00*/  FSEL R25, R25, -INF , !P5 ;  /* 0xff80000019197808 */ /* 0x001fe20006800000 */
[--C-:B-1----:R-:W-:Y:S01]  /*16c10*/  IMAD.IADD R84, R84, 0x1, R15.reuse ;  /* 0x0000000154547824 */ /* 0x102fe200078e020f */
[----:B------:R-:W-:Y:S01]  /*16c20*/  FSEL R26, R26, -INF , !P4 ;  /* 0xff8000001a1a7808 */ /* 0x000fe20006000000 */
[----:B------:R-:W-:Y:S01]  /*16c30*/  IMAD.IADD R85, R85, 0x1, R15 ;  /* 0x0000000155557824 */ /* 0x000fe200078e020f */
[C---:B------:R-:W-:Y:S02]  /*16c40*/  ISETP.GT.AND P5, PT, R87.reuse, 0x10, P3 ;  /* 0x000000105700780c */ /* 0x040fe40001fa4270 */
        /* <DEDUP_REMOVED lines=82> */
[----:B------:R-:W-:Y:S01]  /*17170*/  FSEL R83, R83, -INF , !P4 ;  /* 0xff80000053537808 */ /* 0x000fe20006000000 */
[----:B------:R-:W-:Y:S08]  /*17180*/  @!P2 BRA `(.L_x_1742) ;  /* 0x000000000058a947 */ /* 0x000ff00003800000 */
[----:B------:R-:W-:Y:S01]  /*17190*/  IADD3 R15, -R169, R171, R15 ;  /* 0x000000aba90f7210 */ /* 0x000fe20007ffe10f */
[----:B------:R-:W-:Y:S03]  /*171a0*/  BSSY B0, `(.L_x_1743) ;  /* 0x0000010000007945 */ /* 0x000fe60003800000 */
        /* <DEDUP_REMOVED lines=10> */
.L_x_1744:
[----:B------:R-:W-:-:S04]  /*17250*/  MOV R86, UR32 ;  /* 0x0000002000567c02 */ /* 0x000fc80008000f00 */
[----:B------:R-:W-:-:S13]  /*17260*/  ISETP.NE.AND P4, PT, R86, 0x1, PT ;  /* 0x000000015600780c */ /* 0x000fda0003f85270 */
[----:B------:R-:W0:Y:S02]  /*17270*/  @P4 LDC.64 R6, c[0x0][0x9e8] ;  /* 0x00027a00ff064b82 */ /* 0x000e240000000a00 */
[----:B0-----:R-:W-:-:S05]  /*17280*/  @P4 IMAD.HI.U32 R6, R15, R6, RZ ;  /* 0x000000060f064227 */ /* 0x001fca00078e00ff */
[----:B------:R-:W-:-:S07]  /*17290*/  @P4 SHF.R.U32.HI R15, RZ, R7, R6 ;  /* 0x00000007ff0f4219 */ /* 0x000fce0000011606 */
.L_x_1745:
[----:B------:R-:W-:Y:S05]  /*172a0*/  BSYNC B0 ;  /* 0x0000000000007941 */ /* 0x000fea0003800000 */
.L_x_1743:
[----:B------:R-:W-:-:S04]  /*172b0*/  IMAD R15, R15, R86, -R79 ;  /* 0x000000560f0f7224 */ /* 0x000fc800078e0a4f */
[----:B------:R-:W-:-:S05]  /*172c0*/  IMAD.IADD R15, R15, 0x1, -R170 ;  /* 0x000000010f0f7824 */ /* 0x000fca00078e0aaa */
[----:B------:R-:W-:Y:S02]  /*172d0*/  VIMNMX R85, R85, R15, !PT ;  /* 0x0000000f55557248 */ /* 0x000fe40007fe0100 */
[----:B------:R-:W-:-:S07]  /*172e0*/  VIADDMNMX R84, R15, R86, R84, PT ;  /* 0x000000560f547246 */ /* 0x000fce0003800154 */
.L_x_1742:
[----:B------:R-:W-:Y:S01]  /*172f0*/  FMNMX.FTZ R6, R20, R10, !PT ;  /* 0x0000000a14067209 */ /* 0x000fe20007810000 */
[----:B------:R-:W-:-:S03]  /*17300*/  UMOV UR35, UR31 ;  /* 0x0000001f00237c82 */ /* 0x000fc60008000000 */
        /* <DEDUP_REMOVED lines=32> */
[----:B0-----:R-:W-:-:S05]  /*17510*/  FMNMX.FTZ R6, R6, R7, !PT ;  /* 0x0000000706067209 */ /* 0x001fca0007810000 */
[----:B------:R-:W0:Y:S02]  /*17520*/  SHFL.BFLY PT, R7, R6, 0x1, 0x1f ;  /* 0x0c201f0006077f89 */ /* 0x000e2400000e0000 */
[----:B0-----:R-:W-:-:S04]  /*17530*/  FMNMX.FTZ R6, R6, R7, !PT ;  /* 0x0000000706067209 */ /* 0x001fc80007810000 */
[----:B------:R-:W-:-:S04]  /*17540*/  FSETP.NEU.FTZ.AND P4, PT, R6, -INF , PT ;  /* 0xff8000000600780b */ /* 0x000fc80003f9d000 */
[----:B------:R-:W-:-:S05]  /*17550*/  FSEL R7, R6, RZ, P4 ;  /* 0x000000ff06077208 */ /* 0x000fca0002000000 */
[----:B------:R-:W-:Y:S01]  /*17560*/  FADD.FTZ R7, -R7, R10 ;  /* 0x0000000a07077221 */ /* 0x000fe20000010100 */
[----:B------:R-:W-:-:S03]  /*17570*/  IMAD.U32 R10, RZ, RZ, UR35 ;  /* 0x00000023ff0a7e24 */ /* 0x000fc6000f8e00ff */
[----:B------:R-:W-:Y:S01]  /*17580*/  FMUL.FTZ R7, R7, UR35 ;  /* 0x0000002307077c20 */ /* 0x000fe20008410000 */
[----:B------:R-:W-:-:S05]  /*17590*/  FFMA.FTZ R10, R6, R10, -8 ;  /* 0xc1000000060a7423 */ /* 0x000fca000001000a */
[----:B------:R-:W-:Y:S01]  /*175a0*/  FSEL R10, R10, RZ, P4 ;  /* 0x000000ff0a0a7208 */ /* 0x000fe20002000000 */
[----:B------:R-:W-:Y:S01]  /*175b0*/  MUFU.EX2 R7, R7 ;  /* 0x0000000700077308 */ /* 0x000fe20000000800 */
[----:B------:R-:W-:-:S03]  /*175c0*/  ISETP.GT.AND P4, PT, R85, 0x1, P3 ;  /* 0x000000015500780c */ /* 0x000fc60001f84270 */
[--C-:B------:R-:W-:Y:S01]  /*175d0*/  FFMA.FTZ R20, R20, UR35, -R10.reuse ;  /* 0x0000002314147c23 */ /* 0x100fe2000801080a */
[----:B------:R-:W-:Y:S01]  /*175e0*/  ISETP.LT.OR P5, PT, R84, 0x2, P4 ;  /* 0x000000025400780c */ /* 0x000fe200027a1670 */
[--C-:B------:R-:W-:Y:S01]  /*175f0*/  FFMA.FTZ R21, R21, UR35, -R10.reuse ;  /* 0x0000002315157c23 */ /* 0x100fe2000801080a */
[----:B------:R-:W-:Y:S01]  /*17600*/  ISETP.GT.AND P4, PT, R85, 0x8, P3 ;  /* 0x000000085500780c */ /* 0x000fe20001f84270 */
[--C-:B------:R-:W-:Y:S01]  /*17610*/  FFMA.FTZ R25, R25, UR35, -R10.reuse ;  /* 0x0000002319197c23 */ /* 0x100fe2000801080a */
[----:B------:R-:W-:Y:S01]  /*17620*/  FSEL R9, R9, -INF , !P5 ;  /* 0xff80000009097808 */ /* 0x000fe20006800000 */
[----:B------:R-:W0:Y:S01]  /*17630*/  MUFU.EX2 R20, R20 ;  /* 0x0000001400147308 */ /* 0x000e220000000800 */
[----:B------:R-:W-:Y:S01]  /*17640*/  ISETP.GT.AND P5, PT, R85, 0x9, P3 ;  /* 0x000000095500780c */ /* 0x000fe20001fa4270 */
[--C-:B------:R-:W-:Y:S01]  /*17650*/  FFMA.FTZ R26, R26, UR35, -R10.reuse ;  /* 0x000000231a1a7c23 */ /* 0x100fe2000801080a */
[C---:B------:R-:W-:Y:S01]  /*17660*/  ISETP.LT.OR P4, PT, R84.reuse, 0x9, P4 ;  /* 0x000000095400780c */ /* 0x040fe20002781670 */
[--C-:B------:R-:W-:Y:S01]  /*17670*/  FFMA.FTZ R29, R29, UR35, -R10.reuse ;  /* 0x000000231d1d7c23 */ /* 0x100fe2000801080a */
[----:B------:R-:W-:Y:S01]  /*17680*/  ISETP.LT.OR P5, PT, R84, 0xa, P5 ;  /* 0x0000000a5400780c */ /* 0x000fe20002fa1670 */
[--C-:B------:R-:W-:Y:S01]  /*17690*/  FFMA.FTZ R30, R30, UR35, -R10.reuse ;  /* 0x000000231e1e7c23 */ /* 0x100fe2000801080a */
[----:B------:R-:W-:Y:S01]  /*176a0*/  FSEL R23, R23, -INF , !P4 ;  /* 0xff80000017177808 */ /* 0x000fe20006000000 */
[----:B------:R-:W1:Y:S01]  /*176b0*/  MUFU.EX2 R21, R21 ;  /* 0x0000001500157308 */ /* 0x000e620000000800 */
[----:B------:R-:W-:Y:S01]  /*176c0*/  FSEL R24, R24, -INF , !P5 ;  /* 0xff80000018187808 */ /* 0x000fe20006800000 */
[--C-:B------:R-:W-:Y:S01]  /*176d0*/  FFMA.FTZ R33, R33, UR35, -R10.reuse ;  /* 0x0000002321217c23 */ /* 0x100fe2000801080a */
[C---:B------:R-:W-:Y:S01]  /*176e0*/  ISETP.GT.AND P5, PT, R85.reuse, 0x11, P3 ;  /* 0x000000115500780c */ /* 0x040fe20001fa4270 */
[--C-:B------:R-:W-:Y:S01]  /*176f0*/  FFMA.FTZ R34, R34, UR35, -R10.reuse ;  /* 0x0000002322227c23 */ /* 0x100fe2000801080a */
[----:B------:R-:W-:Y:S01]  /*17700*/  ISETP.GT.AND P4, PT, R85, 0x10, P3 ;  /* 0x000000105500780c */ /* 0x000fe20001f84270 */
[----:B------:R-:W-:Y:S01]  /*17710*/  FFMA.FTZ R37, R37, UR35, -R10 ;  /* 0x0000002325257c23 */ /* 0x000fe2000801080a */
[C---:B------:R-:W-:Y:S01]  /*17720*/  ISETP.LT.OR P5, PT, R84.reuse, 0x12, P5 ;  /* 0x000000125400780c */ /* 0x040fe20002fa1670 */
[----:B------:R-:W-:Y:S01]  /*17730*/  MUFU.EX2 R25, R25 ;  /* 0x0000001900197308 */ /* 0x000fe20000000800 */
[----:B------:R-:W-:Y:S01]  /*17740*/  ISETP.LT.OR P4, PT, R84, 0x11, P4 ;  /* 0x000000115400780c */ /* 0x000fe20002781670 */
[----:B0-----:R-:W-:Y:S01]  /*17750*/  FFMA.FTZ R3, R7, R3, R20 ;  /* 0x0000000307037223 */ /* 0x001fe20000010014 */
[----:B------:R-:W-:Y:S01]  /*17760*/  FSEL R28, R28, -INF , !P5 ;  /* 0xff8000001c1c7808 */ /* 0x000fe20006800000 */
[--C-:B------:R-:W-:Y:S01]  /*17770*/  FFMA.FTZ R38, R38, UR35, -R10.reuse ;  /* 0x0000002326267c23 */ /* 0x100fe2000801080a */
[----:B------:R-:W-:Y:S01]  /*17780*/  ISETP.GT.AND P5, PT, R85, 0x19, P3 ;  /* 0x000000195500780c */ /* 0x000fe20001fa4270 */
[--C-:B------:R-:W-:Y:S01]  /*17790*/  FFMA.FTZ R41, R41, UR35, -R10.reuse ;  /* 0x0000002329297c23 */ /* 0x100fe2000801080a */
[----:B------:R-:W-:Y:S01]  /*177a0*/  FSEL R27, R27, -INF , !P4 ;  /* 0xff8000001b1b7808 */ /* 0x000fe20006000000 */
[----:B------:R-:W-:Y:S01]  /*177b0*/  MUFU.EX2 R26, R26 ;  /* 0x0000001a001a7308 */ /* 0x000fe20000000800 */
[----:B------:R-:W-:Y:S01]  /*177c0*/  ISETP.LT.OR P5, PT, R84, 0x1a, P5 ;  /* 0x0000001a5400780c */ /* 0x000fe20002fa1670 */
[----:B-1----:R-:W-:Y:S01]  /*177d0*/  FADD.FTZ R3, R21, R3 ;  /* 0x0000000315037221 */ /* 0x002fe20000010000 */
[----:B------:R-:W-:Y:S01]  /*177e0*/  ISETP.GT.AND P4, PT, R85, 0x18, P3 ;  /* 0x000000185500780c */ /* 0x000fe20001f84270 */
[--C-:B------:R-:W-:Y:S01]  /*177f0*/  FFMA.FTZ R42, R42, UR35, -R10.reuse ;  /* 0x000000232a2a7c23 */ /* 0x100fe2000801080a */
[----:B------:R-:W-:Y:S01]  /*17800*/  FSEL R32, R32, -INF , !P5 ;  /* 0xff80000020207808 */ /* 0x000fe20006800000 */
[--C-:B------:R-:W-:Y:S01]  /*17810*/  FFMA.FTZ R45, R45, UR35, -R10.reuse ;  /* 0x000000232d2d7c23 */ /* 0x100fe2000801080a */
[----:B------:R-:W-:Y:S01]  /*17820*/  ISETP.GT.AND P5, PT, R85, 0x21, P3 ;  /* 0x000000215500780c */ /* 0x000fe20001fa4270 */
[----:B------:R-:W-:Y:S01]  /*17830*/  MUFU.EX2 R29, R29 ;  /* 0x0000001d001d7308 */ /* 0x000fe20000000800 */
[----:B------:R-:W-:Y:S01]  /*17840*/  ISETP.LT.OR P4, PT, R84, 0x19, P4 ;  /* 0x000000195400780c */ /* 0x000fe20002781670 */
[--C-:B------:R-:W-:Y:S01]  /*17850*/  FFMA.FTZ R46, R46, UR35, -R10.reuse ;  /* 0x000000232e2e7c23 */ /* 0x100fe2000801080a */
[----:B------:R-:W-:Y:S01]  /*17860*/  ISETP.LT.OR P5, PT, R84, 0x22, P5 ;  /* 0x000000225400780c */ /* 0x000fe20002fa1670 */
[--C-:B------:R-:W-:Y:S01]  /*17870*/  FFMA.FTZ R49, R49, UR35, -R10.reuse ;  /* 0x0000002331317c23 */ /* 0x100fe2000801080a */
[----:B------:R-:W-:Y:S01]  /*17880*/  FSEL R31, R31, -INF , !P4 ;  /* 0xff8000001f1f7808 */ /* 0x000fe20006000000 */
[--C-:B------:R-:W-:Y:S01]  /*17890*/  FFMA.FTZ R50, R50, UR35, -R10.reuse ;  /* 0x0000002332327c23 */ /* 0x100fe2000801080a */
[----:B------:R-:W-:Y:S01]  /*178a0*/  FSEL R36, R36, -INF , !P5 ;  /* 0xff80000024247808 */ /* 0x000fe20006800000 */
[----:B------:R-:W-:Y:S01]  /*178b0*/  MUFU.EX2 R30, R30 ;  /* 0x0000001e001e7308 */ /* 0x000fe20000000800 */
[----:B------:R-:W-:Y:S01]  /*178c0*/  ISETP.GT.AND P5, PT, R85, 0x29, P3 ;  /* 0x000000295500780c */ /* 0x000fe20001fa4270 */
[--C-:B------:R-:W-:Y:S01]  /*178d0*/  FFMA.FTZ R53, R53, UR35, -R10.reuse ;  /* 0x0000002335357c23 */ /* 0x100fe2000801080a */
[----:B------:R-:W-:Y:S01]  /*178e0*/  ISETP.GT.AND P4, PT, R85, 0x20, P3 ;  /* 0x000000205500780c */ /* 0x000fe20001f84270 */
[--C-:B------:R-:W-:Y:S01]  /*178f0*/  FFMA.FTZ R54, R54, UR35, -R10.reuse ;  /* 0x0000002336367c23 */ /* 0x100fe2000801080a */
[C---:B------:R-:W-:Y:S01]  /*17900*/  ISETP.LT.OR P5, PT, R84.reuse, 0x2a, P5 ;  /* 0x0000002a5400780c */ /* 0x040fe20002fa1670 */
[--C-:B------:R-:W-:Y:S01]  /*17910*/  FFMA.FTZ R57, R57, UR35, -R10.reuse ;  /* 0x0000002339397c23 */ /* 0x100fe2000801080a */
[----:B------:R-:W-:Y:S01]  /*17920*/  ISETP.LT.OR P4, PT, R84, 0x21, P4 ;  /* 0x000000215400780c */ /* 0x000fe20002781670 */
[----:B------:R-:W-:Y:S01]  /*17930*/  MUFU.EX2 R33, R33 ;  /* 0x0000002100217308 */ /* 0x000fe20000000800 */
[----:B------:R-:W-:Y:S01]  /*17940*/  FSEL R40, R40, -INF , !P5 ;  /* 0xff80000028287808 */ /* 0x000fe20006800000 */
[--C-:B------:R-:W-:Y:S01]  /*17950*/  FFMA.FTZ R58, R58, UR35, -R10.reuse ;  /* 0x000000233a3a7c23 */ /* 0x100fe2000801080a */
[----:B------:R-:W-:Y:S01]  /*17960*/  ISETP.GT.AND P5, PT, R85, 0x31, P3 ;  /* 0x000000315500780c */ /* 0x000fe20001fa4270 */
[--C-:B------:R-:W-:Y:S01]  /*17970*/  FFMA.FTZ R61, R61, UR35, -R10.reuse ;  /* 0x000000233d3d7c23 */ /* 0x100fe2000801080a */
[----:B------:R-:W-:Y:S01]  /*17980*/  FSEL R35, R35, -INF , !P4 ;  /* 0xff80000023237808 */ /* 0x000fe20006000000 */
[--C-:B------:R-:W-:Y:S01]  /*17990*/  FFMA.FTZ R62, R62, UR35, -R10.reuse ;  /* 0x000000233e3e7c23 */ /* 0x100fe2000801080a */
[----:B------:R-:W-:Y:S01]  /*179a0*/  ISETP.LT.OR P5, PT, R84, 0x32, P5 ;  /* 0x000000325400780c */ /* 0x000fe20002fa1670 */
[----:B------:R-:W-:Y:S01]  /*179b0*/  MUFU.EX2 R34, R34 ;  /* 0x0000002200227308 */ /* 0x000fe20000000800 */
[----:B------:R-:W-:Y:S01]  /*179c0*/  ISETP.GT.AND P4, PT, R85, 0x28, P3 ;  /* 0x000000285500780c */ /* 0x000fe20001f84270 */
[--C-:B------:R-:W-:Y:S01]  /*179d0*/  FFMA.FTZ R65, R65, UR35, -R10.reuse ;  /* 0x0000002341417c23 */ /* 0x100fe2000801080a */
[----:B------:R-:W-:Y:S01]  /*179e0*/  FSEL R44, R44, -INF , !P5 ;  /* 0xff8000002c2c7808 */ /* 0x000fe20006800000 */
[--C-:B------:R-:W-:Y:S01]  /*179f0*/  FFMA.FTZ R66, R66, UR35, -R10.reuse ;  /* 0x0000002342427c23 */ /* 0x100fe2000801080a */
[----:B------:R-:W-:Y:S01]  /*17a00*/  ISETP.GT.AND P5, PT, R85, 0x39, P3 ;  /* 0x000000395500780c */ /* 0x000fe20001fa4270 */
[--C-:B------:R-:W-:Y:S01]  /*17a10*/  FFMA.FTZ R69, R69, UR35, -R10.reuse ;  /* 0x0000002345457c23 */ /* 0x100fe2000801080a */
[C---:B------:R-:W-:Y:S01]  /*17a20*/  ISETP.LT.OR P4, PT, R84.reuse, 0x29, P4 ;  /* 0x000000295400780c */ /* 0x040fe20002781670 */
[----:B------:R-:W-:Y:S01]  /*17a30*/  MUFU.EX2 R37, R37 ;  /* 0x0000002500257308 */ /* 0x000fe20000000800 */
[----:B------:R-:W-:Y:S01]  /*17a40*/  ISETP.LT.OR P5, PT, R84, 0x3a, P5 ;  /* 0x0000003a5400780c */ /* 0x000fe20002fa1670 */
[--C-:B------:R-:W-:Y:S01]  /*17a50*/  FFMA.FTZ R70, R70, UR35, -R10.reuse ;  /* 0x0000002346467c23 */ /* 0x100fe2000801080a */
[----:B------:R-:W-:Y:S01]  /*17a60*/  FSEL R39, R39, -INF , !P4 ;  /* 0xff80000027277808 */ /* 0x000fe20006000000 */
[--C-:B------:R-:W-:Y:S01]  /*17a70*/  FFMA.FTZ R73, R73, UR35, -R10.reuse ;  /* 0x0000002349497c23 */ /* 0x100fe2000801080a */
[----:B------:R-:W-:Y:S01]  /*17a80*/  FSEL R48, R48, -INF , !P5 ;  /* 0xff80000030307808 */ /* 0x000fe20006800000 */
[--C-:B------:R-:W-:Y:S01]  /*17a90*/  FFMA.FTZ R74, R74, UR35, -R10.reuse ;  /* 0x000000234a4a7c23 */ /* 0x100fe2000801080a */
[C---:B------:R-:W-:Y:S01]  /*17aa0*/  ISETP.GT.AND P5, PT, R85.reuse, 0x41, P3 ;  /* 0x000000415500780c */ /* 0x040fe20001fa4270 */
[----:B------:R-:W-:Y:S01]  /*17ab0*/  MUFU.EX2 R38, R38 ;  /* 0x0000002600267308 */ /* 0x000fe20000000800 */
[----:B------:R-:W-:Y:S01]  /*17ac0*/  ISETP.GT.AND P4, PT, R85, 0x30, P3 ;  /* 0x000000305500780c */ /* 0x000fe20001f84270 */
[--C-:B------:R-:W-:Y:S01]  /*17ad0*/  FFMA.FTZ R77, R77, UR35, -R10.reuse ;  /* 0x000000234d4d7c23 */ /* 0x100fe2000801080a */
[----:B------:R-:W-:Y:S01]  /*17ae0*/  ISETP.LT.OR P5, PT, R84, 0x42, P5 ;  /* 0x000000425400780c */ /* 0x000fe20002fa1670 */
[--C-:B------:R-:W-:Y:S01]  /*17af0*/  FFMA.FTZ R78, R78, UR35, -R10.reuse ;  /* 0x000000234e4e7c23 */ /* 0x100fe2000801080a */
[----:B------:R-:W-:Y:S01]  /*17b00*/  ISETP.LT.OR P4, PT, R84, 0x31, P4 ;  /* 0x000000315400780c */ /* 0x000fe20002781670 */
[--C-:B------:R-:W-:Y:S01]  /*17b10*/  FFMA.FTZ R82, R82, UR35, -R10.reuse ;  /* 0x0000002352527c23 */ /* 0x100fe2000801080a */
[----:B------:R-:W-:Y:S01]  /*17b20*/  FSEL R52, R52, -INF , !P5 ;  /* 0xff80000034347808 */ /* 0x000fe20006800000 */
[----:B------:R-:W-:Y:S01]  /*17b30*/  MUFU.EX2 R41, R41 ;  /* 0x0000002900297308 */ /* 0x000fe20000000800 */
[----:B------:R-:W-:Y:S01]  /*17b40*/  ISETP.GT.AND P5, PT, R85, 0x49, P3 ;  /* 0x000000495500780c */ /* 0x000fe20001fa4270 */
[----:B------:R-:W-:Y:S01]  /*17b50*/  FFMA.FTZ R10, R83, UR35, -R10 ;  /* 0x00000023530a7c23 */ /* 0x000fe2000801080a */
[----:B------:R-:W-:-:S02]  /*17b60*/  FSEL R43, R43, -INF , !P4 ;  /* 0xff8000002b2b7808 */ /* 0x000fc40006000000 */
[----:B------:R-:W-:Y:S02]  /*17b70*/  ISETP.LT.OR P5, PT, R84, 0x4a, P5 ;  /* 0x0000004a5400780c */ /* 0x000fe40002fa1670 */
[C---:B------:R-:W-:Y:S01]  /*17b80*/  ISETP.GT.AND P4, PT, R85.reuse, 0x38, P3 ;  /* 0x000000385500780c */ /* 0x040fe20001f84270 */
[----:B------:R-:W-:Y:S01]  /*17b90*/  MUFU.EX2 R42, R42 ;  /* 0x0000002a002a7308 */ /* 0x000fe20000000800 */
[----:B------:R-:W-:Y:S02]  /*17ba0*/  FSEL R56, R56, -INF , !P5 ;  /* 0xff80000038387808 */ /* 0x000fe40006800000 */
[----:B------:R-:W-:Y:S02]  /*17bb0*/  ISETP.GT.AND P5, PT, R85, 0x51, P3 ;  /* 0x000000515500780c */ /* 0x000fe40001fa4270 */
[C---:B------:R-:W-:Y:S02]  /*17bc0*/  ISETP.LT.OR P4, PT, R84.reuse, 0x39, P4 ;  /* 0x000000395400780c */ /* 0x040fe40002781670 */
[----:B------:R-:W-:Y:S01]  /*17bd0*/  ISETP.LT.OR P5, PT, R84, 0x52, P5 ;  /* 0x000000525400780c */ /* 0x000fe20002fa1670 */
[----:B------:R-:W-:Y:S01]  /*17be0*/  MUFU.EX2 R45, R45 ;  /* 0x0000002d002d7308 */ /* 0x000fe20000000800 */
[----:B------:R-:W-:-:S02]  /*17bf0*/  FSEL R47, R47, -INF , !P4 ;  /* 0xff8000002f2f7808 */ /* 0x000fc40006000000 */
[----:B------:R-:W-:Y:S02]  /*17c00*/  FSEL R60, R60, -INF , !P5 ;  /* 0xff8000003c3c7808 */ /* 0x000fe40006800000 */
[C---:B------:R-:W-:Y:S02]  /*17c10*/  ISETP.GT.AND P5, PT, R85.reuse, 0x59, P3 ;  /* 0x000000595500780c */ /* 0x040fe40001fa4270 */
[----:B------:R-:W-:Y:S01]  /*17c20*/  ISETP.GT.AND P4, PT, R85, 0x40, P3 ;  /* 0x000000405500780c */ /* 0x000fe20001f84270 */
[----:B------:R-:W-:Y:S01]  /*17c30*/  MUFU.EX2 R46, R46 ;  /* 0x0000002e002e7308 */ /* 0x000fe20000000800 */
[C---:B------:R-:W-:Y:S02]  /*17c40*/  ISETP.LT.OR P5, PT, R84.reuse, 0x5a, P5 ;  /* 0x0000005a5400780c */ /* 0x040fe40002fa1670 */
[----:B------:R-:W-:Y:S02]  /*17c50*/  ISETP.LT.OR P4, PT, R84, 0x41, P4 ;  /* 0x000000415400780c */ /* 0x000fe40002781670 */
[----:B------:R-:W-:-:S02]  /*17c60*/  FSEL R64, R64, -INF , !P5 ;  /* 0xff80000040407808 */ /* 0x000fc40006800000 */
[----:B------:R-:W-:Y:S01]  /*17c70*/  ISETP.GT.AND P5, PT, R85, 0x61, P3 ;  /* 0x000000615500780c */ /* 0x000fe20001fa4270 */
[----:B------:R-:W-:Y:S01]  /*17c80*/  MUFU.EX2 R49, R49 ;  /* 0x0000003100317308 */ /* 0x000fe20000000800 */
[----:B------:R-:W-:Y:S02]  /*17c90*/  FSEL R51, R51, -INF , !P4 ;  /* 0xff80000033337808 */ /* 0x000fe40006000000 */
[----:B------:R-:W-:Y:S02]  /*17ca0*/  ISETP.LT.OR P5, PT, R84, 0x62, P5 ;  /* 0x000000625400780c */ /* 0x000fe40002fa1670 */
[C---:B------:R-:W-:Y:S02]  /*17cb0*/  ISETP.GT.AND P4, PT, R85.reuse, 0x48, P3 ;  /* 0x000000485500780c */ /* 0x040fe40001f84270 */
[----:B------:R-:W-:Y:S01]  /*17cc0*/  FSEL R68, R68, -INF , !P5 ;  /* 0xff80000044447808 */ /* 0x000fe20006800000 */
[----:B------:R-:W-:Y:S01]  /*17cd0*/  MUFU.EX2 R50, R50 ;  /* 0x0000003200327308 */ /* 0x000fe20000000800 */
[----:B------:R-:W-:-:S02]  /*17ce0*/  ISETP.GT.AND P5, PT, R85, 0x69, P3 ;  /* 0x000000695500780c */ /* 0x000fc40001fa4270 */
[C---:B------:R-:W-:Y:S02]  /*17cf0*/  ISETP.LT.OR P4, PT, R84.reuse, 0x49, P4 ;  /* 0x000000495400780c */ /* 0x040fe40002781670 */
[----:B------:R-:W-:Y:S02]  /*17d00*/  ISETP.LT.OR P5, PT, R84, 0x6a, P5 ;  /* 0x0000006a5400780c */ /* 0x000fe40002fa1670 */
[----:B------:R-:W-:Y:S01]  /*17d10*/  FSEL R55, R55, -INF , !P4 ;  /* 0xff80000037377808 */ /* 0x000fe20006000000 */
[----:B------:R-:W-:Y:S01]  /*17d20*/  MUFU.EX2 R53, R53 ;  /* 0x0000003500357308 */ /* 0x000fe20000000800 */
[----:B------:R-:W-:Y:S02]  /*17d30*/  FSEL R72, R72, -INF , !P5 ;  /* 0xff80000048487808 */ /* 0x000fe40006800000 */
[C---:B------:R-:W-:Y:S02]  /*17d40*/  ISETP.GT.AND P5, PT, R85.reuse, RZ, P3 ;  /* 0x000000ff5500720c */ /* 0x040fe40001fa4270 */
[----:B------:R-:W-:-:S02]  /*17d50*/  ISETP.GT.AND P4, PT, R85, 0x50, P3 ;  /* 0x000000505500780c */ /* 0x000fc40001f84270 */
[C---:B------:R-:W-:Y:S01]  /*17d60*/  ISETP.LT.OR P5, PT, R84.reuse, 0x1, P5 ;  /* 0x000000015400780c */ /* 0x040fe20002fa1670 */
[----:B------:R-:W-:Y:S01]  /*17d70*/  MUFU.EX2 R54, R54 ;  /* 0x0000003600367308 */ /* 0x000fe20000000800 */
[----:B------:R-:W-:Y:S02]  /*17d80*/  ISETP.LT.OR P4, PT, R84, 0x51, P4 ;  /* 0x000000515400780c */ /* 0x000fe40002781670 */
[----:B------:R-:W-:Y:S02]  /*17d90*/  FSEL R8, R8, -INF , !P5 ;  /* 0xff80000008087808 */ /* 0x000fe40006800000 */
[----:B------:R-:W-:Y:S02]  /*17da0*/  FSEL R59, R59, -INF , !P4 ;  /* 0xff8000003b3b7808 */ /* 0x000fe40006000000 */
[----:B------:R-:W-:Y:S01]  /*17db0*/  FMNMX.FTZ R15, R8, R11, !PT ;  /* 0x0000000b080f7209 */ /* 0x000fe20007810000 */
[----:B------:R-:W-:Y:S01]  /*17dc0*/  MUFU.EX2 R57, R57 ;  /* 0x0000003900397308 */ /* 0x000fe20000000800 */
[----:B------:R-:W-:-:S02]  /*17dd0*/  ISETP.GT.AND P4, PT, R85, 0x58, P3 ;  /* 0x000000585500780c */ /* 0x000fc40001f84270 */
[----:B------:R-:W-:Y:S02]  /*17de0*/  FMNMX.FTZ R15, R9, R15, !PT ;  /* 0x0000000f090f7209 */ /* 0x000fe40007810000 */
[----:B------:R-:W-:Y:S02]  /*17df0*/  ISETP.LT.OR P4, PT, R84, 0x59, P4 ;  /* 0x000000595400780c */ /* 0x000fe40002781670 */
[----:B------:R-:W-:Y:S01]  /*17e00*/  FMNMX.FTZ R15, R23, R15, !PT ;  /* 0x0000000f170f7209 */ /* 0x000fe20007810000 */
[----:B------:R-:W-:Y:S01]  /*17e10*/  MUFU.EX2 R58, R58 ;  /* 0x0000003a003a7308 */ /* 0x000fe20000000800 */
[----:B------:R-:W-:Y:S02]  /*17e20*/  FSEL R63, R63, -INF , !P4 ;  /* 0xff8000003f3f7808 */ /* 0x000fe40006000000 */
[----:B------:R-:W-:Y:S02]  /*17e30*/  FMNMX.FTZ R15, R24, R15, !PT ;  /* 0x0000000f180f7209 */ /* 0x000fe40007810000 */
[----:B------:R-:W-:-:S02]  /*17e40*/  ISETP.GT.AND P4, PT, R85, 0x60, P3 ;  /* 0x000000605500780c */ /* 0x000fc40001f84270 */
[----:B------:R-:W-:Y:S01]  /*17e50*/  FMNMX.FTZ R15, R27, R15, !PT ;  /* 0x0000000f1b0f7209 */ /* 0x000fe20007810000 */
[----:B------:R-:W-:Y:S01]  /*17e60*/  MUFU.EX2 R61, R61 ;  /* 0x0000003d003d7308 */ /* 0x000fe20000000800 */
[----:B------:R-:W-:Y:S02]  /*17e70*/  ISETP.LT.OR P4, PT, R84, 0x61, P4 ;  /* 0x000000615400780c */ /* 0x000fe40002781670 */
[----:B------:R-:W-:Y:S02]  /*17e80*/  FMNMX.FTZ R15, R28, R15, !PT ;  /* 0x0000000f1c0f7209 */ /* 0x000fe40007810000 */
        /* <DEDUP_REMOVED lines=20> */
[----:B------:R-:W-:Y:S02]  /*17fd0*/  ISETP.GT.AND P5, PT, R85, 0x78, P3 ;  /* 0x000000785500780c */ /* 0x000fe40001fa4270 */
[----:B------:R-:W-:Y:S01]  /*17fe0*/  FMNMX.FTZ R15, R47, R15, !PT ;  /* 0x0000000f2f0f7209 */ /* 0x000fe20007810000 */
[----:B------:R-:W-:Y:S01]  /*17ff0*/  MUFU.EX2 R70, R70 ;  /* 0x0000004600467308 */ /* 0x000fe20000000800 */
[----:B------:R-:W-:Y:S02]  /*18000*/  ISETP.LT.OR P4, PT, R84, 0x72, P4 ;  /* 0x000000725400780c */ /* 0x000fe40002781670 */
        /* <DEDUP_REMOVED lines=9> */
[----:B------:R-:W-:-:S02]  /*180a0*/  ISETP.LT.OR P3, PT, R84, 0x7a, P3 ;  /* 0x0000007a5400780c */ /* 0x000fc40001f61670 */
[----:B------:R-:W-:Y:S02]  /*180b0*/  FMNMX.FTZ R15, R56, R15, !PT ;  /* 0x0000000f380f7209 */ /* 0x000fe40007810000 */
[----:B------:R-:W-:Y:S02]  /*180c0*/  FSEL R80, R80, -INF , !P5 ;  /* 0xff80000050507808 */ /* 0x000fe40006800000 */
[----:B------:R-:W-:Y:S01]  /*180d0*/  FMNMX.FTZ R15, R59, R15, !PT ;  /* 0x0000000f3b0f7209 */ /* 0x000fe20007810000 */
[----:B------:R-:W-:Y:S01]  /*180e0*/  MUFU.EX2 R77, R77 ;  /* 0x0000004d004d7308 */ /* 0x000fe20000000800 */
[----:B------:R-:W-:Y:S02]  /*180f0*/  FSEL R81, R81, -INF , !P3 ;  /* 0xff80000051517808 */ /* 0x000fe40005800000 */
        /* <DEDUP_REMOVED lines=25> */
[----:B------:R-:W-:Y:S04]  /*18290*/  MUFU.EX2 R11, R11 ;  /* 0x0000000b000b7308 */ /* 0x000fe80000000800 */
[----:B------:R-:W-:-:S01]  /*182a0*/  FFMA.FTZ R8, R8, UR35, -R79 ;  /* 0x0000002308087c23 */ /* 0x000fc2000801084f */
[--C-:B------:R-:W-:Y:S01]  /*182b0*/  FFMA.FTZ R9, R9, UR35, -R79.reuse ;  /* 0x0000002309097c23 */ /* 0x100fe2000801084f */
[----:B------:R-:W-:-:S01]  /*182c0*/  FFMA.FTZ R23, R23, UR35, -R79 ;  /* 0x0000002317177c23 */ /* 0x000fc2000801084f */
[--C-:B------:R-:W-:Y:S01]  /*182d0*/  FFMA.FTZ R24, R24, UR35, -R79.reuse ;  /* 0x0000002318187c23 */ /* 0x100fe2000801084f */
[----:B------:R-:W-:-:S01]  /*182e0*/  FFMA.FTZ R27, R27, UR35, -R79 ;  /* 0x000000231b1b7c23 */ /* 0x000fc2000801084f */
[--C-:B------:R-:W-:Y:S01]  /*182f0*/  FFMA.FTZ R28, R28, UR35, -R79.reuse ;  /* 0x000000231c1c7c23 */ /* 0x100fe2000801084f */
        /* <DEDUP_REMOVED lines=30> */
[----:B------:R-:W-:Y:S01]  /*184e0*/  FFMA.FTZ R79, R81, UR35, -R79 ;  /* 0x00000023514f7c23 */ /* 0x000fe2000801084f */
[----:B-1----:R-:W-:-:S01]  /*184f0*/  FADD.FTZ R81, R9, R0 ;  /* 0x0000000009517221 */ /* 0x002fc20000010000 */
[----:B------:R-:W1:Y:S01]  /*18500*/  MUFU.EX2 R27, R27 ;  /* 0x0000001b001b7308 */ /* 0x000e620000000800 */
[----:B------:R-:W-:-:S02]  /*18510*/  FADD.FTZ R0, R25, R3 ;  /* 0x0000000319007221 */ /* 0x000fc40000010000 */
[----:B--2---:R-:W-:Y:S02]  /*18520*/  FADD.FTZ R3, R23, R81 ;  /* 0x0000005117037221 */ /* 0x004fe40000010000 */
[----:B------:R-:W-:-:S03]  /*18530*/  FADD.FTZ R0, R26, R0 ;  /* 0x000000001a007221 */ /* 0x000fc60000010000 */
        /* <DEDUP_REMOVED lines=80> */
[----:B--2---:R-:W-:-:S04]  /*18a40*/  FADD.FTZ R3, R76, R3 ;  /* 0x000000034c037221 */ /* 0x004fc80000010000 */
[----:B0-----:R-:W-:Y:S01]  /*18a50*/  FADD.FTZ R81, R80, R3 ;  /* 0x0000000350517221 */ /* 0x001fe20000010000 */
[----:B------:R-:W-:-:S03]  /*18a60*/  FADD.FTZ R3, R10, R0 ;  /* 0x000000000a037221 */ /* 0x000fc60000010000 */
[----:B-1----:R-:W-:Y:S01]  /*18a70*/  FADD.FTZ R0, R79, R81 ;  /* 0x000000514f007221 */ /* 0x002fe20000010000 */
[----:B------:R-:W-:Y:S06]  /*18a80*/  @!P0 BRA `(.L_x_1746) ;  /* 0x0000000000048947 */ /* 0x000fec0003800000 */
[----:B------:R-:W-:Y:S01]  /*18a90*/  BPT.TRAP 0x1 ;  /* 0x000000040000795c */ /* 0x000fe20000300000 */
.L_x_1746:
[----:B------:R-:W-:Y:S01]  /*18aa0*/  IMAD R22, R22, 0x8, R16 ;  /* 0x0000000816167824 */ /* 0x000fe200078e0210 */
[----:B------:R-:W-:Y:S01]  /*18ab0*/  ISETP.GT.AND P3, PT, R4, R12, PT ;  /* 0x0000000c0400720c */ /* 0x000fe20003f64270 */
[----:B------:R-:W-:Y:S01]  /*18ac0*/  IMAD.U32 R81, RZ, RZ, UR38 ;  /* 0x00000026ff517e24 */ /* 0x000fe2000f8e00ff */
[----:B------:R-:W-:Y:S01]  /*18ad0*/  F2FP.SATFINITE.E4M3.F32.PACK_AB_MERGE_C R23, R24, R23, RZ ;  /* 0x000000171817723e */ /* 0x000fe200048070ff */
[----:B------:R-:W-:Y:S01]  /*18ae0*/  VIADD R22, R22, 0x22860 ;  /* 0x0002286016167836 */ /* 0x000fe20000000000 */
[----:B------:R-:W-:Y:S01]  /*18af0*/  F2FP.SATFINITE.E4M3.F32.PACK_AB_MERGE_C R10, R10, R82, RZ ;  /* 0x000000520a0a723e */ /* 0x000fe200048070ff */
[----:B------:R-:W-:Y:S01]  /*18b00*/  FMUL.FTZ R90, R90, R11 ;  /* 0x0000000b5a5a7220 */ /* 0x000fe20000410000 */
[----:B------:R-:W-:Y:S01]  /*18b10*/  F2FP.SATFINITE.E4M3.F32.PACK_AB_MERGE_C R25, R26, R25, RZ ;  /* 0x000000191a19723e */ /* 0x000fe200048070ff */
[-C--:B------:R-:W-:Y:S01]  /*18b20*/  FMUL.FTZ R91, R91, R11.reuse ;  /* 0x0000000b5b5b7220 */ /* 0x080fe20000410000 */
[----:B------:R-:W-:Y:S01]  /*18b30*/  PRMT R22, R81, 0x654, R22 ;  /* 0x0000065451167816 */ /* 0x000fe20000000016 */
[----:B------:R-:W-:Y:S01]  /*18b40*/  FMUL.FTZ R94, R94, R11 ;  /* 0x0000000b5e5e7220 */ /* 0x000fe20000410000 */
        /* <DEDUP_REMOVED lines=95> */
[----:B0-----:R-:W-:Y:S01]  /*19140*/  IMAD.MOV.U32 R22, RZ, RZ, R13 ;  /* 0x000000ffff167224 */ /* 0x001fe200078e000d */
[----:B------:R-:W-:Y:S06]  /*19150*/  @P3 BRA `(.L_x_1747) ;  /* 0xffffffc800083947 */ /* 0x000fec000383ffff */
[----:B------:R-:W-:Y:S02]  /*19160*/  IMAD.MOV.U32 R11, RZ, RZ, R15 ;  /* 0x000000ffff0b7224 */ /* 0x000fe400078e000f */
[----:B------:R-:W-:Y:S02]  /*19170*/  IMAD.MOV.U32 R10, RZ, RZ, R6 ;  /* 0x000000ffff0a7224 */ /* 0x000fe400078e0006 */
[----:B------:R-:W-:Y:S02]  /*19180*/  IMAD.MOV.U32 R22, RZ, RZ, R13 ;  /* 0x000000ffff167224 */ /* 0x000fe400078e000d */
[----:B------:R-:W-:-:S07]  /*19190*/  IMAD.MOV.U32 R23, RZ, RZ, R14 ;  /* 0x000000ffff177224 */ /* 0x000fce00078e000e */
.L_x_1727:
[----:B------:R-:W0:Y:S01]  /*191a0*/  LDC R6, c[0x0][0x448] ;  /* 0x00011200ff067b82 */ /* 0x000e220000000800 */
[----:B------:R-:W-:Y:S01]  /*191b0*/  IADD3 R9, R171, 0x1, -R169 ;  /* 0x00000001ab097810 */ /* 0x000fe20007ffe8a9 */
[----:B------:R-:W-:-:S06]  /*191c0*/  ULDC UR6, c[0x0][0x9dc] ;  /* 0x0002770000067ab9 */ /* 0x000fcc0000000800 */
[----:B------:R-:W1:Y:S01]  /*191d0*/  LDC R12, c[0x0][0x9e4] ;  /* 0x00027900ff0c7b82 */ /* 0x000e620000000800 */
[----:B0-----:R-:W-:Y:S01]  /*191e0*/  ISETP.NE.AND P4, PT, R6, 0x1, PT ;  /* 0x000000010600780c */ /* 0x001fe20003f85270 */
[----:B------:R-:W-:Y:S01]  /*191f0*/  VIADD R6, R177, 0x7f ;  /* 0x0000007fb1067836 */ /* 0x000fe20000000000 */
[----:B-1----:R-:W-:-:S11]  /*19200*/  ISETP.GE.AND P5, PT, R12, 0x1, PT ;  /* 0x000000010c00780c */ /* 0x002fd60003fa6270 */
[----:B------:R-:W0:Y:S08]  /*19210*/  @P4 LDC R7, c[0x0][0x44c] ;  /* 0x00011300ff074b82 */ /* 0x000e300000000800 */
[----:B------:R-:W1:Y:S01]  /*19220*/  @P4 LDC R8, c[0x0][0x450] ;  /* 0x00011400ff084b82 */ /* 0x000e620000000800 */
[----:B0-----:R-:W-:-:S05]  /*19230*/  @P4 IMAD.HI.U32 R7, R6, R7, RZ ;  /* 0x0000000706074227 */ /* 0x001fca00078e00ff */
[----:B-1----:R-:W-:-:S05]  /*19240*/  @P4 SHF.R.U32.HI R6, RZ, R8, R7 ;  /* 0x00000008ff064219 */ /* 0x002fca0000011607 */
[----:B------:R-:W-:-:S04]  /*19250*/  IMAD.IADD R6, R9, 0x1, R6 ;  /* 0x0000000109067824 */ /* 0x000fc800078e0206 */
[----:B------:R-:W-:Y:S01]  /*19260*/  VIADD R8, R6, -UR6 ;  /* 0x8000000606087c36 */ /* 0x000fe20008000000 */
[----:B------:R-:W-:Y:S06]  /*19270*/  @!P5 BRA `(.L_x_1748) ;  /* 0x000000000048d947 */ /* 0x000fec0003800000 */
[----:B------:R-:W-:Y:S01]  /*19280*/  IMAD.MOV.U32 R9, RZ, RZ, R6 ;  /* 0x000000ffff097224 */ /* 0x000fe200078e0006 */
[----:B------:R-:W-:Y:S04]  /*19290*/  BSSY B0, `(.L_x_1749) ;  /* 0x000000e000007945 */ /* 0x000fe80003800000 */
        /* <DEDUP_REMOVED lines=9> */
.L_x_1750:
[----:B------:R-:W-:-:S13]  /*19330*/  ISETP.NE.AND P1, PT, R12, 0x1, PT ;  /* 0x000000010c00780c */ /* 0x000fda0003f25270 */
[----:B------:R-:W0:Y:S02]  /*19340*/  @P1 LDC.64 R6, c[0x0][0x9e8] ;  /* 0x00027a00ff061b82 */ /* 0x000e240000000a00 */
[----:B0-----:R-:W-:-:S05]  /*19350*/  @P1 IMAD.HI.U32 R6, R9, R6, RZ ;  /* 0x0000000609061227 */ /* 0x001fca00078e00ff */
[----:B------:R-:W-:-:S07]  /*19360*/  @P1 SHF.R.U32.HI R9, RZ, R7, R6 ;  /* 0x00000007ff091219 */ /* 0x000fce0000011606 */
.L_x_1751:
[----:B------:R-:W-:Y:S05]  /*19370*/  BSYNC B0 ;  /* 0x0000000000007941 */ /* 0x000fea0003800000 */
.L_x_1749:
[----:B------:R-:W-:-:S05]  /*19380*/  IMAD R9, R9, R12, RZ ;  /* 0x0000000c09097224 */ /* 0x000fca00078e02ff */
[----:B------:R-:W-:-:S07]  /*19390*/  VIMNMX R8, R8, R9, !PT ;  /* 0x0000000908087248 */ /* 0x000fce0007fe0100 */
.L_x_1748:
[----:B------:R-:W-:-:S05]  /*193a0*/  VIADD R8, R8, 0x7f ;  /* 0x0000007f08087836 */ /* 0x000fca0000000000 */
[----:B------:R-:W-:-:S04]  /*193b0*/  SHF.R.S32.HI R7, RZ, 0x1f, R8 ;  /* 0x0000001fff077819 */ /* 0x000fc80000011408 */
[----:B------:R-:W-:-:S04]  /*193c0*/  LEA.HI R7, R7, R8, RZ, 0x7 ;  /* 0x0000000807077211 */ /* 0x000fc800078f38ff */
[----:B------:R-:W-:-:S04]  /*193d0*/  SHF.R.S32.HI R7, RZ, 0x7, R7 ;  /* 0x00000007ff077819 */ /* 0x000fc80000011407 */
[----:B------:R-:W-:-:S04]  /*193e0*/  VIMNMX R12, R188, R7, !PT ;  /* 0x00000007bc0c7248 */ /* 0x000fc80007fe0100 */
[----:B------:R-:W-:-:S13]  /*193f0*/  ISETP.GE.AND P1, PT, R4, R12, PT ;  /* 0x0000000c0400720c */ /* 0x000fda0003f26270 */
[----:B------:R-:W-:Y:S05]  /*19400*/  @!P1 BRA `(.L_x_1752) ;  /* 0x0000002800049947 */ /* 0x000fea0003800000 */
[----:B------:R-:W-:Y:S02]  /*19410*/  IMAD.MOV.U32 R13, RZ, RZ, R11 ;  /* 0x000000ffff0d7224 */ /* 0x000fe400078e000b */
[----:B------:R-:W-:Y:S02]  /*19420*/  IMAD.MOV.U32 R14, RZ, RZ, R10 ;  /* 0x000000ffff0e7224 */ /* 0x000fe400078e000a */
[----:B------:R-:W-:Y:S02]  /*19430*/  IMAD.MOV.U32 R189, RZ, RZ, R23 ;  /* 0x000000ffffbd7224 */ /* 0x000fe400078e0017 */
[----:B------:R-:W-:-:S07]  /*19440*/  IMAD.MOV.U32 R15, RZ, RZ, R22 ;  /* 0x000000ffff0f7224 */ /* 0x000fce00078e0016 */
.L_x_1764:
        /* <DEDUP_REMOVED lines=8> */
.L_x_1754:
[----:B------:R-:W-:-:S04]  /*194d0*/  IADD3 R6, R15, 0x1, RZ ;  /* 0x000000010f067810 */ /* 0x000fc80007ffe0ff */
[----:B------:R-:W-:-:S04]  /*194e0*/  ISETP.NE.AND P2, PT, R6, 0x2, PT ;  /* 0x000000020600780c */ /* 0x000fc80003f45270 */
[----:B------:R-:W-:Y:S02]  /*194f0*/  SEL R7, R6, RZ, P2 ;  /* 0x000000ff06077207 */ /* 0x000fe40001000000 */
[----:B------:R-:W-:-:S03]  /*19500*/  SHF.L.U32 R6, R23, 0x1f, RZ ;  /* 0x0000001f17067819 */ /* 0x000fc600000006ff */
[----:B------:R-:W-:-:S04]  /*19510*/  IMAD R7, R7, 0x8, R16 ;  /* 0x0000000807077824 */ /* 0x000fc800078e0210 */
[----:B------:R0:W1:Y:S01]  /*19520*/  SYNCS.PHASECHK.TRANS64.TRYWAIT P2, [R7+URZ+0x22830], R6 ;  /* 0x02283006070075a7 */ /* 0x000062000804017f */
[----:B------:R-:W-:Y:S05]  /*19530*/  @!P0 BRA `(.L_x_1755) ;  /* 0x0000000000048947 */ /* 0x000fea0003800000 */
[----:B------:R-:W-:Y:S01]  /*19540*/  BPT.TRAP 0x1 ;  /* 0x000000040000795c */ /* 0x000fe20000300000 */
.L_x_1755:
[----:B------:R-:W-:Y:S04]  /*19550*/  BSSY B0, `(.L_x_1753) ;  /* 0x0000004000007945 */ /* 0x000fe80003800000 */
[----:B-1----:R-:W-:Y:S05]  /*19560*/  @P2 BRA `(.L_x_1756) ;  /* 0x0000000000082947 */ /* 0x002fea0003800000 */
[----:B------:R-:W1:Y:S02]  /*19570*/  SYNCS.PHASECHK.TRANS64.TRYWAIT P2, [R7+URZ+0x22830], R6 ;  /* 0x02283006070075a7 */ /* 0x000e64000804017f */
[----:B-1----:R-:W-:Y:S05]  /*19580*/  @!P2 BRA `(.L_x_1757) ;  /* 0x0000013800c0a947 */ /* 0x002fea0003800000 */
.L_x_1756:
[----:B------:R-:W-:Y:S05]  /*19590*/  BSYNC B0 ;  /* 0x0000000000007941 */ /* 0x000fea0003800000 */
.L_x_1753:
[----:B01----:R-:W0:Y:S01]  /*195a0*/  S2R R6, SR_TID.X ;  /* 0x0000000000067919 */ /* 0x003e220000002100 */
[----:B------:R-:W-:Y:S01]  /*195b0*/  VIADD R22, R15, 0x1 ;  /* 0x000000010f167836 */ /* 0x000fe20000000000 */
[----:B------:R-:W-:Y:S05]  /*195c0*/  WARPSYNC.ALL ;  /* 0x0000000000007948 */ /* 0x000fea0003800000 */
[C---:B------:R-:W-:Y:S01]  /*195d0*/  ISETP.NE.AND P2, PT, R22.reuse, 0x2, PT ;  /* 0x000000021600780c */ /* 0x040fe20003f45270 */
[----:B------:R-:W-:Y:S02]  /*195e0*/  IMAD.MOV.U32 R7, RZ, RZ, -0x7fffffe0 ;  /* 0x80000020ff077424 */ /* 0x000fe400078e00ff */
[----:B------:R-:W-:Y:S01]  /*195f0*/  IMAD.MOV.U32 R11, RZ, RZ, -0x7fffffe0 ;  /* 0x80000020ff0b7424 */ /* 0x000fe200078e00ff */
[----:B------:R-:W-:Y:S01]  /*19600*/  SEL R22, R22, RZ, P2 ;  /* 0x000000ff16167207 */ /* 0x000fe20001000000 */
        /* <DEDUP_REMOVED lines=8> */
[----:B0-----:R-:W-:-:S05]  /*19690*/  SHF.R.U32.HI R6, RZ, 0x7, R6 ;  /* 0x00000007ff067819 */ /* 0x001fca0000011606 */
[----:B------:R-:W-:Y:S02]  /*196a0*/  VIADD R24, R6, 0x8 ;  /* 0x0000000806187836 */ /* 0x000fe40000000000 */
[----:B------:R-:W-:-:S03]  /*196b0*/  IMAD R6, R22, 0x600, R5 ;  /* 0x0000060016067824 */ /* 0x000fc600078e0205 */
[----:B------:R0:W-:Y:S01]  /*196c0*/  BAR.SYNC.DEFER_BLOCKING R24, 0x100 ;  /* 0x000400180000751d */ /* 0x0001e20000010000 */
[C---:B------:R-:W-:Y:S01]  /*196d0*/  VIADD R10, R6.reuse, 0x2 ;  /* 0x00000002060a7836 */ /* 0x040fe20000000000 */
[C---:B------:R-:W-:Y:S01]  /*196e0*/  R2UR UR26, R6.reuse ;  /* 0x00000000061a72ca */ /* 0x040fe200000e0000 */
[C---:B------:R-:W-:Y:S02]  /*196f0*/  VIADD R8, R6.reuse, 0x200 ;  /* 0x0000020006087836 */ /* 0x040fe40000000000 */
[----:B------:R-:W-:Y:S01]  /*19700*/  VIADD R20, R6, 0x400 ;  /* 0x0000040006147836 */ /* 0x000fe20000000000 */
[----:B------:R-:W-:Y:S01]  /*19710*/  R2UR UR6, R10 ;  /* 0x000000000a0672ca */ /* 0x000fe200000e0000 */
[----:B------:R-:W-:Y:S01]  /*19720*/  VIADD R10, R6, 0x202 ;  /* 0x00000202060a7836 */ /* 0x000fe20000000000 */
[----:B------:R-:W-:Y:S01]  /*19730*/  R2UR UR10, R8 ;  /* 0x00000000080a72ca */ /* 0x000fe200000e0000 */
[----:B------:R-:W-:Y:S01]  /*19740*/  VIADD R6, R6, 0x402 ;  /* 0x0000040206067836 */ /* 0x000fe20000000000 */
[----:B------:R-:W-:-:S02]  /*19750*/  R2UR UR18, R20 ;  /* 0x00000000141272ca */ /* 0x000fc400000e0000 */
[----:B------:R-:W-:Y:S02]  /*19760*/  R2UR UR14, R10 ;  /* 0x000000000a0e72ca */ /* 0x000fe400000e0000 */
[----:B------:R-:W-:Y:S01]  /*19770*/  R2UR UR22, R6 ;  /* 0x00000000061672ca */ /* 0x000fe200000e0000 */
[----:B0-----:R-:W-:-:S06]  /*19780*/  WARPGROUP.ARRIVE ;  /* 0x00000000000079c5 */ /* 0x001fcc0000000000 */
        /* <DEDUP_REMOVED lines=17> */
[----:B------:R-:W-:Y:S05]  /*198a0*/  @P1 BRA `(.L_x_1758) ;  /* 0x0000000000281947 */ /* 0x000fea0003800000 */
[----:B------:R-:W-:Y:S05]  /*198b0*/  @!P0 BRA `(.L_x_1759) ;  /* 0x0000000000048947 */ /* 0x000fea0003800000 */
[----:B------:R-:W-:Y:S01]  /*198c0*/  BPT.TRAP 0x1 ;  /* 0x000000040000795c */ /* 0x000fe20000300000 */
.L_x_1759:
[----:B------:R-:W-:Y:S01]  /*198d0*/  SHF.L.U32 R6, R189, 0x1f, RZ ;  /* 0x0000001fbd067819 */ /* 0x000fe200000006ff */
[----:B------:R-:W-:-:S04]  /*198e0*/  IMAD R7, R15, 0x8, R16 ;  /* 0x000000080f077824 */ /* 0x000fc800078e0210 */
[----:B------:R0:W1:Y:S01]  /*198f0*/  SYNCS.PHASECHK.TRANS64.TRYWAIT P1, [R7+URZ+0x22850], R6 ;  /* 0x02285006070075a7 */ /* 0x000062000802017f */
[----:B------:R-:W-:Y:S05]  /*19900*/  @!P0 BRA `(.L_x_1760) ;  /* 0x0000000000048947 */ /* 0x000fea0003800000 */
[----:B------:R-:W-:Y:S01]  /*19910*/  BPT.TRAP 0x1 ;  /* 0x000000040000795c */ /* 0x000fe20000300000 */
.L_x_1760:
[----:B-1----:R-:W-:Y:S05]  /*19920*/  @P1 BRA `(.L_x_1758) ;  /* 0x0000000000081947 */ /* 0x002fea0003800000 */
[----:B------:R-:W1:Y:S02]  /*19930*/  SYNCS.PHASECHK.TRANS64.TRYWAIT P1, [R7+URZ+0x22850], R6 ;  /* 0x02285006070075a7 */ /* 0x000e64000802017f */
[----:B-1----:R-:W-:Y:S05]  /*19940*/  @!P1 BRA `(.L_x_1761) ;  /* 0x0000013400e49947 */ /* 0x002fea0003800000 */
.L_x_1758:
        /* <DEDUP_REMOVED lines=39> */
.L_x_1762:
[C---:B0-----:R-:W-:Y:S01]  /*19bc0*/  FMUL.FTZ R6, R2.reuse, R24 ;  /* 0x0000001802067220 */ /* 0x041fe20000410000 */
[C---:B------:R-:W-:Y:S01]  /*19bd0*/  FMUL.FTZ R7, R2.reuse, R25 ;  /* 0x0000001902077220 */ /* 0x040fe20000410000 */
[----:B------:R-:W-:Y:S01]  /*19be0*/  FMUL.FTZ R20, R2, R28 ;  /* 0x0000001c02147220 */ /* 0x000fe20000410000 */
[----:B------:R-:W-:Y:S02]  /*19bf0*/  IMAD R10, R22, 0x8, R16 ;  /* 0x00000008160a7824 */ /* 0x000fe400078e0210 */
[----:B------:R-:W-:Y:S01]  /*19c00*/  FMUL.FTZ R21, R2, R29 ;  /* 0x0000001d02157220 */ /* 0x000fe20000410000 */
[----:B------:R-:W-:Y:S01]  /*19c10*/  MOV R11, UR38 ;  /* 0x00000026000b7c02 */ /* 0x000fe20008000f00 */
[----:B------:R-:W0:Y:S01]  /*19c20*/  MUFU.TANH R6, R6 ;  /* 0x0000000600067308 */ /* 0x000e220000002400 */
[----:B------:R-:W-:Y:S02]  /*19c30*/  VIADD R10, R10, 0x22840 ;  /* 0x000228400a0a7836 */ /* 0x000fe40000000000 */
[C---:B------:R-:W-:Y:S01]  /*19c40*/  FMUL.FTZ R8, R2.reuse, R26 ;  /* 0x0000001a02087220 */ /* 0x040fe20000410000 */
[C---:B------:R-:W-:Y:S01]  /*19c50*/  FMUL.FTZ R26, R2.reuse, R32 ;  /* 0x00000020021a7220 */ /* 0x040fe20000410000 */
[C---:B------:R-:W-:Y:S01]  /*19c60*/  FMUL.FTZ R9, R2.reuse, R27 ;  /* 0x0000001b02097220 */ /* 0x040fe20000410000 */
[C---:B------:R-:W-:Y:S01]  /*19c70*/  FMUL.FTZ R27, R2.reuse, R33 ;  /* 0x00000021021b7220 */ /* 0x040fe20000410000 */
[----:B------:R-:W-:Y:S01]  /*19c80*/  PRMT R10, R11, 0x654, R10 ;  /* 0x000006540b0a7816 */ /* 0x000fe2000000000a */
[C---:B------:R-:W-:Y:S01]  /*19c90*/  FMUL.FTZ R24, R2.reuse, R30 ;  /* 0x0000001e02187220 */ /* 0x040fe20000410000 */
[----:B------:R-:W1:Y:S01]  /*19ca0*/  MUFU.TANH R7, R7 ;  /* 0x0000000700077308 */ /* 0x000e620000002400 */
[C---:B------:R-:W-:Y:S01]  /*19cb0*/  FMUL.FTZ R30, R2.reuse, R36 ;  /* 0x00000024021e7220 */ /* 0x040fe20000410000 */
[----:B------:R0:W-:Y:S01]  /*19cc0*/  SYNCS.ARRIVE.TRANS64.RED.A1T0 RZ, [R10+URZ], RZ ;  /* 0x000000ff0aff79a7 */ /* 0x0001e2000810043f */
[C---:B------:R-:W-:Y:S01]  /*19cd0*/  FMUL.FTZ R25, R2.reuse, R31 ;  /* 0x0000001f02197220 */ /* 0x040fe20000410000 */
[C---:B------:R-:W-:Y:S01]  /*19ce0*/  FMUL.FTZ R31, R2.reuse, R37 ;  /* 0x00000025021f7220 */ /* 0x040fe20000410000 */
[C---:B------:R-:W-:Y:S01]  /*19cf0*/  FMUL.FTZ R32, R2.reuse, R40 ;  /* 0x0000002802207220 */ /* 0x040fe20000410000 */
[C---:B------:R-:W-:Y:S01]  /*19d00*/  FMUL.FTZ R33, R2.reuse, R41 ;  /* 0x0000002902217220 */ /* 0x040fe20000410000 */
[C---:B------:R-:W-:Y:S01]  /*19d10*/  FMUL.FTZ R28, R2.reuse, R34 ;  /* 0x00000022021c7220 */ /* 0x040fe20000410000 */
[----:B------:R-:W2:Y:S01]  /*19d20*/  MUFU.TANH R20, R20 ;  /* 0x0000001400147308 */ /* 0x000ea20000002400 */
[----:B------:R-:W-:Y:S01]  /*19d30*/  FMUL.FTZ R34, R2, R44 ;  /* 0x0000002c02227220 */ /* 0x000fe20000410000 */
[----:B0-----:R-:W-:Y:S01]  /*19d40*/  FMNMX.FTZ R10, R6, R14, !PT ;  /* 0x0000000e060a7209 */ /* 0x001fe20007810000 */
        /* <DEDUP_REMOVED lines=63> */
[----:B------:R-:W-:Y:S01]  /*1a140*/  FMUL.FTZ R82, R2, R87 ;  /* 0x0000005702527220 */ /* 0x000fe20000410000 */
[----:B------:R-:W-:-:S05]  /*1a150*/  UMOV UR35, UR30 ;  /* 0x0000001e00237c82 */ /* 0x000fca0008000000 */
        /* <DEDUP_REMOVED lines=45> */
[----:B-1----:R-:W-:-:S05]  /*1a430*/  FMNMX.FTZ R11, R73, R10, !PT ;  /* 0x0000000a490b7209 */ /* 0x002fca0007810000 */
[----:B------:R-:W1:Y:S02]  /*1a440*/  SHFL.BFLY PT, R10, R11, 0x2, 0x1f ;  /* 0x0c401f000b0a7f89 */ /* 0x000e6400000e0000 */
[----:B------:R-:W3:Y:S08]  /*1a450*/  MUFU.TANH R24, R24 ;  /* 0x0000001800187308 */ /* 0x000ef00000002400 */
[----:B------:R-:W4:Y:S08]  /*1a460*/  MUFU.TANH R25, R25 ;  /* 0x0000001900197308 */ /* 0x000f300000002400 */
[----:B------:R-:W5:Y:S01]  /*1a470*/  MUFU.TANH R28, R28 ;  /* 0x0000001c001c7308 */ /* 0x000f620000002400 */
[----:B-1----:R-:W-:-:S07]  /*1a480*/  FMNMX.FTZ R10, R11, R10, !PT ;  /* 0x0000000a0b0a7209 */ /* 0x002fce0007810000 */
[----:B------:R-:W1:Y:S01]  /*1a490*/  MUFU.TANH R29, R29 ;  /* 0x0000001d001d7308 */ /* 0x000e620000002400 */
[----:B------:R-:W2:Y:S07]  /*1a4a0*/  SHFL.BFLY PT, R11, R10, 0x1, 0x1f ;  /* 0x0c201f000a0b7f89 */ /* 0x000eae00000e0000 */
[----:B------:R-:W1:Y:S08]  /*1a4b0*/  MUFU.TANH R38, R38 ;  /* 0x0000002600267308 */ /* 0x000e700000002400 */
[----:B------:R-:W1:Y:S08]  /*1a4c0*/  MUFU.TANH R39, R39 ;  /* 0x0000002700277308 */ /* 0x000e700000002400 */
[----:B------:R-:W1:Y:S01]  /*1a4d0*/  MUFU.TANH R42, R42 ;  /* 0x0000002a002a7308 */ /* 0x000e620000002400 */
[----:B--2---:R-:W-:-:S02]  /*1a4e0*/  FMNMX.FTZ R10, R10, R11, !PT ;  /* 0x0000000b0a0a7209 */ /* 0x004fc40007810000 */
[----:B------:R-:W-:-:S05]  /*1a4f0*/  FMNMX.FTZ R11, R8, R13, !PT ;  /* 0x0000000d080b7209 */ /* 0x000fca0007810000 */
[----:B------:R-:W2:Y:S01]  /*1a500*/  MUFU.TANH R43, R43 ;  /* 0x0000002b002b7308 */ /* 0x000ea20000002400 */
[----:B0-----:R-:W-:Y:S01]  /*1a510*/  FMNMX.FTZ R11, R9, R11, !PT ;  /* 0x0000000b090b7209 */ /* 0x001fe20007810000 */
[----:B------:R-:W-:-:S03]  /*1a520*/  FADD.FTZ R14, -R10, R14 ;  /* 0x0000000e0a0e7221 */ /* 0x000fc60000010100 */
[----:B---3--:R-:W-:Y:S01]  /*1a530*/  FMNMX.FTZ R11, R24, R11, !PT ;  /* 0x0000000b180b7209 */ /* 0x008fe20007810000 */
[----:B------:R-:W-:Y:S02]  /*1a540*/  FMUL.FTZ R14, R14, UR35 ;  /* 0x000000230e0e7c20 */ /* 0x000fe40008410000 */
[----:B------:R-:W0:Y:S01]  /*1a550*/  MUFU.TANH R46, R46 ;  /* 0x0000002e002e7308 */ /* 0x000e220000002400 */
[----:B----4-:R-:W-:-:S04]  /*1a560*/  FMNMX.FTZ R11, R25, R11, !PT ;  /* 0x0000000b190b7209 */ /* 0x010fc80007810000 */
[----:B-----5:R-:W-:-:S03]  /*1a570*/  FMNMX.FTZ R11, R28, R11, !PT ;  /* 0x0000000b1c0b7209 */ /* 0x020fc60007810000 */
[----:B------:R-:W3:Y:S01]  /*1a580*/  MUFU.TANH R47, R47 ;  /* 0x0000002f002f7308 */ /* 0x000ee20000002400 */
[----:B-1----:R-:W-:-:S04]  /*1a590*/  FMNMX.FTZ R11, R29, R11, !PT ;  /* 0x0000000b1d0b7209 */ /* 0x002fc80007810000 */
[----:B------:R-:W-:-:S03]  /*1a5a0*/  FMNMX.FTZ R11, R38, R11, !PT ;  /* 0x0000000b260b7209 */ /* 0x000fc60007810000 */
[----:B------:R-:W1:Y:S01]  /*1a5b0*/  MUFU.TANH R50, R50 ;  /* 0x0000003200327308 */ /* 0x000e620000002400 */
[----:B------:R-:W-:-:S04]  /*1a5c0*/  FMNMX.FTZ R11, R39, R11, !PT ;  /* 0x0000000b270b7209 */ /* 0x000fc80007810000 */
[----:B------:R-:W-:-:S03]  /*1a5d0*/  FMNMX.FTZ R11, R42, R11, !PT ;  /* 0x0000000b2a0b7209 */ /* 0x000fc60007810000 */
[----:B------:R-:W4:Y:S01]  /*1a5e0*/  MUFU.TANH R51, R51 ;  /* 0x0000003300337308 */ /* 0x000f220000002400 */
[----:B--2---:R-:W-:-:S04]  /*1a5f0*/  FMNMX.FTZ R11, R43, R11, !PT ;  /* 0x0000000b2b0b7209 */ /* 0x004fc80007810000 */
[----:B0-----:R-:W-:-:S03]  /*1a600*/  FMNMX.FTZ R11, R46, R11, !PT ;  /* 0x0000000b2e0b7209 */ /* 0x001fc60007810000 */
[----:B------:R-:W0:Y:S01]  /*1a610*/  MUFU.TANH R54, R54 ;  /* 0x0000003600367308 */ /* 0x000e220000002400 */
[----:B---3--:R-:W-:-:S04]  /*1a620*/  FMNMX.FTZ R11, R47, R11, !PT ;  /* 0x0000000b2f0b7209 */ /* 0x008fc80007810000 */
[----:B-1----:R-:W-:-:S03]  /*1a630*/  FMNMX.FTZ R11, R50, R11, !PT ;  /* 0x0000000b320b7209 */ /* 0x002fc60007810000 */
[----:B------:R-:W1:Y:S01]  /*1a640*/  MUFU.TANH R55, R55 ;  /* 0x0000003700377308 */ /* 0x000e620000002400 */
[----:B----4-:R-:W-:-:S07]  /*1a650*/  FMNMX.FTZ R11, R51, R11, !PT ;  /* 0x0000000b330b7209 */ /* 0x010fce0007810000 */
        /* <DEDUP_REMOVED lines=32> */
[----:B------:R-:W-:Y:S01]  /*1a860*/  MUFU.EX2 R14, R14 ;  /* 0x0000000e000e7308 */ /* 0x000fe20000000800 */
[----:B-1----:R-:W-:-:S04]  /*1a870*/  FMNMX.FTZ R11, R80, R11, !PT ;  /* 0x0000000b500b7209 */ /* 0x002fc80007810000 */
[----:B--2---:R-:W-:-:S05]  /*1a880*/  FMNMX.FTZ R11, R82, R11, !PT ;  /* 0x0000000b520b7209 */ /* 0x004fca0007810000 */
[----:B------:R-:W0:Y:S02]  /*1a890*/  SHFL.BFLY PT, R81, R11, 0x2, 0x1f ;  /* 0x0c401f000b517f89 */ /* 0x000e2400000e0000 */
[----:B0-----:R-:W-:-:S05]  /*1a8a0*/  FMNMX.FTZ R11, R11, R81, !PT ;  /* 0x000000510b0b7209 */ /* 0x001fca0007810000 */
[----:B------:R-:W0:Y:S02]  /*1a8b0*/  SHFL.BFLY PT, R81, R11, 0x1, 0x1f ;  /* 0x0c201f000b517f89 */ /* 0x000e2400000e0000 */
[----:B0-----:R-:W-:Y:S01]  /*1a8c0*/  FMNMX.FTZ R11, R11, R81, !PT ;  /* 0x000000510b0b7209 */ /* 0x001fe20007810000 */
[----:B------:R-:W-:-:S04]  /*1a8d0*/  IMAD.U32 R81, RZ, RZ, UR35 ;  /* 0x00000023ff517e24 */ /* 0x000fc8000f8e00ff */
[----:B------:R-:W-:Y:S01]  /*1a8e0*/  FFMA.FTZ R81, R10, R81, -8 ;  /* 0xc10000000a517423 */ /* 0x000fe20000010051 */
        /* <DEDUP_REMOVED lines=33> */
[----:B------:R-:W-:-:S02]  /*1ab00*/  IMAD.U32 R81, RZ, RZ, UR35 ;  /* 0x00000023ff517e24 */ /* 0x000fc4000f8e00ff */
[----:B------:R-:W-:Y:S01]  /*1ab10*/  FMUL.FTZ R13, R13, UR35 ;  /* 0x000000230d0d7c20 */ /* 0x000fe20008410000 */
[----:B------:R-:W0:Y:S01]  /*1ab20*/  MUFU.EX2 R6, R6 ;  /* 0x0000000600067308 */ /* 0x000e220000000800 */
[----:B------:R-:W-:-:S04]  /*1ab30*/  FFMA.FTZ R81, R11, R81, -8 ;  /* 0xc10000000b517423 */ /* 0x000fc80000010051 */
[--C-:B------:R-:W-:Y:S01]  /*1ab40*/  FFMA.FTZ R8, R8, UR35, -R81.reuse ;  /* 0x0000002308087c23 */ /* 0x100fe20008010851 */
[----:B------:R-:W-:-:S02]  /*1ab50*/  FFMA.FTZ R9, R9, UR35, -R81 ;  /* 0x0000002309097c23 */ /* 0x000fc40008010851 */
        /* <DEDUP_REMOVED lines=37> */
[----:B0-----:R-:W-:-:S03]  /*1adb0*/  FADD.FTZ R3, R7, R3 ;  /* 0x0000000307037221 */ /* 0x001fc60000010000 */
        /* <DEDUP_REMOVED lines=122> */
.L_x_1763:
        /* <DEDUP_REMOVED lines=92> */
[----:B------:R-:W-:Y:S01]  /*1bb20*/  F2FP.SATFINITE.E4M3.F32.PACK_AB_MERGE_C R167, R29, R28, R38 ;  /* 0x0000001c1da7723e */ /* 0x000fe20004807026 */
[----:B------:R-:W-:Y:S01]  /*1bb30*/  IMAD.MOV.U32 R189, RZ, RZ, R23 ;  /* 0x000000ffffbd7224 */ /* 0x000fe200078e0017 */
[----:B------:R-:W-:Y:S01]  /*1bb40*/  F2FP.SATFINITE.E4M3.F32.PACK_AB_MERGE_C R160, R33, R32, R34 ;  /* 0x0000002021a0723e */ /* 0x000fe20004807022 */
[----:B0-----:R-:W-:Y:S01]  /*1bb50*/  IMAD.MOV.U32 R15, RZ, RZ, R22 ;  /* 0x000000ffff0f7224 */ /* 0x001fe200078e0016 */
        /* <DEDUP_REMOVED lines=10> */
[----:B------:R-:W-:Y:S01]  /*1bc00*/  F2FP.SATFINITE.E4M3.F32.PACK_AB_MERGE_C R155, R79, R78, R80 ;  /* 0x0000004e4f9b723e */ /* 0x000fe20004807050 */
[----:B------:R-:W-:Y:S06]  /*1bc10*/  @P1 BRA `(.L_x_1764) ;  /* 0xffffffd8000c1947 */ /* 0x000fec000383ffff */
.L_x_1752:
[----:B------:R-:W-:-:S13]  /*1bc20*/  ISETP.GE.AND P1, PT, R4, R188, PT ;  /* 0x000000bc0400720c */ /* 0x000fda0003f26270 */
[----:B------:R-:W-:Y:S05]  /*1bc30*/  @!P1 BRA `(.L_x_1765) ;  /* 0x0000003800189947 */ /* 0x000fea0003800000 */
[----:B------:R-:W-:Y:S02]  /*1bc40*/  IMAD.MOV.U32 R12, RZ, RZ, R11 ;  /* 0x000000ffff0c7224 */ /* 0x000fe400078e000b */
[----:B------:R-:W-:Y:S02]  /*1bc50*/  IMAD.MOV.U32 R13, RZ, RZ, R10 ;  /* 0x000000ffff0d7224 */ /* 0x000fe400078e000a */
[----:B------:R-:W-:Y:S02]  /*1bc60*/  IMAD.MOV.U32 R15, RZ, RZ, R23 ;  /* 0x000000ffff0f7224 */ /* 0x000fe400078e0017 */
[----:B------:R-:W-:-:S07]  /*1bc70*/  IMAD.MOV.U32 R14, RZ, RZ, R22 ;  /* 0x000000ffff0e7224 */ /* 0x000fce00078e0016 */
.L_x_1785:
        /* <DEDUP_REMOVED lines=8> */
.L_x_1767:
        /* <DEDUP_REMOVED lines=8> */
.L_x_1768:
[----:B------:R-:W-:Y:S04]  /*1bd80*/  BSSY B0, `(.L_x_1766) ;  /* 0x0000004000007945 */ /* 0x000fe80003800000 */
[----:B-1----:R-:W-:Y:S05]  /*1bd90*/  @P2 BRA `(.L_x_1769) ;  /* 0x0000000000082947 */ /* 0x002fea0003800000 */
[----:B------:R-:W1:Y:S02]  /*1bda0*/  SYNCS.PHASECHK.TRANS64.TRYWAIT P2, [R7+URZ+0x22830], R6 ;  /* 0x02283006070075a7 */ /* 0x000e64000804017f */
[----:B-1----:R-:W-:Y:S05]  /*1bdb0*/  @!P2 BRA `(.L_x_1770) ;  /* 0x0000011000dca947 */ /* 0x002fea0003800000 */
.L_x_1769:
[----:B------:R-:W-:Y:S05]  /*1bdc0*/  BSYNC B0 ;  /* 0x0000000000007941 */ /* 0x000fea0003800000 */
.L_x_1766:
[----:B01----:R-:W0:Y:S01]  /*1bdd0*/  S2R R6, SR_TID.X ;  /* 0x0000000000067919 */ /* 0x003e220000002100 */
[----:B------:R-:W-:Y:S01]  /*1bde0*/  VIADD R22, R14, 0x1 ;  /* 0x000000010e167836 */ /* 0x000fe20000000000 */
[----:B------:R-:W-:Y:S05]  /*1bdf0*/  WARPSYNC.ALL ;  /* 0x0000000000007948 */ /* 0x000fea0003800000 */
[C---:B------:R-:W-:Y:S01]  /*1be00*/  ISETP.NE.AND P2, PT, R22.reuse, 0x2, PT ;  /* 0x000000021600780c */ /* 0x040fe20003f45270 */
[----:B------:R-:W-:Y:S01]  /*1be10*/  IMAD.MOV.U32 R7, RZ, RZ, -0x7fffffe0 ;  /* 0x80000020ff077424 */ /* 0x000fe200078e00ff */
[----:B------:R-:W-:Y:S01]  /*1be20*/  MOV R9, 0x80000020 ;  /* 0x8000002000097802 */ /* 0x000fe20000000f00 */
[----:B------:R-:W-:Y:S01]  /*1be30*/  IMAD.MOV.U32 R11, RZ, RZ, -0x7fffffe0 ;  /* 0x80000020ff0b7424 */ /* 0x000fe200078e00ff */
[----:B------:R-:W-:Y:S01]  /*1be40*/  SEL R22, R22, RZ, P2 ;  /* 0x000000ff16167207 */ /* 0x000fe20001000000 */
[----:B------:R-:W-:Y:S01]  /*1be50*/  IMAD.MOV.U32 R21, RZ, RZ, -0x7fffffe0 ;  /* 0x80000020ff157424 */ /* 0x000fe200078e00ff */
[----:B------:R-:W-:-:S02]  /*1be60*/  R2UR UR27, R7 ;  /* 0x00000000071b72ca */ /* 0x000fc400000e0000 */
[----:B------:R-:W-:Y:S02]  /*1be70*/  R2UR UR7, R11 ;  /* 0x000000000b0772ca */ /* 0x000fe400000e0000 */
        /* <DEDUP_REMOVED lines=40> */
.L_x_1772:
[----:B------:R-:W-:Y:S01]  /*1c100*/  SHF.L.U32 R6, R15, 0x1f, RZ ;  /* 0x0000001f0f067819 */ /* 0x000fe200000006ff */
[----:B------:R-:W-:-:S04]  /*1c110*/  IMAD R7, R14, 0x8, R16 ;  /* 0x000000080e077824 */ /* 0x000fc800078e0210 */
[----:B------:R0:W1:Y:S01]  /*1c120*/  SYNCS.PHASECHK.TRANS64.TRYWAIT P1, [R7+URZ+0x22850], R6 ;  /* 0x02285006070075a7 */ /* 0x000062000802017f */
[----:B------:R-:W-:Y:S05]  /*1c130*/  @!P0 BRA `(.L_x_1773) ;  /* 0x0000000000048947 */ /* 0x000fea0003800000 */
[----:B------:R-:W-:Y:S01]  /*1c140*/  BPT.TRAP 0x1 ;  /* 0x000000040000795c */ /* 0x000fe20000300000 */
.L_x_1773:
[----:B-1----:R-:W-:Y:S05]  /*1c150*/  @P1 BRA `(.L_x_1771) ;  /* 0x0000000000081947 */ /* 0x002fea0003800000 */
[----:B------:R-:W1:Y:S02]  /*1c160*/  SYNCS.PHASECHK.TRANS64.TRYWAIT P1, [R7+URZ+0x22850], R6 ;  /* 0x02285006070075a7 */ /* 0x000e64000802017f */
[----:B-1----:R-:W-:Y:S05]  /*1c170*/  @!P1 BRA `(.L_x_1774) ;  /* 0x0000011000009947 */ /* 0x002fea0003800000 */
.L_x_1771:
        /* <DEDUP_REMOVED lines=39> */
.L_x_1775:
        /* <DEDUP_REMOVED lines=31> */
[----:B------:R-:W-:Y:S01]  /*1c5e0*/  FMUL.FTZ R41, R2, R50 ;  /* 0x0000003202297220 */ /* 0x000fe20000410000 */
[----:B0-----:R-:W-:Y:S01]  /*1c5f0*/  @P4 SHF.R.U32.HI R10, RZ, R6, R7 ;  /* 0x00000006ff0a4219 */ /* 0x001fe20000011607 */
[----:B------:R-:W-:Y:S02]  /*1c600*/  IMAD R6, R22, 0x8, R16 ;  /* 0x0000000816067824 */ /* 0x000fe400078e0210 */
[----:B------:R-:W-:Y:S01]  /*1c610*/  FMUL.FTZ R45, R2, R54 ;  /* 0x00000036022d7220 */ /* 0x000fe20000410000 */
[----:B------:R-:W-:-:S02]  /*1c620*/  IMAD.U32 R7, RZ, RZ, UR38 ;  /* 0x00000026ff077e24 */ /* 0x000fc4000f8e00ff */
[----:B------:R-:W-:Y:S01]  /*1c630*/  FMUL.FTZ R60, R2, R64 ;  /* 0x00000040023c7220 */ /* 0x000fe20000410000 */
[----:B------:R-:W-:Y:S02]  /*1c640*/  VIADD R6, R6, 0x22840 ;  /* 0x0002284006067836 */ /* 0x000fe40000000000 */
[C---:B------:R-:W-:Y:S01]  /*1c650*/  FMUL.FTZ R35, R2.reuse, R43 ;  /* 0x0000002b02237220 */ /* 0x040fe20000410000 */
[C---:B------:R-:W-:Y:S01]  /*1c660*/  FMUL.FTZ R39, R2.reuse, R47 ;  /* 0x0000002f02277220 */ /* 0x040fe20000410000 */
[C---:B------:R-:W-:Y:S01]  /*1c670*/  FMUL.FTZ R50, R2.reuse, R53 ;  /* 0x0000003502327220 */ /* 0x040fe20000410000 */
[C---:B------:R-:W-:Y:S01]  /*1c680*/  FMUL.FTZ R54, R2.reuse, R57 ;  /* 0x0000003902367220 */ /* 0x040fe20000410000 */
[----:B------:R-:W-:Y:S01]  /*1c690*/  PRMT R7, R7, 0x654, R6 ;  /* 0x0000065407077816 */ /* 0x000fe20000000006 */
        /* <DEDUP_REMOVED lines=30> */
[C---:B------:R-:W-:Y:S01]  /*1c880*/  FMUL.FTZ R77, R2.reuse, R86 ;  /* 0x00000056024d7220 */ /* 0x040fe20000410000 */
[----:B------:R-:W-:Y:S01]  /*1c890*/  FMUL.FTZ R79, R2, R87 ;  /* 0x00000057024f7220 */ /* 0x000fe20000410000 */
[----:B------:R-:W-:Y:S01]  /*1c8a0*/  IADD3 R84, -R170, 0x1, -R80 ;  /* 0x00000001aa547810 */ /* 0x000fe20007ffe950 */
[----:B------:R-:W1:Y:S01]  /*1c8b0*/  MUFU.TANH R11, R11 ;  /* 0x0000000b000b7308 */ /* 0x000e620000002400 */
[----:B------:R2:W-:Y:S02]  /*1c8c0*/  SYNCS.ARRIVE.TRANS64.RED.A1T0 RZ, [R7+URZ], RZ ;  /* 0x000000ff07ff79a7 */ /* 0x0005e4000810043f */
[----:B------:R-:W-:-:S05]  /*1c8d0*/  IADD3 R84, -R169, R84, R171 ;  /* 0x00000054a9547210 */ /* 0x000fca0007ffe1ab */
[----:B------:R-:W3:Y:S01]  /*1c8e0*/  MUFU.TANH R20, R20 ;  /* 0x0000001400147308 */ /* 0x000ee20000002400 */
[C---:B------:R-:W-:Y:S02]  /*1c8f0*/  VIADD R83, R84.reuse, UR33 ;  /* 0x0000002154537c36 */ /* 0x040fe40008000000 */
[----:B------:R-:W-:Y:S02]  /*1c900*/  VIADD R84, R84, UR41 ;  /* 0x0000002954547c36 */ /* 0x000fe40008000000 */
[--C-:B0-----:R-:W-:Y:S02]  /*1c910*/  IMAD.IADD R85, R83, 0x1, R6.reuse ;  /* 0x0000000153557824 */ /* 0x101fe400078e0206 */
[----:B------:R-:W-:Y:S01]  /*1c920*/  IMAD.IADD R86, R84, 0x1, R6 ;  /* 0x0000000154567824 */ /* 0x000fe200078e0206 */
[----:B------:R-:W0:Y:S08]  /*1c930*/  MUFU.TANH R8, R8 ;  /* 0x0000000800087308 */ /* 0x000e300000002400 */
        /* <DEDUP_REMOVED lines=74> */
.L_x_1778:
[----:B------:R-:W-:-:S05]  /*1cde0*/  IMAD.U32 R152, RZ, RZ, UR29 ;  /* 0x0000001dff987e24 */ /* 0x000fca000f8e00ff */
[----:B------:R-:W-:-:S13]  /*1cdf0*/  ISETP.NE.AND P1, PT, R152, 0x1, PT ;  /* 0x000000019800780c */ /* 0x000fda0003f25270 */
[----:B------:R-:W1:Y:S02]  /*1ce00*/  @P1 LDC.64 R6, c[0x0][0x9e8] ;  /* 0x00027a00ff061b82 */ /* 0x000e640000000a00 */
[----:B-1----:R-:W-:-:S05]  /*1ce10*/  @P1 IMAD.HI.U32 R6, R87, R6, RZ ;  /* 0x0000000657061227 */ /* 0x002fca00078e00ff */
[----:B------:R-:W-:-:S07]  /*1ce20*/  @P1 SHF.R.U32.HI R87, RZ, R7, R6 ;  /* 0x00000007ff571219 */ /* 0x000fce0000011606 */
.L_x_1779:
[----:B------:R-:W-:Y:S05]  /*1ce30*/  BSYNC B0 ;  /* 0x0000000000007941 */ /* 0x000fea0003800000 */
.L_x_1777:
[----:B------:R-:W-:-:S04]  /*1ce40*/  IMAD R87, R87, R152, -R80 ;  /* 0x0000009857577224 */ /* 0x000fc800078e0a50 */
[----:B------:R-:W-:-:S05]  /*1ce50*/  IMAD.IADD R87, R87, 0x1, -R170 ;  /* 0x0000000157577824 */ /* 0x000fca00078e0aaa */
[----:B------:R-:W-:Y:S02]  /*1ce60*/  VIMNMX R86, R86, R87, !PT ;  /* 0x0000005756567248 */ /* 0x000fe40007fe0100 */
[----:B------:R-:W-:-:S07]  /*1ce70*/  VIADDMNMX R85, R87, R152, R85, PT ;  /* 0x0000009857557246 */ /* 0x000fce0003800155 */
.L_x_1776:
        /* <DEDUP_REMOVED lines=13> */
[----:B-1----:R-:W-:Y:S01]  /*1cf50*/  IMAD.IADD R84, R84, 0x1, R10 ;  /* 0x0000000154547824 */ /* 0x002fe200078e020a */
        /* <DEDUP_REMOVED lines=83> */
[----:B------:R-:W-:Y:S02]  /*1d490*/  IADD3 R83, R83, R10, RZ ;  /* 0x0000000a53537210 */ /* 0x000fe40007ffe0ff */
[----:B------:R-:W-:Y:S02]  /*1d4a0*/  FSEL R81, R81, -INF , !P3 ;  /* 0xff80000051517808 */ /* 0x000fe40005800000 */
[----:B------:R-:W-:Y:S01]  /*1d4b0*/  FSEL R82, R82, -INF , !P2 ;  /* 0xff80000052527808 */ /* 0x000fe20005000000 */
[----:B------:R-:W-:Y:S06]  /*1d4c0*/  @!P5 BRA `(.L_x_1780) ;  /* 0x000000000058d947 */ /* 0x000fec0003800000 */
        /* <DEDUP_REMOVED lines=12> */
.L_x_1782:
[----:B------:R-:W-:-:S05]  /*1d590*/  IMAD.U32 R85, RZ, RZ, UR29 ;  /* 0x0000001dff557e24 */ /* 0x000fca000f8e00ff */
[----:B------:R-:W-:-:S13]  /*1d5a0*/  ISETP.NE.AND P2, PT, R85, 0x1, PT ;  /* 0x000000015500780c */ /* 0x000fda0003f45270 */
[----:B------:R-:W0:Y:S02]  /*1d5b0*/  @P2 LDC.64 R6, c[0x0][0x9e8] ;  /* 0x00027a00ff062b82 */ /* 0x000e240000000a00 */
[----:B0-----:R-:W-:-:S05]  /*1d5c0*/  @P2 IMAD.HI.U32 R6, R10, R6, RZ ;  /* 0x000000060a062227 */ /* 0x001fca00078e00ff */
[----:B------:R-:W-:-:S07]  /*1d5d0*/  @P2 SHF.R.U32.HI R10, RZ, R7, R6 ;  /* 0x00000007ff0a2219 */ /* 0x000fce0000011606 */
.L_x_1783:
[----:B------:R-:W-:Y:S05]  /*1d5e0*/  BSYNC B0 ;  /* 0x0000000000007941 */ /* 0x000fea0003800000 */
.L_x_1781:
[----:B------:R-:W-:-:S04]  /*1d5f0*/  IMAD R10, R10, R85, -R80 ;  /* 0x000000550a0a7224 */ /* 0x000fc800078e0a50 */
[----:B------:R-:W-:-:S05]  /*1d600*/  IMAD.IADD R10, R10, 0x1, -R170 ;  /* 0x000000010a0a7824 */ /* 0x000fca00078e0aaa */
[----:B------:R-:W-:Y:S02]  /*1d610*/  VIMNMX R84, R84, R10, !PT ;  /* 0x0000000a54547248 */ /* 0x000fe40007fe0100 */
[----:B------:R-:W-:-:S07]  /*1d620*/  VIADDMNMX R83, R10, R85, R83, PT ;  /* 0x000000550a537246 */ /* 0x000fce0003800153 */
.L_x_1780:
        /* <DEDUP_REMOVED lines=36> */
[----:B0-----:R-:W-:Y:S01]  /*1d870*/  FMNMX.FTZ R10, R7, R10, !PT ;  /* 0x0000000a070a7209 */ /* 0x001fe20007810000 */
[----:B------:R-:W-:-:S03]  /*1d880*/  IMAD.U32 R7, RZ, RZ, UR35 ;  /* 0x00000023ff077e24 */ /* 0x000fc6000f8e00ff */
[C---:B------:R-:W-:Y:S01]  /*1d890*/  FSETP.NEU.FTZ.AND P2, PT, R10.reuse, -INF , PT ;  /* 0xff8000000a00780b */ /* 0x040fe20003f5d000 */
[----:B------:R-:W-:-:S03]  /*1d8a0*/  FFMA.FTZ R7, R10, R7, -8 ;  /* 0xc10000000a077423 */ /* 0x000fc60000010007 */
[----:B------:R-:W-:Y:S02]  /*1d8b0*/  FSEL R6, R10, RZ, P2 ;  /* 0x000000ff0a067208 */ /* 0x000fe40001000000 */
[----:B------:R-:W-:Y:S02]  /*1d8c0*/  FSEL R7, R7, RZ, P2 ;  /* 0x000000ff07077208 */ /* 0x000fe40001000000 */
[----:B------:R-:W-:Y:S01]  /*1d8d0*/  ISETP.GT.AND P2, PT, R84, 0x1, P1 ;  /* 0x000000015400780c */ /* 0x000fe20000f44270 */
[----:B------:R-:W-:-:S02]  /*1d8e0*/  FADD.FTZ R6, -R6, R13 ;  /* 0x0000000d06067221 */ /* 0x000fc40000010100 */
[--C-:B------:R-:W-:Y:S01]  /*1d8f0*/  FFMA.FTZ R11, R11, UR35, -R7.reuse ;  /* 0x000000230b0b7c23 */ /* 0x100fe20008010807 */
[----:B------:R-:W-:Y:S01]  /*1d900*/  ISETP.LT.OR P3, PT, R83, 0x2, P2 ;  /* 0x000000025300780c */ /* 0x000fe20001761670 */
[--C-:B------:R-:W-:Y:S01]  /*1d910*/  FFMA.FTZ R20, R20, UR35, -R7.reuse ;  /* 0x0000002314147c23 */ /* 0x100fe20008010807 */
[----:B------:R-:W-:Y:S01]  /*1d920*/  ISETP.GT.AND P2, PT, R84, 0x8, P1 ;  /* 0x000000085400780c */ /* 0x000fe20000f44270 */
[--C-:B------:R-:W-:Y:S01]  /*1d930*/  FFMA.FTZ R24, R24, UR35, -R7.reuse ;  /* 0x0000002318187c23 */ /* 0x100fe20008010807 */
[----:B------:R-:W-:Y:S01]  /*1d940*/  FSEL R9, R9, -INF , !P3 ;  /* 0xff80000009097808 */ /* 0x000fe20005800000 */
[--C-:B------:R-:W-:Y:S01]  /*1d950*/  FFMA.FTZ R26, R26, UR35, -R7.reuse ;  /* 0x000000231a1a7c23 */ /* 0x100fe20008010807 */
[----:B------:R-:W-:Y:S01]  /*1d960*/  ISETP.GT.AND P3, PT, R84, 0x9, P1 ;  /* 0x000000095400780c */ /* 0x000fe20000f64270 */
[--C-:B------:R-:W-:Y:S01]  /*1d970*/  FFMA.FTZ R28, R28, UR35, -R7.reuse ;  /* 0x000000231c1c7c23 */ /* 0x100fe20008010807 */
[C---:B------:R-:W-:Y:S01]  /*1d980*/  ISETP.LT.OR P2, PT, R83.reuse, 0x9, P2 ;  /* 0x000000095300780c */ /* 0x040fe20001741670 */
[--C-:B------:R-:W-:Y:S01]  /*1d990*/  FFMA.FTZ R30, R30, UR35, -R7.reuse ;  /* 0x000000231e1e7c23 */ /* 0x100fe20008010807 */
[----:B------:R-:W-:Y:S01]  /*1d9a0*/  ISETP.LT.OR P3, PT, R83, 0xa, P3 ;  /* 0x0000000a5300780c */ /* 0x000fe20001f61670 */
[--C-:B------:R-:W-:Y:S01]  /*1d9b0*/  FFMA.FTZ R32, R32, UR35, -R7.reuse ;  /* 0x0000002320207c23 */ /* 0x100fe20008010807 */
[----:B------:R-:W-:Y:S01]  /*1d9c0*/  FSEL R15, R15, -INF , !P2 ;  /* 0xff8000000f0f7808 */ /* 0x000fe20005000000 */
[--C-:B------:R-:W-:Y:S01]  /*1d9d0*/  FFMA.FTZ R34, R34, UR35, -R7.reuse ;  /* 0x0000002322227c23 */ /* 0x100fe20008010807 */
[----:B------:R-:W-:Y:S01]  /*1d9e0*/  FSEL R21, R21, -INF , !P3 ;  /* 0xff80000015157808 */ /* 0x000fe20005800000 */
[--C-:B------:R-:W-:Y:S01]  /*1d9f0*/  FFMA.FTZ R36, R36, UR35, -R7.reuse ;  /* 0x0000002324247c23 */ /* 0x100fe20008010807 */
[----:B------:R-:W-:Y:S01]  /*1da00*/  ISETP.GT.AND P3, PT, R84, 0x11, P1 ;  /* 0x000000115400780c */ /* 0x000fe20000f64270 */
        /* <DEDUP_REMOVED lines=9> */
[----:B------:R-:W-:Y:S01]  /*1daa0*/  ISETP.GT.AND P3, PT, R84, 0x19, P1 ;  /* 0x000000195400780c */ /* 0x000fe20000f64270 */
[--C-:B------:R-:W-:Y:S01]  /*1dab0*/  FFMA.FTZ R48, R48, UR35, -R7.reuse ;  /* 0x0000002330307c23 */ /* 0x100fe20008010807 */
[----:B------:R-:W-:Y:S01]  /*1dac0*/  FSEL R25, R25, -INF , !P2 ;  /* 0xff80000019197808 */ /* 0x000fe20005000000 */
        /* <DEDUP_REMOVED lines=32> */
[----:B------:R-:W-:Y:S01]  /*1dcd0*/  FFMA.FTZ R7, R82, UR35, -R7 ;  /* 0x0000002352077c23 */ /* 0x000fe20008010807 */
[----:B------:R-:W-:Y:S01]  /*1dce0*/  ISETP.GT.AND P2, PT, R84, 0x28, P1 ;  /* 0x000000285400780c */ /* 0x000fe20000f44270 */
[----:B------:R-:W-:Y:S01]  /*1dcf0*/  FMUL.FTZ R6, R6, UR35 ;  /* 0x0000002306067c20 */ /* 0x000fe20008410000 */
        /* <DEDUP_REMOVED lines=8> */
[C---:B------:R-:W-:Y:S02]  /*1dd80*/  ISETP.GT.AND P3, PT, R84.reuse, 0x41, P1 ;  /* 0x000000415400780c */ /* 0x040fe40000f64270 */
[----:B------:R-:W-:-:S02]  /*1dd90*/  ISETP.GT.AND P2, PT, R84, 0x30, P1 ;  /* 0x000000305400780c */ /* 0x000fc40000f44270 */
[C---:B------:R-:W-:Y:S01]  /*1dda0*/  ISETP.LT.OR P3, PT, R83.reuse, 0x42, P3 ;  /* 0x000000425300780c */ /* 0x040fe20001f61670 */
[----:B------:R-:W-:Y:S01]  /*1ddb0*/  MUFU.EX2 R24, R24 ;  /* 0x0000001800187308 */ /* 0x000fe20000000800 */
[----:B------:R-:W-:Y:S02]  /*1ddc0*/  ISETP.LT.OR P2, PT, R83, 0x31, P2 ;  /* 0x000000315300780c */ /* 0x000fe40001741670 */
[----:B------:R-:W-:Y:S02]  /*1ddd0*/  FSEL R51, R51, -INF , !P3 ;  /* 0xff80000033337808 */ /* 0x000fe40005800000 */
[----:B------:R-:W-:Y:S02]  /*1dde0*/  ISETP.GT.AND P3, PT, R84, 0x49, P1 ;  /* 0x000000495400780c */ /* 0x000fe40000f64270 */
[----:B------:R-:W-:Y:S01]  /*1ddf0*/  FSEL R41, R41, -INF , !P2 ;  /* 0xff80000029297808 */ /* 0x000fe20005000000 */
[----:B------:R-:W-:Y:S01]  /*1de00*/  MUFU.EX2 R26, R26 ;  /* 0x0000001a001a7308 */ /* 0x000fe20000000800 */
[----:B------:R-:W-:-:S02]  /*1de10*/  ISETP.LT.OR P3, PT, R83, 0x4a, P3 ;  /* 0x0000004a5300780c */ /* 0x000fc40001f61670 */
[C---:B------:R-:W-:Y:S02]  /*1de20*/  ISETP.GT.AND P2, PT, R84.reuse, 0x38, P1 ;  /* 0x000000385400780c */ /* 0x040fe40000f44270 */
[----:B------:R-:W-:Y:S02]  /*1de30*/  FSEL R55, R55, -INF , !P3 ;  /* 0xff80000037377808 */ /* 0x000fe40005800000 */
[----:B------:R-:W-:Y:S01]  /*1de40*/  ISETP.GT.AND P3, PT, R84, 0x51, P1 ;  /* 0x000000515400780c */ /* 0x000fe20000f64270 */
[----:B------:R-:W-:Y:S01]  /*1de50*/  MUFU.EX2 R28, R28 ;  /* 0x0000001c001c7308 */ /* 0x000fe20000000800 */
[C---:B------:R-:W-:Y:S02]  /*1de60*/  ISETP.LT.OR P2, PT, R83.reuse, 0x39, P2 ;  /* 0x000000395300780c */ /* 0x040fe40001741670 */
[----:B------:R-:W-:Y:S02]  /*1de70*/  ISETP.LT.OR P3, PT, R83, 0x52, P3 ;  /* 0x000000525300780c */ /* 0x000fe40001f61670 */
[----:B------:R-:W-:-:S02]  /*1de80*/  FSEL R45, R45, -INF , !P2 ;  /* 0xff8000002d2d7808 */ /* 0x000fc40005000000 */
[----:B------:R-:W-:Y:S01]  /*1de90*/  FSEL R59, R59, -INF , !P3 ;  /* 0xff8000003b3b7808 */ /* 0x000fe20005800000 */
[----:B------:R-:W-:Y:S01]  /*1dea0*/  MUFU.EX2 R30, R30 ;  /* 0x0000001e001e7308 */ /* 0x000fe20000000800 */
[C---:B------:R-:W-:Y:S02]  /*1deb0*/  ISETP.GT.AND P3, PT, R84.reuse, 0x59, P1 ;  /* 0x000000595400780c */ /* 0x040fe40000f64270 */
[----:B------:R-:W-:Y:S02]  /*1dec0*/  ISETP.GT.AND P2, PT, R84, 0x40, P1 ;  /* 0x000000405400780c */ /* 0x000fe40000f44270 */
[C---:B------:R-:W-:Y:S02]  /*1ded0*/  ISETP.LT.OR P3, PT, R83.reuse, 0x5a, P3 ;  /* 0x0000005a5300780c */ /* 0x040fe40001f61670 */
[----:B------:R-:W-:Y:S01]  /*1dee0*/  ISETP.LT.OR P2, PT, R83, 0x41, P2 ;  /* 0x000000415300780c */ /* 0x000fe20001741670 */
[----:B------:R-:W-:Y:S01]  /*1def0*/  MUFU.EX2 R32, R32 ;  /* 0x0000002000207308 */ /* 0x000fe20000000800 */
[----:B------:R-:W-:-:S02]  /*1df00*/  FSEL R63, R63, -INF , !P3 ;  /* 0xff8000003f3f7808 */ /* 0x000fc40005800000 */
[C---:B------:R-:W-:Y:S02]  /*1df10*/  ISETP.GT.AND P3, PT, R84.reuse, 0x61, P1 ;  /* 0x000000615400780c */ /* 0x040fe40000f64270 */
[----:B------:R-:W-:Y:S02]  /*1df20*/  FSEL R49, R49, -INF , !P2 ;  /* 0xff80000031317808 */ /* 0x000fe40005000000 */
[----:B------:R-:W-:Y:S01]  /*1df30*/  ISETP.LT.OR P3, PT, R83, 0x62, P3 ;  /* 0x000000625300780c */ /* 0x000fe20001f61670 */
[----:B------:R-:W-:Y:S01]  /*1df40*/  MUFU.EX2 R34, R34 ;  /* 0x0000002200227308 */ /* 0x000fe20000000800 */
[C---:B------:R-:W-:Y:S02]  /*1df50*/  ISETP.GT.AND P2, PT, R84.reuse, 0x48, P1 ;  /* 0x000000485400780c */ /* 0x040fe40000f44270 */
[----:B------:R-:W-:Y:S02]  /*1df60*/  FSEL R67, R67, -INF , !P3 ;  /* 0xff80000043437808 */ /* 0x000fe40005800000 */
[----:B------:R-:W-:-:S02]  /*1df70*/  ISETP.GT.AND P3, PT, R84, 0x69, P1 ;  /* 0x000000695400780c */ /* 0x000fc40000f64270 */
[C---:B------:R-:W-:Y:S01]  /*1df80*/  ISETP.LT.OR P2, PT, R83.reuse, 0x49, P2 ;  /* 0x000000495300780c */ /* 0x040fe20001741670 */
[----:B------:R-:W-:Y:S01]  /*1df90*/  MUFU.EX2 R36, R36 ;  /* 0x0000002400247308 */ /* 0x000fe20000000800 */
[----:B------:R-:W-:Y:S02]  /*1dfa0*/  ISETP.LT.OR P3, PT, R83, 0x6a, P3 ;  /* 0x0000006a5300780c */ /* 0x000fe40001f61670 */
[----:B------:R-:W-:Y:S02]  /*1dfb0*/  FSEL R53, R53, -INF , !P2 ;  /* 0xff80000035357808 */ /* 0x000fe40005000000 */
[----:B------:R-:W-:Y:S02]  /*1dfc0*/  FSEL R71, R71, -INF , !P3 ;  /* 0xff80000047477808 */ /* 0x000fe40005800000 */
[C---:B------:R-:W-:Y:S01]  /*1dfd0*/  ISETP.GT.AND P3, PT, R84.reuse, RZ, P1 ;  /* 0x000000ff5400720c */ /* 0x040fe20000f64270 */
[----:B------:R-:W-:Y:S01]  /*1dfe0*/  MUFU.EX2 R38, R38 ;  /* 0x0000002600267308 */ /* 0x000fe20000000800 */
[----:B------:R-:W-:-:S02]  /*1dff0*/  ISETP.GT.AND P2, PT, R84, 0x50, P1 ;  /* 0x000000505400780c */ /* 0x000fc40000f44270 */
[C---:B------:R-:W-:Y:S02]  /*1e000*/  ISETP.LT.OR P3, PT, R83.reuse, 0x1, P3 ;  /* 0x000000015300780c */ /* 0x040fe40001f61670 */
[----:B------:R-:W-:Y:S02]  /*1e010*/  ISETP.LT.OR P2, PT, R83, 0x51, P2 ;  /* 0x000000515300780c */ /* 0x000fe40001741670 */
[----:B------:R-:W-:Y:S01]  /*1e020*/  FSEL R8, R8, -INF , !P3 ;  /* 0xff80000008087808 */ /* 0x000fe20005800000 */
        /* <DEDUP_REMOVED lines=36> */
[C---:B------:R-:W-:Y:S02]  /*1e270*/  ISETP.GT.AND P3, PT, R84.reuse, 0x78, P1 ;  /* 0x000000785400780c */ /* 0x040fe40000f64270 */
[----:B------:R-:W-:Y:S02]  /*1e280*/  FMNMX.FTZ R13, R45, R13, !PT ;  /* 0x0000000d2d0d7209 */ /* 0x000fe40007810000 */
[----:B------:R-:W-:Y:S02]  /*1e290*/  ISETP.LT.OR P2, PT, R83, 0x72, P2 ;  /* 0x000000725300780c */ /* 0x000fe40001741670 */
        /* <DEDUP_REMOVED lines=9> */
[----:B------:R-:W-:-:S02]  /*1e330*/  ISETP.LT.OR P1, PT, R83, 0x7a, P1 ;  /* 0x0000007a5300780c */ /* 0x000fc40000f21670 */
[----:B------:R-:W-:Y:S01]  /*1e340*/  FMNMX.FTZ R13, R55, R13, !PT ;  /* 0x0000000d370d7209 */ /* 0x000fe20007810000 */
[----:B------:R-:W-:Y:S01]  /*1e350*/  MUFU.EX2 R60, R60 ;  /* 0x0000003c003c7308 */ /* 0x000fe20000000800 */
[----:B------:R-:W-:Y:S02]  /*1e360*/  FSEL R77, R77, -INF , !P3 ;  /* 0xff8000004d4d7808 */ /* 0x000fe40005800000 */
[----:B------:R-:W-:Y:S02]  /*1e370*/  FMNMX.FTZ R13, R57, R13, !PT ;  /* 0x0000000d390d7209 */ /* 0x000fe40007810000 */
[----:B------:R-:W-:Y:S02]  /*1e380*/  FSEL R79, R79, -INF , !P1 ;  /* 0xff8000004f4f7808 */ /* 0x000fe40004800000 */
        /* <DEDUP_REMOVED lines=17> */
[----:B------:R-:W0:Y:S04]  /*1e4a0*/  SHFL.BFLY PT, R82, R80, 0x2, 0x1f ;  /* 0x0c401f0050527f89 */ /* 0x000e2800000e0000 */
[----:B------:R-:W1:Y:S08]  /*1e4b0*/  MUFU.EX2 R13, R11 ;  /* 0x0000000b000d7308 */ /* 0x000e700000000800 */
[----:B------:R-:W-:Y:S08]  /*1e4c0*/  MUFU.EX2 R74, R74 ;  /* 0x0000004a004a7308 */ /* 0x000ff00000000800 */
[----:B------:R-:W-:Y:S01]  /*1e4d0*/  MUFU.EX2 R76, R76 ;  /* 0x0000004c004c7308 */ /* 0x000fe20000000800 */
[----:B-1----:R-:W-:-:S01]  /*1e4e0*/  FFMA.FTZ R3, R6, R3, R13 ;  /* 0x0000000306037223 */ /* 0x002fc2000001000d */
[----:B0-----:R-:W-:-:S03]  /*1e4f0*/  FMNMX.FTZ R82, R80, R82, !PT ;  /* 0x0000005250527209 */ /* 0x001fc60007810000 */
[----:B------:R-:W-:-:S03]  /*1e500*/  FADD.FTZ R3, R20, R3 ;  /* 0x0000000314037221 */ /* 0x000fc60000010000 */
[----:B------:R-:W-:Y:S01]  /*1e510*/  MUFU.EX2 R78, R78 ;  /* 0x0000004e004e7308 */ /* 0x000fe20000000800 */
[----:B------:R-:W0:Y:S07]  /*1e520*/  SHFL.BFLY PT, R11, R82, 0x1, 0x1f ;  /* 0x0c201f00520b7f89 */ /* 0x000e2e00000e0000 */
[----:B------:R-:W-:Y:S08]  /*1e530*/  MUFU.EX2 R81, R81 ;  /* 0x0000005100517308 */ /* 0x000ff00000000800 */
[----:B------:R-:W-:Y:S01]  /*1e540*/  MUFU.EX2 R7, R7 ;  /* 0x0000000700077308 */ /* 0x000fe20000000800 */
        /* <DEDUP_REMOVED lines=137> */
.L_x_1784:
        /* <DEDUP_REMOVED lines=10> */
[-C--:B------:R-:W-:Y:S01]  /*1ee80*/  FMUL.FTZ R94, R94, R12.reuse ;  /* 0x0000000c5e5e7220 */ /* 0x080fe20000410000 */
[----:B------:R-:W-:Y:S01]  /*1ee90*/  F2FP.SATFINITE.E4M3.F32.PACK_AB_MERGE_C R26, R39, R37, RZ ;  /* 0x00000025271a723e */ /* 0x000fe200048070ff */
[-C--:B------:R-:W-:Y:S01]  /*1eea0*/  FMUL.FTZ R95, R95, R12.reuse ;  /* 0x0000000c5f5f7220 */ /* 0x080fe20000410000 */
[----:B------:R0:W-:Y:S01]  /*1eeb0*/  SYNCS.ARRIVE.TRANS64.RED.A1T0 RZ, [R14+URZ], RZ ;  /* 0x000000ff0eff79a7 */ /* 0x0001e2000810043f */
        /* <DEDUP_REMOVED lines=8> */
[----:B0-----:R-:W-:Y:S01]  /*1ef40*/  F2FP.SATFINITE.E4M3.F32.PACK_AB_MERGE_C R14, R31, R29, RZ ;  /* 0x0000001d1f0e723e */ /* 0x001fe200048070ff */
        /* <DEDUP_REMOVED lines=85> */
.L_x_1765:
[----:B------:R-:W-:Y:S05]  /*1f4a0*/  WARPSYNC.ALL ;  /* 0x0000000000007948 */ /* 0x000fea0003800000 */
[----:B------:R-:W-:Y:S06]  /*1f4b0*/  BAR.ARV 0x8, 0x180 ;  /* 0x0206000000007b1d */ /* 0x000fec0000002000 */
[----:B------:R-:W-:Y:S05]  /*1f4c0*/  @!P0 BRA `(.L_x_1786) ;  /* 0x0000000000048947 */ /* 0x000fea0003800000 */
[----:B------:R-:W-:Y:S01]  /*1f4d0*/  BPT.TRAP 0x1 ;  /* 0x000000040000795c */ /* 0x000fe20000300000 */
.L_x_1786:
[----:B------:R-:W-:Y:S01]  /*1f4e0*/  IMAD R2, R22, 0x8, R16 ;  /* 0x0000000816027824 */ /* 0x000fe200078e0210 */
[----:B------:R-:W-:-:S04]  /*1f4f0*/  SHF.L.U32 R5, R23, 0x1f, RZ ;  /* 0x0000001f17057819 */ /* 0x000fc800000006ff */
[----:B------:R0:W1:Y:S01]  /*1f500*/  SYNCS.PHASECHK.TRANS64.TRYWAIT P1, [R2+URZ+0x22850], R5 ;  /* 0x02285005020075a7 */ /* 0x000062000802017f */
[----:B------:R-:W-:Y:S05]  /*1f510*/  @!P0 BRA `(.L_x_1787) ;  /* 0x0000000000048947 */ /* 0x000fea0003800000 */
[----:B------:R-:W-:Y:S01]  /*1f520*/  BPT.TRAP 0x1 ;  /* 0x000000040000795c */ /* 0x000fe20000300000 */
.L_x_1787:
[----:B------:R-:W-:-:S05]  /*1f530*/  VIADD R16, R16, 0x400 ;  /* 0x0000040010107836 */ /* 0x000fca0000000000 */
[----:B------:R-:W-:-:S04]  /*1f540*/  SHF.R.U32.HI R16, RZ, 0x4, R16 ;  /* 0x00000004ff107819 */ /* 0x000fc80000011610 */
[----:B------:R-:W-:-:S04]  /*1f550*/  LOP3.LUT R16, R16, 0x3fff, RZ, 0xc0, !PT ;  /* 0x00003fff10107812 */ /* 0x000fc800078ec0ff */
[----:B------:R-:W-:Y:S01]  /*1f560*/  LOP3.LUT R7, R16, 0x10000, RZ, 0xfc, !PT ;  /* 0x0001000010077812 */ /* 0x000fe200078efcff */
[----:B-1----:R-:W-:Y:S06]  /*1f570*/  @P1 BRA `(.L_x_1788) ;  /* 0x0000000000081947 */ /* 0x002fec0003800000 */
[----:B------:R-:W1:Y:S02]  /*1f580*/  SYNCS.PHASECHK.TRANS64.TRYWAIT P1, [R2+URZ+0x22850], R5 ;  /* 0x02285005020075a7 */ /* 0x000e64000802017f */
[----:B-1----:R-:W-:Y:S05]  /*1f590*/  @!P1 BRA `(.L_x_1789) ;  /* 0x000000dc000c9947 */ /* 0x002fea0003800000 */
.L_x_1788:
[----:B------:R-:W-:Y:S01]  /*1f5a0*/  IMAD R4, R22, 0x400, R7 ;  /* 0x0000040016047824 */ /* 0x000fe200078e0207 */
[----:B------:R-:W-:Y:S05]  /*1f5b0*/  WARPSYNC.ALL ;  /* 0x0000000000007948 */ /* 0x000fea0003800000 */
[----:B01----:R-:W-:Y:S01]  /*1f5c0*/  IMAD.MOV.U32 R5, RZ, RZ, 0x40000040 ;  /* 0x40000040ff057424 */ /* 0x003fe200078e00ff */
[----:B------:R-:W-:Y:S01]  /*1f5d0*/  R2UR UR6, R4 ;  /* 0x00000000040672ca */ /* 0x000fe200000e0000 */
[----:B------:R-:W-:Y:S01]  /*1f5e0*/  WARPGROUP.ARRIVE ;  /* 0x00000000000079c5 */ /* 0x000fe20000000000 */
[----:B------:R-:W-:Y:S02]  /*1f5f0*/  ULDC.64 UR4, c[0x0][0x9a0] ;  /* 0x0002680000047ab9 */ /* 0x000fe40000000a00 */
[----:B------:R-:W-:-:S02]  /*1f600*/  R2UR UR7, R5 ;  /* 0x00000000050772ca */ /* 0x000fc400000e0000 */
[----:B------:R-:W-:-:S04]  /*1f610*/  ISETP.NE.U32.AND P1, PT, RZ, UR4, PT ;  /* 0x00000004ff007c0c */ /* 0x000fc8000bf25070 */
[----:B------:R-:W-:-:S07]  /*1f620*/  ISETP.NE.AND.EX P1, PT, RZ, UR5, PT, P1 ;  /* 0x00000005ff007c0c */ /* 0x000fce000bf25310 */
[----:B------:R-:W-:Y:S06]  /*1f630*/  QGMMA.64x128x32.F32.E4M3.E4M3 R88, R164, gdesc[UR4], R88, gsb0 ;  /* 0x01e00004a4587df3 */ /* 0x000fec0008000858 */
[----:B------:R-:W0:Y:S01]  /*1f640*/  @P1 LDC.64 R6, c[0x0][0x9c8] ;  /* 0x00027200ff061b82 */ /* 0x000e220000000a00 */
[----:B------:R-:W-:-:S07]  /*1f650*/  @P1 SHF.R.S32.HI R5, RZ, 0x1f, R191 ;  /* 0x0000001fff051819 */ /* 0x000fce00000114bf */
[----:B------:R-:W1:Y:S01]  /*1f660*/  @P1 LDC.64 R8, c[0x0][0x9d0] ;  /* 0x00027400ff081b82 */ /* 0x000e620000000a00 */
[----:B0-----:R-:W-:-:S04]  /*1f670*/  @P1 IMAD R12, R5, R6, RZ ;  /* 0x00000006050c1224 */ /* 0x001fc800078e02ff */
[C---:B------:R-:W-:Y:S02]  /*1f680*/  @P1 IMAD R5, R191.reuse, R7, R12 ;  /* 0x00000007bf051224 */ /* 0x040fe400078e020c */
[----:B------:R-:W-:-:S04]  /*1f690*/  @P1 IMAD.WIDE.U32 R6, R191, R6, RZ ;  /* 0x00000006bf061225 */ /* 0x000fc800078e00ff */
[----:B------:R-:W-:Y:S02]  /*1f6a0*/  @P1 IMAD.IADD R7, R7, 0x1, R5 ;  /* 0x0000000107071824 */ /* 0x000fe400078e0205 */
[----:B------:R-:W-:Y:S02]  /*1f6b0*/  IMAD.MOV.U32 R12, RZ, RZ, 0x3f800000 ;  /* 0x3f800000ff0c7424 */ /* 0x000fe400078e00ff */
[----:B-1----:R-:W-:-:S04]  /*1f6c0*/  @P1 IMAD.WIDE.U32 R6, R168, R8, R6 ;  /* 0x00000008a8061225 */ /* 0x002fc800078e0006 */
[----:B------:R-:W-:Y:S01]  /*1f6d0*/  @P1 IMAD R9, R168, R9, R7 ;  /* 0x00000009a8091224 */ /* 0x000fe200078e0207 */
[----:B------:R-:W-:Y:S01]  /*1f6e0*/  @P1 LEA R8, P2, R6, UR4, 0x2 ;  /* 0x0000000406081c11 */ /* 0x000fe2000f8410ff */
[----:B------:R-:W-:-:S03]  /*1f6f0*/  IMAD.MOV.U32 R7, RZ, RZ, 0x40000040 ;  /* 0x40000040ff077424 */ /* 0x000fc600078e00ff */
[----:B------:R-:W-:Y:S01]  /*1f700*/  @P1 LEA.HI.X R9, R6, UR5, R9, 0x2, P2 ;  /* 0x0000000506091c11 */ /* 0x000fe200090f1409 */
[----:B------:R-:W-:Y:S01]  /*1f710*/  VIADD R6, R4, 0x2 ;  /* 0x0000000204067836 */ /* 0x000fe20000000000 */
[----:B------:R-:W-:-:S03]  /*1f720*/  R2UR UR7, R7 ;  /* 0x00000000070772ca */ /* 0x000fc600000e0000 */
[----:B------:R0:W2:Y:S01]  /*1f730*/  @P1 LDG.E R12, desc[UR42][R8.64] ;  /* 0x0000002a080c1981 */ /* 0x0000a2000c1e1900 */
[----:B------:R-:W-:Y:S01]  /*1f740*/  R2UR UR6, R6 ;  /* 0x00000000060672ca */ /* 0x000fe200000e0000 */
[----:B------:R-:W-:Y:S02]  /*1f750*/  WARPGROUP.DEPBAR.LE gsb0, 0x0 ;  /* 0x00008000000079c5 */ /* 0x000fe40000010000 */
[----:B------:R-:W-:-:S10]  /*1f760*/  WARPGROUP.ARRIVE ;  /* 0x00000000000079c5 */ /* 0x000fd40000000000 */
[----:B------:R-:W-:Y:S01]  /*1f770*/  QGMMA.64x128x32.F32.E4M3.E4M3 R88, R160, gdesc[UR4], R88, gsb0 ;  /* 0x01e00004a0587df3 */ /* 0x000fe20008000858 */
[----:B------:R-:W-:Y:S02]  /*1f780*/  VIADD R6, R4, 0x4 ;  /* 0x0000000404067836 */ /* 0x000fe40000000000 */
[----:B------:R-:W-:-:S03]  /*1f790*/  IMAD.MOV.U32 R7, RZ, RZ, 0x40000040 ;  /* 0x40000040ff077424 */ /* 0x000fc600078e00ff */
[----:B------:R-:W-:Y:S02]  /*1f7a0*/  R2UR UR6, R6 ;  /* 0x00000000060672ca */ /* 0x000fe400000e0000 */
[----:B------:R-:W-:Y:S01]  /*1f7b0*/  R2UR UR7, R7 ;  /* 0x00000000070772ca */ /* 0x000fe200000e0000 */
[----:B------:R-:W-:Y:S01]  /*1f7c0*/  IMAD.MOV.U32 R5, RZ, RZ, 0x40000040 ;  /* 0x40000040ff057424 */ /* 0x000fe200078e00ff */
        /* <DEDUP_REMOVED lines=10> */
[----:B------:R-:W1:Y:S04]  /*1f870*/  SHFL.BFLY PT, R5, R6, 0x1, 0x1f ;  /* 0x0c201f0006057f89 */ /* 0x000e6800000e0000 */
[----:B------:R-:W0:Y:S01]  /*1f880*/  SHFL.BFLY PT, R4, R7, 0x1, 0x1f ;  /* 0x0c201f0007047f89 */ /* 0x000e2200000e0000 */
[----:B------:R-:W-:Y:S02]  /*1f890*/  IMAD.MOV.U32 R3, RZ, RZ, RZ ;  /* 0x000000ffff037224 */ /* 0x000fe400078e00ff */
[----:B-1----:R-:W-:Y:S01]  /*1f8a0*/  FADD.FTZ R5, R6, R5 ;  /* 0x0000000506057221 */ /* 0x002fe20000010000 */
[----:B0-----:R-:W-:-:S04]  /*1f8b0*/  FADD.FTZ R8, R7, R4 ;  /* 0x0000000407087221 */ /* 0x001fc80000010000 */
        /* <DEDUP_REMOVED lines=29> */
.L_x_1790:
[----:B------:R-:W-:Y:S02]  /*1fa90*/  VIADD R3, R2, 0x22860 ;  /* 0x0002286002037836 */ /* 0x000fe40000000000 */
[-C--:B------:R-:W-:Y:S01]  /*1faa0*/  FMUL.FTZ R0, R88, R4.reuse ;  /* 0x0000000458007220 */ /* 0x080fe20000410000 */
[----:B------:R-:W-:Y:S02]  /*1fab0*/  IMAD.U32 R6, RZ, RZ, UR38 ;  /* 0x00000026ff067e24 */ /* 0x000fe4000f8e00ff */
[-C--:B------:R-:W-:Y:S01]  /*1fac0*/  FMUL.FTZ R2, R93, R4.reuse ;  /* 0x000000045d027220 */ /* 0x080fe20000410000 */
        /* <DEDUP_REMOVED lines=70> */
[----:B-1----:R-:W-:-:S11]  /*1ff30*/  SEL R22, R22, RZ, P1 ;  /* 0x000000ff16167207 */ /* 0x002fd60000800000 */
.L_x_1674:
[----:B------:R-:W-:Y:S05]  /*1ff40*/  WARPSYNC.ALL ;  /* 0x0000000000007948 */ /* 0x000fea0003800000 */
[----:B------:R-:W1:Y:S08]  /*1ff50*/  S2UR UR38, SR_CgaCtaId ;  /* 0x00000000002679c3 */ /* 0x000e700000008800 */
[----:B------:R-:W-:Y:S01]  /*1ff60*/  BAR.SYNC.DEFER_BLOCKING 0x5, 0x180 ;  /* 0x0146000000007b1d */ /* 0x000fe20000010000 */
[----:B------:R-:W-:-:S05]  /*1ff70*/  ISETP.NE.AND P1, PT, R206, RZ, PT ;  /* 0x000000ffce00720c */ /* 0x000fca0003f25270 */
[----:B------:R-:W-:Y:S01]  /*1ff80*/  UMOV UR4, 0x400 ;  /* 0x0000040000047882 */ /* 0x000fe20000000000 */
[----:B------:R-:W-:Y:S07]  /*1ff90*/  BSSY B0, `(.L_x_1791) ;  /* 0x0000407000007945 */ /* 0x000fee0003800000 */
[----:B------:R-:W2:Y:S01]  /*1ffa0*/  @!P1 LDC R206, c[0x0][0xad4] ;  /* 0x0002b500ffce9b82 */ /* 0x000ea20000000800 */
[----:B-1----:R-:W-:-:S06]  /*1ffb0*/  ULEA UR4, UR38, UR4, 0x18 ;  /* 0x0000000426047291 */ /* 0x002fcc000f8ec03f */
[----:B------:R-:W-:-:S05]  /*1ffc0*/  IMAD.U32 R16, RZ, RZ, UR4 ;  /* 0x00000004ff107e24 */ /* 0x000fca000f8e00ff */
[----:B------:R1:W3:Y:S01]  /*1ffd0*/  LDS.128 R188, [R16+0x228d0] ;  /* 0x0228d00010bc7984 */ /* 0x0002e20000000c00 */
[----:B------:R-:W-:Y:S06]  /*1ffe0*/  BAR.ARV 0x4, 0x180 ;  /* 0x0106000000007b1d */ /* 0x000fec0000002000 */
[----:B------:R-:W-:Y:S05]  /*1fff0*/  @P0 BRA `(.L_x_1792) ;  /* 0x0000003000e40947 */ /* 0x000fea0003800000 */
[----:B------:R-:W4:Y:S01]  /*20000*/  LDL R6, [R1+0x50] ;  /* 0x0000500001067983 */ /* 0x000f220000100800 */
[----:B------:R-:W-:Y:S01]  /*20010*/  ULDC.64 UR4, c[0x4][0x40] ;  /* 0x0100100000047ab9 */ /* 0x000fe20000000a00 */
[----:B------:R-:W0:Y:S01]  /*20020*/  S2R R8, SR_TID.X ;  /* 0x0000000000087919 */ /* 0x000e220000002100 */
[----:B------:R-:W1:Y:S01]  /*20030*/  S2R R11, SR_SWINHI ;  /* 0x00000000000b7919 */ /* 0x000e620000002f00 */
[----:B0-----:R-:W-:Y:S01]  /*20040*/  IMAD.SHL.U32 R3, R8, 0x4, RZ ;  /* 0x0000000408037824 */ /* 0x001fe200078e00ff */
[----:B------:R-:W-:Y:S02]  /*20050*/  MOV R60, R16 ;  /* 0x00000010003c7202 */ /* 0x000fe40000000f00 */
[----:B-1----:R-:W-:Y:S02]  /*20060*/  MOV R61, R11 ;  /* 0x0000000b003d7202 */ /* 0x002fe40000000f00 */
[----:B------:R-:W-:-:S04]  /*20070*/  LOP3.LUT R3, R3, 0xc, RZ, 0xc0, !PT ;  /* 0x0000000c03037812 */ /* 0x000fc800078ec0ff */
[----:B------:R-:W-:-:S05]  /*20080*/  IADD3 R4, P0, R3, UR4, RZ ;  /* 0x0000000403047c10 */ /* 0x000fca000ff1e0ff */
[----:B------:R-:W-:Y:S01]  /*20090*/  IMAD.X R5, RZ, RZ, UR5, P0 ;  /* 0x00000005ff057e24 */ /* 0x000fe200080e06ff */
[----:B------:R-:W-:-:S04]  /*200a0*/  LOP3.LUT P0, R3, R8, 0x3, RZ, 0xc0, !PT ;  /* 0x0000000308037812 */ /* 0x000fc8000780c0ff */
[----:B------:R-:W-:Y:S01]  /*200b0*/  ISETP.EQ.OR P0, PT, R3, 0x3, !P0 ;  /* 0x000000030300780c */ /* 0x000fe20004702670 */
[----:B------:R0:W5:Y:S03]  /*200c0*/  LDG.E.CONSTANT R4, desc[UR42][R4.64] ;  /* 0x0000002a04047981 */ /* 0x000166000c1e9900 */
[----:B------:R-:W-:Y:S02]  /*200d0*/  SEL R3, R0, R9, P0 ;  /* 0x0000000900037207 */ /* 0x000fe40000000000 */
[----:B------:R-:W-:Y:S02]  /*200e0*/  SEL R13, R7, R2, P0 ;  /* 0x00000002070d7207 */ /* 0x000fe40000000000 */
[----:B------:R-:W-:Y:S02]  /*200f0*/  SEL R0, R9, R0, P0 ;  /* 0x0000000009007207 */ /* 0x000fe40000000000 */
[----:B------:R-:W-:Y:S01]  /*20100*/  SEL R2, R2, R7, P0 ;  /* 0x0000000702027207 */ /* 0x000fe20000000000 */
[----:B------:R-:W-:Y:S01]  /*20110*/  UMOV UR4, 0xffffffff ;  /* 0xffffffff00047882 */ /* 0x000fe20000000000 */
[----:B----4-:R-:W-:-:S03]  /*20120*/  IMAD.WIDE R26, R6, 0x2, R60 ;  /* 0x00000002061a7825 */ /* 0x010fc600078e023c */
[C---:B------:R-:W-:Y:S02]  /*20130*/  IADD3 R103, P5, R26.reuse, 0x4060, RZ ;  /* 0x000040601a677810 */ /* 0x040fe40007fbe0ff */
[----:B------:R-:W-:Y:S02]  /*20140*/  IADD3 R25, P1, R26, 0x4040, RZ ;  /* 0x000040401a197810 */ /* 0x000fe40007f3e0ff */
[----:B------:R-:W-:Y:S02]  /*20150*/  LOP3.LUT R102, R103, 0x380, RZ, 0xc0, !PT ;  /* 0x0000038067667812 */ /* 0x000fe400078ec0ff */
[----:B-----5:R-:W-:Y:S02]  /*20160*/  LOP3.LUT R24, R25, 0x380, RZ, 0xc0, !PT ;  /* 0x0000038019187812 */ /* 0x020fe400078ec0ff */
[----:B------:R-:W-:Y:S02]  /*20170*/  SHF.R.U64 R102, R102, 0x3, RZ ;  /* 0x0000000366667819 */ /* 0x000fe400000012ff */
[----:B------:R-:W-:-:S02]  /*20180*/  SHF.R.U64 R24, R24, 0x3, RZ ;  /* 0x0000000318187819 */ /* 0x000fc400000012ff */
[----:B------:R-:W-:Y:S01]  /*20190*/  LOP3.LUT R102, R102, R103, RZ, 0x3c, !PT ;  /* 0x0000006766667212 */ /* 0x000fe200078e3cff */
[--C-:B------:R-:W-:Y:S01]  /*201a0*/  IMAD.X R103, RZ, RZ, R27.reuse, P5 ;  /* 0x000000ffff677224 */ /* 0x100fe200028e061b */
[----:B------:R-:W-:Y:S01]  /*201b0*/  LOP3.LUT R24, R24, R25, RZ, 0x3c, !PT ;  /* 0x0000001918187212 */ /* 0x000fe200078e3cff */
[----:B------:R-:W-:Y:S01]  /*201c0*/  IMAD.X R25, RZ, RZ, R27, P1 ;  /* 0x000000ffff197224 */ /* 0x000fe200008e061b */
[C---:B------:R-:W-:Y:S02]  /*201d0*/  IADD3 R21, P2, R26.reuse, 0x4020, RZ ;  /* 0x000040201a157810 */ /* 0x040fe40007f5e0ff */
[C---:B------:R-:W-:Y:S02]  /*201e0*/  IADD3 R15, P3, R26.reuse, 0x4000, RZ ;  /* 0x000040001a0f7810 */ /* 0x040fe40007f7e0ff */
[C---:B------:R-:W-:Y:S02]  /*201f0*/  IADD3 R11, P4, R26.reuse, 0x60, RZ ;  /* 0x000000601a0b7810 */ /* 0x040fe40007f9e0ff */
[----:B------:R-:W-:-:S02]  /*20200*/  IADD3 R9, P5, R26, 0x40, RZ ;  /* 0x000000401a097810 */ /* 0x000fc40007fbe0ff */
[----:B------:R-:W-:Y:S02]  /*20210*/  IADD3 R7, P1, R26, 0x20, RZ ;  /* 0x000000201a077810 */ /* 0x000fe40007f3e0ff */
[----:B------:R-:W-:Y:S02]  /*20220*/  LOP3.LUT R20, R21, 0x380, RZ, 0xc0, !PT ;  /* 0x0000038015147812 */ /* 0x000fe400078ec0ff */
[----:B------:R-:W-:Y:S02]  /*20230*/  LOP3.LUT R14, R15, 0x380, RZ, 0xc0, !PT ;  /* 0x000003800f0e7812 */ /* 0x000fe400078ec0ff */
[----:B------:R-:W-:Y:S02]  /*20240*/  LOP3.LUT R10, R11, 0x380, RZ, 0xc0, !PT ;  /* 0x000003800b0a7812 */ /* 0x000fe400078ec0ff */
[----:B------:R-:W-:Y:S02]  /*20250*/  LOP3.LUT R8, R9, 0x380, RZ, 0xc0, !PT ;  /* 0x0000038009087812 */ /* 0x000fe400078ec0ff */
[----:B------:R-:W-:-:S02]  /*20260*/  LOP3.LUT R6, R7, 0x380, RZ, 0xc0, !PT ;  /* 0x0000038007067812 */ /* 0x000fc400078ec0ff */
[----:B0-----:R-:W-:Y:S02]  /*20270*/  LOP3.LUT R5, R26, 0x380, RZ, 0xc0, !PT ;  /* 0x000003801a057812 */ /* 0x001fe400078ec0ff */
[----:B------:R-:W-:Y:S02]  /*20280*/  SHF.R.U64 R20, R20, 0x3, RZ ;  /* 0x0000000314147819 */ /* 0x000fe400000012ff */
[----:B------:R-:W-:Y:S02]  /*20290*/  SHF.R.U64 R14, R14, 0x3, RZ ;  /* 0x000000030e0e7819 */ /* 0x000fe400000012ff */
[----:B------:R-:W-:Y:S02]  /*202a0*/  SHF.R.U64 R10, R10, 0x3, RZ ;  /* 0x000000030a0a7819 */ /* 0x000fe400000012ff */
[----:B------:R-:W-:Y:S02]  /*202b0*/  SHF.R.U64 R8, R8, 0x3, RZ ;  /* 0x0000000308087819 */ /* 0x000fe400000012ff */
[----:B------:R-:W-:-:S02]  /*202c0*/  SHF.R.U64 R6, R6, 0x3, RZ ;  /* 0x0000000306067819 */ /* 0x000fc400000012ff */
        /* <DEDUP_REMOVED lines=11> */
[----:B------:R-:W-:-:S02]  /*20380*/  LOP3.LUT R26, R5, R26, RZ, 0x3c, !PT ;  /* 0x0000001a051a7212 */ /* 0x000fc400078e3cff */
[----:B------:R-:W-:Y:S02]  /*20390*/  MOV R102, R102 ;  /* 0x0000006600667202 */ /* 0x000fe40000000f00 */
[----:B------:R-:W-:Y:S02]  /*203a0*/  MOV R107, R26 ;  /* 0x0000001a006b7202 */ /* 0x000fe40000000f00 */
[----:B------:R-:W-:Y:S02]  /*203b0*/  MOV R101, R24 ;  /* 0x0000001800657202 */ /* 0x000fe40000000f00 */
[----:B------:R-:W-:Y:S02]  /*203c0*/  MOV R100, R20 ;  /* 0x0000001400647202 */ /* 0x000fe40000000f00 */
[----:B------:R-:W-:Y:S02]  /*203d0*/  MOV R103, R14 ;  /* 0x0000000e00677202 */ /* 0x000fe40000000f00 */
[----:B------:R-:W-:-:S02]  /*203e0*/  MOV R106, R10 ;  /* 0x0000000a006a7202 */ /* 0x000fc40000000f00 */
[----:B------:R-:W-:Y:S02]  /*203f0*/  MOV R105, R8 ;  /* 0x0000000800697202 */ /* 0x000fe40000000f00 */
[----:B------:R-:W-:Y:S01]  /*20400*/  MOV R104, R6 ;  /* 0x0000000600687202 */ /* 0x000fe20000000f00 */
[----:B------:R-:W-:Y:S06]  /*20410*/  BRA.DIV UR4, `(.L_x_1793) ;  /* 0x000000ce04807947 */ /* 0x000fec000b800000 */
[----:B------:R-:W-:Y:S01]  /*20420*/  SEL R76, R108, R33, P0 ;  /* 0x000000216c4c7207 */ /* 0x000fe20000000000 */
[----:B------:R-:W-:Y:S01]  /*20430*/  SHFL.IDX PT, R95, R13, R4, 0x1c1f ;  /* 0x001c1f040d5f7589 */ /* 0x000fe200000e0000 */
[----:B------:R-:W-:Y:S02]  /*20440*/  SEL R71, R49, R41, P0 ;  /* 0x0000002931477207 */ /* 0x000fe40000000000 */
[----:B------:R-:W-:Y:S02]  /*20450*/  LOP3.LUT R25, R4, 0x2, RZ, 0x3c, !PT ;  /* 0x0000000204197812 */ /* 0x000fe400078e3cff */
        /* <DEDUP_REMOVED lines=56> */
[----:B------:R-:W-:Y:S01]  /*207e0*/  SHFL.IDX PT, R47, R76, R4, 0x1c1f ;  /* 0x001c1f044c2f7589 */ /* 0x000fe200000e0000 */
[----:B------:R-:W-:-:S02]  /*207f0*/  SEL R53, R114, R115, P0 ;  /* 0x0000007372357207 */ /* 0x000fc40000000000 */
[----:B------:R-:W-:Y:S01]  /*20800*/  SEL R56, R118, R119, P0 ;  /* 0x0000007776387207 */ /* 0x000fe20000000000 */
[----:B------:R-:W5:Y:S01]  /*20810*/  SHFL.IDX PT, R114, R31, R25, 0x1c1f ;  /* 0x001c1f191f727589 */ /* 0x000f6200000e0000 */
        /* <DEDUP_REMOVED lines=30> */
[----:B------:R-:W-:Y:S02]  /*20a00*/  SEL R98, R95, R2, P0 ;  /* 0x000000025f627207 */ /* 0x000fe40000000000 */
[----:B-1----:R-:W-:Y:S01]  /*20a10*/  SEL R94, R78, R10, P0 ;  /* 0x0000000a4e5e7207 */ /* 0x002fe20000000000 */
[----:B------:R-:W1:Y:S01]  /*20a20*/  SHFL.IDX PT, R115, R9, R25, 0x1c1f ;  /* 0x001c1f1909737589 */ /* 0x000e6200000e0000 */
[----:B------:R-:W-:-:S02]  /*20a30*/  SEL R95, R2, R95, P0 ;  /* 0x0000005f025f7207 */ /* 0x000fc40000000000 */
[----:B----4-:R-:W-:Y:S01]  /*20a40*/  SEL R2, R3, R33, P0 ;  /* 0x0000002103027207 */ /* 0x010fe20000000000 */
[----:B------:R-:W-:Y:S01]  /*20a50*/  SHFL.IDX PT, R43, R30, R25, 0x1c1f ;  /* 0x001c1f191e2b7589 */ /* 0x000fe200000e0000 */
[----:B------:R-:W-:-:S03]  /*20a60*/  SEL R3, R33, R3, P0 ;  /* 0x0000000321037207 */ /* 0x000fc60000000000 */
[----:B------:R5:W4:Y:S04]  /*20a70*/  SHFL.IDX PT, R31, R39, R25, 0x1c1f ;  /* 0x001c1f19271f7589 */ /* 0x000b2800000e0000 */
[----:B------:R1:W2:Y:S04]  /*20a80*/  SHFL.IDX PT, R117, R40, R25, 0x1c1f ;  /* 0x001c1f1928757589 */ /* 0x0002a800000e0000 */
[----:B------:R-:W3:Y:S01]  /*20a90*/  SHFL.IDX PT, R118, R7, R25, 0x1c1f ;  /* 0x001c1f1907767589 */ /* 0x000ee200000e0000 */
[----:B-----5:R-:W-:-:S03]  /*20aa0*/  SEL R39, R114, R112, P0 ;  /* 0x0000007072277207 */ /* 0x020fc60000000000 */
[----:B------:R-:W5:Y:S01]  /*20ab0*/  SHFL.IDX PT, R28, R28, R25, 0x1c1f ;  /* 0x001c1f191c1c7589 */ /* 0x000f6200000e0000 */
[----:B0-----:R-:W-:Y:S02]  /*20ac0*/  SEL R93, R108, R20, P0 ;  /* 0x000000146c5d7207 */ /* 0x001fe40000000000 */
[----:B------:R-:W-:Y:S01]  /*20ad0*/  SEL R76, R20, R108, P0 ;  /* 0x0000006c144c7207 */ /* 0x000fe20000000000 */
[----:B------:R-:W-:Y:S01]  /*20ae0*/  SHFL.IDX PT, R27, R27, R25, 0x1c1f ;  /* 0x001c1f191b1b7589 */ /* 0x000fe200000e0000 */
[----:B-1----:R-:W-:-:S03]  /*20af0*/  SEL R40, R44, R115, P0 ;  /* 0x000000732c287207 */ /* 0x002fc60000000000 */
[----:B------:R-:W-:Y:S04]  /*20b00*/  SHFL.IDX PT, R26, R26, R25, 0x1c1f ;  /* 0x001c1f191a1a7589 */ /* 0x000fe800000e0000 */
[----:B------:R0:W1:Y:S01]  /*20b10*/  SHFL.IDX PT, R96, R77, R4, 0x1c1f ;  /* 0x001c1f044d607589 */ /* 0x00006200000e0000 */
[----:B----4-:R-:W-:-:S03]  /*20b20*/  SEL R80, R84, R31, P0 ;  /* 0x0000001f54507207 */ /* 0x010fc60000000000 */
[----:B------:R4:W-:Y:S01]  /*20b30*/  SHFL.IDX PT, R85, R81, R4, 0x1c1f ;  /* 0x001c1f0451557589 */ /* 0x0009e200000e0000 */
[----:B--2---:R-:W-:Y:S02]  /*20b40*/  SEL R49, R91, R117, P0 ;  /* 0x000000755b317207 */ /* 0x004fe40000000000 */
[----:B------:R-:W-:Y:S01]  /*20b50*/  SEL R50, R117, R91, P0 ;  /* 0x0000005b75327207 */ /* 0x000fe20000000000 */
[----:B------:R2:W-:Y:S01]  /*20b60*/  SHFL.IDX PT, R72, R55, R4, 0x1c1f ;  /* 0x001c1f0437487589 */ /* 0x0005e200000e0000 */
[----:B---3--:R-:W-:Y:S02]  /*20b70*/  SEL R53, R89, R118, P0 ;  /* 0x0000007659357207 */ /* 0x008fe40000000000 */
[----:B0-----:R-:W-:Y:S01]  /*20b80*/  SEL R77, R10, R78, P0 ;  /* 0x0000004e0a4d7207 */ /* 0x001fe20000000000 */
[----:B------:R0:W-:Y:S01]  /*20b90*/  SHFL.IDX PT, R70, R58, R4, 0x1c1f ;  /* 0x001c1f043a467589 */ /* 0x0001e200000e0000 */
[----:B------:R-:W-:Y:S02]  /*20ba0*/  SEL R78, R47, R0, P0 ;  /* 0x000000002f4e7207 */ /* 0x000fe40000000000 */
[----:B----4-:R-:W-:Y:S01]  /*20bb0*/  SEL R81, R31, R84, P0 ;  /* 0x000000541f517207 */ /* 0x010fe20000000000 */
[----:B------:R3:W-:Y:S01]  /*20bc0*/  SHFL.IDX PT, R88, R57, R4, 0x1c1f ;  /* 0x001c1f0439587589 */ /* 0x0007e200000e0000 */
[----:B-----5:R-:W-:-:S02]  /*20bd0*/  SEL R56, R28, R87, P0 ;  /* 0x000000571c387207 */ /* 0x020fc40000000000 */
[----:B--2---:R-:W-:Y:S01]  /*20be0*/  SEL R55, R87, R28, P0 ;  /* 0x0000001c57377207 */ /* 0x004fe20000000000 */
[----:B------:R2:W-:Y:S01]  /*20bf0*/  SHFL.IDX PT, R86, R66, R4, 0x1c1f ;  /* 0x001c1f0442567589 */ /* 0x0005e200000e0000 */
[----:B------:R-:W-:Y:S02]  /*20c00*/  SEL R0, R0, R47, P0 ;  /* 0x0000002f00007207 */ /* 0x000fe40000000000 */
[----:B0-----:R-:W-:Y:S01]  /*20c10*/  SEL R58, R24, R73, P0 ;  /* 0x00000049183a7207 */ /* 0x001fe20000000000 */
[----:B------:R-:W-:Y:S01]  /*20c20*/  SHFL.IDX PT, R92, R65, R4, 0x1c1f ;  /* 0x001c1f04415c7589 */ /* 0x000fe200000e0000 */
[----:B-1----:R-:W-:Y:S02]  /*20c30*/  SEL R20, R96, R29, P0 ;  /* 0x0000001d60147207 */ /* 0x002fe40000000000 */
[----:B---3--:R-:W-:Y:S01]  /*20c40*/  SEL R57, R73, R24, P0 ;  /* 0x0000001849397207 */ /* 0x008fe20000000000 */
[----:B------:R0:W-:Y:S01]  /*20c50*/  SHFL.IDX PT, R90, R67, R4, 0x1c1f ;  /* 0x001c1f04435a7589 */ /* 0x0001e200000e0000 */
[----:B--2---:R-:W-:-:S03]  /*20c60*/  SEL R66, R27, R69, P0 ;  /* 0x000000451b427207 */ /* 0x004fc60000000000 */
[----:B------:R1:W2:Y:S04]  /*20c70*/  SHFL.IDX PT, R45, R21, R25, 0x1c1f ;  /* 0x001c1f19152d7589 */ /* 0x0002a800000e0000 */
[----:B------:R3:W-:Y:S01]  /*20c80*/  SHFL.IDX PT, R116, R38, R25, 0x1c1f ;  /* 0x001c1f1926747589 */ /* 0x0007e200000e0000 */
[----:B0-----:R-:W-:-:S03]  /*20c90*/  SEL R67, R71, R26, P0 ;  /* 0x0000001a47437207 */ /* 0x001fc60000000000 */
[----:B------:R0:W4:Y:S01]  /*20ca0*/  SHFL.IDX PT, R30, R42, R25, 0x1c1f ;  /* 0x001c1f192a1e7589 */ /* 0x00012200000e0000 */
[----:B-1----:R-:W-:Y:S01]  /*20cb0*/  SEL R21, R29, R96, P0 ;  /* 0x000000601d157207 */ /* 0x002fe20000000000 */
[----:B------:R-:W-:Y:S02]  /*20cc0*/  IMAD.MOV.U32 R96, RZ, RZ, RZ ;  /* 0x000000ffff607224 */ /* 0x000fe400078e00ff */
[----:B------:R1:W5:Y:S01]  /*20cd0*/  SHFL.IDX PT, R9, R41, R25, 0x1c1f ;  /* 0x001c1f1929097589 */ /* 0x00036200000e0000 */
[----:B---3--:R-:W-:-:S03]  /*20ce0*/  SEL R38, R112, R114, P0 ;  /* 0x0000007270267207 */ /* 0x008fc60000000000 */
[----:B------:R-:W3:Y:S01]  /*20cf0*/  SHFL.IDX PT, R35, R35, R25, 0x1c1f ;  /* 0x001c1f1923237589 */ /* 0x000ee200000e0000 */
[----:B0-----:R-:W-:-:S03]  /*20d00*/  SEL R42, R46, R43, P0 ;  /* 0x0000002b2e2a7207 */ /* 0x001fc60000000000 */
[----:B------:R-:W0:Y:S01]  /*20d10*/  SHFL.IDX PT, R32, R32, R25, 0x1c1f ;  /* 0x001c1f1920207589 */ /* 0x000e2200000e0000 */
[----:B------:R-:W-:Y:S02]  /*20d20*/  SEL R43, R43, R46, P0 ;  /* 0x0000002e2b2b7207 */ /* 0x000fe40000000000 */
[----:B-1----:R-:W-:Y:S01]  /*20d30*/  SEL R41, R115, R44, P0 ;  /* 0x0000002c73297207 */ /* 0x002fe20000000000 */
[----:B------:R1:W0:Y:S01]  /*20d40*/  SHFL.IDX PT, R8, R59, R25, 0x1c1f ;  /* 0x001c1f193b087589 */ /* 0x00022200000e0000 */
[----:B--2---:R-:W-:Y:S02]  /*20d50*/  SEL R44, R111, R45, P0 ;  /* 0x0000002d6f2c7207 */ /* 0x004fe40000000000 */
[----:B------:R-:W-:Y:S01]  /*20d60*/  SEL R45, R45, R111, P0 ;  /* 0x0000006f2d2d7207 */ /* 0x000fe20000000000 */
[----:B------:R2:W0:Y:S04]  /*20d70*/  SHFL.IDX PT, R119, R54, R25, 0x1c1f ;  /* 0x001c1f1936777589 */ /* 0x00042800000e0000 */
[----:B------:R3:W-:Y:S01]  /*20d80*/  SHFL.IDX PT, R7, R68, R25, 0x1c1f ;  /* 0x001c1f1944077589 */ /* 0x0007e200000e0000 */
[----:B----4-:R-:W-:-:S02]  /*20d90*/  SEL R84, R85, R30, P0 ;  /* 0x0000001e55547207 */ /* 0x010fc40000000000 */
[----:B-1----:R-:W-:Y:S01]  /*20da0*/  SEL R59, R69, R27, P0 ;  /* 0x0000001b453b7207 */ /* 0x002fe20000000000 */
[----:B------:R-:W1:Y:S01]  /*20db0*/  SHFL.IDX PT, R62, R62, R25, 0x1c1f ;  /* 0x001c1f193e3e7589 */ /* 0x000e6200000e0000 */
[----:B-----5:R-:W-:Y:S02]  /*20dc0*/  SEL R51, R52, R9, P0 ;  /* 0x0000000934337207 */ /* 0x020fe40000000000 */
[----:B--2---:R-:W-:Y:S01]  /*20dd0*/  SEL R54, R118, R89, P0 ;  /* 0x0000005976367207 */ /* 0x004fe20000000000 */
[----:B------:R-:W-:Y:S01]  /*20de0*/  SHFL.IDX PT, R109, R48, R4, 0x1c1f ;  /* 0x001c1f04306d7589 */ /* 0x000fe200000e0000 */
[----:B---3--:R-:W-:Y:S02]  /*20df0*/  SEL R69, R70, R35, P0 ;  /* 0x0000002346457207 */ /* 0x008fe40000000000 */
[----:B------:R-:W-:Y:S01]  /*20e00*/  SEL R68, R26, R71, P0 ;  /* 0x000000471a447207 */ /* 0x000fe20000000000 */
[----:B------:R2:W3:Y:S01]  /*20e10*/  SHFL.IDX PT, R113, R36, R25, 0x1c1f ;  /* 0x001c1f1924717589 */ /* 0x0004e200000e0000 */
[----:B0-----:R-:W-:-:S02]  /*20e20*/  SEL R71, R72, R32, P0 ;  /* 0x0000002048477207 */ /* 0x001fc40000000000 */
[----:B------:R-:W-:Y:S01]  /*20e30*/  SEL R85, R30, R85, P0 ;  /* 0x000000551e557207 */ /* 0x000fe20000000000 */
[----:B------:R-:W0:Y:S01]  /*20e40*/  SHFL.IDX PT, R34, R34, R25, 0x1c1f ;  /* 0x001c1f1922227589 */ /* 0x000e2200000e0000 */
[----:B------:R-:W-:Y:S02]  /*20e50*/  SEL R73, R86, R8, P0 ;  /* 0x0000000856497207 */ /* 0x000fe40000000000 */
[----:B------:R-:W-:Y:S01]  /*20e60*/  SEL R52, R9, R52, P0 ;  /* 0x0000003409347207 */ /* 0x000fe20000000000 */
[----:B------:R4:W4:Y:S01]  /*20e70*/  SHFL.IDX PT, R5, R5, R4, 0x1c1f ;  /* 0x001c1f0405057589 */ /* 0x00092200000e0000 */
[----:B------:R-:W-:Y:S02]  /*20e80*/  SEL R87, R88, R119, P0 ;  /* 0x0000007758577207 */ /* 0x000fe40000000000 */
[----:B--2---:R-:W-:Y:S01]  /*20e90*/  SEL R36, R82, R37, P0 ;  /* 0x0000002552247207 */ /* 0x004fe20000000000 */
[----:B------:R2:W2:Y:S01]  /*20ea0*/  SHFL.IDX PT, R65, R63, R4, 0x1c1f ;  /* 0x001c1f043f417589 */ /* 0x0004a200000e0000 */
[----:B------:R-:W-:-:S02]  /*20eb0*/  SEL R37, R37, R82, P0 ;  /* 0x0000005225257207 */ /* 0x000fc40000000000 */
[----:B------:R-:W-:Y:S01]  /*20ec0*/  SEL R82, R83, R116, P0 ;  /* 0x0000007453527207 */ /* 0x000fe20000000000 */
[----:B------:R0:W2:Y:S01]  /*20ed0*/  SHFL.IDX PT, R4, R64, R25, 0x1c1f ;  /* 0x001c1f1940047589 */ /* 0x0000a200000e0000 */
[----:B-1----:R-:W-:Y:S02]  /*20ee0*/  SEL R91, R92, R62, P0 ;  /* 0x0000003e5c5b7207 */ /* 0x002fe40000000000 */
[----:B------:R-:W-:Y:S01]  /*20ef0*/  SEL R89, R90, R7, P0 ;  /* 0x000000075a597207 */ /* 0x000fe20000000000 */
[----:B------:R1:W1:Y:S01]  /*20f00*/  SHFL.IDX PT, R14, R6, R25, 0x1c1f ;  /* 0x001c1f19060e7589 */ /* 0x00026200000e0000 */
[----:B------:R-:W-:Y:S02]  /*20f10*/  SEL R83, R116, R83, P0 ;  /* 0x0000005374537207 */ /* 0x000fe40000000000 */
[----:B------:R-:W-:Y:S02]  /*20f20*/  SEL R72, R32, R72, P0 ;  /* 0x0000004820487207 */ /* 0x000fe40000000000 */
[----:B---3--:R-:W-:-:S02]  /*20f30*/  SEL R46, R110, R113, P0 ;  /* 0x000000716e2e7207 */ /* 0x008fc40000000000 */
[----:B------:R-:W-:Y:S02]  /*20f40*/  SEL R47, R113, R110, P0 ;  /* 0x0000006e712f7207 */ /* 0x000fe40000000000 */
[----:B0-----:R-:W-:Y:S02]  /*20f50*/  SEL R48, R109, R34, P0 ;  /* 0x000000226d307207 */ /* 0x001fe40000000000 */
[----:B------:R-:W-:Y:S02]  /*20f60*/  SEL R79, R34, R109, P0 ;  /* 0x0000006d224f7207 */ /* 0x000fe40000000000 */
[----:B------:R-:W-:Y:S02]  /*20f70*/  SEL R70, R35, R70, P0 ;  /* 0x0000004623467207 */ /* 0x000fe40000000000 */
[----:B------:R-:W-:Y:S02]  /*20f80*/  SEL R88, R119, R88, P0 ;  /* 0x0000005877587207 */ /* 0x000fe40000000000 */
[----:B------:R-:W-:-:S02]  /*20f90*/  SEL R86, R8, R86, P0 ;  /* 0x0000005608567207 */ /* 0x000fc40000000000 */
[----:B------:R-:W-:Y:S02]  /*20fa0*/  SEL R92, R62, R92, P0 ;  /* 0x0000005c3e5c7207 */ /* 0x000fe40000000000 */
[----:B--2-4-:R-:W-:-:S07]  /*20fb0*/  SEL R90, R7, R90, P0 ;  /* 0x0000005a075a7207 */ /* 0x014fce0000000000 */
.L_x_2080:
[----:B------:R-:W-:Y:S05]  /*20fc0*/  WARPSYNC.ALL ;  /* 0x0000000000007948 */ /* 0x000fea0003800000 */
[----:B------:R-:W-:Y:S01]  /*20fd0*/  BAR.SYNC.DEFER_BLOCKING 0x1, 0x100 ;  /* 0x0044000000007b1d */ /* 0x000fe20000010000 */
[----:B------:R-:W-:Y:S02]  /*20fe0*/  SEL R63, R65, R4, P0 ;  /* 0x00000004413f7207 */ /* 0x000fe40000000000 */
[----:B-1----:R-:W-:Y:S02]  /*20ff0*/  SEL R62, R5, R14, P0 ;  /* 0x0000000e053e7207 */ /* 0x002fe40000000000 */
[----:B------:R-:W-:-:S03]  /*21000*/  SEL R64, R14, R5, P0 ;  /* 0x000000050e407207 */ /* 0x000fc60000000000 */
[----:B------:R-:W0:Y:S01]  /*21010*/  LDC.64 R108, c[0x0][0xc00] ;  /* 0x00030000ff6c7b82 */ /* 0x000e220000000a00 */
[----:B------:R-:W-:Y:S01]  /*21020*/  SEL R65, R4, R65, P0 ;  /* 0x0000004104417207 */ /* 0x000fe20000000000 */
[----:B------:R-:W-:Y:S01]  /*21030*/  ULDC.64 UR4, c[0x0][0xc00] ;  /* 0x0003000000047ab9 */ /* 0x000fe20000000a00 */
[----:B------:R-:W-:Y:S01]  /*21040*/  F2FP.BF16.F32.PACK_AB R4, R98, R99 ;  /* 0x000000636204723e */ /* 0x000fe200000010ff */
[----:B------:R-:W-:Y:S01]  /*21050*/  ULDC.64 UR6, c[0x0][0xc08] ;  /* 0x0003020000067ab9 */ /* 0x000fe20000000a00 */
[----:B------:R-:W-:Y:S02]  /*21060*/  F2FP.BF16.F32.PACK_AB R5, R84, R49 ;  /* 0x000000315405723e */ /* 0x000fe400000010ff */
[----:B------:R-:W-:Y:S02]  /*21070*/  F2FP.BF16.F32.PACK_AB R6, R95, R97 ;  /* 0x000000615f06723e */ /* 0x000fe400000010ff */
[----:B------:R-:W-:Y:S02]  /*21080*/  F2FP.BF16.F32.PACK_AB R7, R85, R50 ;  /* 0x000000325507723e */ /* 0x000fe400000010ff */
[----:B------:R-:W-:-:S02]  /*21090*/  F2FP.BF16.F32.PACK_AB R8, R93, R94 ;  /* 0x0000005e5d08723e */ /* 0x000fc400000010ff */
[----:B------:R-:W-:Y:S02]  /*210a0*/  F2FP.BF16.F32.PACK_AB R9, R51, R53 ;  /* 0x000000353309723e */ /* 0x000fe400000010ff */
[----:B------:R-:W-:Y:S02]  /*210b0*/  F2FP.BF16.F32.PACK_AB R10, R76, R77 ;  /* 0x0000004d4c0a723e */ /* 0x000fe400000010ff */
[----:B------:R-:W-:Y:S01]  /*210c0*/  F2FP.BF16.F32.PACK_AB R11, R52, R54 ;  /* 0x00000036340b723e */ /* 0x000fe200000010ff */
[----:B------:R-:W-:Y:S01]  /*210d0*/  STSM.16.M88.4 [R107], R4 ;  /* 0x000000046b007844 */ /* 0x000fe20000000200 */
[----:B------:R-:W-:Y:S02]  /*210e0*/  F2FP.BF16.F32.PACK_AB R12, R78, R2 ;  /* 0x000000024e0c723e */ /* 0x000fe400000010ff */
[----:B------:R-:W-:Y:S01]  /*210f0*/  F2FP.BF16.F32.PACK_AB R13, R55, R57 ;  /* 0x00000039370d723e */ /* 0x000fe200000010ff */
[----:B------:R-:W-:Y:S01]  /*21100*/  STSM.16.M88.4 [R104], R8 ;  /* 0x0000000868007844 */ /* 0x000fe20000000200 */
[----:B------:R-:W-:-:S02]  /*21110*/  F2FP.BF16.F32.PACK_AB R14, R0, R3 ;  /* 0x00000003000e723e */ /* 0x000fc400000010ff */
[----:B------:R-:W-:Y:S02]  /*21120*/  F2FP.BF16.F32.PACK_AB R15, R56, R58 ;  /* 0x0000003a380f723e */ /* 0x000fe400000010ff */
[----:B------:R-:W-:Y:S02]  /*21130*/  F2FP.BF16.F32.PACK_AB R24, R20, R36 ;  /* 0x000000241418723e */ /* 0x000fe400000010ff */
[----:B------:R-:W-:Y:S01]  /*21140*/  F2FP.BF16.F32.PACK_AB R25, R59, R67 ;  /* 0x000000433b19723e */ /* 0x000fe200000010ff */
[----:B------:R0:W-:Y:S01]  /*21150*/  STSM.16.M88.4 [R105], R12 ;  /* 0x0000000c69007844 */ /* 0x0001e20000000200 */
[----:B------:R-:W-:Y:S02]  /*21160*/  F2FP.BF16.F32.PACK_AB R26, R21, R37 ;  /* 0x00000025151a723e */ /* 0x000fe400000010ff */
[----:B------:R-:W-:Y:S02]  /*21170*/  F2FP.BF16.F32.PACK_AB R27, R66, R68 ;  /* 0x00000044421b723e */ /* 0x000fe400000010ff */
[----:B------:R-:W-:-:S02]  /*21180*/  F2FP.BF16.F32.PACK_AB R28, R38, R40 ;  /* 0x00000028261c723e */ /* 0x000fc400000010ff */
[----:B------:R-:W-:Y:S01]  /*21190*/  F2FP.BF16.F32.PACK_AB R29, R69, R71 ;  /* 0x00000047451d723e */ /* 0x000fe200000010ff */
[----:B------:R-:W-:Y:S01]  /*211a0*/  STSM.16.M88.4 [R106], R24 ;  /* 0x000000186a007844 */ /* 0x000fe20000000200 */
[----:B------:R-:W-:Y:S02]  /*211b0*/  F2FP.BF16.F32.PACK_AB R30, R39, R41 ;  /* 0x00000029271e723e */ /* 0x000fe400000010ff */
[----:B------:R-:W-:Y:S02]  /*211c0*/  F2FP.BF16.F32.PACK_AB R31, R70, R72 ;  /* 0x00000048461f723e */ /* 0x000fe400000010ff */
[----:B------:R-:W-:Y:S02]  /*211d0*/  F2FP.BF16.F32.PACK_AB R32, R42, R44 ;  /* 0x0000002c2a20723e */ /* 0x000fe400000010ff */
[----:B------:R-:W-:Y:S01]  /*211e0*/  F2FP.BF16.F32.PACK_AB R33, R73, R87 ;  /* 0x000000574921723e */ /* 0x000fe200000010ff */
[----:B------:R-:W-:Y:S01]  /*211f0*/  STSM.16.M88.4 [R103], R28 ;  /* 0x0000001c67007844 */ /* 0x000fe20000000200 */
[----:B------:R-:W-:Y:S01]  /*21200*/  F2FP.BF16.F32.PACK_AB R34, R43, R45 ;  /* 0x0000002d2b22723e */ /* 0x000fe200000010ff */
[----:B0-----:R-:W-:Y:S01]  /*21210*/  IMAD.WIDE R12, R207, 0x4, R108 ;  /* 0x00000004cf0c7825 */ /* 0x001fe200078e026c */
[----:B------:R-:W-:Y:S01]  /*21220*/  F2FP.BF16.F32.PACK_AB R35, R86, R88 ;  /* 0x000000585623723e */ /* 0x000fe200000010ff */
[----:B------:R-:W0:Y:S01]  /*21230*/  LDC R14, c[0x0][0xbe8] ;  /* 0x0002fa00ff0e7b82 */ /* 0x000e220000000800 */
        /* <DEDUP_REMOVED lines=8> */
[----:B------:R-:W-:-:S02]  /*212c0*/  F2FP.BF16.F32.PACK_AB R9, R63, R62 ;  /* 0x0000003e3f09723e */ /* 0x000fc400000010ff */
[----:B------:R-:W-:Y:S02]  /*212d0*/  F2FP.BF16.F32.PACK_AB R11, R65, R64 ;  /* 0x00000040410b723e */ /* 0x000fe400000010ff */
[----:B------:R-:W-:-:S03]  /*212e0*/  ISETP.NE.U32.AND P3, PT, RZ, UR4, PT ;  /* 0x00000004ff007c0c */ /* 0x000fc6000bf65070 */
[----:B------:R1:W-:Y:S01]  /*212f0*/  STSM.16.M88.4 [R102], R8 ;  /* 0x0000000866007844 */ /* 0x0003e20000000200 */
[----:B------:R-:W-:Y:S01]  /*21300*/  BAR.SYNC.DEFER_BLOCKING 0x1, 0x100 ;  /* 0x0044000000007b1d */ /* 0x000fe20000010000 */
[----:B------:R-:W-:-:S13]  /*21310*/  ISETP.NE.AND.EX P3, PT, RZ, UR5, PT, P3 ;  /* 0x00000005ff007c0c */ /* 0x000fda000bf65330 */
[----:B------:R-:W5:Y:S01]  /*21320*/  @P3 LDG.E R96, desc[UR42][R12.64] ;  /* 0x0000002a0c603981 */ /* 0x000f62000c1e1900 */
[----:B------:R-:W-:Y:S01]  /*21330*/  ISETP.NE.U32.AND P0, PT, RZ, UR6, PT ;  /* 0x00000006ff007c0c */ /* 0x000fe2000bf05070 */
[----:B------:R-:W-:Y:S01]  /*21340*/  ULDC UR6, c[0x0][0xa88] ;  /* 0x0002a20000067ab9 */ /* 0x000fe20000000800 */
[----:B-1----:R-:W-:Y:S02]  /*21350*/  IMAD.MOV.U32 R10, RZ, RZ, 0x9b8 ;  /* 0x000009b8ff0a7424 */ /* 0x002fe400078e00ff */
[----:B------:R-:W-:Y:S01]  /*21360*/  ISETP.NE.AND.EX P0, PT, RZ, UR7, PT, P0 ;  /* 0x00000007ff007c0c */ /* 0x000fe2000bf05300 */
[----:B------:R-:W-:-:S12]  /*21370*/  IMAD.U32 R27, RZ, RZ, UR6 ;  /* 0x00000006ff1b7e24 */ /* 0x000fd8000f8e00ff */
[----:B------:R-:W1:Y:S01]  /*21380*/  @P0 LDC.64 R4, c[0x0][0xc08] ;  /* 0x00030200ff040b82 */ /* 0x000e620000000a00 */
[----:B------:R-:W-:-:S04]  /*21390*/  ISETP.GT.AND P1, PT, R206, 0x1, PT ;  /* 0x00000001ce00780c */ /* 0x000fc80003f24270 */
[----:B------:R-:W-:-:S04]  /*213a0*/  SEL R10, R10, 0x978, P1 ;  /* 0x000009780a0a7807 */ /* 0x000fc80000800000 */
[----:B------:R2:W3:Y:S08]  /*213b0*/  LDC.64 R6, c[0x0][R10+0x218] ;  /* 0x000086000a067b82 */ /* 0x0004f00000000a00 */
[----:B------:R2:W4:Y:S01]  /*213c0*/  LDC.64 R8, c[0x0][R10+0x228] ;  /* 0x00008a000a087b82 */ /* 0x0005220000000a00 */
[----:B-1----:R-:W-:-:S05]  /*213d0*/  @P0 IMAD.WIDE R4, R207, 0x4, R4 ;  /* 0x00000004cf040825 */ /* 0x002fca00078e0204 */
[----:B------:R1:W5:Y:S01]  /*213e0*/  @P0 LDG.E R27, desc[UR42][R4.64] ;  /* 0x0000002a041b0981 */ /* 0x000362000c1e1900 */
[----:B0-----:R-:W-:Y:S01]  /*213f0*/  ISETP.NE.AND P2, PT, R14, 0x1, PT ;  /* 0x000000010e00780c */ /* 0x001fe20003f45270 */
[----:B-1----:R2:W0:Y:S01]  /*21400*/  LDC.64 R4, c[0x0][R10+0x220] ;  /* 0x000088000a047b82 */ /* 0x0024220000000a00 */
[----:B---3--:R-:W-:Y:S11]  /*21410*/  @P0 BRA `(.L_x_1794) ;  /* 0x0000000000100947 */ /* 0x008ff60003800000 */
[----:B------:R-:W-:Y:S05]  /*21420*/  @!P3 BRA `(.L_x_1794) ;  /* 0x00000000000cb947 */ /* 0x000fea0003800000 */
[----:B------:R-:W3:Y:S04]  /*21430*/  LDG.E R24, desc[UR42][R12.64] ;  /* 0x0000002a0c187981 */ /* 0x000ee8000c1e1900 */
[----:B-----5:R-:W3:Y:S02]  /*21440*/  LDG.E R27, desc[UR42][R12.64+0x4] ;  /* 0x0000042a0c1b7981 */ /* 0x020ee4000c1e1900 */
[----:B---3--:R-:W-:-:S07]  /*21450*/  IMAD.IADD R27, R27, 0x1, -R24 ;  /* 0x000000011b1b7824 */ /* 0x008fce00078e0a18 */
.L_x_1794:
[----:B------:R-:W3:Y:S01]  /*21460*/  LDL R26, [R1+0x4c] ;  /* 0x00004c00011a7983 */ /* 0x000ee20000100800 */
[----:B--2---:R-:W1:Y:S01]  /*21470*/  LDC.64 R10, c[0x0][R10+0x210] ;  /* 0x000084000a0a7b82 */ /* 0x004e620000000a00 */
[----:B------:R-:W-:Y:S01]  /*21480*/  ISETP.NE.U32.AND P0, PT, RZ, UR4, PT ;  /* 0x00000004ff007c0c */ /* 0x000fe2000bf05070 */
[-C--:B------:R-:W-:Y:S01]  /*21490*/  IMAD R31, R7, R168.reuse, RZ ;  /* 0x000000a8071f7224 */ /* 0x080fe200078e02ff */
[----:B------:R-:W-:Y:S01]  /*214a0*/  SHF.R.S32.HI R25, RZ, 0x1f, R207 ;  /* 0x0000001fff197819 */ /* 0x000fe200000114cf */
[----:B------:R-:W-:Y:S01]  /*214b0*/  IMAD.WIDE.U32 R6, R6, R168, RZ ;  /* 0x000000a806067225 */ /* 0x000fe200078e00ff */
[----:B------:R-:W-:Y:S02]  /*214c0*/  ISETP.NE.AND.EX P0, PT, RZ, UR5, PT, P0 ;  /* 0x00000005ff007c0c */ /* 0x000fe4000bf05300 */
[----:B------:R-:W-:Y:S01]  /*214d0*/  SEL R29, R208, RZ, P1 ;  /* 0x000000ffd01d7207 */ /* 0x000fe20000800000 */
[----:B------:R-:W2:Y:S01]  /*214e0*/  @P2 LDC R24, c[0x0][0xbec] ;  /* 0x0002fb00ff182b82 */ /* 0x000ea20000000800 */
[----:B------:R-:W-:Y:S01]  /*214f0*/  SEL R15, R207, RZ, !P0 ;  /* 0x000000ffcf0f7207 */ /* 0x000fe20004000000 */
[----:B------:R-:W-:Y:S01]  /*21500*/  IMAD.IADD R7, R7, 0x1, R31 ;  /* 0x0000000107077824 */ /* 0x000fe200078e021f */
[----:B------:R-:W-:Y:S01]  /*21510*/  SEL R25, R25, RZ, !P0 ;  /* 0x000000ff19197207 */ /* 0x000fe20004000000 */
[----:B----4-:R-:W-:Y:S01]  /*21520*/  IMAD R31, R9, R29, RZ ;  /* 0x0000001d091f7224 */ /* 0x010fe200078e02ff */
[----:B-----5:R-:W-:Y:S01]  /*21530*/  SHF.R.S32.HI R100, RZ, 0x1f, R96 ;  /* 0x0000001fff647819 */ /* 0x020fe20000011460 */
[----:B0-----:R-:W-:-:S02]  /*21540*/  IMAD R5, R5, R15, RZ ;  /* 0x0000000f05057224 */ /* 0x001fc400078e02ff */
[----:B------:R-:W0:Y:S01]  /*21550*/  @P2 LDC R35, c[0x0][0xbf0] ;  /* 0x0002fc00ff232b82 */ /* 0x000e220000000800 */
[----:B------:R-:W-:-:S04]  /*21560*/  IMAD.WIDE.U32 R8, R8, R29, RZ ;  /* 0x0000001d08087225 */ /* 0x000fc800078e00ff */
[C---:B------:R-:W-:Y:S01]  /*21570*/  IMAD R33, R4.reuse, R25, R5 ;  /* 0x0000001904217224 */ /* 0x040fe200078e0205 */
[----:B------:R-:W-:Y:S01]  /*21580*/  IADD3 R25, R197, R177, RZ ;  /* 0x000000b1c5197210 */ /* 0x000fe20007ffe0ff */
[----:B------:R-:W-:Y:S01]  /*21590*/  IMAD.WIDE.U32 R4, R4, R15, RZ ;  /* 0x0000000f04047225 */ /* 0x000fe200078e00ff */
[----:B------:R-:W4:Y:S03]  /*215a0*/  LDC.64 R12, c[0x0][0xba8] ;  /* 0x0002ea00ff0c7b82 */ /* 0x000f260000000a00 */
[----:B------:R-:W-:Y:S01]  /*215b0*/  IMAD.IADD R33, R5, 0x1, R33 ;  /* 0x0000000105217824 */ /* 0x000fe200078e0221 */
[----:B------:R-:W-:Y:S01]  /*215c0*/  IADD3 R6, P0, P3, R4, R6, R96 ;  /* 0x0000000604067210 */ /* 0x000fe20007b1e060 */
[----:B------:R-:W-:Y:S02]  /*215d0*/  IMAD.MOV.U32 R5, RZ, RZ, R25 ;  /* 0x000000ffff057224 */ /* 0x000fe400078e0019 */
[----:B------:R-:W-:Y:S01]  /*215e0*/  IMAD.IADD R31, R9, 0x1, R31 ;  /* 0x00000001091f7824 */ /* 0x000fe200078e021f */
[----:B------:R-:W-:Y:S01]  /*215f0*/  IADD3.X R7, R33, R7, R100, P0, P3 ;  /* 0x0000000721077210 */ /* 0x000fe200007e6464 */
[----:B--2---:R-:W-:-:S05]  /*21600*/  @P2 IMAD.HI.U32 R4, R25, R24, RZ ;  /* 0x0000001819042227 */ /* 0x004fca00078e00ff */
[----:B0-----:R-:W-:-:S04]  /*21610*/  @P2 SHF.R.U32.HI R5, RZ, R35, R4 ;  /* 0x00000023ff052219 */ /* 0x001fc80000011604 */
[----:B------:R-:W-:Y:S01]  /*21620*/  IADD3 R8, P0, P3, R5, R6, R8 ;  /* 0x0000000605087210 */ /* 0x000fe20007b1e008 */
[--C-:B------:R-:W-:Y:S01]  /*21630*/  IMAD.MOV R24, RZ, RZ, -R5.reuse ;  /* 0x000000ffff187224 */ /* 0x100fe200078e0a05 */
[----:B------:R-:W-:Y:S01]  /*21640*/  SHF.R.S32.HI R4, RZ, 0x1f, R5 ;  /* 0x0000001fff047819 */ /* 0x000fe20000011405 */
[----:B----4-:R-:W0:Y:S02]  /*21650*/  @!P1 LDC R12, c[0x0][0xb50] ;  /* 0x0002d400ff0c9b82 */ /* 0x010e240000000800 */
[----:B------:R-:W-:Y:S01]  /*21660*/  IMAD R5, R14, R24, R25 ;  /* 0x000000180e057224 */ /* 0x000fe200078e0219 */
[----:B------:R-:W-:-:S03]  /*21670*/  IADD3.X R9, R4, R7, R31, P0, P3 ;  /* 0x0000000704097210 */ /* 0x000fc600007e641f */
[-C--:B-1----:R-:W-:Y:S01]  /*21680*/  IMAD R4, R11, R5.reuse, RZ ;  /* 0x000000050b047224 */ /* 0x082fe200078e02ff */
[----:B------:R-:W-:Y:S01]  /*21690*/  SHF.R.S32.HI R7, RZ, 0x1f, R5 ;  /* 0x0000001fff077819 */ /* 0x000fe20000011405 */
[C---:B------:R-:W-:Y:S01]  /*216a0*/  IMAD.WIDE.U32 R8, R10.reuse, R5, R8 ;  /* 0x000000050a087225 */ /* 0x040fe200078e0008 */
[----:B------:R-:W1:Y:S03]  /*216b0*/  @!P1 LDC R13, c[0x0][0xb54] ;  /* 0x0002d500ff0d9b82 */ /* 0x000e660000000800 */
[----:B------:R-:W-:Y:S02]  /*216c0*/  IMAD R7, R10, R7, R4 ;  /* 0x000000070a077224 */ /* 0x000fe400078e0204 */
[----:B------:R-:W-:Y:S02]  /*216d0*/  IMAD R10, R27, R14, RZ ;  /* 0x0000000e1b0a7224 */ /* 0x000fe400078e02ff */
[----:B------:R-:W-:Y:S01]  /*216e0*/  IMAD.IADD R4, R9, 0x1, R7 ;  /* 0x0000000109047824 */ /* 0x000fe200078e0207 */
[----:B0-----:R-:W-:-:S05]  /*216f0*/  LEA R12, P0, R8, R12, 0x2 ;  /* 0x0000000c080c7211 */ /* 0x001fca00078010ff */
[----:B------:R-:W-:Y:S01]  /*21700*/  SHFL.IDX PT, R6, R12, 0x1, 0x1c1f ;  /* 0x003c1f000c067f89 */ /* 0x000fe200000e0000 */
[----:B-1----:R-:W-:-:S03]  /*21710*/  LEA.HI.X R13, R8, R13, R4, 0x2, P0 ;  /* 0x0000000d080d7211 */ /* 0x002fc600000f1404 */
[----:B------:R-:W-:Y:S01]  /*21720*/  SHFL.IDX PT, R4, R12, RZ, 0x1c1f ;  /* 0x001c1fff0c047589 */ /* 0x000fe200000e0000 */
[----:B------:R-:W-:-:S03]  /*21730*/  LOP3.LUT P0, RZ, R227, 0x3, RZ, 0xc0, !PT ;  /* 0x00000003e3ff7812 */ /* 0x000fc6000780c0ff */
[----:B------:R-:W0:Y:S04]  /*21740*/  SHFL.IDX PT, R5, R13, RZ, 0x1c1f ;  /* 0x001c1fff0d057589 */ /* 0x000e2800000e0000 */
[----:B------:R-:W1:Y:S01]  /*21750*/  SHFL.IDX PT, R7, R13, 0x1, 0x1c1f ;  /* 0x003c1f000d077f89 */ /* 0x000e6200000e0000 */
[----:B---3--:R-:W-:-:S04]  /*21760*/  IMAD.IADD R29, R26, 0x1, R177 ;  /* 0x000000011a1d7824 */ /* 0x008fc800078e02b1 */
[C---:B------:R-:W-:Y:S01]  /*21770*/  VIADD R24, R29.reuse, 0x8 ;  /* 0x000000081d187836 */ /* 0x040fe20000000000 */
[----:B------:R-:W-:-:S04]  /*21780*/  ISETP.GE.OR P3, PT, R29, R10, P0 ;  /* 0x0000000a1d00720c */ /* 0x000fc80000766670 */
[----:B------:R-:W-:-:S09]  /*21790*/  ISETP.GE.OR P0, PT, R24, R10, P0 ;  /* 0x0000000a1800720c */ /* 0x000fd20000706670 */
[----:B0-----:R0:W-:Y:S04]  /*217a0*/  @!P3 ST.E desc[UR42][R4.64], R74 ;  /* 0x0000004a0400b985 */ /* 0x0011e8000c10192a */
[----:B-1----:R0:W-:Y:S01]  /*217b0*/  @!P0 ST.E desc[UR42][R6.64], R75 ;  /* 0x0000004b06008985 */ /* 0x0021e2000c10192a */
[----:B------:R-:W-:Y:S05]  /*217c0*/  @P1 BRA `(.L_x_1795) ;  /* 0x0000000800bc1947 */ /* 0x000fea0003800000 */
[----:B------:R-:W-:Y:S01]  /*217d0*/  IMAD R3, R225, 0x40, R200 ;  /* 0x00000040e1037824 */ /* 0x000fe200078e02c8 */
[----:B------:R-:W1:Y:S01]  /*217e0*/  @P2 LDC R11, c[0x0][0xbec] ;  /* 0x0002fb00ff0b2b82 */ /* 0x000e620000000800 */
[----:B------:R-:W-:Y:S02]  /*217f0*/  ULDC.64 UR4, c[0x0][0xaa0] ;  /* 0x0002a80000047ab9 */ /* 0x000fe40000000a00 */
[----:B------:R-:W-:-:S03]  /*21800*/  IMAD.WIDE R60, R3, 0x2, R60 ;  /* 0x00000002033c7825 */ /* 0x000fc600078e023c */
[C---:B------:R-:W-:Y:S02]  /*21810*/  IADD3 R29, P0, R60.reuse, 0x2000, RZ ;  /* 0x000020003c1d7810 */ /* 0x040fe40007f1e0ff */
[----:B------:R-:W2:Y:S01]  /*21820*/  @P2 LDC R13, c[0x0][0xbf0] ;  /* 0x0002fc00ff0d2b82 */ /* 0x000ea20000000800 */
[----:B------:R-:W-:Y:S02]  /*21830*/  IADD3 R25, P5, R60, 0x1000, RZ ;  /* 0x000010003c197810 */ /* 0x000fe40007fbe0ff */
[----:B------:R-:W-:Y:S02]  /*21840*/  LOP3.LUT R28, R29, 0x380, RZ, 0xc0, !PT ;  /* 0x000003801d1c7812 */ /* 0x000fe400078ec0ff */
[----:B------:R-:W-:Y:S02]  /*21850*/  LOP3.LUT R24, R25, 0x380, RZ, 0xc0, !PT ;  /* 0x0000038019187812 */ /* 0x000fe400078ec0ff */
[----:B------:R-:W-:Y:S02]  /*21860*/  SHF.R.U64 R28, R28, 0x3, RZ ;  /* 0x000000031c1c7819 */ /* 0x000fe400000012ff */
[----:B------:R-:W-:-:S02]  /*21870*/  SHF.R.U64 R24, R24, 0x3, RZ ;  /* 0x0000000318187819 */ /* 0x000fc400000012ff */
[----:B------:R-:W-:Y:S01]  /*21880*/  LOP3.LUT R28, R28, R29, RZ, 0x3c, !PT ;  /* 0x0000001d1c1c7212 */ /* 0x000fe200078e3cff */
[--C-:B------:R-:W-:Y:S01]  /*21890*/  IMAD.X R29, RZ, RZ, R61.reuse, P0 ;  /* 0x000000ffff1d7224 */ /* 0x100fe200000e063d */
[----:B------:R-:W-:Y:S02]  /*218a0*/  IADD3 R3, P0, R60, 0x7000, RZ ;  /* 0x000070003c037810 */ /* 0x000fe40007f1e0ff */
[----:B------:R-:W-:Y:S01]  /*218b0*/  LOP3.LUT R24, R24, R25, RZ, 0x3c, !PT ;  /* 0x0000001918187212 */ /* 0x000fe200078e3cff */
[--C-:B------:R-:W-:Y:S01]  /*218c0*/  IMAD.X R25, RZ, RZ, R61.reuse, P5 ;  /* 0x000000ffff197224 */ /* 0x100fe200028e063d */
[----:B------:R-:W-:Y:S01]  /*218d0*/  LOP3.LUT R0, R3, 0x380, RZ, 0xc0, !PT ;  /* 0x0000038003007812 */ /* 0x000fe200078ec0ff */
[----:B------:R-:W-:Y:S01]  /*218e0*/  IMAD.X R49, RZ, RZ, R61, P0 ;  /* 0x000000ffff317224 */ /* 0x000fe200000e063d */
[C---:B------:R-:W-:Y:S01]  /*218f0*/  IADD3 R33, P1, R60.reuse, 0x3000, RZ ;  /* 0x000030003c217810 */ /* 0x040fe20007f3e0ff */
[----:B------:R-:W5:Y:S01]  /*21900*/  LD.E.128 R28, desc[UR42][R28.64] ;  /* 0x0000002a1c1c7980 */ /* 0x000f62000c101d00 */
[----:B------:R-:W-:-:S02]  /*21910*/  IADD3 R37, P3, R60, 0x4000, RZ ;  /* 0x000040003c257810 */ /* 0x000fc40007f7e0ff */
[C---:B------:R-:W-:Y:S01]  /*21920*/  IADD3 R41, P4, R60.reuse, 0x5000, RZ ;  /* 0x000050003c297810 */ /* 0x040fe20007f9e0ff */
[----:B------:R-:W5:Y:S01]  /*21930*/  LD.E.128 R24, desc[UR42][R24.64] ;  /* 0x0000002a18187980 */ /* 0x000f62000c101d00 */
[----:B------:R-:W-:Y:S02]  /*21940*/  IADD3 R45, P5, R60, 0x6000, RZ ;  /* 0x000060003c2d7810 */ /* 0x000fe40007fbe0ff */
[----:B------:R-:W-:Y:S02]  /*21950*/  SHF.R.U64 R0, R0, 0x3, RZ ;  /* 0x0000000300007819 */ /* 0x000fe400000012ff */
[----:B------:R-:W-:Y:S02]  /*21960*/  LOP3.LUT R32, R33, 0x380, RZ, 0xc0, !PT ;  /* 0x0000038021207812 */ /* 0x000fe400078ec0ff */
[----:B------:R-:W-:Y:S02]  /*21970*/  LOP3.LUT R36, R37, 0x380, RZ, 0xc0, !PT ;  /* 0x0000038025247812 */ /* 0x000fe400078ec0ff */
[----:B------:R-:W-:-:S02]  /*21980*/  LOP3.LUT R40, R41, 0x380, RZ, 0xc0, !PT ;  /* 0x0000038029287812 */ /* 0x000fc400078ec0ff */
[----:B------:R-:W-:Y:S02]  /*21990*/  LOP3.LUT R44, R45, 0x380, RZ, 0xc0, !PT ;  /* 0x000003802d2c7812 */ /* 0x000fe400078ec0ff */
[----:B0-----:R-:W-:Y:S02]  /*219a0*/  LOP3.LUT R5, R60, 0x380, RZ, 0xc0, !PT ;  /* 0x000003803c057812 */ /* 0x001fe400078ec0ff */
[----:B------:R-:W-:Y:S01]  /*219b0*/  LOP3.LUT R48, R0, R3, RZ, 0x3c, !PT ;  /* 0x0000000300307212 */ /* 0x000fe200078e3cff */
[----:B------:R-:W-:Y:S01]  /*219c0*/  IMAD R3, R100, UR4, RZ ;  /* 0x0000000464037c24 */ /* 0x000fe2000f8e02ff */
[----:B------:R-:W-:Y:S02]  /*219d0*/  SHF.R.U64 R32, R32, 0x3, RZ ;  /* 0x0000000320207819 */ /* 0x000fe400000012ff */
[----:B------:R-:W-:Y:S02]  /*219e0*/  SHF.R.U64 R36, R36, 0x3, RZ ;  /* 0x0000000324247819 */ /* 0x000fe400000012ff */
[----:B------:R-:W-:-:S02]  /*219f0*/  SHF.R.U64 R40, R40, 0x3, RZ ;  /* 0x0000000328287819 */ /* 0x000fc400000012ff */
[----:B------:R-:W-:Y:S01]  /*21a00*/  SHF.R.U64 R44, R44, 0x3, RZ ;  /* 0x000000032c2c7819 */ /* 0x000fe200000012ff */
[C---:B------:R-:W-:Y:S01]  /*21a10*/  IMAD R9, R96.reuse, UR5, R3 ;  /* 0x0000000560097c24 */ /* 0x040fe2000f8e0203 */
[----:B------:R-:W-:Y:S01]  /*21a20*/  SHF.R.U64 R5, R5, 0x3, RZ ;  /* 0x0000000305057819 */ /* 0x000fe200000012ff */
[----:B------:R-:W-:Y:S01]  /*21a30*/  IMAD.WIDE.U32 R2, R96, UR4, RZ ;  /* 0x0000000460027c25 */ /* 0x000fe2000f8e00ff */
        /* <DEDUP_REMOVED lines=10> */
[----:B------:R-:W5:Y:S01]  /*21ae0*/  LD.E.128 R32, desc[UR42][R32.64] ;  /* 0x0000002a20207980 */ /* 0x000f62000c101d00 */
[----:B------:R-:W-:-:S02]  /*21af0*/  IMAD.IADD R3, R3, 0x1, R9 ;  /* 0x0000000103037824 */ /* 0x000fc400078e0209 */
[----:B------:R-:W-:Y:S01]  /*21b00*/  IMAD R0, R205, 0x20, R225 ;  /* 0x00000020cd007824 */ /* 0x000fe200078e02e1 */
[----:B------:R0:W5:Y:S01]  /*21b10*/  LD.E.128 R4, desc[UR42][R60.64] ;  /* 0x0000002a3c047980 */ /* 0x000162000c101d00 */
[----:B------:R-:W-:-:S03]  /*21b20*/  IMAD.WIDE.U32 R2, R168, UR4, R2 ;  /* 0x00000004a8027c25 */ /* 0x000fc6000f8e0002 */
[----:B------:R-:W5:Y:S01]  /*21b30*/  LD.E.128 R36, desc[UR42][R36.64] ;  /* 0x0000002a24247980 */ /* 0x000f62000c101d00 */
[----:B------:R-:W-:-:S03]  /*21b40*/  SHF.R.S32.HI R8, RZ, 0x1f, R15 ;  /* 0x0000001fff087819 */ /* 0x000fc6000001140f */
[----:B------:R-:W5:Y:S01]  /*21b50*/  LD.E.128 R40, desc[UR42][R40.64] ;  /* 0x0000002a28287980 */ /* 0x000f62000c101d00 */
[----:B------:R-:W-:-:S03]  /*21b60*/  IMAD.IADD R12, R177, 0x1, R0 ;  /* 0x00000001b10c7824 */ /* 0x000fc600078e0200 */
[----:B------:R-:W5:Y:S04]  /*21b70*/  LD.E.128 R44, desc[UR42][R44.64] ;  /* 0x0000002a2c2c7980 */ /* 0x000f68000c101d00 */
[----:B------:R-:W5:Y:S01]  /*21b80*/  LD.E.128 R48, desc[UR42][R48.64] ;  /* 0x0000002a30307980 */ /* 0x000f62000c101d00 */
[----:B------:R-:W-:Y:S01]  /*21b90*/  @!PT LDS RZ, [RZ] ;  /* 0x00000000fffff984 */ /* 0x000fe20000000800 */
[----:B------:R-:W-:Y:S01]  /*21ba0*/  @!PT LDS RZ, [RZ] ;  /* 0x00000000fffff984 */ /* 0x000fe20000000800 */
[----:B------:R-:W-:Y:S01]  /*21bb0*/  @!PT LDS RZ, [RZ] ;  /* 0x00000000fffff984 */ /* 0x000fe20000000800 */
[----:B------:R-:W-:Y:S01]  /*21bc0*/  @!PT LDS RZ, [RZ] ;  /* 0x00000000fffff984 */ /* 0x000fe20000000800 */
[----:B------:R3:W-:Y:S06]  /*21bd0*/  MEMBAR.ALL.CTA ;  /* 0x0000000000007992 */ /* 0x0007ec0000008000 */
[----:B---3--:R-:W3:Y:S01]  /*21be0*/  FENCE.VIEW.ASYNC.S ;  /* 0x00000000000073c6 */ /* 0x008ee20000000000 */
[----:B------:R-:W-:Y:S01]  /*21bf0*/  IMAD R3, R168, UR5, R3 ;  /* 0x00000005a8037c24 */ /* 0x000fe2000f8e0203 */
[----:B------:R-:W-:Y:S01]  /*21c00*/  ULDC.64 UR4, c[0x0][0xaf0] ;  /* 0x0002bc0000047ab9 */ /* 0x000fe20000000a00 */
[----:B-1----:R-:W-:-:S04]  /*21c10*/  @P2 IMAD.HI.U32 R0, R12, R11, RZ ;  /* 0x0000000b0c002227 */ /* 0x002fc800078e00ff */
[----:B------:R-:W-:Y:S02]  /*21c20*/  IMAD R8, R8, UR4, RZ ;  /* 0x0000000408087c24 */ /* 0x000fe4000f8e02ff */
[----:B------:R-:W-:Y:S01]  /*21c30*/  IMAD.MOV.U32 R9, RZ, RZ, R12 ;  /* 0x000000ffff097224 */ /* 0x000fe200078e000c */
[----:B--2---:R-:W-:Y:S01]  /*21c40*/  @P2 SHF.R.U32.HI R9, RZ, R13, R0 ;  /* 0x0000000dff092219 */ /* 0x004fe20000011600 */
[C---:B------:R-:W-:Y:S02]  /*21c50*/  IMAD R11, R15.reuse, UR5, R8 ;  /* 0x000000050f0b7c24 */ /* 0x040fe4000f8e0208 */
[----:B------:R-:W-:Y:S01]  /*21c60*/  IMAD.WIDE.U32 R2, R15, UR4, R2 ;  /* 0x000000040f027c25 */ /* 0x000fe2000f8e0002 */
[----:B------:R-:W-:Y:S01]  /*21c70*/  SHF.R.S32.HI R8, RZ, 0x1f, R9 ;  /* 0x0000001fff087819 */ /* 0x000fe20000011409 */
[----:B------:R-:W-:Y:S02]  /*21c80*/  ULDC.64 UR4, c[0x0][0xae0] ;  /* 0x0002b80000047ab9 */ /* 0x000fe40000000a00 */
[----:B------:R-:W-:-:S02]  /*21c90*/  IMAD.IADD R3, R3, 0x1, R11 ;  /* 0x0000000103037824 */ /* 0x000fc400078e020b */
[----:B------:R-:W-:Y:S02]  /*21ca0*/  VIADD R0, R16, 0x22820 ;  /* 0x0002282010007836 */ /* 0x000fe40000000000 */
[----:B------:R-:W-:Y:S02]  /*21cb0*/  IMAD.MOV R11, RZ, RZ, -R9 ;  /* 0x000000ffff0b7224 */ /* 0x000fe400078e0a09 */
[----:B------:R-:W-:Y:S01]  /*21cc0*/  IMAD R8, R8, UR4, RZ ;  /* 0x0000000408087c24 */ /* 0x000fe2000f8e02ff */
[----:B------:R-:W-:Y:S01]  /*21cd0*/  PRMT R0, RZ, 0x654, R0 ;  /* 0x00000654ff007816 */ /* 0x000fe20000000000 */
[----:B------:R-:W-:Y:S02]  /*21ce0*/  IMAD R11, R14, R11, R12 ;  /* 0x0000000b0e0b7224 */ /* 0x000fe400078e020c */
[C---:B------:R-:W-:Y:S01]  /*21cf0*/  IMAD R13, R9.reuse, UR5, R8 ;  /* 0x00000005090d7c24 */ /* 0x040fe2000f8e0208 */
[----:B---3--:R1:W-:Y:S01]  /*21d00*/  SYNCS.ARRIVE.TRANS64.RED.A1T0 RZ, [R0+URZ], RZ ;  /* 0x000000ff00ff79a7 */ /* 0x0083e2000810043f */
[----:B------:R-:W-:Y:S01]  /*21d10*/  IMAD.WIDE.U32 R2, R9, UR4, R2 ;  /* 0x0000000409027c25 */ /* 0x000fe2000f8e0002 */
[----:B------:R-:W-:Y:S01]  /*21d20*/  ULDC.64 UR4, c[0x0][0xad8] ;  /* 0x0002b60000047ab9 */ /* 0x000fe20000000a00 */
[----:B-1----:R-:W-:-:S02]  /*21d30*/  SHF.R.S32.HI R0, RZ, 0x1f, R11 ;  /* 0x0000001fff007819 */ /* 0x002fc4000001140b */
[----:B------:R-:W-:-:S03]  /*21d40*/  IMAD.IADD R3, R3, 0x1, R13 ;  /* 0x0000000103037824 */ /* 0x000fc600078e020d */
[----:B------:R-:W-:Y:S02]  /*21d50*/  IMAD R0, R0, UR4, RZ ;  /* 0x0000000400007c24 */ /* 0x000fe4000f8e02ff */
[----:B------:R-:W-:-:S04]  /*21d60*/  IMAD.WIDE.U32 R2, R11, UR4, R2 ;  /* 0x000000040b027c25 */ /* 0x000fc8000f8e0002 */
[----:B------:R-:W-:Y:S01]  /*21d70*/  IMAD R11, R11, UR5, R0 ;  /* 0x000000050b0b7c24 */ /* 0x000fe2000f8e0200 */
[----:B------:R-:W-:Y:S02]  /*21d80*/  ULDC.64 UR4, c[0x0][0xa80] ;  /* 0x0002a00000047ab9 */ /* 0x000fe40000000a00 */
[----:B------:R-:W-:Y:S02]  /*21d90*/  LEA R0, P0, R2, UR4, 0x1 ;  /* 0x0000000402007c11 */ /* 0x000fe4000f8008ff */
[----:B------:R-:W-:Y:S01]  /*21da0*/  IADD3 R3, R3, R11, RZ ;  /* 0x0000000b03037210 */ /* 0x000fe20007ffe0ff */
[----:B------:R-:W-:-:S03]  /*21db0*/  UMOV UR4, 0xffffffff ;  /* 0xffffffff00047882 */ /* 0x000fc60000000000 */
[----:B------:R-:W-:Y:S01]  /*21dc0*/  LEA.HI.X R2, R2, UR5, R3, 0x1, P0 ;  /* 0x0000000502027c11 */ /* 0x000fe200080f0c03 */
[----:B0-----:R-:W-:Y:S06]  /*21dd0*/  BRA.DIV UR4, `(.L_x_1796) ;  /* 0x000000d2047c7947 */ /* 0x001fec000b800000 */
[----:B------:R0:W1:Y:S04]  /*21de0*/  SHFL.IDX PT, R3, R2, RZ, 0x181f ;  /* 0x00181fff02037589 */ /* 0x00006800000e0000 */
[----:B------:R0:W2:Y:S02]  /*21df0*/  SHFL.IDX PT, R14, R0, RZ, 0x181f ;  /* 0x00181fff000e7589 */ /* 0x0000a400000e0000 */
.L_x_2083:
[----:B------:R-:W-:Y:S01]  /*21e00*/  IMAD.IADD R177, R225, 0x1, R177 ;  /* 0x00000001e1b17824 */ /* 0x000fe200078e02b1 */
[----:B------:R-:W-:Y:S04]  /*21e10*/  BSSY B1, `(.L_x_1797) ;  /* 0x000000e000017945 */ /* 0x000fe80003800000 */
[----:B------:R-:W-:-:S13]  /*21e20*/  ISETP.GE.AND P0, PT, R177, R10, PT ;  /* 0x0000000ab100720c */ /* 0x000fda0003f06270 */
[----:B------:R-:W-:Y:S05]  /*21e30*/  @P0 BRA `(.L_x_1798) ;  /* 0x00000000002c0947 */ /* 0x000fea0003800000 */
[----:B------:R-:W-:Y:S01]  /*21e40*/  ULDC UR4, c[0x0][0xac8] ;  /* 0x0002b20000047ab9 */ /* 0x000fe20000000800 */
[----:B------:R-:W-:Y:S02]  /*21e50*/  SHF.R.S32.HI R12, RZ, 0x1f, R200 ;  /* 0x0000001fff0c7819 */ /* 0x000fe400000114c8 */
[----:B------:R-:W-:Y:S02]  /*21e60*/  ISETP.GE.AND P0, PT, R200, UR4, PT ;  /* 0x00000004c8007c0c */ /* 0x000fe4000bf06270 */
[----:B------:R-:W-:Y:S02]  /*21e70*/  ISETP.GE.AND P1, PT, R204, UR4, PT ;  /* 0x00000004cc007c0c */ /* 0x000fe4000bf26270 */
[----:B------:R-:W-:-:S09]  /*21e80*/  SHF.R.S32.HI R11, RZ, 0x1f, R204 ;  /* 0x0000001fff0b7819 */ /* 0x000fd200000114cc */
[-C--:B--2---:R-:W-:Y:S02]  /*21e90*/  @!P0 LEA R8, P2, R200, R14.reuse, 0x1 ;  /* 0x0000000ec8088211 */ /* 0x084fe400078408ff */
[----:B------:R-:W-:Y:S02]  /*21ea0*/  @!P1 LEA R14, P3, R204, R14, 0x1 ;  /* 0x0000000ecc0e9211 */ /* 0x000fe400078608ff */
[-C--:B-1----:R-:W-:Y:S02]  /*21eb0*/  @!P0 LEA.HI.X R9, R200, R3.reuse, R12, 0x1, P2 ;  /* 0x00000003c8098211 */ /* 0x082fe400010f0c0c */
[----:B------:R-:W-:-:S03]  /*21ec0*/  @!P1 LEA.HI.X R15, R204, R3, R11, 0x1, P3 ;  /* 0x00000003cc0f9211 */ /* 0x000fc600018f0c0b */
[----:B-----5:R3:W-:Y:S04]  /*21ed0*/  @!P0 ST.E.128 desc[UR42][R8.64], R4 ;  /* 0x0000000408008985 */ /* 0x0207e8000c101d2a */
[----:B------:R3:W-:Y:S02]  /*21ee0*/  @!P1 ST.E.128 desc[UR42][R14.64], R36 ;  /* 0x000000240e009985 */ /* 0x0007e4000c101d2a */
.L_x_1798:
[----:B------:R-:W-:Y:S05]  /*21ef0*/  BSYNC B1 ;  /* 0x0000000000017941 */ /* 0x000fea0003800000 */
.L_x_1797:
[----:B------:R-:W-:-:S03]  /*21f00*/  UMOV UR4, 0xffffffff ;  /* 0xffffffff00047882 */ /* 0x000fc60000000000 */
[----:B------:R-:W-:Y:S05]  /*21f10*/  BRA.DIV UR4, `(.L_x_1799) ;  /* 0x000000d204607947 */ /* 0x000fea000b800000 */
[----:B-1----:R1:W4:Y:S04]  /*21f20*/  SHFL.IDX PT, R3, R2, 0x1, 0x181f ;  /* 0x00381f0002037f89 */ /* 0x00232800000e0000 */
[----:B--23--:R1:W2:Y:S02]  /*21f30*/  SHFL.IDX PT, R14, R0, 0x1, 0x181f ;  /* 0x00381f00000e7f89 */ /* 0x00c2a400000e0000 */
.L_x_2087:
[----:B-----5:R-:W-:Y:S01]  /*21f40*/  VIADD R5, R177, 0x20 ;  /* 0x00000020b1057836 */ /* 0x020fe20000000000 */
        /* <DEDUP_REMOVED lines=10> */
[-C--:B----4-:R-:W-:Y:S02]  /*21ff0*/  @!P2 LEA.HI.X R5, R200, R3.reuse, R7, 0x1, P0 ;  /* 0x00000003c805a211 */ /* 0x090fe400000f0c07 */
[----:B------:R-:W-:-:S03]  /*22000*/  @!P3 LEA.HI.X R15, R204, R3, R6, 0x1, P1 ;  /* 0x00000003cc0fb211 */ /* 0x000fc600008f0c06 */
[----:B------:R3:W-:Y:S04]  /*22010*/  @!P2 ST.E.128 desc[UR42][R4.64], R24 ;  /* 0x000000180400a985 */ /* 0x0007e8000c101d2a */
[----:B------:R3:W-:Y:S02]  /*22020*/  @!P3 ST.E.128 desc[UR42][R14.64], R40 ;  /* 0x000000280e00b985 */ /* 0x0007e4000c101d2a */
.L_x_1801:
[----:B------:R-:W-:Y:S05]  /*22030*/  BSYNC B1 ;  /* 0x0000000000017941 */ /* 0x000fea0003800000 */
.L_x_1800:
[----:B------:R-:W-:-:S03]  /*22040*/  UMOV UR4, 0xffffffff ;  /* 0xffffffff00047882 */ /* 0x000fc60000000000 */
[----:B------:R-:W-:Y:S05]  /*22050*/  BRA.DIV UR4, `(.L_x_1802) ;  /* 0x000000d204587947 */ /* 0x000fea000b800000 */
[----:B----4-:R4:W0:Y:S04]  /*22060*/  SHFL.IDX PT, R3, R2, 0x2, 0x181f ;  /* 0x00581f0002037f89 */ /* 0x01082800000e0000 */
[----:B--23--:R4:W2:Y:S02]  /*22070*/  SHFL.IDX PT, R14, R0, 0x2, 0x181f ;  /* 0x00581f00000e7f89 */ /* 0x00c8a400000e0000 */
.L_x_2091:
[----:B------:R-:W-:Y:S01]  /*22080*/  VIADD R5, R177, 0x40 ;  /* 0x00000040b1057836 */ /* 0x000fe20000000000 */
        /* <DEDUP_REMOVED lines=10> */
[-C--:B0-----:R-:W-:Y:S02]  /*22130*/  @!P2 LEA.HI.X R5, R200, R3.reuse, R7, 0x1, P0 ;  /* 0x00000003c805a211 */ /* 0x081fe400000f0c07 */
[----:B------:R-:W-:-:S03]  /*22140*/  @!P3 LEA.HI.X R15, R204, R3, R6, 0x1, P1 ;  /* 0x00000003cc0fb211 */ /* 0x000fc600008f0c06 */
[----:B------:R3:W-:Y:S04]  /*22150*/  @!P2 ST.E.128 desc[UR42][R4.64], R28 ;  /* 0x0000001c0400a985 */ /* 0x0007e8000c101d2a */
[----:B------:R3:W-:Y:S02]  /*22160*/  @!P3 ST.E.128 desc[UR42][R14.64], R44 ;  /* 0x0000002c0e00b985 */ /* 0x0007e4000c101d2a */
.L_x_1804:
[----:B------:R-:W-:Y:S05]  /*22170*/  BSYNC B1 ;  /* 0x0000000000017941 */ /* 0x000fea0003800000 */
.L_x_1803:
[----:B------:R-:W-:-:S03]  /*22180*/  UMOV UR4, 0xffffffff ;  /* 0xffffffff00047882 */ /* 0x000fc60000000000 */
[----:B------:R-:W-:Y:S05]  /*22190*/  BRA.DIV UR4, `(.L_x_1805) ;  /* 0x000000d204507947 */ /* 0x000fea000b800000 */
[----:B0-----:R0:W0:Y:S04]  /*221a0*/  SHFL.IDX PT, R3, R2, 0x3, 0x181f ;  /* 0x00781f0002037f89 */ /* 0x00102800000e0000 */
[----:B--23--:R2:W3:Y:S02]  /*221b0*/  SHFL.IDX PT, R14, R0, 0x3, 0x181f ;  /* 0x00781f00000e7f89 */ /* 0x00c4e400000e0000 */
.L_x_2095:
[----:B------:R-:W-:-:S05]  /*221c0*/  VIADD R5, R177, 0x60 ;  /* 0x00000060b1057836 */ /* 0x000fca0000000000 */
[----:B------:R-:W-:-:S13]  /*221d0*/  ISETP.GE.AND P0, PT, R5, R10, PT ;  /* 0x0000000a0500720c */ /* 0x000fda0003f06270 */
[----:B------:R-:W-:Y:S05]  /*221e0*/  @P0 BRA `(.L_x_1806) ;  /* 0x0000001c00840947 */ /* 0x000fea0003800000 */
[----:B------:R-:W-:Y:S01]  /*221f0*/  ULDC UR4, c[0x0][0xac8] ;  /* 0x0002b20000047ab9 */ /* 0x000fe20000000800 */
[----:B-12-4-:R-:W-:Y:S02]  /*22200*/  SHF.R.S32.HI R0, RZ, 0x1f, R200 ;  /* 0x0000001fff007819 */ /* 0x016fe400000114c8 */
[----:B------:R-:W-:-:S13]  /*22210*/  ISETP.GE.AND P1, PT, R200, UR4, PT ;  /* 0x00000004c8007c0c */ /* 0x000fda000bf26270 */
[----:B---3--:R-:W-:-:S04]  /*22220*/  @!P1 LEA R4, P0, R200, R14, 0x1 ;  /* 0x0000000ec8049211 */ /* 0x008fc800078008ff */
[----:B0-----:R-:W-:Y:S02]  /*22230*/  @!P1 LEA.HI.X R5, R200, R3, R0, 0x1, P0 ;  /* 0x00000003c8059211 */ /* 0x001fe400000f0c00 */
[----:B------:R-:W-:-:S03]  /*22240*/  ISETP.GE.AND P0, PT, R204, UR4, PT ;  /* 0x00000004cc007c0c */ /* 0x000fc6000bf06270 */
[----:B------:R0:W-:Y:S10]  /*22250*/  @!P1 ST.E.128 desc[UR42][R4.64], R32 ;  /* 0x0000002004009985 */ /* 0x0001f4000c101d2a */
[----:B------:R-:W-:Y:S05]  /*22260*/  @P0 BRA `(.L_x_1806) ;  /* 0x0000001c00640947 */ /* 0x000fea0003800000 */
[----:B------:R-:W-:Y:S02]  /*22270*/  SHF.R.S32.HI R0, RZ, 0x1f, R204 ;  /* 0x0000001fff007819 */ /* 0x000fe400000114cc */
[----:B------:R-:W-:-:S04]  /*22280*/  LEA R14, P0, R204, R14, 0x1 ;  /* 0x0000000ecc0e7211 */ /* 0x000fc800078008ff */
[----:B------:R-:W-:-:S05]  /*22290*/  LEA.HI.X R15, R204, R3, R0, 0x1, P0 ;  /* 0x00000003cc0f7211 */ /* 0x000fca00000f0c00 */
[----:B------:R1:W-:Y:S01]  /*222a0*/  ST.E.128 desc[UR42][R14.64], R48 ;  /* 0x000000300e007985 */ /* 0x0003e2000c101d2a */
[----:B------:R-:W-:Y:S05]  /*222b0*/  BRA `(.L_x_1806) ;  /* 0x0000001c00507947 */ /* 0x000fea0003800000 */
.L_x_1795:
[----:B------:R-:W-:Y:S01]  /*222c0*/  ULDC.64 UR4, c[0x0][0xb08] ;  /* 0x0002c20000047ab9 */ /* 0x000fe20000000a00 */
[----:B------:R-:W1:Y:S01]  /*222d0*/  @P2 LDC R8, c[0x0][0xbec] ;  /* 0x0002fb00ff082b82 */ /* 0x000e620000000800 */
[----:B0-----:R-:W-:Y:S01]  /*222e0*/  IMAD R7, R100, UR4, RZ ;  /* 0x0000000464077c24 */ /* 0x001fe2000f8e02ff */
[----:B------:R-:W-:Y:S01]  /*222f0*/  SHF.R.S32.HI R6, RZ, 0x1f, R15 ;  /* 0x0000001fff067819 */ /* 0x000fe2000001140f */
[----:B------:R-:W-:-:S04]  /*22300*/  IMAD.WIDE.U32 R4, R96, UR4, RZ ;  /* 0x0000000460047c25 */ /* 0x000fc8000f8e00ff */
[----:B------:R-:W-:Y:S01]  /*22310*/  IMAD R7, R96, UR5, R7 ;  /* 0x0000000560077c24 */ /* 0x000fe2000f8e0207 */
[----:B------:R-:W0:Y:S01]  /*22320*/  @P2 LDC R11, c[0x0][0xbf0] ;  /* 0x0002fc00ff0b2b82 */ /* 0x000e220000000800 */
[----:B------:R-:W-:Y:S02]  /*22330*/  ULDC.64 UR4, c[0x0][0xb38] ;  /* 0x0002ce0000047ab9 */ /* 0x000fe40000000a00 */
[----:B------:R-:W-:Y:S02]  /*22340*/  IMAD.IADD R5, R5, 0x1, R7 ;  /* 0x0000000105057824 */ /* 0x000fe400078e0207 */
[----:B------:R-:W-:Y:S02]  /*22350*/  IMAD.MOV.U32 R7, RZ, RZ, R25 ;  /* 0x000000ffff077224 */ /* 0x000fe400078e0019 */
        /* <DEDUP_REMOVED lines=9> */
[----:B0-----:R-:W-:Y:S01]  /*223f0*/  @P2 SHF.R.U32.HI R7, RZ, R11, R8 ;  /* 0x0000000bff072219 */ /* 0x001fe20000011608 */
[----:B------:R-:W-:Y:S02]  /*22400*/  VIADD R8, R16, 0x22820 ;  /* 0x0002282010087836 */ /* 0x000fe40000000000 */
[C---:B------:R-:W-:Y:S01]  /*22410*/  IMAD.WIDE.U32 R4, R208.reuse, UR4, R4 ;  /* 0x00000004d0047c25 */ /* 0x040fe2000f8e0004 */
[--C-:B------:R-:W-:Y:S02]  /*22420*/  SHF.R.S32.HI R6, RZ, 0x1f, R7.reuse ;  /* 0x0000001fff067819 */ /* 0x100fe40000011407 */
[----:B------:R-:W-:Y:S01]  /*22430*/  PRMT R8, RZ, 0x654, R8 ;  /* 0x00000654ff087816 */ /* 0x000fe20000000008 */
[----:B------:R-:W-:Y:S02]  /*22440*/  IMAD.MOV R9, RZ, RZ, -R7 ;  /* 0x000000ffff097224 */ /* 0x000fe400078e0a07 */
[----:B------:R-:W-:Y:S01]  /*22450*/  IMAD R5, R208, UR5, R5 ;  /* 0x00000005d0057c24 */ /* 0x000fe2000f8e0205 */
[----:B------:R-:W-:Y:S01]  /*22460*/  ULDC.64 UR4, c[0x0][0xb30] ;  /* 0x0002cc0000047ab9 */ /* 0x000fe20000000a00 */
[----:B------:R-:W-:Y:S01]  /*22470*/  IMAD R9, R14, R9, R25 ;  /* 0x000000090e097224 */ /* 0x000fe200078e0219 */
[----:B------:R0:W-:Y:S01]  /*22480*/  SYNCS.ARRIVE.TRANS64.RED.A1T0 RZ, [R8+URZ], RZ ;  /* 0x000000ff08ff79a7 */ /* 0x0001e2000810043f */
[----:B------:R-:W-:-:S02]  /*22490*/  IMAD R6, R6, UR4, RZ ;  /* 0x0000000406067c24 */ /* 0x000fc4000f8e02ff */
        /* <DEDUP_REMOVED lines=14> */
[----:B------:R0:W1:Y:S04]  /*22580*/  SHFL.IDX PT, R26, R27, RZ, 0x1c1f ;  /* 0x001c1fff1b1a7589 */ /* 0x00006800000e0000 */
[----:B------:R0:W2:Y:S02]  /*22590*/  SHFL.IDX PT, R14, R25, RZ, 0x1c1f ;  /* 0x001c1fff190e7589 */ /* 0x0000a400000e0000 */
.L_x_2098:
[----:B------:R-:W-:Y:S01]  /*225a0*/  ISETP.GE.AND P0, PT, R29, R10, PT ;  /* 0x0000000a1d00720c */ /* 0x000fe20003f06270 */
[----:B------:R-:W-:-:S12]  /*225b0*/  BSSY B1, `(.L_x_1808) ;  /* 0x0000072000017945 */ /* 0x000fd80003800000 */
[----:B------:R-:W-:Y:S05]  /*225c0*/  @P0 BRA `(.L_x_1809) ;  /* 0x0000000400c00947 */ /* 0x000fea0003800000 */
[----:B------:R-:W-:Y:S01]  /*225d0*/  ULDC UR4, c[0x0][0xac8] ;  /* 0x0002b20000047ab9 */ /* 0x000fe20000000800 */
[----:B------:R-:W-:Y:S02]  /*225e0*/  SHF.R.S32.HI R8, RZ, 0x1f, R170 ;  /* 0x0000001fff087819 */ /* 0x000fe400000114aa */
[----:B------:R-:W-:Y:S02]  /*225f0*/  ISETP.GE.AND P0, PT, R170, UR4, PT ;  /* 0x00000004aa007c0c */ /* 0x000fe4000bf06270 */
[----:B------:R-:W-:Y:S02]  /*22600*/  ISETP.GE.AND P3, PT, R223, UR4, PT ;  /* 0x00000004df007c0c */ /* 0x000fe4000bf66270 */
[----:B------:R-:W-:Y:S02]  /*22610*/  ISETP.GE.AND P2, PT, R222, UR4, PT ;  /* 0x00000004de007c0c */ /* 0x000fe4000bf46270 */
[----:B------:R-:W-:Y:S02]  /*22620*/  ISETP.GE.AND P1, PT, R221, UR4, PT ;  /* 0x00000004dd007c0c */ /* 0x000fe4000bf26270 */
[----:B------:R-:W-:-:S02]  /*22630*/  SHF.R.S32.HI R11, RZ, 0x1f, R223 ;  /* 0x0000001fff0b7819 */ /* 0x000fc400000114df */
[----:B------:R-:W-:-:S03]  /*22640*/  SHF.R.S32.HI R12, RZ, 0x1f, R222 ;  /* 0x0000001fff0c7819 */ /* 0x000fc600000114de */
[CC--:B--2---:R-:W-:Y:S01]  /*22650*/  @!P0 LEA R6, P4, R170.reuse, R14.reuse, 0x2 ;  /* 0x0000000eaa068211 */ /* 0x0c4fe200078810ff */
[----:B------:R-:W-:Y:S01]  /*22660*/  @!P0 IMAD.MOV.U32 R9, RZ, RZ, R98 ;  /* 0x000000ffff098224 */ /* 0x000fe200078e0062 */
[C---:B------:R-:W-:Y:S02]  /*22670*/  @!P3 LEA R4, P5, R223.reuse, R14, 0x2 ;  /* 0x0000000edf04b211 */ /* 0x040fe400078a10ff */
[-C--:B-1----:R-:W-:Y:S01]  /*22680*/  @!P0 LEA.HI.X R7, R170, R26.reuse, R8, 0x2, P4 ;  /* 0x0000001aaa078211 */ /* 0x082fe200020f1408 */
[----:B------:R-:W-:Y:S01]  /*22690*/  @!P0 IMAD.MOV.U32 R8, RZ, RZ, R99 ;  /* 0x000000ffff088224 */ /* 0x000fe200078e0063 */
[----:B------:R-:W-:Y:S02]  /*226a0*/  @!P3 LEA.HI.X R5, R223, R26, R11, 0x2, P5 ;  /* 0x0000001adf05b211 */ /* 0x000fe400028f140b */
[----:B------:R-:W-:Y:S02]  /*226b0*/  @!P1 LOP3.LUT R77, R77, R76, RZ, 0x3c, !PT ;  /* 0x0000004c4d4d9212 */ /* 0x000fe400078e3cff */
[----:B------:R1:W-:Y:S01]  /*226c0*/  @!P0 ST.E.64 desc[UR42][R6.64], R8 ;  /* 0x0000000806008985 */ /* 0x0003e2000c101b2a */
[----:B------:R-:W-:-:S02]  /*226d0*/  ISETP.GE.AND P0, PT, R220, UR4, PT ;  /* 0x00000004dc007c0c */ /* 0x000fc4000bf06270 */
[----:B------:R-:W-:Y:S02]  /*226e0*/  SHF.R.S32.HI R11, RZ, 0x1f, R221 ;  /* 0x0000001fff0b7819 */ /* 0x000fe400000114dd */
[----:B------:R-:W-:-:S04]  /*226f0*/  @!P1 LOP3.LUT R76, R77, R76, RZ, 0x3c, !PT ;  /* 0x0000004c4d4c9212 */ /* 0x000fc800078e3cff */
[----:B------:R-:W-:Y:S01]  /*22700*/  @!P1 LOP3.LUT R77, R77, R76, RZ, 0x3c, !PT ;  /* 0x0000004c4d4d9212 */ /* 0x000fe200078e3cff */
[----:B-1----:R-:W-:Y:S01]  /*22710*/  @!P3 IMAD.MOV.U32 R8, RZ, RZ, R97 ;  /* 0x000000ffff08b224 */ /* 0x002fe200078e0061 */
[----:B------:R-:W-:Y:S01]  /*22720*/  @!P2 LEA R6, P4, R222, R14, 0x2 ;  /* 0x0000000ede06a211 */ /* 0x000fe200078810ff */
[----:B------:R-:W-:-:S03]  /*22730*/  @!P3 IMAD.MOV.U32 R9, RZ, RZ, R95 ;  /* 0x000000ffff09b224 */ /* 0x000fc600078e005f */
[----:B------:R-:W-:Y:S02]  /*22740*/  @!P2 LEA.HI.X R7, R222, R26, R12, 0x2, P4 ;  /* 0x0000001ade07a211 */ /* 0x000fe400020f140c */
[----:B------:R1:W-:Y:S01]  /*22750*/  @!P3 ST.E.64 desc[UR42][R4.64], R8 ;  /* 0x000000080400b985 */ /* 0x0003e2000c101b2a */
[----:B------:R-:W-:Y:S02]  /*22760*/  ISETP.GE.AND P3, PT, R219, UR4, PT ;  /* 0x00000004db007c0c */ /* 0x000fe4000bf66270 */
[----:B------:R-:W-:Y:S01]  /*22770*/  SHF.R.S32.HI R12, RZ, 0x1f, R220 ;  /* 0x0000001fff0c7819 */ /* 0x000fe200000114dc */
[----:B-1----:R-:W-:Y:S01]  /*22780*/  @!P2 IMAD.MOV.U32 R8, RZ, RZ, R94 ;  /* 0x000000ffff08a224 */ /* 0x002fe200078e005e */
[----:B------:R-:W-:Y:S01]  /*22790*/  @!P1 LEA R4, P5, R221, R14, 0x2 ;  /* 0x0000000edd049211 */ /* 0x000fe200078a10ff */
[----:B------:R-:W-:-:S03]  /*227a0*/  @!P2 IMAD.MOV.U32 R9, RZ, RZ, R93 ;  /* 0x000000ffff09a224 */ /* 0x000fc600078e005d */
[----:B------:R-:W-:Y:S02]  /*227b0*/  @!P1 LEA.HI.X R5, R221, R26, R11, 0x2, P5 ;  /* 0x0000001add059211 */ /* 0x000fe400028f140b */
[----:B------:R1:W-:Y:S01]  /*227c0*/  @!P2 ST.E.64 desc[UR42][R6.64], R8 ;  /* 0x000000080600a985 */ /* 0x0003e2000c101b2a */
[----:B------:R-:W-:Y:S02]  /*227d0*/  ISETP.GE.AND P2, PT, R218, UR4, PT ;  /* 0x00000004da007c0c */ /* 0x000fe4000bf46270 */
[----:B------:R-:W-:Y:S01]  /*227e0*/  SHF.R.S32.HI R11, RZ, 0x1f, R219 ;  /* 0x0000001fff0b7819 */ /* 0x000fe200000114db */
[----:B------:R2:W-:Y:S01]  /*227f0*/  @!P1 ST.E.64 desc[UR42][R4.64], R76 ;  /* 0x0000004c04009985 */ /* 0x0005e2000c101b2a */
[----:B------:R-:W-:Y:S02]  /*22800*/  ISETP.GE.AND P1, PT, R217, UR4, PT ;  /* 0x00000004d9007c0c */ /* 0x000fe4000bf26270 */
[----:B-1----:R-:W-:Y:S01]  /*22810*/  @!P0 LEA R6, P4, R220, R14, 0x2 ;  /* 0x0000000edc068211 */ /* 0x002fe200078810ff */
[----:B------:R-:W-:-:S02]  /*22820*/  @!P0 IMAD.MOV.U32 R8, RZ, RZ, R2 ;  /* 0x000000ffff088224 */ /* 0x000fc400078e0002 */
[----:B------:R-:W-:Y:S01]  /*22830*/  @!P0 IMAD.MOV.U32 R9, RZ, RZ, R78 ;  /* 0x000000ffff098224 */ /* 0x000fe200078e004e */
[----:B------:R-:W-:Y:S01]  /*22840*/  @!P0 LEA.HI.X R7, R220, R26, R12, 0x2, P4 ;  /* 0x0000001adc078211 */ /* 0x000fe200020f140c */
[----:B------:R-:W-:Y:S01]  /*22850*/  @!P3 IMAD.MOV.U32 R2, RZ, RZ, R3 ;  /* 0x000000ffff02b224 */ /* 0x000fe200078e0003 */
[C---:B--2---:R-:W-:Y:S01]  /*22860*/  @!P3 LEA R4, P5, R219.reuse, R14, 0x2 ;  /* 0x0000000edb04b211 */ /* 0x044fe200078a10ff */
[----:B------:R-:W-:Y:S01]  /*22870*/  @!P3 IMAD.MOV.U32 R3, RZ, RZ, R0 ;  /* 0x000000ffff03b224 */ /* 0x000fe200078e0000 */
[----:B------:R-:W-:Y:S01]  /*22880*/  SHF.R.S32.HI R12, RZ, 0x1f, R218 ;  /* 0x0000001fff0c7819 */ /* 0x000fe200000114da */
[----:B------:R1:W-:Y:S01]  /*22890*/  @!P0 ST.E.64 desc[UR42][R6.64], R8 ;  /* 0x0000000806008985 */ /* 0x0003e2000c101b2a */
[----:B------:R-:W-:Y:S02]  /*228a0*/  @!P3 LEA.HI.X R5, R219, R26, R11, 0x2, P5 ;  /* 0x0000001adb05b211 */ /* 0x000fe400028f140b */
[----:B------:R-:W-:Y:S02]  /*228b0*/  ISETP.GE.AND P0, PT, R216, UR4, PT ;  /* 0x00000004d8007c0c */ /* 0x000fe4000bf06270 */
[----:B------:R-:W-:Y:S01]  /*228c0*/  SHF.R.S32.HI R11, RZ, 0x1f, R217 ;  /* 0x0000001fff0b7819 */ /* 0x000fe200000114d9 */
[----:B------:R2:W-:Y:S01]  /*228d0*/  @!P3 ST.E.64 desc[UR42][R4.64], R2 ;  /* 0x000000020400b985 */ /* 0x0005e2000c101b2a */
[----:B------:R-:W-:-:S02]  /*228e0*/  ISETP.GE.AND P3, PT, R215, UR4, PT ;  /* 0x00000004d7007c0c */ /* 0x000fc4000bf66270 */
[----:B------:R-:W-:Y:S02]  /*228f0*/  SHF.R.S32.HI R0, RZ, 0x1f, R211 ;  /* 0x0000001fff007819 */ /* 0x000fe400000114d3 */
[----:B-1----:R-:W-:-:S04]  /*22900*/  @!P2 LEA R6, P5, R218, R14, 0x2 ;  /* 0x0000000eda06a211 */ /* 0x002fc800078a10ff */
[----:B------:R-:W-:Y:S01]  /*22910*/  @!P2 LEA.HI.X R7, R218, R26, R12, 0x2, P5 ;  /* 0x0000001ada07a211 */ /* 0x000fe200028f140c */
[----:B--2---:R-:W-:Y:S01]  /*22920*/  @!P2 IMAD.MOV.U32 R4, RZ, RZ, R36 ;  /* 0x000000ffff04a224 */ /* 0x004fe200078e0024 */
[C---:B------:R-:W-:Y:S01]  /*22930*/  @!P1 LEA R2, P4, R217.reuse, R14, 0x2 ;  /* 0x0000000ed9029211 */ /* 0x040fe200078810ff */
[----:B------:R-:W-:Y:S01]  /*22940*/  @!P2 IMAD.MOV.U32 R5, RZ, RZ, R20 ;  /* 0x000000ffff05a224 */ /* 0x000fe200078e0014 */
[----:B------:R-:W-:Y:S02]  /*22950*/  ISETP.GE.AND P5, PT, R214, UR4, PT ;  /* 0x00000004d6007c0c */ /* 0x000fe4000bfa6270 */
[----:B------:R-:W-:Y:S02]  /*22960*/  @!P1 LEA.HI.X R3, R217, R26, R11, 0x2, P4 ;  /* 0x0000001ad9039211 */ /* 0x000fe400020f140b */
[----:B------:R1:W-:Y:S01]  /*22970*/  @!P2 ST.E.64 desc[UR42][R6.64], R4 ;  /* 0x000000040600a985 */ /* 0x0003e2000c101b2a */
[----:B------:R-:W-:Y:S02]  /*22980*/  SHF.R.S32.HI R11, RZ, 0x1f, R216 ;  /* 0x0000001fff0b7819 */ /* 0x000fe400000114d8 */
[----:B------:R-:W-:Y:S01]  /*22990*/  SHF.R.S32.HI R12, RZ, 0x1f, R213 ;  /* 0x0000001fff0c7819 */ /* 0x000fe200000114d5 */
[----:B-1----:R-:W-:Y:S01]  /*229a0*/  @!P1 IMAD.MOV.U32 R4, RZ, RZ, R37 ;  /* 0x000000ffff049224 */ /* 0x002fe200078e0025 */
[----:B------:R-:W-:-:S02]  /*229b0*/  @!P1 MOV R5, R21 ;  /* 0x0000001500059202 */ /* 0x000fc40000000f00 */
[----:B------:R-:W-:-:S03]  /*229c0*/  @!P0 LEA R6, P2, R216, R14, 0x2 ;  /* 0x0000000ed8068211 */ /* 0x000fc600078410ff */
[----:B------:R1:W-:Y:S01]  /*229d0*/  @!P1 ST.E.64 desc[UR42][R2.64], R4 ;  /* 0x0000000402009985 */ /* 0x0003e2000c101b2a */
[----:B------:R-:W-:Y:S02]  /*229e0*/  @!P0 LEA.HI.X R7, R216, R26, R11, 0x2, P2 ;  /* 0x0000001ad8078211 */ /* 0x000fe400010f140b */
[----:B------:R-:W-:Y:S02]  /*229f0*/  SHF.R.S32.HI R11, RZ, 0x1f, R215 ;  /* 0x0000001fff0b7819 */ /* 0x000fe400000114d7 */
[----:B------:R-:W-:Y:S02]  /*22a00*/  ISETP.GE.AND P1, PT, R213, UR4, PT ;  /* 0x00000004d5007c0c */ /* 0x000fe4000bf26270 */
[-C--:B------:R-:W-:Y:S01]  /*22a10*/  @!P5 LEA R8, P2, R214, R14.reuse, 0x2 ;  /* 0x0000000ed608d211 */ /* 0x080fe200078410ff */
[----:B-1----:R-:W-:Y:S01]  /*22a20*/  @!P0 IMAD.MOV.U32 R4, RZ, RZ, R40 ;  /* 0x000000ffff048224 */ /* 0x002fe200078e0028 */
[----:B------:R-:W-:Y:S01]  /*22a30*/  @!P3 LEA R2, P4, R215, R14, 0x2 ;  /* 0x0000000ed702b211 */ /* 0x000fe200078810ff */
[----:B------:R-:W-:-:S03]  /*22a40*/  @!P0 IMAD.MOV.U32 R5, RZ, RZ, R38 ;  /* 0x000000ffff058224 */ /* 0x000fc600078e0026 */
[-C--:B------:R-:W-:Y:S02]  /*22a50*/  @!P3 LEA.HI.X R3, R215, R26.reuse, R11, 0x2, P4 ;  /* 0x0000001ad703b211 */ /* 0x080fe400020f140b */
[----:B------:R1:W-:Y:S01]  /*22a60*/  @!P0 ST.E.64 desc[UR42][R6.64], R4 ;  /* 0x0000000406008985 */ /* 0x0003e2000c101b2a */
[----:B------:R-:W-:Y:S02]  /*22a70*/  SHF.R.S32.HI R11, RZ, 0x1f, R214 ;  /* 0x0000001fff0b7819 */ /* 0x000fe400000114d6 */
[----:B------:R-:W-:Y:S02]  /*22a80*/  ISETP.GE.AND P0, PT, R212, UR4, PT ;  /* 0x00000004d4007c0c */ /* 0x000fe4000bf06270 */
[----:B------:R-:W-:Y:S02]  /*22a90*/  @!P5 LEA.HI.X R9, R214, R26, R11, 0x2, P2 ;  /* 0x0000001ad609d211 */ /* 0x000fe400010f140b */
[----:B------:R-:W-:Y:S02]  /*22aa0*/  ISETP.GE.AND P4, PT, R209, UR4, PT ;  /* 0x00000004d1007c0c */ /* 0x000fe4000bf86270 */
[----:B------:R-:W-:Y:S01]  /*22ab0*/  SHF.R.S32.HI R11, RZ, 0x1f, R212 ;  /* 0x0000001fff0b7819 */ /* 0x000fe200000114d4 */
[----:B-1----:R-:W-:-:S02]  /*22ac0*/  @!P3 IMAD.MOV.U32 R4, RZ, RZ, R41 ;  /* 0x000000ffff04b224 */ /* 0x002fc400078e0029 */
[----:B------:R-:W-:Y:S02]  /*22ad0*/  @!P3 IMAD.MOV.U32 R5, RZ, RZ, R39 ;  /* 0x000000ffff05b224 */ /* 0x000fe400078e0027 */
[----:B------:R-:W-:Y:S02]  /*22ae0*/  @!P1 IMAD.MOV.U32 R6, RZ, RZ, R45 ;  /* 0x000000ffff069224 */ /* 0x000fe400078e002d */
[----:B------:R-:W-:Y:S01]  /*22af0*/  @!P1 IMAD.MOV.U32 R7, RZ, RZ, R43 ;  /* 0x000000ffff079224 */ /* 0x000fe200078e002b */
[----:B------:R1:W-:Y:S01]  /*22b00*/  @!P3 ST.E.64 desc[UR42][R2.64], R4 ;  /* 0x000000040200b985 */ /* 0x0003e2000c101b2a */
[----:B------:R-:W-:Y:S01]  /*22b10*/  ISETP.GE.AND P3, PT, R211, UR4, PT ;  /* 0x00000004d3007c0c */ /* 0x000fe2000bf66270 */
[----:B-1----:R-:W-:Y:S01]  /*22b20*/  @!P5 IMAD.MOV.U32 R2, RZ, RZ, R44 ;  /* 0x000000ffff02d224 */ /* 0x002fe200078e002c */
[----:B------:R-:W-:Y:S01]  /*22b30*/  @!P1 LEA R4, P2, R213, R14, 0x2 ;  /* 0x0000000ed5049211 */ /* 0x000fe200078410ff */
[----:B------:R-:W-:-:S03]  /*22b40*/  @!P5 IMAD.MOV.U32 R3, RZ, RZ, R42 ;  /* 0x000000ffff03d224 */ /* 0x000fc600078e002a */
[----:B------:R-:W-:Y:S02]  /*22b50*/  @!P1 LEA.HI.X R5, R213, R26, R12, 0x2, P2 ;  /* 0x0000001ad5059211 */ /* 0x000fe400010f140c */
[----:B------:R1:W-:Y:S01]  /*22b60*/  @!P5 ST.E.64 desc[UR42][R8.64], R2 ;  /* 0x000000020800d985 */ /* 0x0003e2000c101b2a */
[----:B------:R-:W-:-:S03]  /*22b70*/  ISETP.GE.AND P5, PT, R210, UR4, PT ;  /* 0x00000004d2007c0c */ /* 0x000fc6000bfa6270 */
[----:B------:R2:W-:Y:S01]  /*22b80*/  @!P1 ST.E.64 desc[UR42][R4.64], R6 ;  /* 0x0000000604009985 */ /* 0x0005e2000c101b2a */
[C---:B-1----:R-:W-:Y:S01]  /*22b90*/  @!P0 LEA R2, P2, R212.reuse, R14, 0x2 ;  /* 0x0000000ed4028211 */ /* 0x042fe200078410ff */
[----:B------:R-:W-:Y:S02]  /*22ba0*/  @!P3 IMAD.MOV.U32 R8, RZ, RZ, R79 ;  /* 0x000000ffff08b224 */ /* 0x000fe400078e004f */
[----:B------:R-:W-:Y:S01]  /*22bb0*/  @!P3 IMAD.MOV.U32 R9, RZ, RZ, R47 ;  /* 0x000000ffff09b224 */ /* 0x000fe200078e002f */
[----:B------:R-:W-:Y:S01]  /*22bc0*/  @!P0 LEA.HI.X R3, R212, R26, R11, 0x2, P2 ;  /* 0x0000001ad4038211 */ /* 0x000fe200010f140b */
[----:B--2---:R-:W-:Y:S01]  /*22bd0*/  @!P0 IMAD.MOV.U32 R6, RZ, RZ, R48 ;  /* 0x000000ffff068224 */ /* 0x004fe200078e0030 */
[----:B------:R-:W-:Y:S01]  /*22be0*/  @!P3 LEA R4, P1, R211, R14, 0x2 ;  /* 0x0000000ed304b211 */ /* 0x000fe200078210ff */
[----:B------:R-:W-:-:S03]  /*22bf0*/  @!P0 IMAD.MOV.U32 R7, RZ, RZ, R46 ;  /* 0x000000ffff078224 */ /* 0x000fc600078e002e */
[----:B------:R-:W-:Y:S02]  /*22c00*/  @!P3 LEA.HI.X R5, R211, R26, R0, 0x2, P1 ;  /* 0x0000001ad305b211 */ /* 0x000fe400008f1400 */
[----:B------:R1:W-:Y:S04]  /*22c10*/  @!P0 ST.E.64 desc[UR42][R2.64], R6 ;  /* 0x0000000602008985 */ /* 0x0003e8000c101b2a */
[----:B------:R2:W-:Y:S01]  /*22c20*/  @!P3 ST.E.64 desc[UR42][R4.64], R8 ;  /* 0x000000080400b985 */ /* 0x0005e2000c101b2a */
[CC--:B-1----:R-:W-:Y:S02]  /*22c30*/  @!P5 LEA R2, P0, R210.reuse, R14.reuse, 0x2 ;  /* 0x0000000ed202d211 */ /* 0x0c2fe400078010ff */
[C---:B------:R-:W-:Y:S02]  /*22c40*/  @!P4 LEA R6, P2, R209.reuse, R14, 0x2 ;  /* 0x0000000ed106c211 */ /* 0x040fe400078410ff */
[-C--:B------:R-:W-:Y:S01]  /*22c50*/  @!P5 LEA.HI.X R3, R210, R26.reuse, R229, 0x2, P0 ;  /* 0x0000001ad203d211 */ /* 0x080fe200000f14e5 */
[----:B--2---:R-:W-:Y:S01]  /*22c60*/  @!P5 IMAD.MOV.U32 R4, RZ, RZ, R82 ;  /* 0x000000ffff04d224 */ /* 0x004fe200078e0052 */
[----:B------:R-:W-:Y:S01]  /*22c70*/  @!P4 LEA.HI.X R7, R209, R26, R228, 0x2, P2 ;  /* 0x0000001ad107c211 */ /* 0x000fe200010f14e4 */
[----:B------:R-:W-:-:S02]  /*22c80*/  @!P5 IMAD.MOV.U32 R5, RZ, RZ, R80 ;  /* 0x000000ffff05d224 */ /* 0x000fc400078e0050 */
[----:B------:R-:W-:Y:S02]  /*22c90*/  @!P4 IMAD.MOV.U32 R8, RZ, RZ, R83 ;  /* 0x000000ffff08c224 */ /* 0x000fe400078e0053 */
[----:B------:R-:W-:Y:S01]  /*22ca0*/  @!P4 IMAD.MOV.U32 R9, RZ, RZ, R81 ;  /* 0x000000ffff09c224 */ /* 0x000fe200078e0051 */
[----:B------:R3:W-:Y:S04]  /*22cb0*/  @!P5 ST.E.64 desc[UR42][R2.64], R4 ;  /* 0x000000040200d985 */ /* 0x0007e8000c101b2a */
[----:B------:R3:W-:Y:S02]  /*22cc0*/  @!P4 ST.E.64 desc[UR42][R6.64], R8 ;  /* 0x000000080600c985 */ /* 0x0007e4000c101b2a */
.L_x_1809:
[----:B------:R-:W-:Y:S05]  /*22cd0*/  BSYNC B1 ;  /* 0x0000000000017941 */ /* 0x000fea0003800000 */
.L_x_1808:
[----:B------:R-:W-:-:S03]  /*22ce0*/  UMOV UR4, 0xffffffff ;  /* 0xffffffff00047882 */ /* 0x000fc60000000000 */
[----:B------:R-:W-:Y:S05]  /*22cf0*/  BRA.DIV UR4, `(.L_x_1810) ;  /* 0x000000c604f47947 */ /* 0x000fea000b800000 */
[----:B------:R4:W0:Y:S04]  /*22d00*/  SHFL.IDX PT, R0, R27, 0x1, 0x1c1f ;  /* 0x003c1f001b007f89 */ /* 0x00082800000e0000 */
[----:B--2---:R4:W2:Y:S02]  /*22d10*/  SHFL.IDX PT, R14, R25, 0x1, 0x1c1f ;  /* 0x003c1f00190e7f89 */ /* 0x0048a400000e0000 */
.L_x_2102:
[----:B------:R-:W-:-:S13]  /*22d20*/  ISETP.GE.AND P0, PT, R24, R10, PT ;  /* 0x0000000a1800720c */ /* 0x000fda0003f06270 */
[----:B------:R-:W-:Y:S05]  /*22d30*/  @P0 BRA `(.L_x_1806) ;  /* 0x0000001000b00947 */ /* 0x000fea0003800000 */
[----:B------:R-:W-:Y:S01]  /*22d40*/  ULDC UR4, c[0x0][0xac8] ;  /* 0x0002b20000047ab9 */ /* 0x000fe20000000800 */
[----:B---3--:R-:W-:Y:S02]  /*22d50*/  SHF.R.S32.HI R4, RZ, 0x1f, R170 ;  /* 0x0000001fff047819 */ /* 0x008fe400000114aa */
[----:B------:R-:W-:Y:S02]  /*22d60*/  ISETP.GE.AND P1, PT, R170, UR4, PT ;  /* 0x00000004aa007c0c */ /* 0x000fe4000bf26270 */
[----:B------:R-:W-:Y:S02]  /*22d70*/  ISETP.GE.AND P3, PT, R223, UR4, PT ;  /* 0x00000004df007c0c */ /* 0x000fe4000bf66270 */
[----:B------:R-:W-:Y:S02]  /*22d80*/  ISETP.GE.AND P2, PT, R222, UR4, PT ;  /* 0x00000004de007c0c */ /* 0x000fe4000bf46270 */
[----:B------:R-:W-:Y:S02]  /*22d90*/  SHF.R.S32.HI R9, RZ, 0x1f, R223 ;  /* 0x0000001fff097819 */ /* 0x000fe400000114df */
[----:B------:R-:W-:-:S02]  /*22da0*/  SHF.R.S32.HI R8, RZ, 0x1f, R222 ;  /* 0x0000001fff087819 */ /* 0x000fc400000114de */
[----:B------:R-:W-:Y:S02]  /*22db0*/  SHF.R.S32.HI R12, RZ, 0x1f, R221 ;  /* 0x0000001fff0c7819 */ /* 0x000fe400000114dd */
[----:B------:R-:W-:Y:S01]  /*22dc0*/  SHF.R.S32.HI R11, RZ, 0x1f, R220 ;  /* 0x0000001fff0b7819 */ /* 0x000fe200000114dc */
[----:B------:R-:W-:Y:S01]  /*22dd0*/  @!P1 IMAD.MOV.U32 R5, RZ, RZ, R84 ;  /* 0x000000ffff059224 */ /* 0x000fe200078e0054 */
[CC--:B--2---:R-:W-:Y:S01]  /*22de0*/  @!P1 LEA R2, P0, R170.reuse, R14.reuse, 0x2 ;  /* 0x0000000eaa029211 */ /* 0x0c4fe200078010ff */
[----:B------:R-:W-:Y:S01]  /*22df0*/  @!P3 IMAD.MOV.U32 R84, RZ, RZ, R50 ;  /* 0x000000ffff54b224 */ /* 0x000fe200078e0032 */
[----:B------:R-:W-:Y:S01]  /*22e00*/  @!P3 LEA R6, P4, R223, R14, 0x2 ;  /* 0x0000000edf06b211 */ /* 0x000fe200078810ff */
[----:B------:R-:W-:Y:S01]  /*22e10*/  @!P2 IMAD.MOV.U32 R50, RZ, RZ, R53 ;  /* 0x000000ffff32a224 */ /* 0x000fe200078e0035 */
[----:B0-----:R-:W-:Y:S01]  /*22e20*/  @!P1 LEA.HI.X R3, R170, R0, R4, 0x2, P0 ;  /* 0x00000000aa039211 */ /* 0x001fe200000f1404 */
[----:B------:R-:W-:Y:S01]  /*22e30*/  @!P1 IMAD.MOV.U32 R4, RZ, RZ, R49 ;  /* 0x000000ffff049224 */ /* 0x000fe200078e0031 */
[----:B------:R-:W-:-:S02]  /*22e40*/  ISETP.GE.AND P0, PT, R221, UR4, PT ;  /* 0x00000004dd007c0c */ /* 0x000fc4000bf06270 */
[----:B------:R-:W-:Y:S02]  /*22e50*/  @!P3 LEA.HI.X R7, R223, R0, R9, 0x2, P4 ;  /* 0x00000000df07b211 */ /* 0x000fe400020f1409 */
[----:B------:R0:W-:Y:S01]  /*22e60*/  @!P1 ST.E.64 desc[UR42][R2.64], R4 ;  /* 0x0000000402009985 */ /* 0x0001e2000c101b2a */
[----:B------:R-:W-:Y:S02]  /*22e70*/  ISETP.GE.AND P1, PT, R220, UR4, PT ;  /* 0x00000004dc007c0c */ /* 0x000fe4000bf26270 */
[----:B------:R-:W-:Y:S01]  /*22e80*/  ISETP.GE.AND P4, PT, R219, UR4, PT ;  /* 0x00000004db007c0c */ /* 0x000fe2000bf86270 */
[----:B------:R2:W-:Y:S01]  /*22e90*/  @!P3 ST.E.64 desc[UR42][R6.64], R84 ;  /* 0x000000540600b985 */ /* 0x0005e2000c101b2a */
[----:B------:R-:W-:Y:S02]  /*22ea0*/  ISETP.GE.AND P3, PT, R218, UR4, PT ;  /* 0x00000004da007c0c */ /* 0x000fe4000bf66270 */
[----:B------:R-:W-:Y:S02]  /*22eb0*/  SHF.R.S32.HI R13, RZ, 0x1f, R214 ;  /* 0x0000001fff0d7819 */ /* 0x000fe400000114d6 */
[----:B------:R-:W-:-:S02]  /*22ec0*/  @!P0 IMAD.MOV.U32 R53, RZ, RZ, R52 ;  /* 0x000000ffff358224 */ /* 0x000fc400078e0034 */
[----:B------:R-:W-:Y:S01]  /*22ed0*/  @!P0 IMAD.MOV.U32 R52, RZ, RZ, R54 ;  /* 0x000000ffff348224 */ /* 0x000fe200078e0036 */
[C---:B0-----:R-:W-:Y:S02]  /*22ee0*/  @!P2 LEA R2, P5, R222.reuse, R14, 0x2 ;  /* 0x0000000ede02a211 */ /* 0x041fe400078a10ff */
[----:B------:R-:W-:Y:S02]  /*22ef0*/  @!P1 IMAD.MOV.U32 R54, RZ, RZ, R57 ;  /* 0x000000ffff369224 */ /* 0x000fe400078e0039 */
[----:B------:R-:W-:Y:S01]  /*22f00*/  @!P4 IMAD.MOV.U32 R57, RZ, RZ, R56 ;  /* 0x000000ffff39c224 */ /* 0x000fe200078e0038 */
[----:B------:R-:W-:Y:S02]  /*22f10*/  @!P2 LEA.HI.X R3, R222, R0, R8, 0x2, P5 ;  /* 0x00000000de03a211 */ /* 0x000fe400028f1408 */
[C---:B------:R-:W-:Y:S02]  /*22f20*/  @!P0 LEA R8, P5, R221.reuse, R14, 0x2 ;  /* 0x0000000edd088211 */ /* 0x040fe400078a10ff */
[----:B------:R-:W-:Y:S01]  /*22f30*/  @!P4 MOV R56, R58 ;  /* 0x0000003a0038c202 */ /* 0x000fe20000000f00 */
[----:B------:R0:W-:Y:S01]  /*22f40*/  @!P2 ST.E.64 desc[UR42][R2.64], R50 ;  /* 0x000000320200a985 */ /* 0x0001e2000c101b2a */
[----:B------:R-:W-:Y:S01]  /*22f50*/  @!P1 LEA R4, P2, R220, R14, 0x2 ;  /* 0x0000000edc049211 */ /* 0x000fe200078410ff */
[----:B------:R-:W-:Y:S01]  /*22f60*/  @!P3 IMAD.MOV.U32 R58, RZ, RZ, R67 ;  /* 0x000000ffff3ab224 */ /* 0x000fe200078e0043 */
[----:B------:R-:W-:-:S02]  /*22f70*/  @!P0 LEA.HI.X R9, R221, R0, R12, 0x2, P5 ;  /* 0x00000000dd098211 */ /* 0x000fc400028f140c */
[----:B------:R-:W-:Y:S02]  /*22f80*/  @!P1 LEA.HI.X R5, R220, R0, R11, 0x2, P2 ;  /* 0x00000000dc059211 */ /* 0x000fe400010f140b */
[----:B------:R-:W-:Y:S01]  /*22f90*/  ISETP.GE.AND P2, PT, R217, UR4, PT ;  /* 0x00000004d9007c0c */ /* 0x000fe2000bf46270 */
[----:B------:R3:W-:Y:S01]  /*22fa0*/  @!P0 ST.E.64 desc[UR42][R8.64], R52 ;  /* 0x0000003408008985 */ /* 0x0007e2000c101b2a */
[C---:B--2---:R-:W-:Y:S02]  /*22fb0*/  @!P4 LEA R6, P0, R219.reuse, R14, 0x2 ;  /* 0x0000000edb06c211 */ /* 0x044fe400078010ff */
[----:B------:R-:W-:Y:S01]  /*22fc0*/  SHF.R.S32.HI R12, RZ, 0x1f, R219 ;  /* 0x0000001fff0c7819 */ /* 0x000fe200000114db */
[----:B------:R2:W-:Y:S01]  /*22fd0*/  @!P1 ST.E.64 desc[UR42][R4.64], R54 ;  /* 0x0000003604009985 */ /* 0x0005e2000c101b2a */
[----:B------:R-:W-:Y:S02]  /*22fe0*/  ISETP.GE.AND P1, PT, R216, UR4, PT ;  /* 0x00000004d8007c0c */ /* 0x000fe4000bf26270 */
[----:B------:R-:W-:-:S02]  /*22ff0*/  @!P4 LEA.HI.X R7, R219, R0, R12, 0x2, P0 ;  /* 0x00000000db07c211 */ /* 0x000fc400000f140c */
[C---:B0-----:R-:W-:Y:S02]  /*23000*/  @!P3 LEA R2, P5, R218.reuse, R14, 0x2 ;  /* 0x0000000eda02b211 */ /* 0x041fe400078a10ff */
[----:B------:R-:W-:Y:S01]  /*23010*/  SHF.R.S32.HI R11, RZ, 0x1f, R218 ;  /* 0x0000001fff0b7819 */ /* 0x000fe200000114da */
[----:B------:R-:W-:Y:S01]  /*23020*/  @!P4 ST.E.64 desc[UR42][R6.64], R56 ;  /* 0x000000380600c985 */ /* 0x000fe2000c101b2a */
[----:B------:R-:W-:Y:S01]  /*23030*/  ISETP.GE.AND P0, PT, R215, UR4, PT ;  /* 0x00000004d7007c0c */ /* 0x000fe2000bf06270 */
[----:B------:R-:W-:Y:S01]  /*23040*/  @!P2 IMAD.MOV.U32 R67, RZ, RZ, R66 ;  /* 0x000000ffff43a224 */ /* 0x000fe200078e0042 */
[----:B------:R-:W-:Y:S01]  /*23050*/  @!P3 LEA.HI.X R3, R218, R0, R11, 0x2, P5 ;  /* 0x00000000da03b211 */ /* 0x000fe200028f140b */
[----:B------:R-:W-:Y:S01]  /*23060*/  @!P2 IMAD.MOV.U32 R66, RZ, RZ, R68 ;  /* 0x000000ffff42a224 */ /* 0x000fe200078e0044 */
[----:B------:R-:W-:Y:S01]  /*23070*/  SHF.R.S32.HI R11, RZ, 0x1f, R217 ;  /* 0x0000001fff0b7819 */ /* 0x000fe200000114d9 */
[----:B------:R-:W-:Y:S01]  /*23080*/  @!P1 IMAD.MOV.U32 R68, RZ, RZ, R71 ;  /* 0x000000ffff449224 */ /* 0x000fe200078e0047 */
[----:B---3--:R-:W-:Y:S01]  /*23090*/  @!P2 LEA R8, P4, R217, R14, 0x2 ;  /* 0x0000000ed908a211 */ /* 0x008fe200078810ff */
[----:B------:R0:W-:Y:S01]  /*230a0*/  @!P3 ST.E.64 desc[UR42][R2.64], R58 ;  /* 0x0000003a0200b985 */ /* 0x0001e2000c101b2a */
[----:B------:R-:W-:-:S02]  /*230b0*/  ISETP.GE.AND P3, PT, R214, UR4, PT ;  /* 0x00000004d6007c0c */ /* 0x000fc4000bf66270 */
[----:B------:R-:W-:Y:S02]  /*230c0*/  @!P2 LEA.HI.X R9, R217, R0, R11, 0x2, P4 ;  /* 0x00000000d909a211 */ /* 0x000fe400020f140b */
[C---:B--2---:R-:W-:Y:S01]  /*230d0*/  @!P1 LEA R4, P5, R216.reuse, R14, 0x2 ;  /* 0x0000000ed8049211 */ /* 0x044fe200078a10ff */
[----:B------:R-:W-:Y:S01]  /*230e0*/  @!P0 IMAD.MOV.U32 R71, RZ, RZ, R70 ;  /* 0x000000ffff478224 */ /* 0x000fe200078e0046 */
[----:B------:R-:W-:Y:S01]  /*230f0*/  SHF.R.S32.HI R12, RZ, 0x1f, R216 ;  /* 0x0000001fff0c7819 */ /* 0x000fe200000114d8 */
[----:B------:R-:W-:Y:S01]  /*23100*/  @!P2 ST.E.64 desc[UR42][R8.64], R66 ;  /* 0x000000420800a985 */ /* 0x000fe2000c101b2a */
[----:B------:R-:W-:Y:S01]  /*23110*/  ISETP.GE.AND P2, PT, R213, UR4, PT ;  /* 0x00000004d5007c0c */ /* 0x000fe2000bf46270 */
[----:B------:R-:W-:Y:S01]  /*23120*/  @!P0 IMAD.MOV.U32 R70, RZ, RZ, R72 ;  /* 0x000000ffff468224 */ /* 0x000fe200078e0048 */
[----:B------:R-:W-:Y:S02]  /*23130*/  @!P1 LEA.HI.X R5, R216, R0, R12, 0x2, P5 ;  /* 0x00000000d8059211 */ /* 0x000fe400028f140c */
[-C--:B------:R-:W-:Y:S01]  /*23140*/  @!P0 LEA R10, P4, R215, R14.reuse, 0x2 ;  /* 0x0000000ed70a8211 */ /* 0x080fe200078810ff */
[----:B------:R-:W-:Y:S01]  /*23150*/  @!P3 IMAD.MOV.U32 R72, RZ, RZ, R87 ;  /* 0x000000ffff48b224 */ /* 0x000fe200078e0057 */
[----:B------:R-:W-:Y:S01]  /*23160*/  SHF.R.S32.HI R12, RZ, 0x1f, R215 ;  /* 0x0000001fff0c7819 */ /* 0x000fe200000114d7 */
[----:B------:R2:W-:Y:S01]  /*23170*/  @!P1 ST.E.64 desc[UR42][R4.64], R68 ;  /* 0x0000004404009985 */ /* 0x0005e2000c101b2a */
[----:B0-----:R-:W-:-:S02]  /*23180*/  @!P3 LEA R2, P1, R214, R14, 0x2 ;  /* 0x0000000ed602b211 */ /* 0x001fc400078210ff */
[-C--:B------:R-:W-:Y:S02]  /*23190*/  @!P0 LEA.HI.X R11, R215, R0.reuse, R12, 0x2, P4 ;  /* 0x00000000d70b8211 */ /* 0x080fe400020f140c */
[----:B------:R-:W-:Y:S01]  /*231a0*/  ISETP.GE.AND P4, PT, R212, UR4, PT ;  /* 0x00000004d4007c0c */ /* 0x000fe2000bf86270 */
[----:B------:R-:W-:Y:S01]  /*231b0*/  @!P2 IMAD.MOV.U32 R87, RZ, RZ, R86 ;  /* 0x000000ffff57a224 */ /* 0x000fe200078e0056 */
[----:B------:R-:W-:Y:S01]  /*231c0*/  ISETP.GE.AND P5, PT, R211, UR4, PT ;  /* 0x00000004d3007c0c */ /* 0x000fe2000bfa6270 */
[----:B------:R0:W-:Y:S01]  /*231d0*/  @!P0 ST.E.64 desc[UR42][R10.64], R70 ;  /* 0x000000460a008985 */ /* 0x0001e2000c101b2a */
[----:B------:R-:W-:Y:S01]  /*231e0*/  ISETP.GE.AND P0, PT, R210, UR4, PT ;  /* 0x00000004d2007c0c */ /* 0x000fe2000bf06270 */
[----:B------:R-:W-:Y:S01]  /*231f0*/  @!P2 IMAD.MOV.U32 R86, RZ, RZ, R88 ;  /* 0x000000ffff56a224 */ /* 0x000fe200078e0058 */
[----:B------:R-:W-:Y:S02]  /*23200*/  @!P3 LEA.HI.X R3, R214, R0, R13, 0x2, P1 ;  /* 0x00000000d603b211 */ /* 0x000fe400008f140d */
[----:B------:R-:W-:-:S02]  /*23210*/  SHF.R.S32.HI R12, RZ, 0x1f, R213 ;  /* 0x0000001fff0c7819 */ /* 0x000fc400000114d5 */
[C---:B------:R-:W-:Y:S01]  /*23220*/  @!P2 LEA R6, P1, R213.reuse, R14, 0x2 ;  /* 0x0000000ed506a211 */ /* 0x040fe200078210ff */
[----:B------:R3:W-:Y:S01]  /*23230*/  @!P3 ST.E.64 desc[UR42][R2.64], R72 ;  /* 0x000000480200b985 */ /* 0x0007e2000c101b2a */
[----:B------:R-:W-:Y:S01]  /*23240*/  SHF.R.S32.HI R13, RZ, 0x1f, R212 ;  /* 0x0000001fff0d7819 */ /* 0x000fe200000114d4 */
[----:B------:R-:W-:Y:S01]  /*23250*/  @!P4 IMAD.MOV.U32 R88, RZ, RZ, R91 ;  /* 0x000000ffff58c224 */ /* 0x000fe200078e005b */
[----:B------:R-:W-:Y:S01]  /*23260*/  @!P2 LEA.HI.X R7, R213, R0, R12, 0x2, P1 ;  /* 0x00000000d507a211 */ /* 0x000fe200008f140c */
[----:B------:R-:W-:Y:S01]  /*23270*/  @!P5 IMAD.MOV.U32 R93, RZ, RZ, R90 ;  /* 0x000000ffff5dd224 */ /* 0x000fe200078e005a */
[-C--:B--2---:R-:W-:Y:S02]  /*23280*/  @!P4 LEA R4, P1, R212, R14.reuse, 0x2 ;  /* 0x0000000ed404c211 */ /* 0x084fe400078210ff */
[----:B------:R-:W-:Y:S01]  /*23290*/  SHF.R.S32.HI R12, RZ, 0x1f, R211 ;  /* 0x0000001fff0c7819 */ /* 0x000fe200000114d3 */
[----:B------:R3:W-:Y:S01]  /*232a0*/  @!P2 ST.E.64 desc[UR42][R6.64], R86 ;  /* 0x000000560600a985 */ /* 0x0007e2000c101b2a */
[----:B------:R-:W-:-:S02]  /*232b0*/  @!P5 LEA R8, P2, R211, R14, 0x2 ;  /* 0x0000000ed308d211 */ /* 0x000fc400078410ff */
[----:B0-----:R-:W-:Y:S02]  /*232c0*/  @!P0 LEA R10, P3, R210, R14, 0x2 ;  /* 0x0000000ed20a8211 */ /* 0x001fe400078610ff */
[-C--:B------:R-:W-:Y:S02]  /*232d0*/  @!P4 LEA.HI.X R5, R212, R0.reuse, R13, 0x2, P1 ;  /* 0x00000000d405c211 */ /* 0x080fe400008f140d */
[-C--:B------:R-:W-:Y:S02]  /*232e0*/  @!P5 LEA.HI.X R9, R211, R0.reuse, R12, 0x2, P2 ;  /* 0x00000000d309d211 */ /* 0x080fe400010f140c */
[----:B------:R-:W-:Y:S01]  /*232f0*/  @!P0 LEA.HI.X R11, R210, R0, R229, 0x2, P3 ;  /* 0x00000000d20b8211 */ /* 0x000fe200018f14e5 */
[----:B------:R3:W-:Y:S04]  /*23300*/  @!P4 ST.E.64 desc[UR42][R4.64], R88 ;  /* 0x000000580400c985 */ /* 0x0007e8000c101b2a */
[----:B------:R3:W-:Y:S04]  /*23310*/  @!P5 ST.E.64 desc[UR42][R8.64], R92 ;  /* 0x0000005c0800d985 */ /* 0x0007e8000c101b2a */
[----:B------:R3:W-:Y:S01]  /*23320*/  @!P0 ST.E.64 desc[UR42][R10.64], R62 ;  /* 0x0000003e0a008985 */ /* 0x0007e2000c101b2a */
[----:B------:R-:W-:-:S13]  /*23330*/  ISETP.GE.AND P0, PT, R209, UR4, PT ;  /* 0x00000004d1007c0c */ /* 0x000fda000bf06270 */
[----:B---3--:R-:W-:Y:S05]  /*23340*/  @P0 BRA `(.L_x_1806) ;  /* 0x0000000c002c0947 */ /* 0x008fea0003800000 */
[----:B------:R-:W-:-:S04]  /*23350*/  LEA R14, P0, R209, R14, 0x2 ;  /* 0x0000000ed10e7211 */ /* 0x000fc800078010ff */
[----:B------:R-:W-:-:S05]  /*23360*/  LEA.HI.X R15, R209, R0, R228, 0x2, P0 ;  /* 0x00000000d10f7211 */ /* 0x000fca00000f14e4 */
[----:B------:R0:W-:Y:S01]  /*23370*/  ST.E.64 desc[UR42][R14.64], R64 ;  /* 0x000000400e007985 */ /* 0x0001e2000c101b2a */
[----:B------:R-:W-:Y:S05]  /*23380*/  BRA `(.L_x_1806) ;  /* 0x0000000c001c7947 */ /* 0x000fea0003800000 */
.L_x_1792:
[----:B------:R-:W-:Y:S01]  /*23390*/  ULDC.64 UR4, c[0x0][0xc08] ;  /* 0x0003020000047ab9 */ /* 0x000fe20000000a00 */
[----:B------:R-:W4:Y:S01]  /*233a0*/  LDC.64 R2, c[0x0][0xc00] ;  /* 0x00030000ff027b82 */ /* 0x000f220000000a00 */
[----:B------:R-:W-:Y:S01]  /*233b0*/  ISETP.NE.U32.AND P0, PT, RZ, UR4, PT ;  /* 0x00000004ff007c0c */ /* 0x000fe2000bf05070 */
[----:B------:R-:W-:Y:S01]  /*233c0*/  IMAD.MOV.U32 R15, RZ, RZ, RZ ;  /* 0x000000ffff0f7224 */ /* 0x000fe200078e00ff */
[----:B------:R-:W0:Y:S02]  /*233d0*/  S2R R0, SR_TID.X ;  /* 0x0000000000007919 */ /* 0x000e240000002100 */
[----:B------:R-:W-:Y:S01]  /*233e0*/  ISETP.NE.AND.EX P1, PT, RZ, UR5, PT, P0 ;  /* 0x00000005ff007c0c */ /* 0x000fe2000bf25300 */
[----:B------:R-:W-:Y:S02]  /*233f0*/  ULDC.64 UR4, c[0x0][0xc00] ;  /* 0x0003000000047ab9 */ /* 0x000fe40000000a00 */
[----:B------:R-:W-:-:S04]  /*23400*/  ISETP.NE.U32.AND P0, PT, RZ, UR4, PT ;  /* 0x00000004ff007c0c */ /* 0x000fc8000bf05070 */
[----:B------:R-:W-:-:S06]  /*23410*/  ISETP.NE.AND.EX P0, PT, RZ, UR5, PT, P0 ;  /* 0x00000005ff007c0c */ /* 0x000fcc000bf05300 */
[----:B------:R-:W1:Y:S01]  /*23420*/  @P1 LDC.64 R4, c[0x0][0xc08] ;  /* 0x00030200ff041b82 */ /* 0x000e620000000a00 */
[----:B------:R-:W-:Y:S02]  /*23430*/  ULDC UR4, c[0x0][0xa88] ;  /* 0x0002a20000047ab9 */ /* 0x000fe40000000800 */
[----:B------:R-:W-:Y:S02]  /*23440*/  IMAD.U32 R20, RZ, RZ, UR4 ;  /* 0x00000004ff147e24 */ /* 0x000fe4000f8e00ff */
[----:B----4-:R-:W-:-:S05]  /*23450*/  IMAD.WIDE R2, R207, 0x4, R2 ;  /* 0x00000004cf027825 */ /* 0x010fca00078e0202 */
[----:B------:R4:W5:Y:S01]  /*23460*/  @P0 LDG.E R15, desc[UR42][R2.64] ;  /* 0x0000002a020f0981 */ /* 0x000962000c1e1900 */
[----:B--2---:R-:W-:Y:S01]  /*23470*/  ISETP.GT.AND P2, PT, R206, 0x1, PT ;  /* 0x00000001ce00780c */ /* 0x004fe20003f44270 */
[----:B0-----:R-:W-:Y:S02]  /*23480*/  VIADD R0, R0, 0xffffff80 ;  /* 0xffffff8000007836 */ /* 0x001fe40000000000 */
[----:B-1----:R-:W-:-:S05]  /*23490*/  @P1 IMAD.WIDE R4, R207, 0x4, R4 ;  /* 0x00000004cf041825 */ /* 0x002fca00078e0204 */
[----:B------:R4:W5:Y:S01]  /*234a0*/  @P1 LDG.E R20, desc[UR42][R4.64] ;  /* 0x0000002a04141981 */ /* 0x000962000c1e1900 */
[----:B------:R-:W-:Y:S02]  /*234b0*/  ISETP.GT.AND P3, PT, R0, 0x7f, PT ;  /* 0x0000007f0000780c */ /* 0x000fe40003f64270 */
[----:B-----5:R-:W-:Y:S01]  /*234c0*/  SHF.R.S32.HI R24, RZ, 0x1f, R207 ;  /* 0x0000001fff187819 */ /* 0x020fe200000114cf */
[----:B------:R-:W-:Y:S10]  /*234d0*/  @P1 BRA `(.L_x_1811) ;  /* 0x0000000000101947 */ /* 0x000ff40003800000 */
[----:B------:R-:W-:Y:S05]  /*234e0*/  @!P0 BRA `(.L_x_1811) ;  /* 0x00000000000c8947 */ /* 0x000fea0003800000 */
[----:B----4-:R-:W2:Y:S04]  /*234f0*/  LDG.E R5, desc[UR42][R2.64] ;  /* 0x0000002a02057981 */ /* 0x010ea8000c1e1900 */
[----:B------:R-:W2:Y:S02]  /*23500*/  LDG.E R20, desc[UR42][R2.64+0x4] ;  /* 0x0000042a02147981 */ /* 0x000ea4000c1e1900 */
[----:B--2---:R-:W-:-:S07]  /*23510*/  IMAD.IADD R20, R20, 0x1, -R5 ;  /* 0x0000000114147824 */ /* 0x004fce00078e0a05 */
.L_x_1811:
[----:B------:R-:W-:Y:S01]  /*23520*/  BSSY B1, `(.L_x_1812) ;  /* 0x0000036000017945 */ /* 0x000fe20003800000 */
[----:B------:R-:W-:Y:S02]  /*23530*/  SEL R25, R207, RZ, !P0 ;  /* 0x000000ffcf197207 */ /* 0x000fe40004000000 */
[----:B------:R-:W-:Y:S02]  /*23540*/  SEL R24, R24, RZ, !P0 ;  /* 0x000000ff18187207 */ /* 0x000fe40004000000 */
[----:B------:R-:W-:Y:S01]  /*23550*/  SHF.R.S32.HI R14, RZ, 0x1f, R15 ;  /* 0x0000001fff0e7819 */ /* 0x000fe2000001140f */
[----:B------:R-:W-:Y:S06]  /*23560*/  @P3 BRA `(.L_x_1813) ;  /* 0x0000000000c43947 */ /* 0x000fec0003800000 */
[----:B----4-:R-:W0:Y:S01]  /*23570*/  S2R R2, SR_TID.X ;  /* 0x0000000000027919 */ /* 0x010e220000002100 */
[----:B------:R-:W1:Y:S02]  /*23580*/  LDC R29, c[0x0][0xbe8] ;  /* 0x0002fa00ff1d7b82 */ /* 0x000e640000000800 */
[----:B-1----:R-:W-:Y:S01]  /*23590*/  IMAD R0, R20, R29, RZ ;  /* 0x0000001d14007224 */ /* 0x002fe200078e02ff */
[----:B0-----:R-:W-:-:S04]  /*235a0*/  IADD3 R27, R177, -0x80, R2 ;  /* 0xffffff80b11b7810 */ /* 0x001fc80007ffe002 */
        /* <DEDUP_REMOVED lines=9> */
[----:B------:R-:W2:Y:S08]  /*23640*/  LDC.64 R8, c[0x0][R26+0x218] ;  /* 0x000086001a087b82 */ /* 0x000eb00000000a00 */
[----:B------:R-:W4:Y:S08]  /*23650*/  LDC.64 R6, c[0x0][R26+0x228] ;  /* 0x00008a001a067b82 */ /* 0x000f300000000a00 */
[----:B------:R-:W5:Y:S08]  /*23660*/  LDC.64 R4, c[0x0][R26+0x210] ;  /* 0x000084001a047b82 */ /* 0x000f700000000a00 */
[----:B------:R-:W3:Y:S08]  /*23670*/  @P0 LDC R0, c[0x0][0xbec] ;  /* 0x0002fb00ff000b82 */ /* 0x000ef00000000800 */
[----:B------:R-:W4:Y:S01]  /*23680*/  @P0 LDC R33, c[0x0][0xbf0] ;  /* 0x0002fc00ff210b82 */ /* 0x000f220000000800 */
[----:B-1----:R-:W-:-:S07]  /*23690*/  IMAD R11, R11, R25, RZ ;  /* 0x000000190b0b7224 */ /* 0x002fce00078e02ff */
[----:B0-----:R-:W0:Y:S01]  /*236a0*/  @!P3 LDC R2, c[0x0][0xb50] ;  /* 0x0002d400ff02bb82 */ /* 0x001e220000000800 */
[----:B------:R-:W-:Y:S02]  /*236b0*/  IMAD R11, R10, R24, R11 ;  /* 0x000000180a0b7224 */ /* 0x000fe400078e020b */
[----:B---3--:R-:W-:-:S05]  /*236c0*/  @P0 IMAD.HI.U32 R0, R27, R0, RZ ;  /* 0x000000001b000227 */ /* 0x008fca00078e00ff */
[----:B------:R-:W1:Y:S01]  /*236d0*/  @!P3 LDC R3, c[0x0][0xb54] ;  /* 0x0002d500ff03bb82 */ /* 0x000e620000000800 */
[-C--:B--2---:R-:W-:Y:S02]  /*236e0*/  IMAD R31, R9, R168.reuse, RZ ;  /* 0x000000a8091f7224 */ /* 0x084fe400078e02ff */
[----:B------:R-:W-:Y:S01]  /*236f0*/  IMAD.WIDE.U32 R12, R8, R168, RZ ;  /* 0x000000a8080c7225 */ /* 0x000fe200078e00ff */
[----:B----4-:R-:W-:Y:S02]  /*23700*/  @P0 SHF.R.U32.HI R21, RZ, R33, R0 ;  /* 0x00000021ff150219 */ /* 0x010fe40000011600 */
[----:B------:R-:W-:Y:S01]  /*23710*/  SEL R33, R208, RZ, P3 ;  /* 0x000000ffd0217207 */ /* 0x000fe20001800000 */
[----:B------:R-:W-:-:S04]  /*23720*/  IMAD.WIDE.U32 R8, R10, R25, RZ ;  /* 0x000000190a087225 */ /* 0x000fc800078e00ff */
[----:B------:R-:W-:Y:S01]  /*23730*/  IMAD.IADD R13, R31, 0x1, R13 ;  /* 0x000000011f0d7824 */ /* 0x000fe200078e020d */
[----:B------:R-:W-:Y:S01]  /*23740*/  IADD3 R12, P0, P1, R8, R12, R15 ;  /* 0x0000000c080c7210 */ /* 0x000fe2000791e00f */
[----:B------:R-:W-:Y:S02]  /*23750*/  IMAD.MOV R0, RZ, RZ, -R21 ;  /* 0x000000ffff007224 */ /* 0x000fe400078e0a15 */
[----:B------:R-:W-:Y:S02]  /*23760*/  IMAD.IADD R11, R9, 0x1, R11 ;  /* 0x00000001090b7824 */ /* 0x000fe400078e020b */
[-C--:B------:R-:W-:Y:S02]  /*23770*/  IMAD R31, R7, R33.reuse, RZ ;  /* 0x00000021071f7224 */ /* 0x080fe400078e02ff */
[----:B------:R-:W-:-:S04]  /*23780*/  IMAD.WIDE.U32 R6, R6, R33, RZ ;  /* 0x0000002106067225 */ /* 0x000fc800078e00ff */
[----:B------:R-:W-:Y:S01]  /*23790*/  IMAD R9, R29, R0, R27 ;  /* 0x000000001d097224 */ /* 0x000fe200078e021b */
[----:B------:R-:W-:Y:S01]  /*237a0*/  IADD3.X R0, R11, R13, R14, P0, P1 ;  /* 0x0000000d0b007210 */ /* 0x000fe200007e240e */
[----:B------:R-:W-:Y:S01]  /*237b0*/  IMAD.IADD R7, R31, 0x1, R7 ;  /* 0x000000011f077824 */ /* 0x000fe200078e0207 */
[----:B------:R-:W-:Y:S02]  /*237c0*/  IADD3 R6, P0, P1, R21, R12, R6 ;  /* 0x0000000c15067210 */ /* 0x000fe4000791e006 */
[----:B------:R-:W-:Y:S02]  /*237d0*/  SHF.R.S32.HI R21, RZ, 0x1f, R21 ;  /* 0x0000001fff157819 */ /* 0x000fe40000011415 */
[----:B------:R-:W-:Y:S02]  /*237e0*/  SHF.R.S32.HI R11, RZ, 0x1f, R9 ;  /* 0x0000001fff0b7819 */ /* 0x000fe40000011409 */
[----:B------:R-:W-:Y:S01]  /*237f0*/  IADD3.X R7, R21, R0, R7, P0, P1 ;  /* 0x0000000015077210 */ /* 0x000fe200007e2407 */
[----:B-----5:R-:W-:-:S04]  /*23800*/  IMAD R0, R5, R9, RZ ;  /* 0x0000000905007224 */ /* 0x020fc800078e02ff */
[C---:B------:R-:W-:Y:S02]  /*23810*/  IMAD R11, R4.reuse, R11, R0 ;  /* 0x0000000b040b7224 */ /* 0x040fe400078e0200 */
[----:B------:R-:W-:-:S04]  /*23820*/  IMAD.WIDE.U32 R4, R4, R9, R6 ;  /* 0x0000000904047225 */ /* 0x000fc800078e0006 */
[----:B------:R-:W-:Y:S01]  /*23830*/  IMAD.IADD R0, R5, 0x1, R11 ;  /* 0x0000000105007824 */ /* 0x000fe200078e020b */
[----:B0-----:R-:W-:Y:S01]  /*23840*/  LEA R2, P0, R4, R2, 0x2 ;  /* 0x0000000204027211 */ /* 0x001fe200078010ff */
[----:B------:R-:W-:-:S03]  /*23850*/  IMAD.MOV.U32 R5, RZ, RZ, -0x800000 ;  /* 0xff800000ff057424 */ /* 0x000fc600078e00ff */
[----:B-1----:R-:W-:-:S05]  /*23860*/  LEA.HI.X R3, R4, R3, R0, 0x2, P0 ;  /* 0x0000000304037211 */ /* 0x002fca00000f1400 */
[----:B------:R0:W-:Y:S04]  /*23870*/  STG.E desc[UR42][R2.64], R5 ;  /* 0x0000000502007986 */ /* 0x0001e8000c10192a */
.L_x_1813:
[----:B------:R-:W-:Y:S05]  /*23880*/  BSYNC B1 ;  /* 0x0000000000017941 */ /* 0x000fea0003800000 */
.L_x_1812:
[----:B------:R-:W-:Y:S05]  /*23890*/  @P2 BRA `(.L_x_1806) ;  /* 0x0000000400d82947 */ /* 0x000fea0003800000 */
[----:B------:R-:W1:Y:S01]  /*238a0*/  LDC R21, c[0x0][0xbe8] ;  /* 0x0002fa00ff157b82 */ /* 0x000e620000000800 */
[----:B------:R-:W-:Y:S01]  /*238b0*/  ULDC.64 UR4, c[0x0][0xaa0] ;  /* 0x0002a80000047ab9 */ /* 0x000fe20000000a00 */
[----:B------:R-:W-:Y:S01]  /*238c0*/  ULDC.64 UR6, c[0x0][0xaf0] ;  /* 0x0002bc0000067ab9 */ /* 0x000fe20000000a00 */
[----:B------:R-:W-:Y:S02]  /*238d0*/  IMAD R0, R14, UR4, RZ ;  /* 0x000000040e007c24 */ /* 0x000fe4000f8e02ff */
[----:B0---4-:R-:W-:-:S04]  /*238e0*/  IMAD.WIDE.U32 R2, R15, UR4, RZ ;  /* 0x000000040f027c25 */ /* 0x011fc8000f8e00ff */
[----:B------:R-:W-:Y:S01]  /*238f0*/  IMAD R5, R15, UR5, R0 ;  /* 0x000000050f057c24 */ /* 0x000fe2000f8e0200 */
[----:B------:R-:W-:Y:S01]  /*23900*/  ULDC.64 UR4, c[0x0][0xae8] ;  /* 0x0002ba0000047ab9 */ /* 0x000fe20000000a00 */
[----:B------:R-:W-:-:S03]  /*23910*/  IMAD R0, R205, 0x20, R225 ;  /* 0x00000020cd007824 */ /* 0x000fc600078e02e1 */
[----:B------:R-:W-:Y:S01]  /*23920*/  IADD3 R3, R3, R5, RZ ;  /* 0x0000000503037210 */ /* 0x000fe20007ffe0ff */
[----:B------:R-:W-:Y:S02]  /*23930*/  IMAD.IADD R9, R177, 0x1, R0 ;  /* 0x00000001b1097824 */ /* 0x000fe400078e0200 */
[----:B------:R-:W-:-:S04]  /*23940*/  IMAD.WIDE.U32 R2, R168, UR4, R2 ;  /* 0x00000004a8027c25 */ /* 0x000fc8000f8e0002 */
[----:B------:R-:W-:Y:S01]  /*23950*/  IMAD.MOV.U32 R5, RZ, RZ, R9 ;  /* 0x000000ffff057224 */ /* 0x000fe200078e0009 */
[----:B-1----:R-:W-:Y:S01]  /*23960*/  ISETP.NE.AND P0, PT, R21, 0x1, PT ;  /* 0x000000011500780c */ /* 0x002fe20003f05270 */
[----:B------:R-:W-:Y:S01]  /*23970*/  IMAD R3, R168, UR5, R3 ;  /* 0x00000005a8037c24 */ /* 0x000fe2000f8e0203 */
[----:B------:R-:W-:Y:S01]  /*23980*/  ULDC.64 UR4, c[0x0][0xae0] ;  /* 0x0002b80000047ab9 */ /* 0x000fe20000000a00 */
[----:B------:R-:W-:-:S10]  /*23990*/  IMAD.WIDE.U32 R2, R25, UR6, R2 ;  /* 0x0000000619027c25 */ /* 0x000fd4000f8e0002 */
        /* <DEDUP_REMOVED lines=24> */
[----:B------:R-:W-:Y:S06]  /*23b20*/  BRA.DIV UR4, `(.L_x_1814) ;  /* 0x000000ba04b07947 */ /* 0x000fec000b800000 */
[----:B------:R0:W1:Y:S04]  /*23b30*/  SHFL.IDX PT, R3, R2, RZ, 0x181f ;  /* 0x00181fff02037589 */ /* 0x00006800000e0000 */
[----:B------:R0:W2:Y:S02]  /*23b40*/  SHFL.IDX PT, R14, R0, RZ, 0x181f ;  /* 0x00181fff000e7589 */ /* 0x0000a400000e0000 */
.L_x_2105:
[----:B------:R-:W-:Y:S01]  /*23b50*/  IMAD R21, R20, R21, RZ ;  /* 0x0000001514157224 */ /* 0x000fe200078e02ff */
[----:B------:R-:W-:Y:S01]  /*23b60*/  BSSY B1, `(.L_x_1815) ;  /* 0x000000f000017945 */ /* 0x000fe20003800000 */
[----:B------:R-:W-:-:S05]  /*23b70*/  IMAD.IADD R6, R225, 0x1, R177 ;  /* 0x00000001e1067824 */ /* 0x000fca00078e02b1 */
        /* <DEDUP_REMOVED lines=11> */
[----:B------:R4:W-:Y:S04]  /*23c30*/  @!P2 ST.E.128 desc[UR42][R4.64], RZ ;  /* 0x000000ff0400a985 */ /* 0x0009e8000c101d2a */
[----:B------:R4:W-:Y:S02]  /*23c40*/  @!P3 ST.E.128 desc[UR42][R14.64], RZ ;  /* 0x000000ff0e00b985 */ /* 0x0009e4000c101d2a */
.L_x_1816:
[----:B------:R-:W-:Y:S05]  /*23c50*/  BSYNC B1 ;  /* 0x0000000000017941 */ /* 0x000fea0003800000 */
.L_x_1815:
[----:B------:R-:W-:-:S03]  /*23c60*/  UMOV UR4, 0xffffffff ;  /* 0xffffffff00047882 */ /* 0x000fc60000000000 */
[----:B------:R-:W-:Y:S05]  /*23c70*/  BRA.DIV UR4, `(.L_x_1817) ;  /* 0x000000ba04907947 */ /* 0x000fea000b800000 */
[----:B-1----:R1:W0:Y:S04]  /*23c80*/  SHFL.IDX PT, R3, R2, 0x1, 0x181f ;  /* 0x00381f0002037f89 */ /* 0x00222800000e0000 */
[----:B--2-4-:R1:W2:Y:S02]  /*23c90*/  SHFL.IDX PT, R14, R0, 0x1, 0x181f ;  /* 0x00381f00000e7f89 */ /* 0x0142a400000e0000 */
.L_x_2109:
        /* <DEDUP_REMOVED lines=13> */
[----:B------:R4:W-:Y:S04]  /*23d70*/  @!P2 ST.E.128 desc[UR42][R4.64], RZ ;  /* 0x000000ff0400a985 */ /* 0x0009e8000c101d2a */
[----:B------:R4:W-:Y:S02]  /*23d80*/  @!P3 ST.E.128 desc[UR42][R14.64], RZ ;  /* 0x000000ff0e00b985 */ /* 0x0009e4000c101d2a */
.L_x_1819:
[----:B------:R-:W-:Y:S05]  /*23d90*/  BSYNC B1 ;  /* 0x0000000000017941 */ /* 0x000fea0003800000 */
.L_x_1818:
[----:B------:R-:W-:-:S03]  /*23da0*/  UMOV UR4, 0xffffffff ;  /* 0xffffffff00047882 */ /* 0x000fc60000000000 */
[----:B------:R-:W-:Y:S05]  /*23db0*/  BRA.DIV UR4, `(.L_x_1820) ;  /* 0x000000ba04887947 */ /* 0x000fea000b800000 */
[----:B0-----:R0:W0:Y:S04]  /*23dc0*/  SHFL.IDX PT, R3, R2, 0x2, 0x181f ;  /* 0x00581f0002037f89 */ /* 0x00102800000e0000 */
[----:B--2-4-:R2:W4:Y:S02]  /*23dd0*/  SHFL.IDX PT, R14, R0, 0x2, 0x181f ;  /* 0x00581f00000e7f89 */ /* 0x01452400000e0000 */
.L_x_2113:
        /* <DEDUP_REMOVED lines=9> */
[-C--:B----4-:R-:W-:Y:S02]  /*23e70*/  @!P2 LEA R4, P0, R200, R14.reuse, 0x1 ;  /* 0x0000000ec804a211 */ /* 0x090fe400078008ff */
[----:B------:R-:W-:Y:S02]  /*23e80*/  @!P3 LEA R14, P1, R204, R14, 0x1 ;  /* 0x0000000ecc0eb211 */ /* 0x000fe400078208ff */
[-C--:B0-----:R-:W-:Y:S02]  /*23e90*/  @!P2 LEA.HI.X R5, R200, R3.reuse, R8, 0x1, P0 ;  /* 0x00000003c805a211 */ /* 0x081fe400000f0c08 */
[----:B------:R-:W-:-:S03]  /*23ea0*/  @!P3 LEA.HI.X R15, R204, R3, R7, 0x1, P1 ;  /* 0x00000003cc0fb211 */ /* 0x000fc600008f0c07 */
[----:B------:R0:W-:Y:S04]  /*23eb0*/  @!P2 ST.E.128 desc[UR42][R4.64], RZ ;  /* 0x000000ff0400a985 */ /* 0x0001e8000c101d2a */
[----:B------:R0:W-:Y:S02]  /*23ec0*/  @!P3 ST.E.128 desc[UR42][R14.64], RZ ;  /* 0x000000ff0e00b985 */ /* 0x0001e4000c101d2a */
.L_x_1822:
[----:B------:R-:W-:Y:S05]  /*23ed0*/  BSYNC B1 ;  /* 0x0000000000017941 */ /* 0x000fea0003800000 */
.L_x_1821:
[----:B------:R-:W-:-:S03]  /*23ee0*/  UMOV UR4, 0xffffffff ;  /* 0xffffffff00047882 */ /* 0x000fc60000000000 */
[----:B------:R-:W-:Y:S05]  /*23ef0*/  BRA.DIV UR4, `(.L_x_1823) ;  /* 0x000000ba04807947 */ /* 0x000fea000b800000 */
[----:B0-----:R0:W0:Y:S04]  /*23f00*/  SHFL.IDX PT, R3, R2, 0x3, 0x181f ;  /* 0x00781f0002037f89 */ /* 0x00102800000e0000 */
[----:B----4-:R4:W0:Y:S02]  /*23f10*/  SHFL.IDX PT, R14, R0, 0x3, 0x181f ;  /* 0x00781f00000e7f89 */ /* 0x01082400000e0000 */
.L_x_2117:
[----:B-12-4-:R-:W-:-:S05]  /*23f20*/  VIADD R0, R6, 0x60 ;  /* 0x0000006006007836 */ /* 0x016fca0000000000 */
[----:B------:R-:W-:-:S13]  /*23f30*/  ISETP.GE.AND P0, PT, R0, R21, PT ;  /* 0x000000150000720c */ /* 0x000fda0003f06270 */
[----:B------:R-:W-:Y:S05]  /*23f40*/  @P0 BRA `(.L_x_1806) ;  /* 0x00000000002c0947 */ /* 0x000fea0003800000 */
[----:B------:R-:W-:Y:S01]  /*23f50*/  ULDC UR4, c[0x0][0xac8] ;  /* 0x0002b20000047ab9 */ /* 0x000fe20000000800 */
[----:B------:R-:W-:Y:S02]  /*23f60*/  SHF.R.S32.HI R7, RZ, 0x1f, R200 ;  /* 0x0000001fff077819 */ /* 0x000fe400000114c8 */
[----:B------:R-:W-:Y:S02]  /*23f70*/  ISETP.GE.AND P2, PT, R200, UR4, PT ;  /* 0x00000004c8007c0c */ /* 0x000fe4000bf46270 */
[----:B------:R-:W-:Y:S02]  /*23f80*/  ISETP.GE.AND P3, PT, R204, UR4, PT ;  /* 0x00000004cc007c0c */ /* 0x000fe4000bf66270 */
[----:B0-----:R-:W-:-:S09]  /*23f90*/  SHF.R.S32.HI R2, RZ, 0x1f, R204 ;  /* 0x0000001fff027819 */ /* 0x001fd200000114cc */
[-C--:B------:R-:W-:Y:S02]  /*23fa0*/  @!P2 LEA R4, P0, R200, R14.reuse, 0x1 ;  /* 0x0000000ec804a211 */ /* 0x080fe400078008ff */
[----:B------:R-:W-:Y:S02]  /*23fb0*/  @!P3 LEA R14, P1, R204, R14, 0x1 ;  /* 0x0000000ecc0eb211 */ /* 0x000fe400078208ff */
[-C--:B------:R-:W-:Y:S02]  /*23fc0*/  @!P2 LEA.HI.X R5, R200, R3.reuse, R7, 0x1, P0 ;  /* 0x00000003c805a211 */ /* 0x080fe400000f0c07 */
[----:B------:R-:W-:-:S03]  /*23fd0*/  @!P3 LEA.HI.X R15, R204, R3, R2, 0x1, P1 ;  /* 0x00000003cc0fb211 */ /* 0x000fc600008f0c02 */
[----:B------:R0:W-:Y:S04]  /*23fe0*/  @!P2 ST.E.128 desc[UR42][R4.64], RZ ;  /* 0x000000ff0400a985 */ /* 0x0001e8000c101d2a */
[----:B------:R0:W-:Y:S02]  /*23ff0*/  @!P3 ST.E.128 desc[UR42][R14.64], RZ ;  /* 0x000000ff0e00b985 */ /* 0x0001e4000c101d2a */
.L_x_1806:
[----:B------:R-:W-:Y:S05]  /*24000*/  BSYNC B0 ;  /* 0x0000000000007941 */ /* 0x000fea0003800000 */
.L_x_1791:
[----:B------:R-:W-:Y:S02]  /*24010*/  ULDC UR4, c[0x0][0xc3c] ;  /* 0x00030f0000047ab9 */ /* 0x000fe40000000800 */
[----:B---3--:R-:W-:-:S13]  /*24020*/  ISETP.GE.AND P0, PT, R191, UR4, PT ;  /* 0x00000004bf007c0c */ /* 0x008fda000bf06270 */
[----:B------:R-:W-:Y:S05]  /*24030*/  @!P0 BRA `(.L_x_1824) ;  /* 0xfffffdd4005c8947 */ /* 0x000fea000383ffff */
[----:B------:R-:W-:Y:S05]  /*24040*/  BRA `(.L_x_1581) ;  /* 0x0000008400587947 */ /* 0x000fea0003800000 */
.L_x_1579:
        /* <DEDUP_REMOVED lines=10> */
[----:B------:R0:W1:Y:S01]  /*240f0*/  @P0 LDS.128 R16, [R2+0x228d0] ;  /* 0x0228d00002100984 */ /* 0x0000620000000c00 */
[----:B------:R-:W-:Y:S06]  /*24100*/  @P0 BAR.ARV 0x4, 0x180 ;  /* 0x0106000000000b1d */ /* 0x000fec0000002000 */
[----:B------:R-:W-:Y:S05]  /*24110*/  @P0 BRA `(.L_x_1825) ;  /* 0x0000000c00980947 */ /* 0x000fea0003800000 */
[----:B------:R-:W2:Y:S01]  /*24120*/  S2R R4, SR_TID.X ;  /* 0x0000000000047919 */ /* 0x000ea20000002100 */
[----:B------:R-:W-:Y:S01]  /*24130*/  ULDC UR4, c[0x0][0xc3c] ;  /* 0x00030f0000047ab9 */ /* 0x000fe20000000800 */
[----:B------:R-:W-:Y:S02]  /*24140*/  IMAD.MOV.U32 R0, RZ, RZ, RZ ;  /* 0x000000ffff007224 */ /* 0x000fe400078e00ff */
[----:B------:R-:W-:Y:S01]  /*24150*/  IMAD.MOV.U32 R9, RZ, RZ, RZ ;  /* 0x000000ffff097224 */ /* 0x000fe200078e00ff */
        /* <DEDUP_REMOVED lines=41> */
.L_x_1828:
[----:B------:R-:W0:Y:S01]  /*243f0*/  LDC R0, c[0x0][0xc3c] ;  /* 0x00030f00ff007b82 */ /* 0x000e220000000800 */
[----:B------:R-:W-:Y:S01]  /*24400*/  UIADD3 UR4, UR4, 0x1f, URZ ;  /* 0x0000001f04047890 */ /* 0x000fe2000fffe03f */
[----:B------:R-:W-:Y:S02]  /*24410*/  ULDC UR7, c[0x0][0xc3c] ;  /* 0x00030f0000077ab9 */ /* 0x000fe40000000800 */
[----:B-1----:R-:W-:-:S03]  /*24420*/  IMAD.U32 R19, RZ, RZ, UR7 ;  /* 0x00000007ff137e24 */ /* 0x002fc6000f8e00ff */
        /* <DEDUP_REMOVED lines=29> */
[----:B0-----:R-:W-:-:S04]  /*24600*/  IMAD R3, R2, UR5, RZ ;  /* 0x0000000502037c24 */ /* 0x001fc8000f8e02ff */
[----:B------:R-:W-:-:S05]  /*24610*/  IMAD.IADD R6, R3, 0x1, R6 ;  /* 0x0000000103067824 */ /* 0x000fca00078e0206 */
[----:B------:R-:W-:-:S13]  /*24620*/  ISETP.GT.AND P6, PT, R6, UR6, PT ;  /* 0x0000000606007c0c */ /* 0x000fda000bfc4270 */
[----:B------:R-:W-:Y:S05]  /*24630*/  @!P6 BRA `(.L_x_1828) ;  /* 0xfffffffc006ce947 */ /* 0x000fea000383ffff */
.L_x_1826:
        /* <DEDUP_REMOVED lines=9> */
[----:B0-----:R-:W-:-:S07]  /*246d0*/  ISETP.NE.AND P1, PT, R9, 0x1, PT ;  /* 0x000000010900780c */ /* 0x001fce0003f25270 */
[----:B-1----:R-:W-:Y:S06]  /*246e0*/  @!P0 BRA `(.L_x_1829) ;  /* 0x0000000000088947 */ /* 0x002fec0003800000 */
[----:B------:R-:W-:-:S06]  /*246f0*/  VIADD R16, R19, 0xffffffff ;  /* 0xffffffff13107836 */ /* 0x000fcc0000000000 */
[----:B------:R0:W1:Y:S02]  /*24700*/  SHFL.IDX PT, R16, R5, R16, 0x1f ;  /* 0x00001f1005107589 */ /* 0x00006400000e0000 */
.L_x_1829:
[----:B-1----:R-:W-:Y:S02]  /*24710*/  IMAD R16, R16, UR5, R3 ;  /* 0x0000000510107c24 */ /* 0x002fe4000f8e0203 */
[----:B------:R-:W-:-:S03]  /*24720*/  VIADD R19, R19, UR4 ;  /* 0x0000000413137c36 */ /* 0x000fc60008000000 */
[----:B0-----:R-:W-:Y:S01]  /*24730*/  IADD3 R5, -R16, UR6, RZ ;  /* 0x0000000610057c10 */ /* 0x001fe2000fffe1ff */
[----:B------:R-:W-:Y:S06]  /*24740*/  @!P1 BRA `(.L_x_1830) ;  /* 0x0000000000e89947 */ /* 0x000fec0003800000 */
[-C--:B--2---:R-:W-:Y:S02]  /*24750*/  IABS R12, R0.reuse ;  /* 0x00000000000c7213 */ /* 0x084fe40000000000 */
[----:B------:R-:W-:Y:S02]  /*24760*/  IABS R4, R9 ;  /* 0x0000000900047213 */ /* 0x000fe40000000000 */
[----:B------:R-:W0:Y:S01]  /*24770*/  I2F.RP R6, R12 ;  /* 0x0000000c00067306 */ /* 0x000e220000209400 */
[----:B------:R-:W-:-:S07]  /*24780*/  IABS R10, R0 ;  /* 0x00000000000a7213 */ /* 0x000fce0000000000 */
[----:B------:R-:W1:Y:S08]  /*24790*/  I2F.RP R8, R4 ;  /* 0x0000000400087306 */ /* 0x000e700000209400 */
[----:B0-----:R-:W0:Y:S08]  /*247a0*/  MUFU.RCP R6, R6 ;  /* 0x0000000600067308 */ /* 0x001e300000001000 */
[----:B-1----:R-:W-:Y:S01]  /*247b0*/  MUFU.RCP R8, R8 ;  /* 0x0000000800087308 */ /* 0x002fe20000001000 */
        /* <DEDUP_REMOVED lines=35> */
[----:B------:R-:W-:Y:S01]  /*249f0*/  @!P1 IMAD.IADD R3, R3, 0x1, -R4 ;  /* 0x0000000103039824 */ /* 0x000fe200078e0a04 */
[----:B------:R-:W-:Y:S02]  /*24a00*/  @!P1 IADD3 R2, R2, 0x1, RZ ;  /* 0x0000000102029810 */ /* 0x000fe40007ffe0ff */
        /* <DEDUP_REMOVED lines=14> */
.L_x_1830:
[----:B------:R-:W0:Y:S02]  /*24af0*/  LDC.64 R2, c[0x0][0xc90] ;  /* 0x00032400ff027b82 */ /* 0x000e240000000a00 */
[----:B0-----:R-:W-:-:S05]  /*24b00*/  IMAD.WIDE R2, R19, 0x4, R2 ;  /* 0x0000000413027825 */ /* 0x001fca00078e0202 */
        /* <DEDUP_REMOVED lines=31> */
[----:B------:R-:W-:-:S04]  /*24d00*/  VIADDMNMX R11, R3, UR5, R11, PT ;  /* 0x00000005030b7c46 */ /* 0x000fc8000b80010b */
        /* <DEDUP_REMOVED lines=24> */
[----:B------:R-:W-:Y:S02]  /*24e90*/  @!P2 IADD3 R2, -R2, RZ, RZ ;  /* 0x000000ff0202a210 */ /* 0x000fe40007ffe1ff */
[----:B------:R-:W-:-:S05]  /*24ea0*/  @!P1 LOP3.LUT R2, RZ, R11, RZ, 0x33, !PT ;  /* 0x0000000bff029212 */ /* 0x000fca00078e33ff */
[----:B------:R-:W-:-:S07]  /*24eb0*/  IMAD R18, R2, R18, R3 ;  /* 0x0000001202127224 */ /* 0x000fce00078e0203 */
.L_x_1831:
[----:B------:R-:W-:-:S05]  /*24ec0*/  LOP3.LUT R17, RZ, R2, RZ, 0x33, !PT ;  /* 0x00000002ff117212 */ /* 0x000fca00078e33ff */
[----:B------:R-:W-:Y:S01]  /*24ed0*/  IMAD.IADD R17, R0, 0x1, R17 ;  /* 0x0000000100117824 */ /* 0x000fe200078e0211 */
[----:B------:R-:W-:Y:S06]  /*24ee0*/  BRA `(.L_x_1832) ;  /* 0x00000000000c7947 */ /* 0x000fec0003800000 */
.L_x_1827:
[----:B------:R-:W-:Y:S02]  /*24ef0*/  IMAD.MOV.U32 R17, RZ, RZ, RZ ;  /* 0x000000ffff117224 */ /* 0x000fe400078e00ff */
[----:B------:R-:W-:Y:S02]  /*24f00*/  IMAD.U32 R16, RZ, RZ, UR6 ;  /* 0x00000006ff107e24 */ /* 0x000fe4000f8e00ff */
[----:B------:R-:W-:-:S07]  /*24f10*/  IMAD.MOV.U32 R18, RZ, RZ, RZ ;  /* 0x000000ffff127224 */ /* 0x000fce00078e00ff */
.L_x_1832:
[----:B------:R-:W-:-:S13]  /*24f20*/  ISETP.NE.AND P0, PT, R7, RZ, PT ;  /* 0x000000ff0700720c */ /* 0x000fda0003f05270 */
[----:B------:R-:W0:Y:S01]  /*24f30*/  @!P0 S2R R3, SR_CgaCtaId ;  /* 0x0000000000038919 */ /* 0x000e220000008800 */
[----:B------:R-:W-:-:S04]  /*24f40*/  @!P0 MOV R0, 0x400 ;  /* 0x0000040000008802 */ /* 0x000fc80000000f00 */
[----:B0-----:R-:W-:-:S05]  /*24f50*/  @!P0 LEA R0, R3, R0, 0x18 ;  /* 0x0000000003008211 */ /* 0x001fca00078ec0ff */
[----:B------:R2:W-:Y:S01]  /*24f60*/  @!P0 STS.128 [R0+0x228d0], R16 ;  /* 0x0228d01000008388 */ /* 0x0005e20000000c00 */
[----:B------:R-:W-:Y:S06]  /*24f70*/  BAR.ARV 0x5, 0x180 ;  /* 0x0146000000007b1d */ /* 0x000fec0000002000 */
.L_x_1825:
        /* <DEDUP_REMOVED lines=8> */
[----:B------:R-:W-:Y:S01]  /*25000*/  MOV R23, 0x400 ;  /* 0x0000040000177802 */ /* 0x000fe20000000f00 */
[----:B------:R-:W-:Y:S01]  /*25010*/  IMAD.MOV.U32 R33, RZ, RZ, 0x40 ;  /* 0x00000040ff217424 */ /* 0x000fe200078e00ff */
[----:B------:R-:W-:Y:S01]  /*25020*/  BSSY B7, `(.L_x_1833) ;  /* 0x0000719000077945 */ /* 0x000fe20003800000 */
[----:B------:R-:W-:Y:S01]  /*25030*/  IMAD.MOV.U32 R31, RZ, RZ, 0x20 ;  /* 0x00000020ff1f7424 */ /* 0x000fe200078e00ff */
[----:B------:R-:W-:Y:S01]  /*25040*/  CS2R R24, SRZ ;  /* 0x0000000000187805 */ /* 0x000fe2000001ff00 */
[----:B------:R-:W-:Y:S01]  /*25050*/  IMAD.MOV.U32 R29, RZ, RZ, 0x1 ;  /* 0x00000001ff1d7424 */ /* 0x000fe200078e00ff */
[----:B------:R-:W-:Y:S01]  /*25060*/  ULDC.64 UR40, c[0x0][0x198] ;  /* 0x0000660000287ab9 */ /* 0x000fe20000000a00 */
[----:B------:R-:W-:Y:S01]  /*25070*/  IMAD.MOV.U32 R28, RZ, RZ, 0x1 ;  /* 0x00000001ff1c7424 */ /* 0x000fe200078e00ff */
[----:B------:R-:W-:-:S02]  /*25080*/  ULOP3.LUT UR39, UR36, 0x2, URZ, 0xfc, !UPT ;  /* 0x0000000224277892 */ /* 0x000fc4000f8efc3f */
[----:B------:R-:W-:Y:S01]  /*25090*/  ULOP3.LUT UR37, UR36, 0x1, URZ, 0xfc, !UPT ;  /* 0x0000000124257892 */ /* 0x000fe2000f8efc3f */
[----:B------:R-:W-:Y:S01]  /*250a0*/  ULDC UR38, c[0x0][0xc] ;  /* 0x0000030000267ab9 */ /* 0x000fe20000000800 */
[C---:B-1----:R-:W-:Y:S01]  /*250b0*/  IMAD.SHL.U32 R35, R12.reuse, 0x10, RZ ;  /* 0x000000100c237824 */ /* 0x042fe200078e00ff */
[C---:B------:R-:W-:Y:S01]  /*250c0*/  LOP3.LUT R11, R12.reuse, 0x7f, RZ, 0xc0, !PT ;  /* 0x0000007f0c0b7812 */ /* 0x040fe200078ec0ff */
[C---:B------:R-:W-:Y:S01]  /*250d0*/  IMAD.SHL.U32 R5, R12.reuse, 0x2, RZ ;  /* 0x000000020c057824 */ /* 0x040fe200078e00ff */
[----:B------:R-:W-:Y:S01]  /*250e0*/  SHF.R.U32.HI R4, RZ, 0x1, R12 ;  /* 0x00000001ff047819 */ /* 0x000fe2000001160c */
[C---:B0-----:R-:W-:Y:S01]  /*250f0*/  IMAD.SHL.U32 R2, R12.reuse, 0x80, RZ ;  /* 0x000000800c027824 */ /* 0x041fe200078e00ff */
[----:B------:R-:W-:Y:S01]  /*25100*/  SHF.R.U32.HI R8, RZ, 0x5, R11 ;  /* 0x00000005ff087819 */ /* 0x000fe2000001160b */
[----:B------:R-:W-:Y:S01]  /*25110*/  IMAD.SHL.U32 R7, R12, 0x4, RZ ;  /* 0x000000040c077824 */ /* 0x000fe200078e00ff */
[C---:B--2---:R-:W-:Y:S02]  /*25120*/  LOP3.LUT R0, R35.reuse, 0x1b0, RZ, 0xc0, !PT ;  /* 0x000001b023007812 */ /* 0x044fe400078ec0ff */
[----:B------:R-:W-:-:S02]  /*25130*/  LOP3.LUT R3, R35, 0x40, RZ, 0xc0, !PT ;  /* 0x0000004023037812 */ /* 0x000fc400078ec0ff */
[----:B------:R-:W-:Y:S02]  /*25140*/  LOP3.LUT R0, R0, 0x30, R5, 0x78, !PT ;  /* 0x0000003000007812 */ /* 0x000fe400078e7805 */
[----:B------:R-:W-:Y:S01]  /*25150*/  LOP3.LUT R5, R2, 0x400, RZ, 0xc0, !PT ;  /* 0x0000040002057812 */ /* 0x000fe200078ec0ff */
[----:B------:R-:W-:Y:S01]  /*25160*/  IMAD R3, R8, 0x200, R3 ;  /* 0x0000020008037824 */ /* 0x000fe200078e0203 */
[----:B------:R-:W-:-:S03]  /*25170*/  R2P PR, R12, 0x16 ;  /* 0x000000160c007804 */ /* 0x000fc60000000000 */
[----:B------:R-:W-:Y:S01]  /*25180*/  IMAD.IADD R9, R0, 0x1, R3 ;  /* 0x0000000100097824 */ /* 0x000fe200078e0203 */
[----:B------:R-:W-:Y:S01]  /*25190*/  LOP3.LUT R3, R2, 0x380, RZ, 0xc0, !PT ;  /* 0x0000038002037812 */ /* 0x000fe200078ec0ff */
[----:B------:R-:W-:Y:S01]  /*251a0*/  IMAD R5, R8, 0x800, R5 ;  /* 0x0000080008057824 */ /* 0x000fe200078e0205 */
[----:B------:R-:W-:Y:S01]  /*251b0*/  SEL R34, R33, 0xffffffc0, !P2 ;  /* 0xffffffc021227807 */ /* 0x000fe20005000000 */
[----:B------:R-:W-:Y:S01]  /*251c0*/  IMAD.SHL.U32 R0, R12, 0x20, RZ ;  /* 0x000000200c007824 */ /* 0x000fe200078e00ff */
[C---:B------:R-:W-:Y:S01]  /*251d0*/  LOP3.LUT R4, R3.reuse, 0x30, R4, 0xf8, !PT ;  /* 0x0000003003047812 */ /* 0x040fe200078ef804 */
[----:B------:R-:W-:Y:S01]  /*251e0*/  STL [R1+0x8], R9 ;  /* 0x0000080901007387 */ /* 0x000fe20000100800 */
[----:B------:R-:W-:Y:S02]  /*251f0*/  LOP3.LUT R6, R3, 0x10, R12, 0xf8, !PT ;  /* 0x0000001003067812 */ /* 0x000fe400078ef80c */
[--C-:B------:R-:W-:Y:S02]  /*25200*/  LOP3.LUT R3, R4, 0x70, R35.reuse, 0x78, !PT ;  /* 0x0000007004037812 */ /* 0x100fe400078e7823 */
[----:B------:R-:W-:-:S02]  /*25210*/  LOP3.LUT R6, R6, 0x70, R35, 0x78, !PT ;  /* 0x0000007006067812 */ /* 0x000fc400078e7823 */
[----:B------:R-:W-:Y:S02]  /*25220*/  LOP3.LUT R3, R3, 0xc00, R2, 0xf8, !PT ;  /* 0x00000c0003037812 */ /* 0x000fe400078ef802 */
[----:B------:R-:W-:Y:S01]  /*25230*/  LOP3.LUT R10, R0, 0x380, RZ, 0xc0, !PT ;  /* 0x00000380000a7812 */ /* 0x000fe200078ec0ff */
[----:B------:R-:W-:Y:S01]  /*25240*/  IMAD.IADD R2, R5, 0x1, R6 ;  /* 0x0000000105027824 */ /* 0x000fe200078e0206 */
[----:B------:R-:W-:Y:S01]  /*25250*/  SEL R33, R33, 0xffffffc0, !P4 ;  /* 0xffffffc021217807 */ /* 0x000fe20006000000 */
[----:B------:R0:W-:Y:S01]  /*25260*/  STL [R1+0x10], R3 ;  /* 0x0000100301007387 */ /* 0x0001e20000100800 */
[----:B------:R-:W-:Y:S02]  /*25270*/  LOP3.LUT R10, R10, 0x30, R35, 0xf8, !PT ;  /* 0x000000300a0a7812 */ /* 0x000fe400078ef823 */
[----:B------:R-:W-:Y:S01]  /*25280*/  LOP3.LUT R35, R35, 0x30, RZ, 0xc0, !PT ;  /* 0x0000003023237812 */ /* 0x000fe200078ec0ff */
[----:B------:R1:W-:Y:S01]  /*25290*/  STL [R1+0xc], R2 ;  /* 0x00000c0201007387 */ /* 0x0003e20000100800 */
[----:B------:R-:W-:-:S02]  /*252a0*/  LOP3.LUT R32, R10, 0x70, R7, 0x78, !PT ;  /* 0x000000700a207812 */ /* 0x000fc400078e7807 */
[----:B------:R-:W-:Y:S02]  /*252b0*/  SEL R31, R31, 0xffffffe0, !P1 ;  /* 0xffffffe01f1f7807 */ /* 0x000fe40004800000 */
[----:B0-----:R-:W-:Y:S01]  /*252c0*/  SHF.R.U32.HI R3, RZ, 0x2, R11 ;  /* 0x00000002ff037819 */ /* 0x001fe2000001160b */
[----:B-1----:R-:W-:-:S03]  /*252d0*/  IMAD.SHL.U32 R2, R8, 0x400, RZ ;  /* 0x0000040008027824 */ /* 0x002fc600078e00ff */
[----:B------:R-:W-:Y:S01]  /*252e0*/  LOP3.LUT R0, R3, 0x60, R0, 0xf8, !PT ;  /* 0x0000006003007812 */ /* 0x000fe200078ef800 */
[----:B---3--:R-:W-:Y:S01]  /*252f0*/  IMAD.U32 R2, RZ, RZ, UR4 ;  /* 0x00000004ff027e24 */ /* 0x008fe2000f8e00ff */
[----:B------:R-:W-:-:S04]  /*25300*/  LOP3.LUT R3, R35, 0x40, RZ, 0xfc, !PT ;  /* 0x0000004023037812 */ /* 0x000fc800078efcff */
[----:B------:R-:W-:Y:S01]  /*25310*/  LEA R23, R2, R23, 0x18 ;  /* 0x0000001702177211 */ /* 0x000fe200078ec0ff */
[----:B------:R0:W-:Y:S04]  /*25320*/  STL [R1+0x4], R2 ;  /* 0x0000040201007387 */ /* 0x0001e80000100800 */
[----:B------:R-:W-:Y:S01]  /*25330*/  IMAD.IADD R0, R23, 0x1, R9 ;  /* 0x0000000117007824 */ /* 0x000fe200078e0209 */
[----:B------:R1:W-:Y:S04]  /*25340*/  STL [R1+0x30], RZ ;  /* 0x000030ff01007387 */ /* 0x0003e80000100800 */
[----:B------:R1:W-:Y:S01]  /*25350*/  STL [R1+0x14], R0 ;  /* 0x0000140001007387 */ /* 0x0003e20000100800 */
[----:B0-----:R-:W-:-:S07]  /*25360*/  LOP3.LUT R2, R35, 0x80, RZ, 0xfc, !PT ;  /* 0x0000008023027812 */ /* 0x001fce00078efcff */
.L_x_1967:
[----:B------:R-:W-:Y:S05]  /*25370*/  YIELD ;  /* 0x0000000000007946 */ /* 0x000fea0003800000 */
[----:B------:R-:W-:Y:S01]  /*25380*/  ULDC.64 UR4, c[0x0][0xa28] ;  /* 0x00028a0000047ab9 */ /* 0x000fe20000000a00 */
[----:B------:R-:W-:Y:S01]  /*25390*/  IMAD.MOV.U32 R37, RZ, RZ, RZ ;  /* 0x000000ffff257224 */ /* 0x000fe200078e00ff */
[----:B------:R-:W-:Y:S01]  /*253a0*/  ISETP.NE.U32.AND P0, PT, RZ, UR4, PT ;  /* 0x00000004ff007c0c */ /* 0x000fe2000bf05070 */
[----:B0-----:R-:W0:Y:S01]  /*253b0*/  LDC.64 R4, c[0x0][0xa00] ;  /* 0x00028000ff047b82 */ /* 0x001e220000000a00 */
[----:B-12---:R-:W-:Y:S01]  /*253c0*/  MOV R0, RZ ;  /* 0x000000ff00007202 */ /* 0x006fe20000000f00 */
[----:B------:R-:W-:Y:S01]  /*253d0*/  ULDC.64 UR6, c[0x0][0xa10] ;  /* 0x0002840000067ab9 */ /* 0x000fe20000000a00 */
[----:B------:R-:W-:Y:S01]  /*253e0*/  ISETP.NE.AND.EX P0, PT, RZ, UR5, PT, P0 ;  /* 0x00000005ff007c0c */ /* 0x000fe2000bf05300 */
[----:B------:R-:W-:-:S12]  /*253f0*/  ULDC.64 UR4, c[0x0][0xa18] ;  /* 0x0002860000047ab9 */ /* 0x000fd80000000a00 */
[----:B------:R-:W1:Y:S02]  /*25400*/  @P0 LDC.64 R2, c[0x0][0xa28] ;  /* 0x00028a00ff020b82 */ /* 0x000e640000000a00 */
[----:B-1----:R-:W-:-:S05]  /*25410*/  @P0 IMAD.WIDE R2, R19, 0x4, R2 ;  /* 0x0000000413020825 */ /* 0x002fca00078e0202 */
[----:B------:R1:W5:Y:S01]  /*25420*/  @P0 LDG.E R37, desc[UR42][R2.64] ;  /* 0x0000002a02250981 */ /* 0x000362000c1e1900 */
[----:B------:R-:W-:Y:S01]  /*25430*/  ISETP.NE.U32.AND P0, PT, RZ, UR4, PT ;  /* 0x00000004ff007c0c */ /* 0x000fe2000bf05070 */
[----:B0-----:R-:W-:Y:S01]  /*25440*/  IMAD.WIDE R4, R19, 0x4, R4 ;  /* 0x0000000413047825 */ /* 0x001fe200078e0204 */
[----:B------:R-:W-:Y:S02]  /*25450*/  ISETP.NE.U32.AND P1, PT, RZ, UR6, PT ;  /* 0x00000006ff007c0c */ /* 0x000fe4000bf25070 */
[----:B------:R-:W-:Y:S01]  /*25460*/  ISETP.NE.AND.EX P2, PT, RZ, UR5, PT, P0 ;  /* 0x00000005ff007c0c */ /* 0x000fe2000bf45300 */
[----:B------:R-:W-:Y:S01]  /*25470*/  ULDC.64 UR4, c[0x0][0xa00] ;  /* 0x0002800000047ab9 */ /* 0x000fe20000000a00 */
[----:B------:R-:W-:Y:S01]  /*25480*/  ISETP.NE.AND.EX P1, PT, RZ, UR7, PT, P1 ;  /* 0x00000007ff007c0c */ /* 0x000fe2000bf25310 */
[----:B------:R-:W-:Y:S01]  /*25490*/  IMAD.MOV.U32 R6, RZ, RZ, RZ ;  /* 0x000000ffff067224 */ /* 0x000fe200078e00ff */
[----:B------:R-:W-:Y:S01]  /*254a0*/  ISETP.NE.U32.AND P0, PT, RZ, UR4, PT ;  /* 0x00000004ff007c0c */ /* 0x000fe2000bf05070 */
[----:B-1----:R-:W0:Y:S03]  /*254b0*/  LDC.64 R2, c[0x0][0xa10] ;  /* 0x00028400ff027b82 */ /* 0x002e260000000a00 */
[----:B------:R-:W-:-:S05]  /*254c0*/  ISETP.NE.AND.EX P0, PT, RZ, UR5, PT, P0 ;  /* 0x00000005ff007c0c */ /* 0x000fca000bf05300 */
[----:B------:R-:W1:Y:S08]  /*254d0*/  @P2 LDC.64 R8, c[0x0][0xa18] ;  /* 0x00028600ff082b82 */ /* 0x000e700000000a00 */
[----:B------:R-:W2:Y:S01]  /*254e0*/  @P0 LDG.E R0, desc[UR42][R4.64] ;  /* 0x0000002a04000981 */ /* 0x000ea2000c1e1900 */
[----:B0-----:R-:W-:-:S05]  /*254f0*/  IMAD.WIDE R2, R19, 0x4, R2 ;  /* 0x0000000413027825 */ /* 0x001fca00078e0202 */
[----:B------:R-:W5:Y:S01]  /*25500*/  @P1 LDG.E R6, desc[UR42][R2.64] ;  /* 0x0000002a02061981 */ /* 0x000f62000c1e1900 */
[----:B------:R-:W-:Y:S02]  /*25510*/  ULDC UR4, c[0x0][0x288] ;  /* 0x0000a20000047ab9 */ /* 0x000fe40000000800 */
[----:B------:R-:W-:Y:S01]  /*25520*/  IMAD.U32 R27, RZ, RZ, UR4 ;  /* 0x00000004ff1b7e24 */ /* 0x000fe2000f8e00ff */
[----:B------:R-:W-:Y:S02]  /*25530*/  ULDC.64 UR4, c[0x0][0x418] ;  /* 0x0001060000047ab9 */ /* 0x000fe40000000a00 */
[----:B------:R-:W-:-:S03]  /*25540*/  UISETP.NE.U32.AND UP0, UPT, UR4, URZ, UPT ;  /* 0x0000003f0400728c */ /* 0x000fc6000bf05070 */
[----:B------:R-:W-:Y:S01]  /*25550*/  ULDC UR4, c[0x0][0x424] ;  /* 0x0001090000047ab9 */ /* 0x000fe20000000800 */
[----:B------:R-:W-:Y:S01]  /*25560*/  UISETP.NE.AND.EX UP0, UPT, UR5, URZ, UPT, UP0 ;  /* 0x0000003f0500728c */ /* 0x000fe2000bf05300 */
[----:B-1----:R-:W-:Y:S02]  /*25570*/  @P2 IMAD.WIDE R8, R19, 0x4, R8 ;  /* 0x0000000413082825 */ /* 0x002fe400078e0208 */
[----:B------:R-:W-:Y:S01]  /*25580*/  ULDC UR5, c[0x0][0x2f0] ;  /* 0x0000bc0000057ab9 */ /* 0x000fe20000000800 */
[----:B------:R-:W-:Y:S02]  /*25590*/  USEL UR4, UR4, 0x1, UP0 ;  /* 0x0000000104047887 */ /* 0x000fe40008000000 */
[----:B------:R0:W5:Y:S02]  /*255a0*/  @P2 LDG.E R27, desc[UR42][R8.64] ;  /* 0x0000002a081b2981 */ /* 0x000164000c1e1900 */
[----:B------:R-:W-:-:S03]  /*255b0*/  UIMAD UR4, UR4, UR5, URZ ;  /* 0x00000005040472a4 */ /* 0x000fc6000f8e023f */
[----:B------:R-:W-:-:S03]  /*255c0*/  ULDC UR5, c[0x0][0x348] ;  /* 0x0000d20000057ab9 */ /* 0x000fc60000000800 */
[----:B------:R-:W-:Y:S02]  /*255d0*/  IMAD.U32 R7, RZ, RZ, UR4 ;  /* 0x00000004ff077e24 */ /* 0x000fe4000f8e00ff */
[----:B0-----:R-:W-:Y:S01]  /*255e0*/  IMAD.U32 R8, RZ, RZ, UR5 ;  /* 0x00000005ff087e24 */ /* 0x001fe2000f8e00ff */
[----:B--2---:R0:W-:Y:S01]  /*255f0*/  STL [R1+0x18], R0 ;  /* 0x0000180001007387 */ /* 0x0041e20000100800 */
[----:B------:R-:W-:Y:S05]  /*25600*/  @P2 BRA `(.L_x_1834) ;  /* 0x0000000000102947 */ /* 0x000fea0003800000 */
[----:B------:R-:W-:Y:S05]  /*25610*/  @!P0 BRA `(.L_x_1834) ;  /* 0x00000000000c8947 */ /* 0x000fea0003800000 */
[----:B-----5:R-:W2:Y:S04]  /*25620*/  LDG.E R27, desc[UR42][R4.64] ;  /* 0x0000002a041b7981 */ /* 0x020ea8000c1e1900 */
[----:B------:R-:W2:Y:S02]  /*25630*/  LDG.E R4, desc[UR42][R4.64+0x4] ;  /* 0x0000042a04047981 */ /* 0x000ea4000c1e1900 */
[----:B--2---:R-:W-:-:S07]  /*25640*/  IMAD.IADD R27, R4, 0x1, -R27 ;  /* 0x00000001041b7824 */ /* 0x004fce00078e0a1b */
.L_x_1834:
[----:B------:R-:W-:Y:S01]  /*25650*/  ULDC.64 UR4, c[0x0][0xa20] ;  /* 0x0002880000047ab9 */ /* 0x000fe20000000a00 */
[C---:B0-----:R-:W-:Y:S02]  /*25660*/  LOP3.LUT R0, R18.reuse, 0xff000000, RZ, 0xc0, !PT ;  /* 0xff00000012007812 */ /* 0x041fe400078ec0ff */
[----:B------:R-:W-:Y:S02]  /*25670*/  ISETP.NE.U32.AND P0, PT, RZ, UR4, PT ;  /* 0x00000004ff007c0c */ /* 0x000fe4000bf05070 */
[----:B------:R-:W-:Y:S02]  /*25680*/  SHF.R.U32.HI R0, RZ, 0x8, R0 ;  /* 0x00000008ff007819 */ /* 0x000fe40000011600 */
[----:B------:R-:W-:Y:S02]  /*25690*/  ISETP.NE.AND.EX P0, PT, RZ, UR5, PT, P0 ;  /* 0x00000005ff007c0c */ /* 0x000fe4000bf05300 */
[C---:B------:R-:W-:Y:S02]  /*256a0*/  LOP3.LUT R4, R18.reuse, 0xff0000, RZ, 0xc0, !PT ;  /* 0x00ff000012047812 */ /* 0x040fe400078ec0ff */
[----:B------:R-:W-:-:S02]  /*256b0*/  LOP3.LUT R18, R18, 0xffff, RZ, 0xc0, !PT ;  /* 0x0000ffff12127812 */ /* 0x000fc400078ec0ff */
[----:B------:R-:W-:-:S07]  /*256c0*/  LEA.HI R0, R4, R0, RZ, 0x10 ;  /* 0x0000000004007211 */ /* 0x000fce00078f80ff */
[----:B------:R-:W-:Y:S05]  /*256d0*/  @!P0 BRA `(.L_x_1835) ;  /* 0x0000000000108947 */ /* 0x000fea0003800000 */
[----:B------:R-:W0:Y:S02]  /*256e0*/  LDC.64 R4, c[0x0][0xa20] ;  /* 0x00028800ff047b82 */ /* 0x000e240000000a00 */
[----:B0-----:R-:W-:-:S05]  /*256f0*/  IMAD.WIDE R4, R19, 0x4, R4 ;  /* 0x0000000413047825 */ /* 0x001fca00078e0204 */
[----:B------:R0:W5:Y:S01]  /*25700*/  LDG.E R7, desc[UR42][R4.64] ;  /* 0x0000002a04077981 */ /* 0x000162000c1e1900 */
[----:B------:R-:W-:Y:S05]  /*25710*/  BRA `(.L_x_1836) ;  /* 0x0000000000247947 */ /* 0x000fea0003800000 */
.L_x_1835:
        /* <DEDUP_REMOVED lines=9> */
.L_x_1836:
[----:B0-----:R-:W2:Y:S04]  /*257b0*/  @P1 LDG.E R4, desc[UR42][R2.64] ;  /* 0x0000002a02041981 */ /* 0x001ea8000c1e1900 */
[----:B------:R0:W2:Y:S01]  /*257c0*/  @P1 LDG.E R5, desc[UR42][R2.64+0x4] ;  /* 0x0000042a02051981 */ /* 0x0000a2000c1e1900 */
[----:B------:R-:W-:Y:S02]  /*257d0*/  IMAD.SHL.U32 R17, R17, 0x80, RZ ;  /* 0x0000008011117824 */ /* 0x000fe400078e00ff */
[----:B-----5:R-:W-:Y:S02]  /*257e0*/  IMAD.IADD R7, R7, 0x1, -R37 ;  /* 0x0000000107077824 */ /* 0x020fe400078e0a25 */
[----:B------:R-:W-:Y:S01]  /*257f0*/  VIADD R9, R17, 0x7f ;  /* 0x0000007f11097836 */ /* 0x000fe20000000000 */
[----:B0-----:R-:W0:Y:S02]  /*25800*/  LDC R2, c[0x0][0x448] ;  /* 0x00011200ff027b82 */ /* 0x001e240000000800 */
[----:B0-----:R-:W-:-:S13]  /*25810*/  ISETP.NE.AND P2, PT, R2, 0x1, PT ;  /* 0x000000010200780c */ /* 0x001fda0003f45270 */
[----:B------:R-:W0:Y:S08]  /*25820*/  @P2 LDC R3, c[0x0][0x44c] ;  /* 0x00011300ff032b82 */ /* 0x000e300000000800 */
[----:B------:R-:W1:Y:S01]  /*25830*/  @P2 LDC R2, c[0x0][0x450] ;  /* 0x00011400ff022b82 */ /* 0x000e620000000800 */
[----:B0-----:R-:W-:-:S05]  /*25840*/  @P2 IMAD.HI.U32 R3, R9, R3, RZ ;  /* 0x0000000309032227 */ /* 0x001fca00078e00ff */
[----:B-1----:R-:W-:Y:S01]  /*25850*/  @P2 SHF.R.U32.HI R9, RZ, R2, R3 ;  /* 0x00000002ff092219 */ /* 0x002fe20000011603 */
[----:B--2---:R-:W-:-:S04]  /*25860*/  @P1 IMAD.IADD R8, R5, 0x1, -R4 ;  /* 0x0000000105081824 */ /* 0x004fc800078e0a04 */
[----:B------:R-:W-:-:S04]  /*25870*/  IMAD.IADD R26, R7, 0x1, R8 ;  /* 0x00000001071a7824 */ /* 0x000fc800078e0208 */
[C---:B------:R-:W-:Y:S01]  /*25880*/  VIADD R30, R26.reuse, 0x7f ;  /* 0x0000007f1a1e7836 */ /* 0x040fe20000000000 */
[----:B------:R-:W-:-:S04]  /*25890*/  IADD3 R20, R26, 0x1, -R27 ;  /* 0x000000011a147810 */ /* 0x000fc80007ffe81b */
[----:B------:R-:W-:Y:S01]  /*258a0*/  SHF.R.S32.HI R2, RZ, 0x1f, R30 ;  /* 0x0000001fff027819 */ /* 0x000fe2000001141e */
[----:B------:R-:W-:-:S03]  /*258b0*/  IMAD.IADD R9, R20, 0x1, R9 ;  /* 0x0000000114097824 */ /* 0x000fc600078e0209 */
[----:B------:R-:W-:Y:S02]  /*258c0*/  LEA.HI R30, R2, R30, RZ, 0x7 ;  /* 0x0000001e021e7211 */ /* 0x000fe400078f38ff */
[----:B------:R-:W0:Y:S02]  /*258d0*/  LDC.64 R2, c[0x0][0x9e0] ;  /* 0x00027800ff027b82 */ /* 0x000e240000000a00 */
[----:B------:R-:W-:Y:S02]  /*258e0*/  SHF.R.S32.HI R30, RZ, 0x7, R30 ;  /* 0x00000007ff1e7819 */ /* 0x000fe4000001141e */
[----:B0-----:R-:W-:Y:S01]  /*258f0*/  ISETP.GE.AND P3, PT, R3, 0x1, PT ;  /* 0x000000010300780c */ /* 0x001fe20003f66270 */
[----:B------:R-:W-:-:S12]  /*25900*/  IMAD.IADD R2, R9, 0x1, R2 ;  /* 0x0000000109027824 */ /* 0x000fd800078e0202 */
[----:B------:R-:W-:Y:S05]  /*25910*/  @!P3 BRA `(.L_x_1837) ;  /* 0x000000000048b947 */ /* 0x000fea0003800000 */
        /* <DEDUP_REMOVED lines=11> */
.L_x_1839:
[----:B------:R-:W-:-:S13]  /*259d0*/  ISETP.NE.AND P0, PT, R3, 0x1, PT ;  /* 0x000000010300780c */ /* 0x000fda0003f05270 */
[----:B------:R-:W0:Y:S02]  /*259e0*/  @P0 LDC.64 R4, c[0x0][0x9e8] ;  /* 0x00027a00ff040b82 */ /* 0x000e240000000a00 */
[----:B0-----:R-:W-:-:S05]  /*259f0*/  @P0 IMAD.HI.U32 R4, R10, R4, RZ ;  /* 0x000000040a040227 */ /* 0x001fca00078e00ff */
[----:B------:R-:W-:-:S07]  /*25a00*/  @P0 SHF.R.U32.HI R10, RZ, R5, R4 ;  /* 0x00000005ff0a0219 */ /* 0x000fce0000011604 */
.L_x_1840:
[----:B------:R-:W-:Y:S05]  /*25a10*/  BSYNC B0 ;  /* 0x0000000000007941 */ /* 0x000fea0003800000 */
.L_x_1838:
[----:B------:R-:W-:-:S05]  /*25a20*/  IMAD R10, R10, R3, R3 ;  /* 0x000000030a0a7224 */ /* 0x000fca00078e0203 */
[----:B------:R-:W-:-:S07]  /*25a30*/  VIMNMX R2, R2, R10, PT ;  /* 0x0000000a02027248 */ /* 0x000fce0003fe0100 */
.L_x_1837:
[----:B------:R-:W0:Y:S01]  /*25a40*/  @P2 LDC R5, c[0x0][0x44c] ;  /* 0x00011300ff052b82 */ /* 0x000e220000000800 */
[----:B------:R-:W-:Y:S01]  /*25a50*/  VIADD R2, R2, 0x7f ;  /* 0x0000007f02027836 */ /* 0x000fe20000000000 */
[----:B------:R-:W-:Y:S01]  /*25a60*/  ULDC UR4, c[0x0][0x9dc] ;  /* 0x0002770000047ab9 */ /* 0x000fe20000000800 */
[----:B------:R-:W-:Y:S02]  /*25a70*/  IMAD.MOV.U32 R4, RZ, RZ, R17 ;  /* 0x000000ffff047224 */ /* 0x000fe400078e0011 */
[----:B------:R-:W-:-:S03]  /*25a80*/  IMAD.IADD R21, R26, 0x1, -R27 ;  /* 0x000000011a157824 */ /* 0x000fc600078e0a1b */
[----:B------:R-:W1:Y:S01]  /*25a90*/  @P2 LDC R9, c[0x0][0x450] ;  /* 0x00011400ff092b82 */ /* 0x000e620000000800 */
[----:B0-----:R-:W-:-:S05]  /*25aa0*/  @P2 IMAD.HI.U32 R5, R17, R5, RZ ;  /* 0x0000000511052227 */ /* 0x001fca00078e00ff */
[----:B-1----:R-:W-:Y:S02]  /*25ab0*/  @P2 SHF.R.U32.HI R4, RZ, R9, R5 ;  /* 0x00000009ff042219 */ /* 0x002fe40000011605 */
[----:B------:R-:W-:-:S03]  /*25ac0*/  SHF.R.S32.HI R5, RZ, 0x1f, R2 ;  /* 0x0000001fff057819 */ /* 0x000fc60000011402 */
[----:B------:R-:W-:Y:S01]  /*25ad0*/  IMAD.IADD R10, R21, 0x1, R4 ;  /* 0x00000001150a7824 */ /* 0x000fe200078e0204 */
[----:B------:R-:W-:-:S03]  /*25ae0*/  LEA.HI R5, R5, R2, RZ, 0x7 ;  /* 0x0000000205057211 */ /* 0x000fc600078f38ff */
[----:B------:R-:W-:Y:S01]  /*25af0*/  VIADD R2, R10, -UR4 ;  /* 0x800000040a027c36 */ /* 0x000fe20008000000 */
[----:B------:R-:W-:-:S04]  /*25b00*/  SHF.R.S32.HI R9, RZ, 0x7, R5 ;  /* 0x00000007ff097819 */ /* 0x000fc80000011405 */
[----:B------:R-:W-:Y:S01]  /*25b10*/  VIMNMX R9, R30, R9, PT ;  /* 0x000000091e097248 */ /* 0x000fe20003fe0100 */
        /* <DEDUP_REMOVED lines=11> */
.L_x_1843:
[----:B------:R-:W-:-:S13]  /*25bd0*/  ISETP.NE.AND P0, PT, R3, 0x1, PT ;  /* 0x000000010300780c */ /* 0x000fda0003f05270 */
[----:B------:R-:W0:Y:S02]  /*25be0*/  @P0 LDC.64 R4, c[0x0][0x9e8] ;  /* 0x00027a00ff040b82 */ /* 0x000e240000000a00 */
[----:B0-----:R-:W-:-:S05]  /*25bf0*/  @P0 IMAD.HI.U32 R4, R10, R4, RZ ;  /* 0x000000040a040227 */ /* 0x001fca00078e00ff */
[----:B------:R-:W-:-:S07]  /*25c00*/  @P0 SHF.R.U32.HI R10, RZ, R5, R4 ;  /* 0x00000005ff0a0219 */ /* 0x000fce0000011604 */
.L_x_1844:
[----:B------:R-:W-:Y:S05]  /*25c10*/  BSYNC B0 ;  /* 0x0000000000007941 */ /* 0x000fea0003800000 */
.L_x_1842:
[----:B------:R-:W-:-:S05]  /*25c20*/  IMAD R3, R10, R3, RZ ;  /* 0x000000030a037224 */ /* 0x000fca00078e02ff */
[----:B------:R-:W-:-:S07]  /*25c30*/  VIMNMX R2, R2, R3, !PT ;  /* 0x0000000302027248 */ /* 0x000fce0007fe0100 */
.L_x_1841:
[----:B------:R-:W-:Y:S01]  /*25c40*/  SHF.R.S32.HI R3, RZ, 0x1f, R2 ;  /* 0x0000001fff037819 */ /* 0x000fe20000011402 */
[----:B------:R-:W-:Y:S01]  /*25c50*/  BSSY B0, `(.L_x_1845) ;  /* 0x0000027000007945 */ /* 0x000fe20003800000 */
[----:B------:R-:W-:Y:S02]  /*25c60*/  LOP3.LUT R36, R0, 0xff, RZ, 0xc0, !PT ;  /* 0x000000ff00247812 */ /* 0x000fe400078ec0ff */
[----:B------:R-:W-:Y:S01]  /*25c70*/  LEA.HI R3, R3, R2, RZ, 0x7 ;  /* 0x0000000203037211 */ /* 0x000fe200078f38ff */
[----:B------:R-:W-:Y:S01]  /*25c80*/  IMAD.MOV.U32 R2, RZ, RZ, RZ ;  /* 0x000000ffff027224 */ /* 0x000fe200078e00ff */
[----:B------:R-:W-:Y:S02]  /*25c90*/  SHF.R.U32.HI R0, RZ, 0x10, R0 ;  /* 0x00000010ff007819 */ /* 0x000fe40000011600 */
[----:B------:R-:W-:-:S04]  /*25ca0*/  SHF.R.S32.HI R3, RZ, 0x7, R3 ;  /* 0x00000007ff037819 */ /* 0x000fc80000011403 */
[----:B------:R-:W-:-:S04]  /*25cb0*/  VIMNMX R4, RZ, R3, !PT ;  /* 0x00000003ff047248 */ /* 0x000fc80007fe0100 */
[----:B------:R-:W-:-:S13]  /*25cc0*/  ISETP.GT.AND P0, PT, R9, R4, PT ;  /* 0x000000040900720c */ /* 0x000fda0003f04270 */
[----:B------:R-:W-:Y:S05]  /*25cd0*/  @!P0 BRA `(.L_x_1846) ;  /* 0x0000000000788947 */ /* 0x000fea0003800000 */
[----:B------:R-:W-:Y:S01]  /*25ce0*/  ISETP.NE.AND P0, PT, R0, RZ, PT ;  /* 0x000000ff0000720c */ /* 0x000fe20003f05270 */
[----:B------:R-:W-:-:S03]  /*25cf0*/  ULDC UR4, c[0x0][0x9f0] ;  /* 0x00027c0000047ab9 */ /* 0x000fc60000000800 */
[----:B------:R-:W-:-:S04]  /*25d00*/  SEL R5, R0, UR4, P0 ;  /* 0x0000000400057c07 */ /* 0x000fc80008000000 */
[----:B------:R-:W-:Y:S02]  /*25d10*/  IABS R10, R5 ;  /* 0x00000005000a7213 */ /* 0x000fe40000000000 */
[----:B------:R-:W-:Y:S02]  /*25d20*/  IADD3 R11, R5, -0x1, R9 ;  /* 0xffffffff050b7810 */ /* 0x000fe40007ffe009 */
[----:B------:R-:W0:Y:S03]  /*25d30*/  I2F.RP R2, R10 ;  /* 0x0000000a00027306 */ /* 0x000e260000209400 */
[----:B------:R-:W-:-:S05]  /*25d40*/  IMAD.IADD R11, R11, 0x1, -R4 ;  /* 0x000000010b0b7824 */ /* 0x000fca00078e0a04 */
[----:B0-----:R-:W0:Y:S02]  /*25d50*/  MUFU.RCP R2, R2 ;  /* 0x0000000200027308 */ /* 0x001e240000001000 */
[----:B0-----:R-:W-:-:S06]  /*25d60*/  VIADD R2, R2, 0xffffffe ;  /* 0x0ffffffe02027836 */ /* 0x001fcc0000000000 */
[----:B------:R0:W1:Y:S02]  /*25d70*/  F2I.FTZ.U32.TRUNC.NTZ R3, R2 ;  /* 0x0000000200037305 */ /* 0x000064000021f000 */
[----:B0-----:R-:W-:-:S04]  /*25d80*/  LOP3.LUT R2, R11, R5, RZ, 0x3c, !PT ;  /* 0x000000050b027212 */ /* 0x001fc800078e3cff */
[----:B------:R-:W-:Y:S02]  /*25d90*/  ISETP.GE.AND P3, PT, R2, RZ, PT ;  /* 0x000000ff0200720c */ /* 0x000fe40003f66270 */
[----:B-1----:R-:W-:-:S05]  /*25da0*/  IADD3 R2, RZ, -R3, RZ ;  /* 0x80000003ff027210 */ /* 0x002fca0007ffe0ff */
[----:B------:R-:W-:Y:S02]  /*25db0*/  IMAD R12, R2, R10, RZ ;  /* 0x0000000a020c7224 */ /* 0x000fe400078e02ff */
[----:B------:R-:W-:-:S04]  /*25dc0*/  IMAD.MOV.U32 R2, RZ, RZ, RZ ;  /* 0x000000ffff027224 */ /* 0x000fc800078e00ff */
[----:B------:R-:W-:Y:S01]  /*25dd0*/  IMAD.HI.U32 R12, R3, R12, R2 ;  /* 0x0000000c030c7227 */ /* 0x000fe200078e0002 */
[----:B------:R-:W-:Y:S02]  /*25de0*/  IABS R2, R5 ;  /* 0x0000000500027213 */ /* 0x000fe40000000000 */
[----:B------:R-:W-:-:S03]  /*25df0*/  IABS R3, R11 ;  /* 0x0000000b00037213 */ /* 0x000fc60000000000 */
[----:B------:R-:W-:-:S04]  /*25e00*/  IMAD.MOV R2, RZ, RZ, -R2 ;  /* 0x000000ffff027224 */ /* 0x000fc800078e0a02 */
        /* <DEDUP_REMOVED lines=10> */
[----:B------:R-:W-:-:S07]  /*25eb0*/  @!P2 LOP3.LUT R2, RZ, R5, RZ, 0x33, !PT ;  /* 0x00000005ff02a212 */ /* 0x000fce00078e33ff */
.L_x_1846:
[----:B------:R-:W-:Y:S05]  /*25ec0*/  BSYNC B0 ;  /* 0x0000000000007941 */ /* 0x000fea0003800000 */
.L_x_1845:
[-C--:B------:R-:W-:Y:S01]  /*25ed0*/  IMAD R4, R36, R2.reuse, R4 ;  /* 0x0000000224047224 */ /* 0x080fe200078e0204 */
[----:B------:R-:W-:Y:S04]  /*25ee0*/  BSSY B0, `(.L_x_1847) ;  /* 0x0000112000007945 */ /* 0x000fe80003800000 */
[C---:B------:R-:W-:Y:S01]  /*25ef0*/  VIADDMNMX R2, R4.reuse, R2, R9, PT ;  /* 0x0000000204027246 */ /* 0x040fe20003800109 */
[----:B------:R-:W-:-:S04]  /*25f00*/  IMAD R4, R4, 0x80, -R7 ;  /* 0x0000008004047824 */ /* 0x000fc800078e0a07 */
[----:B------:R-:W-:Y:S01]  /*25f10*/  IMAD R2, R2, 0x80, -R7 ;  /* 0x0000008002027824 */ /* 0x000fe200078e0a07 */
[----:B------:R-:W-:-:S04]  /*25f20*/  VIMNMX R4, RZ, R4, !PT ;  /* 0x00000004ff047248 */ /* 0x000fc80007fe0100 */
[----:B------:R-:W-:-:S04]  /*25f30*/  VIMNMX R2, R2, R8, PT ;  /* 0x0000000802027248 */ /* 0x000fc80003fe0100 */
[----:B------:R-:W-:Y:S02]  /*25f40*/  ISETP.GT.AND P0, PT, R2, R4, PT ;  /* 0x000000040200720c */ /* 0x000fe40003f04270 */
[----:B------:R-:W-:-:S11]  /*25f50*/  SHF.R.U32.HI R4, RZ, 0x7, R4 ;  /* 0x00000007ff047819 */ /* 0x000fd60000011604 */
[----:B------:R-:W-:-:S05]  /*25f60*/  @P0 VIADD R2, R2, 0x7f ;  /* 0x0000007f02020836 */ /* 0x000fca0000000000 */
[----:B------:R-:W-:-:S04]  /*25f70*/  @P0 SHF.R.S32.HI R3, RZ, 0x1f, R2 ;  /* 0x0000001fff030819 */ /* 0x000fc80000011402 */
[----:B------:R-:W-:Y:S01]  /*25f80*/  @P0 LEA.HI R2, R3, R2, RZ, 0x7 ;  /* 0x0000000203020211 */ /* 0x000fe200078f38ff */
[----:B------:R-:W-:-:S03]  /*25f90*/  IMAD.MOV.U32 R3, RZ, RZ, R4 ;  /* 0x000000ffff037224 */ /* 0x000fc600078e0004 */
[----:B------:R-:W-:Y:S02]  /*25fa0*/  @P0 SHF.R.S32.HI R3, RZ, 0x7, R2 ;  /* 0x00000007ff030819 */ /* 0x000fe40000011402 */
        /* <DEDUP_REMOVED lines=10> */
.L_x_2120:
[----:B-1----:R-:W-:Y:S02]  /*26050*/  ISETP.NE.AND P0, PT, R14, RZ, PT ;  /* 0x000000ff0e00720c */ /* 0x002fe40003f05270 */
[----:B------:R-:W-:-:S11]  /*26060*/  PLOP3.LUT P6, PT, PT, PT, PT, 0x8, 0x0 ;  /* 0x000000000000781c */ /* 0x000fd60003fce170 */
[----:B------:R-:W-:Y:S05]  /*26070*/  @P0 BRA `(.L_x_1850) ;  /* 0x00000000000c0947 */ /* 0x000fea0003800000 */
[----:B------:R-:W-:-:S03]  /*26080*/  UMOV UR4, 0xffffffff ;  /* 0xffffffff00047882 */ /* 0x000fc60000000000 */
[----:B------:R-:W-:Y:S05]  /*26090*/  BRA.DIV UR4, `(.L_x_1851) ;  /* 0x0000009a04947947 */ /* 0x000fea000b800000 */
[----:B------:R-:W-:-:S13]  /*260a0*/  ELECT P6, URZ, PT ;  /* 0x00000000003f782f */ /* 0x000fda00038c0000 */
.L_x_1850:
        /* <DEDUP_REMOVED lines=9> */
.L_x_2123:
[----:B------:R-:W-:Y:S05]  /*26140*/  BSYNC B1 ;  /* 0x0000000000017941 */ /* 0x000fea0003800000 */
.L_x_1852:
        /* <DEDUP_REMOVED lines=10> */
.L_x_2124:
[----:B------:R-:W-:Y:S05]  /*261f0*/  BSYNC B2 ;  /* 0x0000000000027941 */ /* 0x000fea0003800000 */
.L_x_1856:
[----:B------:R-:W-:Y:S04]  /*26200*/  BSSY B2, `(.L_x_1858) ;  /* 0x0000009000027945 */ /* 0x000fe80003800000 */
[----:B------:R-:W-:Y:S05]  /*26210*/  @P1 BRA `(.L_x_1859) ;  /* 0x00000000001c1947 */ /* 0x000fea0003800000 */
[----:B0-----:R-:W0:Y:S02]  /*26220*/  S2R R5, SR_TID.X ;  /* 0x0000000000057919 */ /* 0x001e240000002100 */
[----:B0-----:R-:W-:Y:S01]  /*26230*/  LOP3.LUT R7, R5, 0x1f, RZ, 0xc0, !PT ;  /* 0x0000001f05077812 */ /* 0x001fe200078ec0ff */
[----:B------:R-:W-:-:S03]  /*26240*/  IMAD.MOV.U32 R5, RZ, RZ, 0x6000 ;  /* 0x00006000ff057424 */ /* 0x000fc600078e00ff */
[----:B------:R-:W-:Y:S01]  /*26250*/  ISETP.NE.AND P0, PT, R7, RZ, PT ;  /* 0x000000ff0700720c */ /* 0x000fe20003f05270 */
[----:B------:R2:W-:-:S12]  /*26260*/  SYNCS.ARRIVE.TRANS64 RZ, [R10+URZ+0x22890], R5 ;  /* 0x022890050aff79a7 */ /* 0x0005d8000800003f */
[----:B--2---:R-:W-:Y:S05]  /*26270*/  @!P0 BRA `(.L_x_1859) ;  /* 0x0000000000048947 */ /* 0x004fea0003800000 */
[----:B------:R-:W-:Y:S01]  /*26280*/  BPT.TRAP 0x1 ;  /* 0x000000040000795c */ /* 0x000fe20000300000 */
.L_x_1859:
[----:B------:R-:W-:Y:S05]  /*26290*/  BSYNC B2 ;  /* 0x0000000000027941 */ /* 0x000fea0003800000 */
.L_x_1858:
[----:B------:R-:W-:Y:S01]  /*262a0*/  IMAD.MOV.U32 R12, RZ, RZ, RZ ;  /* 0x000000ffff0c7224 */ /* 0x000fe200078e00ff */
[----:B------:R-:W-:Y:S01]  /*262b0*/  UIADD3 UR4, UP0, UR40, 0x570, URZ ;  /* 0x0000057028047890 */ /* 0x000fe2000ff1e03f */
[----:B------:R-:W-:Y:S01]  /*262c0*/  IMAD R7, R3, 0x80, R6 ;  /* 0x0000008003077824 */ /* 0x000fe200078e0206 */
[----:B------:R-:W-:Y:S01]  /*262d0*/  PLOP3.LUT P0, PT, PT, PT, PT, 0x80, 0x0 ;  /* 0x000000000000781c */ /* 0x000fe20003f0f070 */
[----:B------:R-:W-:Y:S01]  /*262e0*/  IMAD R8, R25, 0x6000, R23 ;  /* 0x0000600019087824 */ /* 0x000fe200078e0217 */
[----:B------:R-:W-:Y:S01]  /*262f0*/  R2UR UR10, R12 ;  /* 0x000000000c0a72ca */ /* 0x000fe200000e0000 */
[----:B------:R-:W-:Y:S01]  /*26300*/  VIADD R7, R7, 0xffffff80 ;  /* 0xffffff8007077836 */ /* 0x000fe20000000000 */
[----:B------:R-:W-:Y:S01]  /*26310*/  UIADD3.X UR5, URZ, UR41, URZ, UP0, !UPT ;  /* 0x000000293f057290 */ /* 0x000fe200087fe43f */
[----:B0-----:R-:W-:Y:S01]  /*26320*/  VIADD R5, R10, 0x22890 ;  /* 0x000228900a057836 */ /* 0x001fe20000000000 */
[----:B------:R-:W-:Y:S01]  /*26330*/  UMOV UR6, 0x0 ;  /* 0x0000000000067882 */ /* 0x000fe20000000000 */
[----:B------:R-:W-:Y:S01]  /*26340*/  VIADD R11, R8, 0x16400 ;  /* 0x00016400080b7836 */ /* 0x000fe20000000000 */
[----:B------:R-:W-:-:S09]  /*26350*/  UMOV UR7, 0x12f00000 ;  /* 0x12f0000000077882 */ /* 0x000fd20000000000 */
.L_x_1860:
        /* <DEDUP_REMOVED lines=15> */
.L_x_1861:
        /* <DEDUP_REMOVED lines=15> */
.L_x_1862:
        /* <DEDUP_REMOVED lines=13> */
.L_x_2125:
[----:B------:R-:W-:Y:S05]  /*26610*/  BSYNC B2 ;  /* 0x0000000000027941 */ /* 0x000fea0003800000 */
.L_x_1863:
[----:B------:R-:W-:Y:S01]  /*26620*/  BSSY B2, `(.L_x_1865) ;  /* 0x000000b000027945 */ /* 0x000fe20003800000 */
[----:B------:R-:W-:Y:S02]  /*26630*/  IMAD.MOV.U32 R8, RZ, RZ, 0x0 ;  /* 0x00000000ff087424 */ /* 0x000fe400078e00ff */
[----:B01----:R-:W-:Y:S01]  /*26640*/  IMAD.MOV.U32 R9, RZ, RZ, 0x12f00000 ;  /* 0x12f00000ff097424 */ /* 0x003fe200078e00ff */
[----:B------:R-:W-:Y:S06]  /*26650*/  @P1 BRA `(.L_x_1866) ;  /* 0x00000000001c1947 */ /* 0x000fec0003800000 */
[----:B------:R-:W0:Y:S02]  /*26660*/  S2R R5, SR_TID.X ;  /* 0x0000000000057919 */ /* 0x000e240000002100 */
[----:B0-----:R-:W-:Y:S02]  /*26670*/  LOP3.LUT R11, R5, 0x1f, RZ, 0xc0, !PT ;  /* 0x0000001f050b7812 */ /* 0x001fe400078ec0ff */
[----:B------:R-:W-:Y:S02]  /*26680*/  MOV R5, 0x4000 ;  /* 0x0000400000057802 */ /* 0x000fe40000000f00 */
[----:B------:R-:W-:Y:S02]  /*26690*/  ISETP.NE.AND P0, PT, R11, RZ, PT ;  /* 0x000000ff0b00720c */ /* 0x000fe40003f05270 */
[----:B------:R0:W-:Y:S11]  /*266a0*/  SYNCS.ARRIVE.TRANS64 RZ, [R10+URZ+0x228b0], R5 ;  /* 0x0228b0050aff79a7 */ /* 0x0001f6000800003f */
[----:B0-----:R-:W-:Y:S05]  /*266b0*/  @!P0 BRA `(.L_x_1866) ;  /* 0x0000000000048947 */ /* 0x001fea0003800000 */
[----:B------:R-:W-:Y:S01]  /*266c0*/  BPT.TRAP 0x1 ;  /* 0x000000040000795c */ /* 0x000fe20000300000 */
.L_x_1866:
[----:B------:R-:W-:Y:S05]  /*266d0*/  BSYNC B2 ;  /* 0x0000000000027941 */ /* 0x000fea0003800000 */
.L_x_1865:
[----:B------:R-:W-:Y:S01]  /*266e0*/  R2UR UR10, R12 ;  /* 0x000000000c0a72ca */ /* 0x000fe200000e0000 */
[----:B------:R-:W-:Y:S01]  /*266f0*/  IMAD R5, R25, 0x4000, R23 ;  /* 0x0000400019057824 */ /* 0x000fe200078e0217 */
[----:B------:R-:W-:Y:S01]  /*26700*/  R2UR UR6, R8 ;  /* 0x00000000080672ca */ /* 0x000fe200000e0000 */
[----:B------:R-:W-:Y:S01]  /*26710*/  UIADD3 UR4, UP0, UR40, 0x670, URZ ;  /* 0x0000067028047890 */ /* 0x000fe2000ff1e03f */
[----:B------:R-:W-:Y:S01]  /*26720*/  R2UR UR7, R9 ;  /* 0x00000000090772ca */ /* 0x000fe200000e0000 */
[----:B------:R-:W-:Y:S01]  /*26730*/  VIADD R10, R10, 0x228b0 ;  /* 0x000228b00a0a7836 */ /* 0x000fe20000000000 */
[----:B------:R-:W-:Y:S01]  /*26740*/  PLOP3.LUT P0, PT, PT, PT, PT, 0x80, 0x0 ;  /* 0x000000000000781c */ /* 0x000fe20003f0f070 */
[----:B------:R-:W-:Y:S01]  /*26750*/  VIADD R5, R5, 0x8400 ;  /* 0x0000840005057836 */ /* 0x000fe20000000000 */
[----:B------:R-:W-:-:S12]  /*26760*/  UIADD3.X UR5, URZ, UR41, URZ, UP0, !UPT ;  /* 0x000000293f057290 */ /* 0x000fd800087fe43f */
.L_x_1867:
        /* <DEDUP_REMOVED lines=10> */
.L_x_1855:
[----:B------:R-:W-:Y:S05]  /*26810*/  BSYNC B1 ;  /* 0x0000000000017941 */ /* 0x000fea0003800000 */
.L_x_1854:
[----:B------:R-:W-:Y:S01]  /*26820*/  VIADD R10, R3, 0xfffffffe ;  /* 0xfffffffe030a7836 */ /* 0x000fe20000000000 */
[----:B------:R-:W-:Y:S01]  /*26830*/  PLOP3.LUT P0, PT, PT, PT, PT, 0x8, 0x0 ;  /* 0x000000000000781c */ /* 0x000fe20003f0e170 */
[----:B------:R-:W-:-:S03]  /*26840*/  VIADD R25, R25, 0x1 ;  /* 0x0000000119197836 */ /* 0x000fc60000000000 */
[----:B------:R-:W-:Y:S02]  /*26850*/  ISETP.GE.AND P2, PT, R10, R4, PT ;  /* 0x000000040a00720c */ /* 0x000fe40003f46270 */
[----:B------:R-:W-:-:S04]  /*26860*/  ISETP.NE.AND P1, PT, R25, 0x2, PT ;  /* 0x000000021900780c */ /* 0x000fc80003f25270 */
[----:B------:R-:W-:Y:S02]  /*26870*/  SEL R3, RZ, 0x1, P1 ;  /* 0x00000001ff037807 */ /* 0x000fe40000800000 */
[----:B------:R-:W-:Y:S02]  /*26880*/  SEL R25, R25, RZ, P1 ;  /* 0x000000ff19197207 */ /* 0x000fe40000800000 */
[----:B------:R-:W-:-:S03]  /*26890*/  LOP3.LUT R29, R29, R3, RZ, 0x3c, !PT ;  /* 0x000000031d1d7212 */ /* 0x000fc600078e3cff */
[----:B------:R-:W-:Y:S05]  /*268a0*/  @!P2 BRA `(.L_x_1848) ;  /* 0x0000000400d4a947 */ /* 0x000fea0003800000 */
.L_x_1882:
        /* <DEDUP_REMOVED lines=11> */
.L_x_2126:
[----:B------:R-:W-:Y:S05]  /*26960*/  BSYNC B2 ;  /* 0x0000000000027941 */ /* 0x000fea0003800000 */
.L_x_1870:
        /* <DEDUP_REMOVED lines=9> */
.L_x_1873:
[----:B------:R-:W-:Y:S05]  /*26a00*/  BSYNC B2 ;  /* 0x0000000000027941 */ /* 0x000fea0003800000 */
.L_x_1872:
[----:B------:R-:W-:Y:S01]  /*26a10*/  IMAD.MOV.U32 R12, RZ, RZ, RZ ;  /* 0x000000ffff0c7224 */ /* 0x000fe200078e00ff */
[----:B------:R-:W-:Y:S01]  /*26a20*/  UIADD3 UR4, UP0, UR40, 0x570, URZ ;  /* 0x0000057028047890 */ /* 0x000fe2000ff1e03f */
[----:B------:R-:W-:Y:S01]  /*26a30*/  IMAD R7, R25, 0x6000, R23 ;  /* 0x0000600019077824 */ /* 0x000fe200078e0217 */
        /* <DEDUP_REMOVED lines=8> */
.L_x_1874:
        /* <DEDUP_REMOVED lines=15> */
.L_x_1875:
        /* <DEDUP_REMOVED lines=15> */
.L_x_1876:
        /* <DEDUP_REMOVED lines=13> */
.L_x_2127:
[----:B------:R-:W-:Y:S05]  /*26d70*/  BSYNC B2 ;  /* 0x0000000000027941 */ /* 0x000fea0003800000 */
.L_x_1877:
[----:B------:R-:W-:Y:S01]  /*26d80*/  BSSY B2, `(.L_x_1879) ;  /* 0x000000b000027945 */ /* 0x000fe20003800000 */
[----:B------:R-:W-:Y:S02]  /*26d90*/  IMAD.MOV.U32 R14, RZ, RZ, 0x0 ;  /* 0x00000000ff0e7424 */ /* 0x000fe400078e00ff */
[----:B------:R-:W-:Y:S01]  /*26da0*/  IMAD.MOV.U32 R15, RZ, RZ, 0x12f00000 ;  /* 0x12f00000ff0f7424 */ /* 0x000fe200078e00ff */
[----:B------:R-:W-:Y:S06]  /*26db0*/  @P2 BRA `(.L_x_1880) ;  /* 0x00000000001c2947 */ /* 0x000fec0003800000 */
[----:B------:R-:W2:Y:S02]  /*26dc0*/  S2R R3, SR_TID.X ;  /* 0x0000000000037919 */ /* 0x000ea40000002100 */
[----:B--2---:R-:W-:Y:S01]  /*26dd0*/  LOP3.LUT R7, R3, 0x1f, RZ, 0xc0, !PT ;  /* 0x0000001f03077812 */ /* 0x004fe200078ec0ff */
[----:B------:R-:W-:-:S03]  /*26de0*/  IMAD.MOV.U32 R3, RZ, RZ, 0x4000 ;  /* 0x00004000ff037424 */ /* 0x000fc600078e00ff */
[----:B------:R-:W-:Y:S01]  /*26df0*/  ISETP.NE.AND P1, PT, R7, RZ, PT ;  /* 0x000000ff0700720c */ /* 0x000fe20003f25270 */
[----:B------:R2:W-:-:S12]  /*26e00*/  SYNCS.ARRIVE.TRANS64 RZ, [R9+URZ+0x228b0], R3 ;  /* 0x0228b00309ff79a7 */ /* 0x0005d8000800003f */
[----:B--2---:R-:W-:Y:S05]  /*26e10*/  @!P1 BRA `(.L_x_1880) ;  /* 0x0000000000049947 */ /* 0x004fea0003800000 */
[----:B------:R-:W-:Y:S01]  /*26e20*/  BPT.TRAP 0x1 ;  /* 0x000000040000795c */ /* 0x000fe20000300000 */
.L_x_1880:
[----:B------:R-:W-:Y:S05]  /*26e30*/  BSYNC B2 ;  /* 0x0000000000027941 */ /* 0x000fea0003800000 */
.L_x_1879:
        /* <DEDUP_REMOVED lines=9> */
.L_x_1881:
        /* <DEDUP_REMOVED lines=10> */
.L_x_1869:
[----:B------:R-:W-:Y:S05]  /*26f70*/  BSYNC B1 ;  /* 0x0000000000017941 */ /* 0x000fea0003800000 */
.L_x_1868:
        /* <DEDUP_REMOVED lines=8> */
.L_x_1848:
[----:B------:R-:W-:Y:S05]  /*27000*/  BSYNC B0 ;  /* 0x0000000000007941 */ /* 0x000fea0003800000 */
.L_x_1847:
[----:B------:R-:W1:Y:S01]  /*27010*/  LDC R2, c[0x0][0x448] ;  /* 0x00011200ff027b82 */ /* 0x000e620000000800 */
[----:B------:R-:W-:Y:S01]  /*27020*/  VIADD R3, R17, 0x7f ;  /* 0x0000007f11037836 */ /* 0x000fe20000000000 */
[----:B------:R-:W-:Y:S06]  /*27030*/  @!P0 WARPSYNC.ALL ;  /* 0x0000000000008948 */ /* 0x000fec0003800000 */
[----:B------:R-:W-:Y:S01]  /*27040*/  @!P0 BAR.SYNC.DEFER_BLOCKING 0xc, 0x180 ;  /* 0x0306000000008b1d */ /* 0x000fe20000010000 */
[----:B-1----:R-:W-:-:S13]  /*27050*/  ISETP.NE.AND P1, PT, R2, 0x1, PT ;  /* 0x000000010200780c */ /* 0x002fda0003f25270 */
[----:B------:R-:W1:Y:S08]  /*27060*/  @P1 LDC R4, c[0x0][0x44c] ;  /* 0x00011300ff041b82 */ /* 0x000e700000000800 */
[----:B------:R-:W2:Y:S01]  /*27070*/  @P1 LDC R2, c[0x0][0x450] ;  /* 0x00011400ff021b82 */ /* 0x000ea20000000800 */
[----:B-1----:R-:W-:-:S05]  /*27080*/  @P1 IMAD.HI.U32 R4, R3, R4, RZ ;  /* 0x0000000403041227 */ /* 0x002fca00078e00ff */
[----:B--2---:R-:W-:-:S05]  /*27090*/  @P1 SHF.R.U32.HI R3, RZ, R2, R4 ;  /* 0x00000002ff031219 */ /* 0x004fca0000011604 */
[----:B------:R-:W-:Y:S02]  /*270a0*/  IMAD.IADD R20, R20, 0x1, R3 ;  /* 0x0000000114147824 */ /* 0x000fe400078e0203 */
[----:B------:R-:W1:Y:S02]  /*270b0*/  LDC.64 R2, c[0x0][0x9e0] ;  /* 0x00027800ff027b82 */ /* 0x000e640000000a00 */
[----:B-1----:R-:W-:Y:S01]  /*270c0*/  ISETP.GE.AND P2, PT, R3, 0x1, PT ;  /* 0x000000010300780c */ /* 0x002fe20003f46270 */
[----:B------:R-:W-:-:S12]  /*270d0*/  IMAD.IADD R2, R20, 0x1, R2 ;  /* 0x0000000114027824 */ /* 0x000fd800078e0202 */
[----:B------:R-:W-:Y:S05]  /*270e0*/  @!P2 BRA `(.L_x_1883) ;  /* 0x000000000048a947 */ /* 0x000fea0003800000 */
[C---:B------:R-:W-:Y:S01]  /*270f0*/  ISETP.GT.AND P0, PT, R20.reuse, RZ, PT ;  /* 0x000000ff1400720c */ /* 0x040fe20003f04270 */
[----:B------:R-:W-:Y:S01]  /*27100*/  BSSY B0, `(.L_x_1884) ;  /* 0x000000e000007945 */ /* 0x000fe20003800000 */
[----:B------:R-:W-:-:S11]  /*27110*/  IADD3 R6, R20, -0x1, RZ ;  /* 0xffffffff14067810 */ /* 0x000fd60007ffe0ff */
[----:B------:R-:W-:Y:S05]  /*27120*/  @P0 BRA `(.L_x_1885) ;  /* 0x00000000001c0947 */ /* 0x000fea0003800000 */
[----:B------:R-:W-:Y:S01]  /*27130*/  ISETP.NE.AND P0, PT, R3, 0x1, PT ;  /* 0x000000010300780c */ /* 0x000fe20003f05270 */
[----:B------:R-:W-:-:S12]  /*27140*/  IMAD.MOV R6, RZ, RZ, -R20 ;  /* 0x000000ffff067224 */ /* 0x000fd800078e0a14 */
[----:B0-----:R-:W0:Y:S02]  /*27150*/  @P0 LDC.64 R4, c[0x0][0x9e8] ;  /* 0x00027a00ff040b82 */ /* 0x001e240000000a00 */
[----:B0-----:R-:W-:-:S05]  /*27160*/  @P0 IMAD.HI.U32 R4, R6, R4, RZ ;  /* 0x0000000406040227 */ /* 0x001fca00078e00ff */
[----:B------:R-:W-:-:S04]  /*27170*/  @P0 SHF.R.U32.HI R6, RZ, R5, R4 ;  /* 0x00000005ff060219 */ /* 0x000fc80000011604 */
[----:B------:R-:W-:Y:S01]  /*27180*/  LOP3.LUT R6, RZ, R6, RZ, 0x33, !PT ;  /* 0x00000006ff067212 */ /* 0x000fe200078e33ff */
[----:B------:R-:W-:Y:S06]  /*27190*/  BRA `(.L_x_1886) ;  /* 0x0000000000107947 */ /* 0x000fec0003800000 */
.L_x_1885:
[----:B------:R-:W-:-:S13]  /*271a0*/  ISETP.NE.AND P0, PT, R3, 0x1, PT ;  /* 0x000000010300780c */ /* 0x000fda0003f05270 */
[----:B0-----:R-:W0:Y:S02]  /*271b0*/  @P0 LDC.64 R4, c[0x0][0x9e8] ;  /* 0x00027a00ff040b82 */ /* 0x001e240000000a00 */
[----:B0-----:R-:W-:-:S05]  /*271c0*/  @P0 IMAD.HI.U32 R4, R6, R4, RZ ;  /* 0x0000000406040227 */ /* 0x001fca00078e00ff */
[----:B------:R-:W-:-:S07]  /*271d0*/  @P0 SHF.R.U32.HI R6, RZ, R5, R4 ;  /* 0x00000005ff060219 */ /* 0x000fce0000011604 */
.L_x_1886:
[----:B------:R-:W-:Y:S05]  /*271e0*/  BSYNC B0 ;  /* 0x0000000000007941 */ /* 0x000fea0003800000 */
.L_x_1884:
[----:B------:R-:W-:-:S05]  /*271f0*/  IMAD R6, R6, R3, R3 ;  /* 0x0000000306067224 */ /* 0x000fca00078e0203 */
[----:B------:R-:W-:-:S07]  /*27200*/  VIMNMX R2, R2, R6, PT ;  /* 0x0000000602027248 */ /* 0x000fce0003fe0100 */
.L_x_1883:
[----:B------:R-:W-:Y:S01]  /*27210*/  VIADD R2, R2, 0x7f ;  /* 0x0000007f02027836 */ /* 0x000fe20000000000 */
[----:B------:R-:W-:Y:S01]  /*27220*/  ULDC UR4, c[0x0][0x9dc] ;  /* 0x0002770000047ab9 */ /* 0x000fe20000000800 */
[----:B0-----:R-:W-:-:S03]  /*27230*/  IMAD.MOV.U32 R5, RZ, RZ, R17 ;  /* 0x000000ffff057224 */ /* 0x001fc600078e0011 */
[----:B------:R-:W-:-:S04]  /*27240*/  SHF.R.S32.HI R4, RZ, 0x1f, R2 ;  /* 0x0000001fff047819 */ /* 0x000fc80000011402 */
[----:B------:R-:W-:Y:S02]  /*27250*/  LEA.HI R4, R4, R2, RZ, 0x7 ;  /* 0x0000000204047211 */ /* 0x000fe400078f38ff */
[----:B------:R-:W0:Y:S02]  /*27260*/  @P1 LDC R2, c[0x0][0x450] ;  /* 0x00011400ff021b82 */ /* 0x000e240000000800 */
[----:B------:R-:W-:-:S04]  /*27270*/  SHF.R.S32.HI R4, RZ, 0x7, R4 ;  /* 0x00000007ff047819 */ /* 0x000fc80000011404 */
[----:B------:R-:W-:Y:S02]  /*27280*/  VIMNMX R30, R30, R4, PT ;  /* 0x000000041e1e7248 */ /* 0x000fe40003fe0100 */
[----:B------:R-:W1:Y:S02]  /*27290*/  @P1 LDC R4, c[0x0][0x44c] ;  /* 0x00011300ff041b82 */ /* 0x000e640000000800 */
[----:B-1----:R-:W-:-:S05]  /*272a0*/  @P1 IMAD.HI.U32 R4, R17, R4, RZ ;  /* 0x0000000411041227 */ /* 0x002fca00078e00ff */
[----:B0-----:R-:W-:-:S05]  /*272b0*/  @P1 SHF.R.U32.HI R5, RZ, R2, R4 ;  /* 0x00000002ff051219 */ /* 0x001fca0000011604 */
[----:B------:R-:W-:-:S04]  /*272c0*/  IMAD.IADD R6, R21, 0x1, R5 ;  /* 0x0000000115067824 */ /* 0x000fc800078e0205 */
        /* <DEDUP_REMOVED lines=12> */
.L_x_1889:
[----:B------:R-:W-:-:S13]  /*27390*/  ISETP.NE.AND P0, PT, R3, 0x1, PT ;  /* 0x000000010300780c */ /* 0x000fda0003f05270 */
[----:B------:R-:W0:Y:S02]  /*273a0*/  @P0 LDC.64 R4, c[0x0][0x9e8] ;  /* 0x00027a00ff040b82 */ /* 0x000e240000000a00 */
[----:B0-----:R-:W-:-:S05]  /*273b0*/  @P0 IMAD.HI.U32 R4, R6, R4, RZ ;  /* 0x0000000406040227 */ /* 0x001fca00078e00ff */
[----:B------:R-:W-:-:S07]  /*273c0*/  @P0 SHF.R.U32.HI R6, RZ, R5, R4 ;  /* 0x00000005ff060219 */ /* 0x000fce0000011604 */
.L_x_1890:
[----:B------:R-:W-:Y:S05]  /*273d0*/  BSYNC B0 ;  /* 0x0000000000007941 */ /* 0x000fea0003800000 */
.L_x_1888:
[----:B------:R-:W-:-:S05]  /*273e0*/  IMAD R3, R6, R3, RZ ;  /* 0x0000000306037224 */ /* 0x000fca00078e02ff */
[----:B------:R-:W-:-:S07]  /*273f0*/  VIMNMX R2, R2, R3, !PT ;  /* 0x0000000302027248 */ /* 0x000fce0007fe0100 */
.L_x_1887:
[----:B------:R-:W-:Y:S01]  /*27400*/  ISETP.NE.AND P1, PT, R0, RZ, PT ;  /* 0x000000ff0000720c */ /* 0x000fe20003f25270 */
[----:B------:R-:W-:Y:S01]  /*27410*/  BSSY B0, `(.L_x_1891) ;  /* 0x0000024000007945 */ /* 0x000fe20003800000 */
[----:B------:R-:W-:-:S04]  /*27420*/  SHF.R.S32.HI R3, RZ, 0x1f, R2 ;  /* 0x0000001fff037819 */ /* 0x000fc80000011402 */
[----:B------:R-:W-:Y:S01]  /*27430*/  LEA.HI R3, R3, R2, RZ, 0x7 ;  /* 0x0000000203037211 */ /* 0x000fe200078f38ff */
[----:B------:R-:W-:-:S03]  /*27440*/  IMAD.MOV.U32 R2, RZ, RZ, RZ ;  /* 0x000000ffff027224 */ /* 0x000fc600078e00ff */
[----:B------:R-:W-:-:S03]  /*27450*/  SHF.R.S32.HI R3, RZ, 0x7, R3 ;  /* 0x00000007ff037819 */ /* 0x000fc60000011403 */
[----:B------:R-:W0:Y:S01]  /*27460*/  @!P1 LDC R0, c[0x0][0x9f0] ;  /* 0x00027c00ff009b82 */ /* 0x000e220000000800 */
[----:B------:R-:W-:-:S04]  /*27470*/  VIMNMX R4, RZ, R3, !PT ;  /* 0x00000003ff047248 */ /* 0x000fc80007fe0100 */
[----:B------:R-:W-:-:S13]  /*27480*/  ISETP.GT.AND P0, PT, R30, R4, PT ;  /* 0x000000041e00720c */ /* 0x000fda0003f04270 */
[----:B------:R-:W-:Y:S05]  /*27490*/  @!P0 BRA `(.L_x_1892) ;  /* 0x00000000006c8947 */ /* 0x000fea0003800000 */
[-C--:B0-----:R-:W-:Y:S02]  /*274a0*/  IABS R5, R0.reuse ;  /* 0x0000000000057213 */ /* 0x081fe40000000000 */
[----:B------:R-:W-:Y:S02]  /*274b0*/  IABS R7, R0 ;  /* 0x0000000000077213 */ /* 0x000fe40000000000 */
[----:B------:R-:W0:Y:S03]  /*274c0*/  I2F.RP R2, R5 ;  /* 0x0000000500027306 */ /* 0x000e260000209400 */
[----:B------:R-:W-:-:S05]  /*274d0*/  IMAD.MOV R7, RZ, RZ, -R7 ;  /* 0x000000ffff077224 */ /* 0x000fca00078e0a07 */
[----:B0-----:R-:W0:Y:S02]  /*274e0*/  MUFU.RCP R2, R2 ;  /* 0x0000000200027308 */ /* 0x001e240000001000 */
[----:B0-----:R-:W-:-:S06]  /*274f0*/  VIADD R2, R2, 0xffffffe ;  /* 0x0ffffffe02027836 */ /* 0x001fcc0000000000 */
[----:B------:R-:W0:Y:S02]  /*27500*/  F2I.FTZ.U32.TRUNC.NTZ R3, R2 ;  /* 0x0000000200037305 */ /* 0x000e24000021f000 */
[----:B0-----:R-:W-:-:S04]  /*27510*/  IMAD.MOV R2, RZ, RZ, -R3 ;  /* 0x000000ffff027224 */ /* 0x001fc800078e0a03 */
[----:B------:R-:W-:Y:S02]  /*27520*/  IMAD R6, R2, R5, RZ ;  /* 0x0000000502067224 */ /* 0x000fe400078e02ff */
[----:B------:R-:W-:-:S04]  /*27530*/  IMAD.MOV.U32 R2, RZ, RZ, RZ ;  /* 0x000000ffff027224 */ /* 0x000fc800078e00ff */
[----:B------:R-:W-:Y:S01]  /*27540*/  IMAD.HI.U32 R6, R3, R6, R2 ;  /* 0x0000000603067227 */ /* 0x000fe200078e0002 */
[----:B------:R-:W-:-:S05]  /*27550*/  IADD3 R3, R0, -0x1, R30 ;  /* 0xffffffff00037810 */ /* 0x000fca0007ffe01e */
[----:B------:R-:W-:-:S05]  /*27560*/  IMAD.IADD R3, R3, 0x1, -R4 ;  /* 0x0000000103037824 */ /* 0x000fca00078e0a04 */
        /* <DEDUP_REMOVED lines=10> */
[----:B------:R-:W-:-:S04]  /*27610*/  @P0 VIADD R6, R6, 0x1 ;  /* 0x0000000106060836 */ /* 0x000fc80000000000 */
[----:B------:R-:W-:-:S04]  /*27620*/  IMAD.MOV.U32 R2, RZ, RZ, R6 ;  /* 0x000000ffff027224 */ /* 0x000fc800078e0006 */
[----:B------:R-:W-:Y:S01]  /*27630*/  @!P2 IMAD.MOV R2, RZ, RZ, -R2 ;  /* 0x000000ffff02a224 */ /* 0x000fe200078e0a02 */
[----:B------:R-:W-:-:S07]  /*27640*/  @!P1 LOP3.LUT R2, RZ, R0, RZ, 0x33, !PT ;  /* 0x00000000ff029212 */ /* 0x000fce00078e33ff */
.L_x_1892:
[----:B------:R-:W-:Y:S05]  /*27650*/  BSYNC B0 ;  /* 0x0000000000007941 */ /* 0x000fea0003800000 */
.L_x_1891:
[----:B------:R-:W-:-:S05]  /*27660*/  IMAD R36, R36, R2, R4 ;  /* 0x0000000224247224 */ /* 0x000fca00078e0204 */
[----:B------:R-:W-:-:S04]  /*27670*/  VIADDMNMX R30, R36, R2, R30, PT ;  /* 0x00000002241e7246 */ /* 0x000fc8000380011e */
[----:B------:R-:W-:Y:S01]  /*27680*/  ISETP.GT.AND P0, PT, R30, R36, PT ;  /* 0x000000241e00720c */ /* 0x000fe20003f04270 */
[----:B------:R1:W-:-:S12]  /*27690*/  STL [R1+0x28], R30 ;  /* 0x0000281e01007387 */ /* 0x0003d80000100800 */
[----:B-1----:R-:W-:Y:S05]  /*276a0*/  @P0 BRA `(.L_x_1893) ;  /* 0x0000000000440947 */ /* 0x002fea0003800000 */
[----:B0-----:R-:W0:Y:S02]  /*276b0*/  S2R R0, SR_TID.X ;  /* 0x0000000000007919 */ /* 0x001e240000002100 */
        /* <DEDUP_REMOVED lines=16> */
.L_x_1893:
[----:B0-----:R-:W-:Y:S01]  /*277c0*/  VIADD R0, R23, 0x16400 ;  /* 0x0001640017007836 */ /* 0x001fe20000000000 */
        /* <DEDUP_REMOVED lines=8> */
[----:B------:R-:W-:Y:S01]  /*27850*/  MOV R12, 0x1 ;  /* 0x00000001000c7802 */ /* 0x000fe20000000f00 */
[----:B------:R-:W0:Y:S01]  /*27860*/  LDC.64 R2, c[0x4][R2] ;  /* 0x0100000002027b82 */ /* 0x000e220000000a00 */
[----:B------:R-:W-:Y:S02]  /*27870*/  IMAD.U32 R5, RZ, RZ, UR7 ;  /* 0x00000007ff057e24 */ /* 0x000fe4000f8e00ff */
[----:B------:R-:W-:Y:S02]  /*27880*/  IMAD.U32 R6, RZ, RZ, UR8 ;  /* 0x00000008ff067e24 */ /* 0x000fe4000f8e00ff */
[----:B------:R-:W-:-:S02]  /*27890*/  IMAD.U32 R7, RZ, RZ, UR9 ;  /* 0x00000009ff077e24 */ /* 0x000fc4000f8e00ff */
[----:B------:R-:W-:Y:S02]  /*278a0*/  IMAD.U32 R10, RZ, RZ, UR4 ;  /* 0x00000004ff0a7e24 */ /* 0x000fe4000f8e00ff */
[----:B------:R-:W-:Y:S02]  /*278b0*/  IMAD.U32 R11, RZ, RZ, UR5 ;  /* 0x00000005ff0b7e24 */ /* 0x000fe4000f8e00ff */
[----:B------:R-:W-:Y:S02]  /*278c0*/  IMAD.MOV.U32 R8, RZ, RZ, 0x70 ;  /* 0x00000070ff087424 */ /* 0x000fe400078e00ff */
[----:B------:R-:W-:-:S07]  /*278d0*/  IMAD.MOV.U32 R13, RZ, RZ, RZ ;  /* 0x000000ffff0d7224 */ /* 0x000fce00078e00ff */
[----:B------:R-:W-:-:S07]  /*278e0*/  LEPC R20, `(.L_x_1896) ;  /* 0x000000001014794e */ /* 0x000fce0000000000 */
[----:B0-----:R-:W-:Y:S05]  /*278f0*/  CALL.ABS.NOINC R2 ;  /* 0x0000000002007343 */ /* 0x001fea0003c00000 */
.L_x_1896:
[----:B------:R-:W-:Y:S05]  /*27900*/  BSYNC B6 ;  /* 0x0000000000067941 */ /* 0x000fea0003800000 */
.L_x_1895:
        /* <DEDUP_REMOVED lines=22> */
.L_x_1898:
[----:B------:R-:W-:Y:S05]  /*27a70*/  BSYNC B6 ;  /* 0x0000000000067941 */ /* 0x000fea0003800000 */
.L_x_1897:
        /* <DEDUP_REMOVED lines=20> */
.L_x_1900:
[----:B------:R-:W-:Y:S05]  /*27bc0*/  BSYNC B6 ;  /* 0x0000000000067941 */ /* 0x000fea0003800000 */
.L_x_1899:
[----:B------:R-:W-:Y:S01]  /*27bd0*/  LOP3.LUT P6, RZ, R22, 0x1, RZ, 0xc0, !PT ;  /* 0x0000000116ff7812 */ /* 0x000fe200078cc0ff */
[----:B------:R-:W-:-:S12]  /*27be0*/  BSSY B6, `(.L_x_1901) ;  /* 0x0000012000067945 */ /* 0x000fd80003800000 */
[----:B------:R-:W-:Y:S05]  /*27bf0*/  @!P6 BRA `(.L_x_1902) ;  /* 0x000000000040e947 */ /* 0x000fea0003800000 */
        /* <DEDUP_REMOVED lines=16> */
.L_x_1902:
[----:B------:R-:W-:Y:S05]  /*27d00*/  BSYNC B6 ;  /* 0x0000000000067941 */ /* 0x000fea0003800000 */
.L_x_1901:
[----:B------:R-:W0:Y:S01]  /*27d10*/  S2R R2, SR_TID.X ;  /* 0x0000000000027919 */ /* 0x000e220000002100 */
[----:B------:R-:W-:Y:S01]  /*27d20*/  ULDC.64 UR4, c[0x0][0x9f8] ;  /* 0x00027e0000047ab9 */ /* 0x000fe20000000a00 */
[----:B------:R-:W-:Y:S01]  /*27d30*/  IMAD.MOV.U32 R21, RZ, RZ, R30 ;  /* 0x000000ffff157224 */ /* 0x000fe200078e001e */
[----:B------:R-:W-:Y:S01]  /*27d40*/  ISETP.NE.U32.AND P0, PT, RZ, UR4, PT ;  /* 0x00000004ff007c0c */ /* 0x000fe2000bf05070 */
[----:B------:R-:W1:Y:S01]  /*27d50*/  S2R R20, SR_TID.X ;  /* 0x0000000000147919 */ /* 0x000e620000002100 */
[----:B------:R-:W2:Y:S01]  /*27d60*/  LDC R9, c[0x0][0x430] ;  /* 0x00010c00ff097b82 */ /* 0x000ea20000000800 */
[----:B------:R-:W-:Y:S01]  /*27d70*/  IMAD.U32 R10, RZ, RZ, UR39 ;  /* 0x00000027ff0a7e24 */ /* 0x000fe2000f8e00ff */
[----:B------:R-:W-:Y:S01]  /*27d80*/  ISETP.NE.AND.EX P0, PT, RZ, UR5, PT, P0 ;  /* 0x00000005ff007c0c */ /* 0x000fe2000bf05300 */
[----:B------:R-:W-:Y:S01]  /*27d90*/  ULDC UR4, c[0x0][0x2f4] ;  /* 0x0000bd0000047ab9 */ /* 0x000fe20000000800 */
[----:B0-----:R-:W-:Y:S01]  /*27da0*/  LOP3.LUT R30, R2, 0x7f, RZ, 0xc0, !PT ;  /* 0x0000007f021e7812 */ /* 0x001fe200078ec0ff */
[----:B------:R-:W-:-:S10]  /*27db0*/  ULDC UR5, c[0x0][0x320] ;  /* 0x0000c80000057ab9 */ /* 0x000fd40000000800 */
[----:B------:R-:W0:Y:S01]  /*27dc0*/  @P0 LDC.64 R2, c[0x0][0x9f8] ;  /* 0x00027e00ff020b82 */ /* 0x000e220000000a00 */
[----:B------:R-:W-:Y:S01]  /*27dd0*/  SHF.R.U32.HI R0, RZ, 0x2, R30 ;  /* 0x00000002ff007819 */ /* 0x000fe2000001161e */
[----:B------:R-:W-:Y:S02]  /*27de0*/  IMAD.MOV.U32 R30, RZ, RZ, R19 ;  /* 0x000000ffff1e7224 */ /* 0x000fe400078e0013 */
[----:B0-----:R-:W-:-:S05]  /*27df0*/  @P0 IMAD.WIDE R2, R19, 0x4, R2 ;  /* 0x0000000413020825 */ /* 0x001fca00078e0202 */
[----:B------:R0:W3:Y:S01]  /*27e00*/  @P0 LDG.E R30, desc[UR42][R2.64] ;  /* 0x0000002a021e0981 */ /* 0x0000e2000c1e1900 */
[----:B-1----:R-:W-:Y:S01]  /*27e10*/  IMAD.SHL.U32 R20, R20, 0x20, RZ ;  /* 0x0000002014147824 */ /* 0x002fe200078e00ff */
[----:B--2---:R-:W-:Y:S02]  /*27e20*/  ISETP.NE.AND P1, PT, R9, 0x1, PT ;  /* 0x000000010900780c */ /* 0x004fe40003f25270 */
[----:B------:R-:W-:Y:S02]  /*27e30*/  LEA R8, R21, 0xffffff80, 0x7 ;  /* 0xffffff8015087811 */ /* 0x000fe400078e38ff */
[----:B------:R-:W-:-:S04]  /*27e40*/  LOP3.LUT R20, R0, 0x60, R20, 0xf8, !PT ;  /* 0x0000006000147812 */ /* 0x000fc800078ef814 */
[----:B------:R-:W-:-:S04]  /*27e50*/  LOP3.LUT R7, R20, R8, RZ, 0xfc, !PT ;  /* 0x0000000814077212 */ /* 0x000fc800078efcff */
[C---:B------:R-:W-:Y:S01]  /*27e60*/  ISETP.GE.AND P0, PT, R7.reuse, R26, PT ;  /* 0x0000001a0700720c */ /* 0x040fe20003f06270 */
[----:B------:R-:W1:Y:S01]  /*27e70*/  @P1 LDC R5, c[0x0][0x434] ;  /* 0x00010d00ff051b82 */ /* 0x000e620000000800 */
[----:B------:R-:W-:-:S04]  /*27e80*/  IMAD.IADD R7, R7, 0x1, R37 ;  /* 0x0000000107077824 */ /* 0x000fc800078e0225 */
[----:B------:R-:W-:-:S03]  /*27e90*/  IMAD.MOV.U32 R0, RZ, RZ, R7 ;  /* 0x000000ffff007224 */ /* 0x000fc600078e0007 */
[----:B------:R-:W2:Y:S08]  /*27ea0*/  @P1 LDC R4, c[0x0][0x438] ;  /* 0x00010e00ff041b82 */ /* 0x000eb00000000800 */
[----:B0-----:R-:W0:Y:S01]  /*27eb0*/  @!P0 LDC.64 R2, c[0x0][0x428] ;  /* 0x00010a00ff028b82 */ /* 0x001e220000000a00 */
[----:B-1----:R-:W-:-:S05]  /*27ec0*/  @P1 IMAD.HI.U32 R5, R7, R5, RZ ;  /* 0x0000000507051227 */ /* 0x002fca00078e00ff */
[----:B--2---:R-:W-:-:S04]  /*27ed0*/  @P1 SHF.R.U32.HI R0, RZ, R4, R5 ;  /* 0x00000004ff001219 */ /* 0x004fc80000011605 */
[--C-:B------:R-:W-:Y:S01]  /*27ee0*/  @!P0 SHF.R.S32.HI R5, RZ, 0x1f, R0.reuse ;  /* 0x0000001fff058819 */ /* 0x100fe20000011400 */
[----:B------:R-:W-:Y:S01]  /*27ef0*/  @!P0 IMAD.MOV.U32 R4, RZ, RZ, R0 ;  /* 0x000000ffff048224 */ /* 0x000fe200078e0000 */
[----:B------:R-:W-:Y:S02]  /*27f00*/  ISETP.NE.AND P2, PT, R10, 0x3, PT ;  /* 0x000000030a00780c */ /* 0x000fe40003f45270 */
[----:B------:R-:W-:Y:S02]  /*27f10*/  LOP3.LUT R22, R22, 0xffffffdf, RZ, 0xc0, !PT ;  /* 0xffffffdf16167812 */ /* 0x000fe400078ec0ff */
[C---:B------:R-:W-:Y:S02]  /*27f20*/  LOP3.LUT R10, R35.reuse, 0x40, RZ, 0xfc, !PT ;  /* 0x00000040230a7812 */ /* 0x040fe400078efcff */
[----:B------:R-:W-:-:S07]  /*27f30*/  LOP3.LUT R11, R35, 0x80, RZ, 0xfc, !PT ;  /* 0x00000080230b7812 */ /* 0x000fce00078efcff */
[----:B------:R-:W-:-:S04]  /*27f40*/  @P2 LOP3.LUT R22, R22, 0x20, RZ, 0xfc, !PT ;  /* 0x0000002016162812 */ /* 0x000fc800078efcff */
[----:B------:R-:W-:Y:S02]  /*27f50*/  LOP3.LUT R22, R22, 0xffffffef, RZ, 0xc0, !PT ;  /* 0xffffffef16167812 */ /* 0x000fe400078ec0ff */
[----:B------:R-:W-:Y:S01]  /*27f60*/  ISETP.GE.AND P3, PT, R11, UR4, PT ;  /* 0x000000040b007c0c */ /* 0x000fe2000bf66270 */
[----:B------:R-:W-:Y:S01]  /*27f70*/  UMOV UR6, 0xffffffff ;  /* 0xffffffff00067882 */ /* 0x000fe20000000000 */
[----:B------:R-:W-:-:S04]  /*27f80*/  IMAD.MOV R0, RZ, RZ, -R0 ;  /* 0x000000ffff007224 */ /* 0x000fc800078e0a00 */
[----:B------:R-:W-:Y:S01]  /*27f90*/  IMAD R7, R9, R0, R7 ;  /* 0x0000000009077224 */ /* 0x000fe200078e0207 */
[----:B---3--:R-:W-:Y:S01]  /*27fa0*/  SHF.R.S32.HI R6, RZ, 0x1f, R30 ;  /* 0x0000001fff067819 */ /* 0x008fe2000001141e */
[----:B0-----:R-:W-:-:S04]  /*27fb0*/  @!P0 IMAD.WIDE.U32 R4, R30, R2, R4 ;  /* 0x000000021e048225 */ /* 0x001fc800078e0004 */
[----:B------:R0:W-:Y:S02]  /*27fc0*/  STL [R1], R6 ;  /* 0x0000000601007387 */ /* 0x0001e40000100800 */
[----:B0-----:R-:W-:-:S04]  /*27fd0*/  @!P0 IMAD R6, R6, R2, RZ ;  /* 0x0000000206068224 */ /* 0x001fc800078e02ff */
[----:B------:R-:W-:Y:S02]  /*27fe0*/  @!P0 IMAD R6, R30, R3, R6 ;  /* 0x000000031e068224 */ /* 0x000fe400078e0206 */
[----:B------:R-:W0:Y:S02]  /*27ff0*/  @!P0 LDC.64 R2, c[0x0][0x418] ;  /* 0x00010600ff028b82 */ /* 0x000e240000000a00 */
[----:B------:R-:W-:Y:S02]  /*28000*/  @!P0 IMAD.IADD R5, R5, 0x1, R6 ;  /* 0x0000000105058824 */ /* 0x000fe400078e0206 */
[----:B------:R-:W-:Y:S01]  /*28010*/  IMAD.MOV.U32 R6, RZ, RZ, RZ ;  /* 0x000000ffff067224 */ /* 0x000fe200078e00ff */
[----:B0-----:R-:W-:-:S04]  /*28020*/  @!P0 LEA R2, P1, R4, R2, 0x2 ;  /* 0x0000000204028211 */ /* 0x001fc800078210ff */
[----:B------:R-:W-:Y:S02]  /*28030*/  @!P0 LEA.HI.X R3, R4, R3, R5, 0x2, P1 ;  /* 0x0000000304038211 */ /* 0x000fe400008f1405 */
[----:B------:R-:W-:-:S03]  /*28040*/  ISETP.GE.AND P1, PT, R35, UR4, PT ;  /* 0x0000000423007c0c */ /* 0x000fc6000bf26270 */
[----:B------:R0:W5:Y:S01]  /*28050*/  @!P0 LDG.E R6, desc[UR42][R2.64] ;  /* 0x0000002a02068981 */ /* 0x000162000c1e1900 */
[----:B------:R-:W-:-:S09]  /*28060*/  ISETP.GE.AND P0, PT, R10, UR4, PT ;  /* 0x000000040a007c0c */ /* 0x000fd2000bf06270 */
[----:B------:R-:W-:Y:S02]  /*28070*/  @P1 LOP3.LUT R22, R22, 0x10, RZ, 0xfc, !PT ;  /* 0x0000001016161812 */ /* 0x000fe400078efcff */
[----:B------:R-:W-:Y:S02]  /*28080*/  ISETP.GE.AND P1, PT, R35, UR5, PT ;  /* 0x0000000523007c0c */ /* 0x000fe4000bf26270 */
        /* <DEDUP_REMOVED lines=10> */
.L_x_2130:
[----:B------:R-:W-:Y:S05]  /*28130*/  @!P2 BRA `(.L_x_1904) ;  /* 0x000000000004a947 */ /* 0x000fea0003800000 */
[----:B------:R-:W-:Y:S01]  /*28140*/  BPT.TRAP 0x1 ;  /* 0x000000040000795c */ /* 0x000fe20000300000 */
.L_x_1904:
[----:B------:R-:W0:Y:S01]  /*28150*/  S2R R0, SR_TID.X ;  /* 0x0000000000007919 */ /* 0x000e220000002100 */
[----:B------:R-:W-:Y:S01]  /*28160*/  IMAD R4, R24, 0x8, R23 ;  /* 0x0000000818047824 */ /* 0x000fe200078e0217 */
[----:B------:R-:W-:Y:S01]  /*28170*/  BSSY B0, `(.L_x_1905) ;  /* 0x0000009000007945 */ /* 0x000fe20003800000 */
[----:B0-----:R-:W-:-:S04]  /*28180*/  LOP3.LUT R0, R0, 0x7f, RZ, 0xc0, !PT ;  /* 0x0000007f00007812 */ /* 0x001fc800078ec0ff */
[----:B------:R-:W-:-:S04]  /*28190*/  SHF.R.U32.HI R0, RZ, 0x2, R0 ;  /* 0x00000002ff007819 */ /* 0x000fc80000011600 */
[----:B------:R-:W-:Y:S02]  /*281a0*/  IADD3 R8, -R0, R26, -R8 ;  /* 0x0000001a00087210 */ /* 0x000fe40007ffe908 */
[----:B------:R-:W-:Y:S02]  /*281b0*/  SHF.L.U32 R0, R28, 0x1f, RZ ;  /* 0x0000001f1c007819 */ /* 0x000fe400000006ff */
[----:B------:R-:W-:Y:S02]  /*281c0*/  SHF.R.S32.HI R26, RZ, 0x1f, R7 ;  /* 0x0000001fff1a7819 */ /* 0x000fe40000011407 */
[----:B------:R-:W0:Y:S01]  /*281d0*/  SYNCS.PHASECHK.TRANS64.TRYWAIT P0, [R4+URZ+0x22880], R0 ;  /* 0x02288000040075a7 */ /* 0x000e22000800017f */
[----:B------:R1:W-:Y:S02]  /*281e0*/  STL [R1+0x24], R0 ;  /* 0x0000240001007387 */ /* 0x0003e40000100800 */
[----:B01----:R-:W-:Y:S05]  /*281f0*/  @!P0 BRA `(.L_x_1906) ;  /* 0x0000007800f48947 */ /* 0x003fea0003800000 */
.L_x_2131:
[----:B------:R-:W-:Y:S05]  /*28200*/  BSYNC B0 ;  /* 0x0000000000007941 */ /* 0x000fea0003800000 */
.L_x_1905:
[----:B------:R-:W-:Y:S01]  /*28210*/  ULDC.64 UR4, c[0x0][0x328] ;  /* 0x0000ca0000047ab9 */ /* 0x000fe20000000a00 */
[----:B-----5:R-:W-:Y:S01]  /*28220*/  SHF.R.S32.HI R5, RZ, 0x1f, R6 ;  /* 0x0000001fff057819 */ /* 0x020fe20000011406 */
[----:B0-----:R-:W-:Y:S01]  /*28230*/  IMAD R0, R26, UR4, RZ ;  /* 0x000000041a007c24 */ /* 0x001fe2000f8e02ff */
[----:B------:R-:W-:Y:S01]  /*28240*/  ULDC.64 UR6, c[0x0][0x318] ;  /* 0x0000c60000067ab9 */ /* 0x000fe20000000a00 */
[C---:B------:R-:W-:Y:S01]  /*28250*/  IMAD.WIDE.U32 R2, R7.reuse, UR4, RZ ;  /* 0x0000000407027c25 */ /* 0x040fe2000f8e00ff */
[----:B------:R-:W-:Y:S01]  /*28260*/  LOP3.LUT P1, RZ, R22, 0x1, RZ, 0xc0, !PT ;  /* 0x0000000116ff7812 */ /* 0x000fe2000782c0ff */
[----:B------:R0:W-:Y:S01]  /*28270*/  STL [R1+0x20], R5 ;  /* 0x0000200501007387 */ /* 0x0001e20000100800 */
[----:B------:R-:W-:Y:S01]  /*28280*/  ISETP.GE.AND P4, PT, R8, 0x1, PT ;  /* 0x000000010800780c */ /* 0x000fe20003f86270 */
[----:B------:R-:W-:Y:S01]  /*28290*/  IMAD R0, R7, UR5, R0 ;  /* 0x0000000507007c24 */ /* 0x000fe2000f8e0200 */
[----:B------:R-:W-:-:S03]  /*282a0*/  ULDC.64 UR4, c[0x0][0x338] ;  /* 0x0000ce0000047ab9 */ /* 0x000fc60000000a00 */
[----:B------:R-:W-:Y:S02]  /*282b0*/  IMAD.IADD R3, R3, 0x1, R0 ;  /* 0x0000000103037824 */ /* 0x000fe400078e0200 */
[----:B------:R-:W-:Y:S02]  /*282c0*/  IMAD R0, R5, UR4, RZ ;  /* 0x0000000405007c24 */ /* 0x000fe4000f8e02ff */
[----:B0-----:R-:W0:Y:S01]  /*282d0*/  S2R R5, SR_TID.X ;  /* 0x0000000000057919 */ /* 0x001e220000002100 */
[----:B------:R-:W-:-:S04]  /*282e0*/  IMAD.WIDE.U32 R2, R6, UR4, R2 ;  /* 0x0000000406027c25 */ /* 0x000fc8000f8e0002 */
[----:B------:R-:W-:Y:S01]  /*282f0*/  IMAD R0, R6, UR5, R0 ;  /* 0x0000000506007c24 */ /* 0x000fe2000f8e0200 */
[----:B------:R-:W-:-:S03]  /*28300*/  ULDC.64 UR4, c[0x0][0x330] ;  /* 0x0000cc0000047ab9 */ /* 0x000fc60000000a00 */
[----:B------:R-:W-:Y:S02]  /*28310*/  IMAD.IADD R3, R3, 0x1, R0 ;  /* 0x0000000103037824 */ /* 0x000fe400078e0200 */
[----:B------:R-:W-:Y:S01]  /*28320*/  IMAD.WIDE.U32 R2, R18, UR4, R2 ;  /* 0x0000000412027c25 */ /* 0x000fe2000f8e0002 */
[----:B------:R-:W-:-:S03]  /*28330*/  UMOV UR4, 0xffffffff ;  /* 0xffffffff00047882 */ /* 0x000fc60000000000 */
[----:B------:R-:W-:Y:S01]  /*28340*/  IMAD R3, R18, UR5, R3 ;  /* 0x0000000512037c24 */ /* 0x000fe2000f8e0203 */
[----:B------:R-:W-:-:S04]  /*28350*/  IADD3 R0, P0, R2, UR6, RZ ;  /* 0x0000000602007c10 */ /* 0x000fc8000ff1e0ff */
[----:B------:R-:W-:Y:S02]  /*28360*/  IADD3.X R2, R3, UR7, RZ, P0, !PT ;  /* 0x0000000703027c10 */ /* 0x000fe400087fe4ff */
[----:B0-----:R-:W-:-:S04]  /*28370*/  LOP3.LUT R5, R5, 0x7f, RZ, 0xc0, !PT ;  /* 0x0000007f05057812 */ /* 0x001fc800078ec0ff */
[----:B------:R-:W-:-:S05]  /*28380*/  SHF.R.U32.HI R5, RZ, 0x5, R5 ;  /* 0x00000005ff057819 */ /* 0x000fca0000011605 */
[----:B------:R-:W-:-:S04]  /*28390*/  IMAD.SHL.U32 R5, R5, 0x400, RZ ;  /* 0x0000040005057824 */ /* 0x000fc800078e00ff */
[----:B------:R-:W-:Y:S01]  /*283a0*/  IMAD R5, R24, 0x4000, R5 ;  /* 0x0000400018057824 */ /* 0x000fe200078e0205 */
[----:B------:R-:W-:Y:S06]  /*283b0*/  BRA.DIV UR4, `(.L_x_1907) ;  /* 0x0000007a049c7947 */ /* 0x000fec000b800000 */
[----:B------:R-:W0:Y:S01]  /*283c0*/  SHFL.IDX PT, R10, R0, RZ, 0x1c1f ;  /* 0x001c1fff000a7589 */ /* 0x000e2200000e0000 */
[----:B------:R-:W-:Y:S02]  /*283d0*/  LOP3.LUT P6, RZ, R22, 0x2, RZ, 0xc0, !PT ;  /* 0x0000000216ff7812 */ /* 0x000fe400078cc0ff */
[C---:B------:R-:W-:Y:S01]  /*283e0*/  ISETP.GE.AND P3, PT, R8.reuse, 0x21, PT ;  /* 0x000000210800780c */ /* 0x040fe20003f66270 */
[----:B------:R-:W1:Y:S01]  /*283f0*/  SHFL.IDX PT, R3, R2, RZ, 0x1c1f ;  /* 0x001c1fff02037589 */ /* 0x000e6200000e0000 */
[C---:B------:R-:W-:Y:S02]  /*28400*/  ISETP.GE.AND P2, PT, R8.reuse, 0x41, PT ;  /* 0x000000410800780c */ /* 0x040fe40003f46270 */
[----:B------:R-:W-:Y:S01]  /*28410*/  ISETP.GE.AND P5, PT, R8, 0x61, PT ;  /* 0x000000610800780c */ /* 0x000fe20003fa6270 */
[----:B------:R-:W-:Y:S01]  /*28420*/  SHFL.IDX PT, R9, R2, 0x1, 0x1c1f ;  /* 0x003c1f0002097f89 */ /* 0x000fe200000e0000 */
[----:B0-----:R-:W-:-:S05]  /*28430*/  IADD3 R10, P0, R35, R10, RZ ;  /* 0x0000000a230a7210 */ /* 0x001fca0007f1e0ff */
[----:B-1----:R-:W-:Y:S01]  /*28440*/  IMAD.X R11, RZ, RZ, R3, P0 ;  /* 0x000000ffff0b7224 */ /* 0x002fe200000e0603 */
[----:B------:R-:W-:Y:S02]  /*28450*/  ISETP.LT.OR P0, PT, R8, 0x1, P6 ;  /* 0x000000010800780c */ /* 0x000fe40003701670 */
[----:B------:R-:W-:-:S05]  /*28460*/  IADD3 R3, R23, R5, R32 ;  /* 0x0000000517037210 */ /* 0x000fca0007ffe020 */
[----:B------:R-:W-:-:S06]  /*28470*/  IMAD.IADD R5, R33, 0x1, R3 ;  /* 0x0000000121057824 */ /* 0x000fcc00078e0203 */
[----:B------:R-:W-:Y:S01]  /*28480*/  LDGSTS.E.BYPASS.LTC128B.128 [R3+0x8400], desc[UR42][R10.64], !P0 ;  /* 0x084000000a037fae */ /* 0x000fe2000c101d6a */
[----:B------:R-:W-:-:S13]  /*28490*/  ISETP.LT.OR P0, PT, R8, 0x1, P1 ;  /* 0x000000010800780c */ /* 0x000fda0000f01670 */
[----:B------:R0:W-:Y:S04]  /*284a0*/  LDGSTS.E.BYPASS.LTC128B.128 [R5+0x8400], desc[UR42][R10.64+0x40], !P0 ;  /* 0x084000400a057fae */ /* 0x0001e8000c101d6a */
[----:B0-----:R-:W0:Y:S02]  /*284b0*/  SHFL.IDX PT, R10, R0, 0x1, 0x1c1f ;  /* 0x003c1f00000a7f89 */ /* 0x001e2400000e0000 */
[----:B0-----:R-:W-:-:S05]  /*284c0*/  IADD3 R10, P0, R35, R10, RZ ;  /* 0x0000000a230a7210 */ /* 0x001fca0007f1e0ff */
[----:B------:R-:W-:Y:S01]  /*284d0*/  IMAD.X R11, RZ, RZ, R9, P0 ;  /* 0x000000ffff0b7224 */ /* 0x000fe200000e0609 */
[C---:B------:R-:W-:Y:S01]  /*284e0*/  ISETP.LT.OR P0, PT, R8.reuse, 0x21, P6 ;  /* 0x000000210800780c */ /* 0x040fe20003701670 */
[----:B------:R-:W-:Y:S04]  /*284f0*/  SHFL.IDX PT, R9, R2, 0x2, 0x1c1f ;  /* 0x005c1f0002097f89 */ /* 0x000fe800000e0000 */
[----:B------:R-:W-:Y:S08]  /*28500*/  SHFL.IDX PT, R2, R2, 0x3, 0x1c1f ;  /* 0x007c1f0002027f89 */ /* 0x000ff000000e0000 */
[----:B------:R-:W-:Y:S01]  /*28510*/  LDGSTS.E.BYPASS.LTC128B.128 [R3+0x9400], desc[UR42][R10.64], !P0 ;  /* 0x094000000a037fae */ /* 0x000fe2000c101d6a */
[----:B------:R-:W-:-:S13]  /*28520*/  ISETP.LT.OR P0, PT, R8, 0x21, P1 ;  /* 0x000000210800780c */ /* 0x000fda0000f01670 */
[----:B------:R0:W-:Y:S04]  /*28530*/  LDGSTS.E.BYPASS.LTC128B.128 [R5+0x9400], desc[UR42][R10.64+0x40], !P0 ;  /* 0x094000400a057fae */ /* 0x0001e8000c101d6a */
[----:B0-----:R-:W0:Y:S04]  /*28540*/  SHFL.IDX PT, R10, R0, 0x2, 0x1c1f ;  /* 0x005c1f00000a7f89 */ /* 0x001e2800000e0000 */
[----:B------:R-:W1:Y:S01]  /*28550*/  SHFL.IDX PT, R0, R0, 0x3, 0x1c1f ;  /* 0x007c1f0000007f89 */ /* 0x000e6200000e0000 */
[----:B0-----:R-:W-:-:S05]  /*28560*/  IADD3 R10, P0, R35, R10, RZ ;  /* 0x0000000a230a7210 */ /* 0x001fca0007f1e0ff */
[----:B------:R-:W-:Y:S01]  /*28570*/  IMAD.X R11, RZ, RZ, R9, P0 ;  /* 0x000000ffff0b7224 */ /* 0x000fe200000e0609 */
[----:B------:R-:W-:-:S13]  /*28580*/  ISETP.LT.OR P0, PT, R8, 0x41, P6 ;  /* 0x000000410800780c */ /* 0x000fda0003701670 */
[----:B------:R0:W-:Y:S01]  /*28590*/  LDGSTS.E.BYPASS.LTC128B.128 [R3+0xa400], desc[UR42][R10.64], !P0 ;  /* 0x0a4000000a037fae */ /* 0x0001e2000c101d6a */
[----:B------:R-:W-:-:S13]  /*285a0*/  ISETP.LT.OR P0, PT, R8, 0x41, P1 ;  /* 0x000000410800780c */ /* 0x000fda0000f01670 */
[----:B-1----:R0:W-:Y:S02]  /*285b0*/  LDGSTS.E.BYPASS.LTC128B.128 [R5+0xa400], desc[UR42][R10.64+0x40], !P0 ;  /* 0x0a4000400a057fae */ /* 0x0021e4000c101d6a */
.L_x_2141:
[----:B0-----:R-:W-:Y:S02]  /*285c0*/  IADD3 R10, P0, R35, R0, RZ ;  /* 0x00000000230a7210 */ /* 0x001fe40007f1e0ff */
[----:B------:R-:W-:Y:S02]  /*285d0*/  LOP3.LUT P6, RZ, R22, 0x2, RZ, 0xc0, !PT ;  /* 0x0000000216ff7812 */ /* 0x000fe400078cc0ff */
[----:B------:R-:W-:Y:S02]  /*285e0*/  IADD3.X R11, RZ, R2, RZ, P0, !PT ;  /* 0x00000002ff0b7210 */ /* 0x000fe400007fe4ff */
        /* <DEDUP_REMOVED lines=9> */
.L_x_1908:
[----:B------:R-:W-:Y:S02]  /*28680*/  PLOP3.LUT P1, PT, P1, P0, PT, 0xa2, 0x0 ;  /* 0x000000000000781c */ /* 0x000fe40000f21472 */
[----:B------:R-:W-:-:S08]  /*28690*/  @P0 R2UR P1, UR4, R4 ;  /* 0x00000000040402ca */ /* 0x000fd00000020000 */
[----:B------:R-:W-:-:S05]  /*286a0*/  @P0 PLOP3.LUT P0, PT, P1, PT, PT, 0x80, 0x0 ;  /* 0x000000000000081c */ /* 0x000fca0000f0f070 */
[----:B------:R-:W-:Y:S01]  /*286b0*/  @!P1 SYNCS.ARRIVE.TRANS64.RED.A0T1 RZ, [UR4+0x22870], RZ ;  /* 0x022870ffffff99a7 */ /* 0x000fe20008200404 */
[----:B------:R-:W-:Y:S07]  /*286c0*/  @!P1 ARRIVES.LDGSTSBAR.64.TRANSCNT [UR4+0x22870] ;  /* 0x02287000ff0099b0 */ /* 0x000fee0008000a84 */
[----:B------:R-:W-:Y:S05]  /*286d0*/  @P0 BRA.U.ANY `(.L_x_1908) ;  /* 0xfffffffd00e80947 */ /* 0x000fea000393ffff */
[----:B------:R-:W-:Y:S01]  /*286e0*/  NOP ;  /* 0x0000000000007918 */ /* 0x000fe20000000000 */
[----:B------:R-:W-:-:S05]  /*286f0*/  IMAD.U32 R0, RZ, RZ, UR39 ;  /* 0x00000027ff007e24 */ /* 0x000fca000f8e00ff */
[----:B------:R-:W-:-:S13]  /*28700*/  ISETP.NE.AND P6, PT, R0, 0x3, PT ;  /* 0x000000030000780c */ /* 0x000fda0003fc5270 */
[----:B------:R-:W-:Y:S05]  /*28710*/  @!P6 BRA `(.L_x_1909) ;  /* 0x000000000004e947 */ /* 0x000fea0003800000 */
[----:B------:R-:W-:Y:S01]  /*28720*/  BPT.TRAP 0x1 ;  /* 0x000000040000795c */ /* 0x000fe20000300000 */
.L_x_1909:
[----:B------:R2:W-:Y:S01]  /*28730*/  SYNCS.ARRIVE.TRANS64.A1T0 RZ, [R4+URZ+0x22870], RZ ;  /* 0x022870ff04ff79a7 */ /* 0x0005e2000810003f */
[----:B------:R-:W-:Y:S05]  /*28740*/  @!P6 BRA `(.L_x_1910) ;  /* 0x000000000004e947 */ /* 0x000fea0003800000 */
[----:B------:R-:W-:Y:S01]  /*28750*/  BPT.TRAP 0x1 ;  /* 0x000000040000795c */ /* 0x000fe20000300000 */
.L_x_1910:
[----:B------:R-:W3:Y:S01]  /*28760*/  LDL R0, [R1+0x24] ;  /* 0x0000240001007983 */ /* 0x000ee20000100800 */
[----:B------:R-:W-:Y:S01]  /*28770*/  BSSY B0, `(.L_x_1911) ;  /* 0x0000003000007945 */ /* 0x000fe20003800000 */
[----:B---3--:R-:W3:Y:S03]  /*28780*/  SYNCS.PHASECHK.TRANS64.TRYWAIT P0, [R4+URZ+0x22840], R0 ;  /* 0x02284000040075a7 */ /* 0x008ee6000800017f */
[----:B---3--:R-:W-:Y:S05]  /*28790*/  @!P0 BRA `(.L_x_1912) ;  /* 0x0000007c001c8947 */ /* 0x008fea0003800000 */
.L_x_2142:
[----:B------:R-:W-:Y:S05]  /*287a0*/  BSYNC B0 ;  /* 0x0000000000007941 */ /* 0x000fea0003800000 */
.L_x_1911:
[----:B01----:R-:W4:Y:S01]  /*287b0*/  LDL.LU R5, [R1+0x20] ;  /* 0x0000200001057983 */ /* 0x003f220000300800 */
[----:B------:R-:W-:Y:S01]  /*287c0*/  ULDC.64 UR4, c[0x0][0x300] ;  /* 0x0000c00000047ab9 */ /* 0x000fe20000000a00 */
[----:B------:R-:W-:Y:S02]  /*287d0*/  ULDC.64 UR6, c[0x0][0x2e8] ;  /* 0x0000ba0000067ab9 */ /* 0x000fe40000000a00 */
[----:B------:R-:W5:Y:S01]  /*287e0*/  LDL R8, [R1+0x8] ;  /* 0x0000080001087983 */ /* 0x000f620000100800 */
[----:B---3--:R-:W-:Y:S01]  /*287f0*/  IMAD R0, R26, UR4, RZ ;  /* 0x000000041a007c24 */ /* 0x008fe2000f8e02ff */
[----:B------:R-:W-:Y:S01]  /*28800*/  LOP3.LUT P1, RZ, R22, 0x4, RZ, 0xc0, !PT ;  /* 0x0000000416ff7812 */ /* 0x000fe2000782c0ff */
[----:B------:R-:W-:-:S04]  /*28810*/  IMAD.WIDE.U32 R2, R7, UR4, RZ ;  /* 0x0000000407027c25 */ /* 0x000fc8000f8e00ff */
[----:B------:R-:W-:Y:S01]  /*28820*/  IMAD R0, R7, UR5, R0 ;  /* 0x0000000507007c24 */ /* 0x000fe2000f8e0200 */
[----:B------:R-:W-:-:S03]  /*28830*/  ULDC.64 UR4, c[0x0][0x310] ;  /* 0x0000c40000047ab9 */ /* 0x000fc60000000a00 */
[----:B------:R-:W-:Y:S02]  /*28840*/  IMAD.IADD R3, R3, 0x1, R0 ;  /* 0x0000000103037824 */ /* 0x000fe400078e0200 */
[----:B------:R-:W-:-:S04]  /*28850*/  IMAD.WIDE.U32 R2, R6, UR4, R2 ;  /* 0x0000000406027c25 */ /* 0x000fc8000f8e0002 */
[----:B----4-:R-:W-:-:S04]  /*28860*/  IMAD R0, R5, UR4, RZ ;  /* 0x0000000405007c24 */ /* 0x010fc8000f8e02ff */
[----:B------:R-:W-:Y:S01]  /*28870*/  IMAD R0, R6, UR5, R0 ;  /* 0x0000000506007c24 */ /* 0x000fe2000f8e0200 */
[----:B------:R-:W-:Y:S01]  /*28880*/  ULDC.64 UR4, c[0x0][0x308] ;  /* 0x0000c20000047ab9 */ /* 0x000fe20000000a00 */
[----:B-----5:R-:W-:Y:S02]  /*28890*/  IMAD R6, R24, 0x6000, R8 ;  /* 0x0000600018067824 */ /* 0x020fe400078e0208 */
[----:B------:R-:W-:Y:S02]  /*288a0*/  IMAD.IADD R3, R3, 0x1, R0 ;  /* 0x0000000103037824 */ /* 0x000fe400078e0200 */
[----:B------:R-:W-:Y:S01]  /*288b0*/  IMAD.WIDE.U32 R2, R18, UR4, R2 ;  /* 0x0000000412027c25 */ /* 0x000fe2000f8e0002 */
[----:B------:R-:W-:-:S03]  /*288c0*/  UMOV UR4, 0xffffffff ;  /* 0xffffffff00047882 */ /* 0x000fc60000000000 */
[----:B------:R-:W-:Y:S01]  /*288d0*/  IMAD R5, R18, UR5, R3 ;  /* 0x0000000512057c24 */ /* 0x000fe2000f8e0203 */
[----:B------:R-:W-:-:S04]  /*288e0*/  IADD3 R0, P0, R2, UR6, RZ ;  /* 0x0000000602007c10 */ /* 0x000fc8000ff1e0ff */
[----:B------:R-:W-:Y:S01]  /*288f0*/  IADD3.X R5, R5, UR7, RZ, P0, !PT ;  /* 0x0000000705057c10 */ /* 0x000fe200087fe4ff */
[----:B------:R-:W-:Y:S08]  /*28900*/  BRA.DIV UR4, `(.L_x_1913) ;  /* 0x0000007a04d87947 */ /* 0x000ff0000b800000 */
[----:B------:R-:W0:Y:S01]  /*28910*/  SHFL.IDX PT, R3, R0, RZ, 0x1c1f ;  /* 0x001c1fff00037589 */ /* 0x000e2200000e0000 */
[----:B------:R-:W-:Y:S01]  /*28920*/  LOP3.LUT P6, RZ, R22, 0x8, RZ, 0xc0, !PT ;  /* 0x0000000816ff7812 */ /* 0x000fe200078cc0ff */
[C-C-:B------:R-:W-:Y:S02]  /*28930*/  @P4 IMAD.IADD R7, R23.reuse, 0x1, R6.reuse ;  /* 0x0000000117074824 */ /* 0x140fe400078e0206 */
[----:B------:R-:W1:Y:S01]  /*28940*/  SHFL.IDX PT, R2, R5, RZ, 0x1c1f ;  /* 0x001c1fff05027589 */ /* 0x000e6200000e0000 */
[----:B------:R-:W-:Y:S01]  /*28950*/  @P3 IMAD.IADD R9, R23, 0x1, R6 ;  /* 0x0000000117093824 */ /* 0x000fe200078e0206 */
[----:B0-----:R-:W-:-:S05]  /*28960*/  @P4 IADD3 R3, P0, R35, R3, RZ ;  /* 0x0000000323034210 */ /* 0x001fca0007f1e0ff */
[----:B-1----:R-:W-:Y:S01]  /*28970*/  @P4 IMAD.X R2, RZ, RZ, R2, P0 ;  /* 0x000000ffff024224 */ /* 0x002fe200000e0602 */
[----:B------:R-:W-:-:S04]  /*28980*/  LOP3.LUT P0, RZ, R22, 0x10, RZ, 0xc0, !PT ;  /* 0x0000001016ff7812 */ /* 0x000fc8000780c0ff */
[----:B------:R-:W-:-:S04]  /*28990*/  @P4 LOP3.LUT R3, R3, R2, RZ, 0x3c, !PT ;  /* 0x0000000203034212 */ /* 0x000fc800078e3cff */
[----:B------:R-:W-:-:S04]  /*289a0*/  @P4 LOP3.LUT R2, R3, R2, RZ, 0x3c, !PT ;  /* 0x0000000203024212 */ /* 0x000fc800078e3cff */
[----:B------:R-:W-:-:S05]  /*289b0*/  @P4 LOP3.LUT R3, R3, R2, RZ, 0x3c, !PT ;  /* 0x0000000203034212 */ /* 0x000fca00078e3cff */
[----:B------:R-:W-:Y:S01]  /*289c0*/  @!PT LDS RZ, [RZ] ;  /* 0x00000000fffff984 */ /* 0x000fe20000000800 */
        /* <DEDUP_REMOVED lines=15> */
[----:B0-----:R-:W0:Y:S04]  /*28ac0*/  SHFL.IDX PT, R3, R0, 0x2, 0x1c1f ;  /* 0x005c1f0000037f89 */ /* 0x001e2800000e0000 */
[----:B------:R-:W1:Y:S04]  /*28ad0*/  SHFL.IDX PT, R2, R5, 0x2, 0x1c1f ;  /* 0x005c1f0005027f89 */ /* 0x000e6800000e0000 */
[----:B------:R-:W3:Y:S01]  /*28ae0*/  SHFL.IDX PT, R5, R5, 0x3, 0x1c1f ;  /* 0x007c1f0005057f89 */ /* 0x000ee200000e0000 */
        /* <DEDUP_REMOVED lines=8> */
[----:B0--3--:R0:W1:Y:S02]  /*28b70*/  SHFL.IDX PT, R2, R0, 0x3, 0x1c1f ;  /* 0x007c1f0000027f89 */ /* 0x00906400000e0000 */
.L_x_2152:
[C---:B------:R-:W-:Y:S01]  /*28b80*/  LOP3.LUT P3, RZ, R22.reuse, 0x10, RZ, 0xc0, !PT ;  /* 0x0000001016ff7812 */ /* 0x040fe2000786c0ff */
[----:B------:R-:W-:Y:S01]  /*28b90*/  @P5 IMAD.IADD R6, R23, 0x1, R6 ;  /* 0x0000000117065824 */ /* 0x000fe200078e0206 */
[----:B------:R-:W-:Y:S02]  /*28ba0*/  LOP3.LUT P2, RZ, R22, 0x8, RZ, 0xc0, !PT ;  /* 0x0000000816ff7812 */ /* 0x000fe4000784c0ff */
[----:B-1----:R-:W-:-:S05]  /*28bb0*/  @P5 IADD3 R2, P0, R35, R2, RZ ;  /* 0x0000000223025210 */ /* 0x002fca0007f1e0ff */
[----:B------:R-:W-:Y:S01]  /*28bc0*/  @P5 IMAD.X R3, RZ, RZ, R5, P0 ;  /* 0x000000ffff035224 */ /* 0x000fe200000e0605 */
[----:B------:R-:W-:-:S04]  /*28bd0*/  PLOP3.LUT P0, PT, PT, PT, PT, 0x80, 0x0 ;  /* 0x000000000000781c */ /* 0x000fc80003f0f070 */
[----:B------:R-:W-:Y:S01]  /*28be0*/  @!PT LDS RZ, [RZ] ;  /* 0x00000000fffff984 */ /* 0x000fe20000000800 */
[----:B------:R-:W-:Y:S01]  /*28bf0*/  @!PT LDS RZ, [RZ] ;  /* 0x00000000fffff984 */ /* 0x000fe20000000800 */
[----:B------:R-:W-:Y:S01]  /*28c00*/  @!PT LDS RZ, [RZ] ;  /* 0x00000000fffff984 */ /* 0x000fe20000000800 */
[----:B------:R1:W-:Y:S04]  /*28c10*/  @P5 LDGSTS.E.BYPASS.LTC128B.128 [R6+0x17c00], desc[UR42][R2.64], !P3 ;  /* 0x17c0000002065fae */ /* 0x0003e8000d901d6a */
[----:B------:R1:W-:Y:S04]  /*28c20*/  @P5 LDGSTS.E.BYPASS.LTC128B.128 [R6+0x19c00], desc[UR42][R2.64+0x40], !P2 ;  /* 0x19c0004002065fae */ /* 0x0003e8000d101d6a */
[----:B------:R1:W-:Y:S01]  /*28c30*/  @P5 LDGSTS.E.BYPASS.LTC128B.128 [R6+0x1bc00], desc[UR42][R2.64+0x80], !P1 ;  /* 0x1bc0008002065fae */ /* 0x0003e2000c901d6a */
[----:B------:R-:W-:Y:S01]  /*28c40*/  NOP ;  /* 0x0000000000007918 */ /* 0x000fe20000000000 */
.L_x_1914:
        /* <DEDUP_REMOVED lines=11> */
.L_x_1915:
[----:B-1----:R0:W5:Y:S01]  /*28d00*/  LDL.LU R2, [R1+0x18] ;  /* 0x0000180001027983 */ /* 0x0021620000300800 */
[----:B------:R0:W-:Y:S02]  /*28d10*/  SYNCS.ARRIVE.TRANS64.A1T0 RZ, [R4+URZ+0x22830], RZ ;  /* 0x022830ff04ff79a7 */ /* 0x0001e4000810003f */
[----:B------:R-:W-:Y:S05]  /*28d20*/  WARPSYNC.ALL ;  /* 0x0000000000007948 */ /* 0x000fea0003800000 */
[----:B------:R-:W-:Y:S01]  /*28d30*/  ULDC.64 UR4, c[0x0][0xa00] ;  /* 0x0002800000047ab9 */ /* 0x000fe20000000a00 */
[----:B------:R-:W-:Y:S01]  /*28d40*/  VIADD R0, R23, 0x10400 ;  /* 0x0001040017007836 */ /* 0x000fe20000000000 */
[----:B------:R-:W-:Y:S01]  /*28d50*/  BAR.SYNC.DEFER_BLOCKING 0x8, 0x180 ;  /* 0x0206000000007b1d */ /* 0x000fe20000010000 */
[----:B------:R-:W-:-:S03]  /*28d60*/  ISETP.NE.U32.AND P0, PT, RZ, UR4, PT ;  /* 0x00000004ff007c0c */ /* 0x000fc6000bf05070 */
[----:B------:R-:W-:Y:S02]  /*28d70*/  LOP3.LUT P1, RZ, R0, 0x1bf, RZ, 0xc0, !PT ;  /* 0x000001bf00ff7812 */ /* 0x000fe4000782c0ff */
[----:B------:R-:W-:Y:S01]  /*28d80*/  ISETP.NE.AND.EX P0, PT, RZ, UR5, PT, P0 ;  /* 0x00000005ff007c0c */ /* 0x000fe2000bf05300 */
[----:B------:R-:W-:Y:S01]  /*28d90*/  ULDC.64 UR4, c[0x0][0x298] ;  /* 0x0000a60000047ab9 */ /* 0x000fe20000000a00 */
[----:B------:R-:W-:Y:S01]  /*28da0*/  SHF.R.S32.HI R0, RZ, 0x1f, R19 ;  /* 0x0000001fff007819 */ /* 0x000fe20000011413 */
[----:B------:R-:W-:Y:S01]  /*28db0*/  BSSY B6, `(.L_x_1916) ;  /* 0x000001c000067945 */ /* 0x000fe20003800000 */
[----:B------:R-:W-:Y:S02]  /*28dc0*/  SEL R26, R19, RZ, !P0 ;  /* 0x000000ff131a7207 */ /* 0x000fe40004000000 */
[----:B------:R-:W-:-:S05]  /*28dd0*/  SEL R0, R0, RZ, !P0 ;  /* 0x000000ff00007207 */ /* 0x000fca0004000000 */
[----:B------:R1:W-:Y:S02]  /*28de0*/  STL [R1+0x2c], R0 ;  /* 0x00002c0001007387 */ /* 0x0003e40000100800 */
[----:B-1---5:R-:W-:-:S05]  /*28df0*/  SHF.R.S32.HI R0, RZ, 0x1f, R2 ;  /* 0x0000001fff007819 */ /* 0x022fca0000011402 */
[----:B------:R-:W-:-:S04]  /*28e00*/  IMAD R0, R0, UR4, RZ ;  /* 0x0000000400007c24 */ /* 0x000fc8000f8e02ff */
[C---:B------:R-:W-:Y:S02]  /*28e10*/  IMAD R0, R2.reuse, UR5, R0 ;  /* 0x0000000502007c24 */ /* 0x040fe4000f8e0200 */
[----:B------:R-:W-:-:S04]  /*28e20*/  IMAD.WIDE.U32 R2, R2, UR4, RZ ;  /* 0x0000000402027c25 */ /* 0x000fc8000f8e00ff */
[----:B------:R-:W-:Y:S01]  /*28e30*/  IMAD.IADD R0, R3, 0x1, R0 ;  /* 0x0000000103007824 */ /* 0x000fe200078e0200 */
[----:B------:R1:W-:Y:S04]  /*28e40*/  STL.64 [R1+0x20], R2 ;  /* 0x0000200201007387 */ /* 0x0003e80000100a00 */
[----:B------:R1:W-:Y:S01]  /*28e50*/  STL [R1+0x18], R0 ;  /* 0x0000180001007387 */ /* 0x0003e20000100800 */
[----:B------:R-:W-:Y:S05]  /*28e60*/  @!P1 BRA `(.L_x_1917) ;  /* 0x0000000000409947 */ /* 0x000fea0003800000 */
[----:B-1----:R-:W-:Y:S01]  /*28e70*/  MOV R2, 0x0 ;  /* 0x0000000000027802 */ /* 0x002fe20000000f00 */
[----:B------:R-:W-:Y:S01]  /*28e80*/  ULDC.64 UR4, c[0x4][0xc8] ;  /* 0x0100320000047ab9 */ /* 0x000fe20000000a00 */
[----:B------:R-:W-:Y:S01]  /*28e90*/  ULDC.64 UR6, c[0x4][0xd0] ;  /* 0x0100340000067ab9 */ /* 0x000fe20000000a00 */
[----:B------:R-:W-:Y:S01]  /*28ea0*/  ULDC.64 UR8, c[0x4][0x28] ;  /* 0x01000a0000087ab9 */ /* 0x000fe20000000a00 */
[----:B0-2---:R-:W-:Y:S02]  /*28eb0*/  IMAD.U32 R4, RZ, RZ, UR4 ;  /* 0x00000004ff047e24 */ /* 0x005fe4000f8e00ff */
        /* <DEDUP_REMOVED lines=11> */
.L_x_1917:
[----:B------:R-:W-:Y:S05]  /*28f70*/  BSYNC B6 ;  /* 0x0000000000067941 */ /* 0x000fea0003800000 */
.L_x_1916:
[----:B------:R-:W3:Y:S01]  /*28f80*/  LDL.LU R21, [R1+0x2c] ;  /* 0x00002c0001157983 */ /* 0x000ee20000300800 */
[----:B------:R-:W4:Y:S01]  /*28f90*/  LDC R7, c[0x0][0x448] ;  /* 0x00011200ff077b82 */ /* 0x000f220000000800 */
[----:B------:R-:W-:Y:S02]  /*28fa0*/  ULDC.64 UR4, c[0x0][0x2d8] ;  /* 0x0000b60000047ab9 */ /* 0x000fe40000000a00 */
[----:B------:R-:W2:Y:S04]  /*28fb0*/  LDL.LU R20, [R1+0x18] ;  /* 0x0000180001147983 */ /* 0x000ea80000300800 */
[----:B-1----:R-:W2:Y:S04]  /*28fc0*/  LDL.LU.64 R2, [R1+0x20] ;  /* 0x0000200001027983 */ /* 0x002ea80000300a00 */
[----:B------:R1:W5:Y:S01]  /*28fd0*/  LDL R8, [R1+0x14] ;  /* 0x0000140001087983 */ /* 0x0003620000100800 */
[----:B----4-:R-:W-:-:S13]  /*28fe0*/  ISETP.NE.AND P0, PT, R7, 0x1, PT ;  /* 0x000000010700780c */ /* 0x010fda0003f05270 */
[----:B------:R-:W4:Y:S01]  /*28ff0*/  @P0 LDC R6, c[0x0][0x44c] ;  /* 0x00011300ff060b82 */ /* 0x000f220000000800 */
[C---:B------:R-:W-:Y:S02]  /*29000*/  LOP3.LUT R9, R35.reuse, 0x40, RZ, 0xfc, !PT ;  /* 0x0000004023097812 */ /* 0x040fe400078efcff */
[----:B------:R-:W-:Y:S01]  /*29010*/  LOP3.LUT R10, R35, 0x80, RZ, 0xfc, !PT ;  /* 0x00000080230a7812 */ /* 0x000fe200078efcff */
[----:B--2---:R-:W-:Y:S02]  /*29020*/  IMAD.MOV.U32 R3, RZ, RZ, R20 ;  /* 0x000000ffff037224 */ /* 0x004fe400078e0014 */
[----:B------:R-:W2:Y:S01]  /*29030*/  S2R R20, SR_TID.X ;  /* 0x0000000000147919 */ /* 0x000ea20000002100 */
[----:B------:R-:W-:-:S04]  /*29040*/  IMAD.WIDE.U32 R2, R18, UR4, R2 ;  /* 0x0000000412027c25 */ /* 0x000fc8000f8e0002 */
[----:B------:R-:W-:Y:S01]  /*29050*/  IMAD R3, R18, UR5, R3 ;  /* 0x0000000512037c24 */ /* 0x000fe2000f8e0203 */
[----:B------:R-:W-:Y:S02]  /*29060*/  ULDC.64 UR4, c[0x0][0x2e0] ;  /* 0x0000b80000047ab9 */ /* 0x000fe40000000a00 */
[----:B---3--:R-:W-:Y:S02]  /*29070*/  IMAD R0, R21, UR4, RZ ;  /* 0x0000000415007c24 */ /* 0x008fe4000f8e02ff */
[----:B------:R-:W-:-:S04]  /*29080*/  IMAD.WIDE.U32 R2, R26, UR4, R2 ;  /* 0x000000041a027c25 */ /* 0x000fc8000f8e0002 */
[----:B------:R-:W-:Y:S01]  /*29090*/  IMAD R0, R26, UR5, R0 ;  /* 0x000000051a007c24 */ /* 0x000fe2000f8e0200 */
[----:B------:R-:W-:-:S04]  /*290a0*/  ULDC.64 UR4, c[0x0][0x2d0] ;  /* 0x0000b40000047ab9 */ /* 0x000fc80000000a00 */
[----:B------:R-:W-:Y:S02]  /*290b0*/  IADD3 R3, R3, R0, RZ ;  /* 0x0000000003037210 */ /* 0x000fe40007ffe0ff */
[----:B------:R-:W3:Y:S01]  /*290c0*/  @P0 LDC R0, c[0x0][0x450] ;  /* 0x00011400ff000b82 */ /* 0x000ee20000000800 */
[C---:B--2---:R-:W-:Y:S01]  /*290d0*/  LOP3.LUT R21, R20.reuse, 0x7f, RZ, 0xc0, !PT ;  /* 0x0000007f14157812 */ /* 0x044fe200078ec0ff */
[----:B------:R-:W-:-:S03]  /*290e0*/  IMAD.SHL.U32 R20, R20, 0x20, RZ ;  /* 0x0000002014147824 */ /* 0x000fc600078e00ff */
[----:B------:R-:W-:-:S04]  /*290f0*/  SHF.R.U32.HI R21, RZ, 0x2, R21 ;  /* 0x00000002ff157819 */ /* 0x000fc80000011615 */
[----:B------:R-:W-:-:S05]  /*29100*/  LOP3.LUT R20, R21, 0x60, R20, 0xf8, !PT ;  /* 0x0000006015147812 */ /* 0x000fca00078ef814 */
[----:B------:R-:W-:-:S04]  /*29110*/  IMAD.IADD R5, R20, 0x1, R17 ;  /* 0x0000000114057824 */ /* 0x000fc800078e0211 */
[----:B----4-:R-:W-:-:S04]  /*29120*/  @P0 IMAD.HI.U32 R6, R5, R6, RZ ;  /* 0x0000000605060227 */ /* 0x010fc800078e00ff */
[----:B0-----:R-:W-:Y:S01]  /*29130*/  IMAD.MOV.U32 R4, RZ, RZ, R5 ;  /* 0x000000ffff047224 */ /* 0x001fe200078e0005 */
[----:B---3--:R-:W-:Y:S01]  /*29140*/  @P0 SHF.R.U32.HI R4, RZ, R0, R6 ;  /* 0x00000000ff040219 */ /* 0x008fe20000011606 */
[----:B------:R-:W0:Y:S04]  /*29150*/  S2R R20, SR_TID.X ;  /* 0x0000000000147919 */ /* 0x000e280000002100 */
        /* <DEDUP_REMOVED lines=22> */
[----:B-1----:R-:W-:Y:S10]  /*292c0*/  BRA.DIV UR5, `(.L_x_1918) ;  /* 0x0000007605ec7947 */ /* 0x002ff4000b800000 */
[----:B------:R-:W0:Y:S01]  /*292d0*/  SHFL.IDX PT, R3, R4, RZ, 0x1c1f ;  /* 0x001c1fff04037589 */ /* 0x000e2200000e0000 */
[----:B------:R-:W-:Y:S02]  /*292e0*/  IMAD R27, R27, R7, RZ ;  /* 0x000000071b1b7224 */ /* 0x000fe400078e02ff */
        /* <DEDUP_REMOVED lines=9> */
[----:B-----5:R-:W-:Y:S04]  /*29380*/  @!P1 LDGSTS.E.BYPASS.LTC128B.128 [R8+0x10400], desc[UR42][R2.64], !P3 ;  /* 0x1040000002089fae */ /* 0x020fe8000d901d6a */
[----:B------:R-:W-:Y:S04]  /*29390*/  @!P1 LDGSTS.E.BYPASS.LTC128B.128 [R8+0x12400], desc[UR42][R2.64+0x40], !P2 ;  /* 0x1240004002089fae */ /* 0x000fe8000d101d6a */
[----:B------:R0:W-:Y:S02]  /*293a0*/  @!P1 LDGSTS.E.BYPASS.LTC128B.128 [R8+0x14400], desc[UR42][R2.64+0x80], !P0 ;  /* 0x1440008002089fae */ /* 0x0001e4000c101d6a */
[----:B0-----:R-:W-:-:S02]  /*293b0*/  VIADD R2, R17, 0x20 ;  /* 0x0000002011027836 */ /* 0x001fc40000000000 */
[----:B------:R-:W0:Y:S03]  /*293c0*/  SHFL.IDX PT, R3, R4, 0x1, 0x1c1f ;  /* 0x003c1f0004037f89 */ /* 0x000e2600000e0000 */
[----:B------:R-:W-:Y:S02]  /*293d0*/  ISETP.GE.AND P1, PT, R2, R27, PT ;  /* 0x0000001b0200720c */ /* 0x000fe40003f26270 */
[----:B------:R-:W1:Y:S11]  /*293e0*/  SHFL.IDX PT, R2, R0, 0x1, 0x1c1f ;  /* 0x003c1f0000027f89 */ /* 0x000e7600000e0000 */
[----:B0-----:R-:W-:-:S05]  /*293f0*/  @!P1 IADD3 R3, P4, R35, R3, RZ ;  /* 0x0000000323039210 */ /* 0x001fca0007f9e0ff */
[----:B-1----:R-:W-:-:S05]  /*29400*/  @!P1 IMAD.X R2, RZ, RZ, R2, P4 ;  /* 0x000000ffff029224 */ /* 0x002fca00020e0602 */
        /* <DEDUP_REMOVED lines=8> */
[----:B------:R-:W-:Y:S02]  /*29490*/  ISETP.GE.AND P1, PT, R2, R27, PT ;  /* 0x0000001b0200720c */ /* 0x000fe40003f26270 */
[----:B------:R-:W1:Y:S04]  /*294a0*/  SHFL.IDX PT, R2, R0, 0x2, 0x1c1f ;  /* 0x005c1f0000027f89 */ /* 0x000e6800000e0000 */
[----:B------:R-:W2:Y:S07]  /*294b0*/  SHFL.IDX PT, R0, R0, 0x3, 0x1c1f ;  /* 0x007c1f0000007f89 */ /* 0x000eae00000e0000 */
[----:B0-----:R-:W-:-:S05]  /*294c0*/  @!P1 IADD3 R3, P4, R35, R3, RZ ;  /* 0x0000000323039210 */ /* 0x001fca0007f9e0ff */
[----:B-1----:R-:W-:-:S05]  /*294d0*/  @!P1 IMAD.X R2, RZ, RZ, R2, P4 ;  /* 0x000000ffff029224 */ /* 0x002fca00020e0602 */
[----:B------:R-:W-:-:S04]  /*294e0*/  @!P1 LOP3.LUT R3, R3, R2, RZ, 0x3c, !PT ;  /* 0x0000000203039212 */ /* 0x000fc800078e3cff */
[----:B------:R-:W-:-:S04]  /*294f0*/  @!P1 LOP3.LUT R2, R3, R2, RZ, 0x3c, !PT ;  /* 0x0000000203029212 */ /* 0x000fc800078e3cff */
[----:B------:R-:W-:-:S05]  /*29500*/  @!P1 LOP3.LUT R3, R3, R2, RZ, 0x3c, !PT ;  /* 0x0000000203039212 */ /* 0x000fca00078e3cff */
[----:B------:R-:W-:Y:S04]  /*29510*/  @!P1 LDGSTS.E.BYPASS.LTC128B.128 [R8+0x11400], desc[UR42][R2.64], !P3 ;  /* 0x1140000002089fae */ /* 0x000fe8000d901d6a */
[----:B------:R-:W-:Y:S04]  /*29520*/  @!P1 LDGSTS.E.BYPASS.LTC128B.128 [R8+0x13400], desc[UR42][R2.64+0x40], !P2 ;  /* 0x1340004002089fae */ /* 0x000fe8000d101d6a */
[----:B------:R0:W-:Y:S04]  /*29530*/  @!P1 LDGSTS.E.BYPASS.LTC128B.128 [R8+0x15400], desc[UR42][R2.64+0x80], !P0 ;  /* 0x1540008002089fae */ /* 0x0001e8000c101d6a */
[----:B0-2---:R0:W1:Y:S02]  /*29540*/  SHFL.IDX PT, R2, R4, 0x3, 0x1c1f ;  /* 0x007c1f0004027f89 */ /* 0x00506400000e0000 */
.L_x_2161:
[----:B------:R-:W-:Y:S01]  /*29550*/  VIADD R17, R17, 0x60 ;  /* 0x0000006011117836 */ /* 0x000fe20000000000 */
[----:B------:R-:W-:Y:S04]  /*29560*/  BSSY B0, `(.L_x_1919) ;  /* 0x000000b000007945 */ /* 0x000fe80003800000 */
[----:B------:R-:W-:-:S13]  /*29570*/  ISETP.GE.AND P1, PT, R17, R27, PT ;  /* 0x0000001b1100720c */ /* 0x000fda0003f26270 */
[----:B------:R-:W-:Y:S05]  /*29580*/  @P1 BRA `(.L_x_1920) ;  /* 0x0000000000201947 */ /* 0x000fea0003800000 */
        /* <DEDUP_REMOVED lines=8> */
.L_x_1920:
[----:B------:R-:W-:Y:S05]  /*29610*/  BSYNC B0 ;  /* 0x0000000000007941 */ /* 0x000fea0003800000 */
.L_x_1919:
[----:B------:R-:W-:Y:S01]  /*29620*/  NOP ;  /* 0x0000000000007918 */ /* 0x000fe20000000000 */
[----:B------:R-:W-:-:S13]  /*29630*/  PLOP3.LUT P0, PT, PT, PT, PT, 0x80, 0x0 ;  /* 0x000000000000781c */ /* 0x000fda0003f0f070 */
.L_x_1921:
[----:B------:R-:W-:Y:S02]  /*29640*/  PLOP3.LUT P1, PT, P1, P0, PT, 0xa2, 0x0 ;  /* 0x000000000000781c */ /* 0x000fe40000f21472 */
[----:B------:R-:W-:-:S08]  /*29650*/  @P0 R2UR P1, UR4, R23 ;  /* 0x00000000170402ca */ /* 0x000fd00000020000 */
[----:B------:R-:W-:-:S05]  /*29660*/  @P0 PLOP3.LUT P0, PT, P1, PT, PT, 0x80, 0x0 ;  /* 0x000000000000081c */ /* 0x000fca0000f0f070 */
[----:B------:R-:W-:Y:S01]  /*29670*/  @!P1 SYNCS.ARRIVE.TRANS64.RED.A0T1 RZ, [UR4+0x22800], RZ ;  /* 0x022800ffffff99a7 */ /* 0x000fe20008200404 */
[----:B------:R-:W-:Y:S07]  /*29680*/  @!P1 ARRIVES.LDGSTSBAR.64.TRANSCNT [UR4+0x22800] ;  /* 0x02280000ff0099b0 */ /* 0x000fee0008000a84 */
[----:B------:R-:W-:Y:S05]  /*29690*/  @P0 BRA.U.ANY `(.L_x_1921) ;  /* 0xfffffffd00e80947 */ /* 0x000fea000393ffff */
[----:B--2---:R-:W2:Y:S04]  /*296a0*/  LDL.LU R3, [R1+0x30] ;  /* 0x0000300001037983 */ /* 0x004ea80000300800 */
[----:B-1----:R-:W3:Y:S01]  /*296b0*/  LDL.LU R2, [R1+0x28] ;  /* 0x0000280001027983 */ /* 0x002ee20000300800 */
[----:B--2---:R-:W-:Y:S02]  /*296c0*/  VIADD R3, R3, 0x1 ;  /* 0x0000000103037836 */ /* 0x004fe40000000000 */
[----:B---3--:R-:W-:-:S03]  /*296d0*/  VIADD R20, R2, 0xfffffffe ;  /* 0xfffffffe02147836 */ /* 0x008fc60000000000 */
        /* <DEDUP_REMOVED lines=9> */
[----:B-12---:R-:W-:Y:S05]  /*29770*/  @!P0 BRA `(.L_x_1923) ;  /* 0x00000078001c8947 */ /* 0x006fea0003800000 */
.L_x_2162:
[----:B------:R-:W-:Y:S05]  /*29780*/  BSYNC B0 ;  /* 0x0000000000007941 */ /* 0x000fea0003800000 */
.L_x_1922:
[----:B------:R-:W-:-:S13]  /*29790*/  ISETP.GE.AND P0, PT, R20, R36, PT ;  /* 0x000000241400720c */ /* 0x000fda0003f06270 */
[----:B------:R-:W-:Y:S05]  /*297a0*/  @!P0 BRA `(.L_x_1924) ;  /* 0x00000010008c8947 */ /* 0x000fea0003800000 */
[----:B0-----:R-:W-:Y:S02]  /*297b0*/  IMAD.MOV.U32 R4, RZ, RZ, R24 ;  /* 0x000000ffff047224 */ /* 0x001fe400078e0018 */
[----:B------:R-:W-:-:S07]  /*297c0*/  IMAD.MOV.U32 R5, RZ, RZ, R28 ;  /* 0x000000ffff057224 */ /* 0x000fce00078e001c */
.L_x_1944:
[----:B--2---:R-:W2:Y:S01]  /*297d0*/  LDL R8, [R1] ;  /* 0x0000000001087983 */ /* 0x004ea20000100800 */
[----:B------:R-:W0:Y:S01]  /*297e0*/  LDC R6, c[0x0][0x430] ;  /* 0x00010c00ff067b82 */ /* 0x000e220000000800 */
[----:B-1----:R-:W1:Y:S01]  /*297f0*/  S2R R2, SR_TID.X ;  /* 0x0000000000027919 */ /* 0x002e620000002100 */
[----:B0-----:R-:W-:Y:S02]  /*29800*/  ISETP.NE.AND P0, PT, R6, 0x1, PT ;  /* 0x000000010600780c */ /* 0x001fe40003f05270 */
[----:B-1----:R-:W-:-:S11]  /*29810*/  LOP3.LUT R0, R2, 0x7f, RZ, 0xc0, !PT ;  /* 0x0000007f02007812 */ /* 0x002fd600078ec0ff */
[----:B------:R-:W0:Y:S01]  /*29820*/  @P0 LDC R7, c[0x0][0x434] ;  /* 0x00010d00ff070b82 */ /* 0x000e220000000800 */
[----:B------:R-:W-:Y:S01]  /*29830*/  SHF.R.U32.HI R3, RZ, 0x2, R0 ;  /* 0x00000002ff037819 */ /* 0x000fe20000011600 */
[----:B------:R-:W-:-:S06]  /*29840*/  IMAD.SHL.U32 R2, R2, 0x20, RZ ;  /* 0x0000002002027824 */ /* 0x000fcc00078e00ff */
[----:B------:R-:W1:Y:S01]  /*29850*/  @P0 LDC R0, c[0x0][0x438] ;  /* 0x00010e00ff000b82 */ /* 0x000e620000000800 */
[----:B------:R-:W-:Y:S01]  /*29860*/  IMAD R3, R20, 0x80, R3 ;  /* 0x0000008014037824 */ /* 0x000fe200078e0203 */
[----:B------:R-:W-:-:S04]  /*29870*/  LOP3.LUT R2, R2, 0x60, RZ, 0xc0, !PT ;  /* 0x0000006002027812 */ /* 0x000fc800078ec0ff */
[----:B------:R-:W-:-:S05]  /*29880*/  IADD3 R3, R2, R3, R37 ;  /* 0x0000000302037210 */ /* 0x000fca0007ffe025 */
[----:B------:R-:W-:Y:S02]  /*29890*/  IMAD.MOV.U32 R2, RZ, RZ, R3 ;  /* 0x000000ffff027224 */ /* 0x000fe400078e0003 */
[----:B0-----:R-:W-:-:S05]  /*298a0*/  @P0 IMAD.HI.U32 R7, R3, R7, RZ ;  /* 0x0000000703070227 */ /* 0x001fca00078e00ff */
[----:B-1----:R-:W-:Y:S01]  /*298b0*/  @P0 SHF.R.U32.HI R2, RZ, R0, R7 ;  /* 0x00000000ff020219 */ /* 0x002fe20000011607 */
[----:B------:R-:W-:Y:S05]  /*298c0*/  YIELD ;  /* 0x0000000000007946 */ /* 0x000fea0003800000 */
[----:B------:R-:W-:Y:S01]  /*298d0*/  IMAD.MOV R0, RZ, RZ, -R2 ;  /* 0x000000ffff007224 */ /* 0x000fe200078e0a02 */
[----:B------:R-:W-:-:S03]  /*298e0*/  ULDC.64 UR4, c[0x0][0x428] ;  /* 0x00010a0000047ab9 */ /* 0x000fc60000000a00 */
[----:B------:R-:W-:Y:S01]  /*298f0*/  IMAD R6, R6, R0, R3 ;  /* 0x0000000006067224 */ /* 0x000fe200078e0203 */
[----:B------:R-:W-:-:S03]  /*29900*/  SHF.R.S32.HI R3, RZ, 0x1f, R2 ;  /* 0x0000001fff037819 */ /* 0x000fc60000011402 */
        /* <DEDUP_REMOVED lines=8> */
[----:B------:R-:W-:Y:S01]  /*29990*/  MOV R10, UR39 ;  /* 0x00000027000a7c02 */ /* 0x000fe20008000f00 */
[----:B------:R-:W-:-:S03]  /*299a0*/  VIADD R24, R4, 0x1 ;  /* 0x0000000104187836 */ /* 0x000fc60000000000 */
[----:B------:R-:W-:Y:S02]  /*299b0*/  ISETP.NE.AND P1, PT, R10, 0x3, PT ;  /* 0x000000030a00780c */ /* 0x000fe40003f25270 */
[----:B------:R-:W-:-:S04]  /*299c0*/  ISETP.NE.AND P0, PT, R24, 0x2, PT ;  /* 0x000000021800780c */ /* 0x000fc80003f05270 */
[----:B------:R-:W-:Y:S02]  /*299d0*/  SEL R28, RZ, 0x1, P0 ;  /* 0x00000001ff1c7807 */ /* 0x000fe40000000000 */
[C---:B------:R-:W-:Y:S01]  /*299e0*/  ISETP.GT.AND P2, PT, R20.reuse, R36, PT ;  /* 0x000000241400720c */ /* 0x040fe20003f44270 */
[----:B------:R-:W-:Y:S01]  /*299f0*/  VIADD R20, R20, 0xffffffff ;  /* 0xffffffff14147836 */ /* 0x000fe20000000000 */
[----:B------:R-:W-:Y:S02]  /*29a00*/  SEL R24, R24, RZ, P0 ;  /* 0x000000ff18187207 */ /* 0x000fe40000000000 */
[----:B------:R-:W-:Y:S02]  /*29a10*/  LOP3.LUT R28, R5, R28, RZ, 0x3c, !PT ;  /* 0x0000001c051c7212 */ /* 0x000fe400078e3cff */
[----:B--2---:R-:W-:Y:S01]  /*29a20*/  SHF.R.S32.HI R9, RZ, 0x1f, R8 ;  /* 0x0000001fff097819 */ /* 0x004fe20000011408 */
[----:B---3--:R-:W-:Y:S06]  /*29a30*/  @!P1 BRA `(.L_x_1925) ;  /* 0x0000000000049947 */ /* 0x008fec0003800000 */
[----:B------:R-:W-:Y:S01]  /*29a40*/  BPT.TRAP 0x1 ;  /* 0x000000040000795c */ /* 0x000fe20000300000 */
.L_x_1925:
[----:B------:R-:W-:Y:S01]  /*29a50*/  IMAD R0, R24, 0x8, R23 ;  /* 0x0000000818007824 */ /* 0x000fe200078e0217 */
[----:B------:R-:W-:Y:S01]  /*29a60*/  SHF.L.U32 R10, R28, 0x1f, RZ ;  /* 0x0000001f1c0a7819 */ /* 0x000fe200000006ff */
[----:B------:R-:W-:Y:S01]  /*29a70*/  BSSY B0, `(.L_x_1926) ;  /* 0x0000004000007945 */ /* 0x000fe20003800000 */
[----:B------:R-:W-:Y:S02]  /*29a80*/  SHF.R.S32.HI R7, RZ, 0x1f, R6 ;  /* 0x0000001fff077819 */ /* 0x000fe40000011406 */
[----:B------:R-:W0:Y:S02]  /*29a90*/  SYNCS.PHASECHK.TRANS64.TRYWAIT P0, [R0+URZ+0x22880], R10 ;  /* 0x0228800a000075a7 */ /* 0x000e24000800017f */
[----:B0-----:R-:W-:Y:S05]  /*29aa0*/  @!P0 BRA `(.L_x_1927) ;  /* 0x0000007400648947 */ /* 0x001fea0003800000 */
.L_x_2163:
[----:B------:R-:W-:Y:S05]  /*29ab0*/  BSYNC B0 ;  /* 0x0000000000007941 */ /* 0x000fea0003800000 */
.L_x_1926:
        /* <DEDUP_REMOVED lines=48> */
.L_x_2173:
        /* <DEDUP_REMOVED lines=9> */
.L_x_1929:
        /* <DEDUP_REMOVED lines=11> */
.L_x_1930:
[----:B------:R2:W-:Y:S01]  /*29f00*/  SYNCS.ARRIVE.TRANS64.A1T0 RZ, [R0+URZ+0x22870], RZ ;  /* 0x022870ff00ff79a7 */ /* 0x0005e2000810003f */
[----:B------:R-:W-:Y:S05]  /*29f10*/  @!P3 BRA `(.L_x_1931) ;  /* 0x000000000004b947 */ /* 0x000fea0003800000 */
[----:B------:R-:W-:Y:S01]  /*29f20*/  BPT.TRAP 0x1 ;  /* 0x000000040000795c */ /* 0x000fe20000300000 */
.L_x_1931:
[----:B------:R-:W3:Y:S01]  /*29f30*/  SYNCS.PHASECHK.TRANS64.TRYWAIT P0, [R0+URZ+0x22840], R10 ;  /* 0x0228400a000075a7 */ /* 0x000ee2000800017f */
[----:B------:R-:W-:Y:S04]  /*29f40*/  BSSY B0, `(.L_x_1932) ;  /* 0x0000002000007945 */ /* 0x000fe80003800000 */
[----:B---3--:R-:W-:Y:S05]  /*29f50*/  @!P0 BRA `(.L_x_1933) ;  /* 0x0000007400788947 */ /* 0x008fea0003800000 */
.L_x_2174:
[----:B------:R-:W-:Y:S05]  /*29f60*/  BSYNC B0 ;  /* 0x0000000000007941 */ /* 0x000fea0003800000 */
.L_x_1932:
[----:B------:R-:W4:Y:S01]  /*29f70*/  LDL R11, [R1+0x8] ;  /* 0x00000800010b7983 */ /* 0x000f220000100800 */
        /* <DEDUP_REMOVED lines=46> */
.L_x_2184:
        /* <DEDUP_REMOVED lines=10> */
.L_x_1935:
        /* <DEDUP_REMOVED lines=11> */
.L_x_1936:
[----:B------:R2:W-:Y:S02]  /*2a3b0*/  SYNCS.ARRIVE.TRANS64.A1T0 RZ, [R0+URZ+0x22830], RZ ;  /* 0x022830ff00ff79a7 */ /* 0x0005e4000810003f */
[----:B--23--:R-:W-:-:S05]  /*2a3c0*/  IMAD.U32 R0, RZ, RZ, UR37 ;  /* 0x00000025ff007e24 */ /* 0x00cfca000f8e00ff */
[----:B------:R-:W-:-:S13]  /*2a3d0*/  ISETP.NE.AND P0, PT, R0, 0x3, PT ;  /* 0x000000030000780c */ /* 0x000fda0003f05270 */
[----:B------:R-:W-:Y:S05]  /*2a3e0*/  @!P0 BRA `(.L_x_1937) ;  /* 0x0000000000048947 */ /* 0x000fea0003800000 */
[----:B------:R-:W-:Y:S01]  /*2a3f0*/  BPT.TRAP 0x1 ;  /* 0x000000040000795c */ /* 0x000fe20000300000 */
.L_x_1937:
[----:B------:R-:W-:Y:S01]  /*2a400*/  LOP3.LUT R0, R5, 0x1, RZ, 0x3c, !PT ;  /* 0x0000000105007812 */ /* 0x000fe200078e3cff */
[----:B------:R-:W-:Y:S01]  /*2a410*/  IMAD R17, R4, 0x8, R23 ;  /* 0x0000000804117824 */ /* 0x000fe200078e0217 */
[----:B------:R-:W-:Y:S02]  /*2a420*/  BSSY B0, `(.L_x_1938) ;  /* 0x0000004000007945 */ /* 0x000fe40003800000 */
[----:B------:R-:W-:-:S04]  /*2a430*/  SHF.L.U32 R0, R0, 0x1f, RZ ;  /* 0x0000001f00007819 */ /* 0x000fc800000006ff */
[----:B------:R-:W0:Y:S02]  /*2a440*/  SYNCS.PHASECHK.TRANS64.TRYWAIT P1, [R17+URZ+0x22870], R0 ;  /* 0x02287000110075a7 */ /* 0x000e24000802017f */
[----:B0-----:R-:W-:Y:S05]  /*2a450*/  @!P1 BRA `(.L_x_1939) ;  /* 0x0000007400809947 */ /* 0x001fea0003800000 */
.L_x_2185:
[----:B------:R-:W-:Y:S05]  /*2a460*/  BSYNC B0 ;  /* 0x0000000000007941 */ /* 0x000fea0003800000 */
.L_x_1938:
[----:B------:R-:W-:-:S05]  /*2a470*/  IMAD.U32 R2, RZ, RZ, UR39 ;  /* 0x00000027ff027e24 */ /* 0x000fca000f8e00ff */
[----:B------:R-:W-:-:S13]  /*2a480*/  ISETP.NE.AND P1, PT, R2, 0x3, PT ;  /* 0x000000030200780c */ /* 0x000fda0003f25270 */
[----:B------:R-:W-:Y:S05]  /*2a490*/  @!P1 BRA `(.L_x_1940) ;  /* 0x0000000000049947 */ /* 0x000fea0003800000 */
[----:B------:R-:W-:Y:S01]  /*2a4a0*/  BPT.TRAP 0x1 ;  /* 0x000000040000795c */ /* 0x000fe20000300000 */
.L_x_1940:
[----:B0-----:R-:W-:Y:S01]  /*2a4b0*/  SHF.L.U32 R0, R5, 0x1f, RZ ;  /* 0x0000001f05007819 */ /* 0x001fe200000006ff */
[----:B------:R-:W-:-:S03]  /*2a4c0*/  IMAD.SHL.U32 R2, R4, 0x4000, RZ ;  /* 0x0000400004027824 */ /* 0x000fc600078e00ff */
[----:B------:R-:W0:Y:S02]  /*2a4d0*/  SYNCS.PHASECHK.TRANS64.TRYWAIT P1, [R17+URZ+0x22860], R0 ;  /* 0x02286000110075a7 */ /* 0x000e24000802017f */
[----:B0-----:R-:W-:Y:S05]  /*2a4e0*/  @!P1 BRA `(.L_x_1941) ;  /* 0x0000007400709947 */ /* 0x001fea0003800000 */
.L_x_2186:
[----:B------:R-:W0:Y:S04]  /*2a4f0*/  LDL R3, [R1+0x10] ;  /* 0x0000100001037983 */ /* 0x000e280000100800 */
[----:B------:R-:W2:Y:S01]  /*2a500*/  LDL R12, [R1+0xc] ;  /* 0x00000c00010c7983 */ /* 0x000ea20000100800 */
[----:B------:R-:W-:Y:S05]  /*2a510*/  WARPSYNC.ALL ;  /* 0x0000000000007948 */ /* 0x000fea0003800000 */
[----:B------:R-:W-:-:S05]  /*2a520*/  IMAD.U32 R21, RZ, RZ, UR39 ;  /* 0x00000027ff157e24 */ /* 0x000fca000f8e00ff */
[----:B------:R-:W-:Y:S02]  /*2a530*/  ISETP.NE.AND P1, PT, R21, 0x3, PT ;  /* 0x000000031500780c */ /* 0x000fe40003f25270 */
[----:B0-----:R-:W-:-:S04]  /*2a540*/  LOP3.LUT R0, R2, R3, RZ, 0xfc, !PT ;  /* 0x0000000302007212 */ /* 0x001fc800078efcff */
[C---:B------:R-:W-:Y:S02]  /*2a550*/  IADD3 R0, R23.reuse, R0, RZ ;  /* 0x0000000017007210 */ /* 0x040fe40007ffe0ff */
[----:B--2---:R-:W-:-:S03]  /*2a560*/  IADD3 R2, R23, R2, R12 ;  /* 0x0000000217027210 */ /* 0x004fc60007ffe00c */
        /* <DEDUP_REMOVED lines=60> */
.L_x_1942:
[----:B0-----:R0:W-:Y:S01]  /*2a930*/  SYNCS.ARRIVE.TRANS64.A1T0 RZ, [R17+URZ+0x22850], RZ ;  /* 0x022850ff11ff79a7 */ /* 0x0011e2000810003f */
[----:B------:R-:W-:Y:S06]  /*2a940*/  BAR.SYNC.DEFER_BLOCKING 0x2, 0x80 ;  /* 0x0082000000007b1d */ /* 0x000fec0000010000 */
[----:B------:R-:W-:Y:S05]  /*2a950*/  @!P0 BRA `(.L_x_1943) ;  /* 0x0000000000048947 */ /* 0x000fea0003800000 */
[----:B------:R-:W-:Y:S01]  /*2a960*/  BPT.TRAP 0x1 ;  /* 0x000000040000795c */ /* 0x000fe20000300000 */
.L_x_1943:
[----:B------:R-:W3:Y:S01]  /*2a970*/  LDL R0, [R1+0x4] ;  /* 0x0000040001007983 */ /* 0x000ee20000100800 */
[----:B0-----:R-:W-:Y:S02]  /*2a980*/  VIADD R17, R17, 0x22880 ;  /* 0x0002288011117836 */ /* 0x001fe40000000000 */
[----:B------:R-:W-:Y:S02]  /*2a990*/  IMAD.MOV.U32 R4, RZ, RZ, R24 ;  /* 0x000000ffff047224 */ /* 0x000fe400078e0018 */
[----:B------:R-:W-:Y:S01]  /*2a9a0*/  IMAD.MOV.U32 R5, RZ, RZ, R28 ;  /* 0x000000ffff057224 */ /* 0x000fe200078e001c */
[----:B---3--:R-:W-:-:S04]  /*2a9b0*/  PRMT R17, R0, 0x654, R17 ;  /* 0x0000065400117816 */ /* 0x008fc80000000011 */
[----:B------:R3:W-:Y:S01]  /*2a9c0*/  SYNCS.ARRIVE.TRANS64.RED.A1T0 RZ, [R17+URZ], RZ ;  /* 0x000000ff11ff79a7 */ /* 0x0007e2000810043f */
[----:B------:R-:W-:Y:S05]  /*2a9d0*/  @P2 BRA `(.L_x_1944) ;  /* 0xffffffec007c2947 */ /* 0x000fea000383ffff */
.L_x_1924:
[----:B-1----:R-:W2:Y:S01]  /*2a9e0*/  S2R R0, SR_TID.X ;  /* 0x0000000000007919 */ /* 0x002ea20000002100 */
[----:B------:R-:W-:Y:S01]  /*2a9f0*/  BSSY B0, `(.L_x_1945) ;  /* 0x0000012000007945 */ /* 0x000fe20003800000 */
[----:B--2---:R-:W-:Y:S01]  /*2aa00*/  LOP3.LUT R2, R0, 0x7f, RZ, 0xc0, !PT ;  /* 0x0000007f00027812 */ /* 0x004fe200078ec0ff */
[----:B------:R-:W-:-:S03]  /*2aa10*/  IMAD.U32 R0, RZ, RZ, UR37 ;  /* 0x00000025ff007e24 */ /* 0x000fc6000f8e00ff */
[----:B------:R-:W-:Y:S02]  /*2aa20*/  ISETP.NE.AND P1, PT, R2, RZ, PT ;  /* 0x000000ff0200720c */ /* 0x000fe40003f25270 */
[----:B------:R-:W-:-:S11]  /*2aa30*/  ISETP.NE.AND P0, PT, R0, 0x3, PT ;  /* 0x000000030000780c */ /* 0x000fd60003f05270 */
        /* <DEDUP_REMOVED lines=8> */
[----:B0-----:R-:W0:Y:S02]  /*2aac0*/  S2R R4, SR_LTMASK ;  /* 0x0000000000047919 */ /* 0x001e240000003900 */
[----:B0-----:R-:W-:-:S04]  /*2aad0*/  LOP3.LUT R4, R4, UR4, RZ, 0xc0, !PT ;  /* 0x0000000404047c12 */ /* 0x001fc8000f8ec0ff */
[----:B------:R-:W0:Y:S01]  /*2aae0*/  POPC R7, R4 ;  /* 0x0000000400077309 */ /* 0x000e220000000000 */
[----:B--2---:R-:W0:Y:S02]  /*2aaf0*/  SHFL.IDX PT, R0, R3, R0, 0x1f ;  /* 0x00001f0003007589 */ /* 0x004e2400000e0000 */
[----:B0-----:R-:W-:-:S07]  /*2ab00*/  IADD3 R16, R0, UR38, R7 ;  /* 0x0000002600107c10 */ /* 0x001fce000fffe007 */
.L_x_1946:
[----:B------:R-:W-:Y:S05]  /*2ab10*/  BSYNC B0 ;  /* 0x0000000000007941 */ /* 0x000fea0003800000 */
.L_x_1945:
[----:B------:R-:W-:Y:S05]  /*2ab20*/  @!P0 BRA `(.L_x_1947) ;  /* 0x0000000000048947 */ /* 0x000fea0003800000 */
[----:B------:R-:W-:Y:S01]  /*2ab30*/  BPT.TRAP 0x1 ;  /* 0x000000040000795c */ /* 0x000fe20000300000 */
.L_x_1947:
[----:B------:R-:W-:Y:S01]  /*2ab40*/  LOP3.LUT R0, R28, 0x1, RZ, 0x3c, !PT ;  /* 0x000000011c007812 */ /* 0x000fe200078e3cff */
[----:B---3--:R-:W-:Y:S01]  /*2ab50*/  IMAD R17, R24, 0x8, R23 ;  /* 0x0000000818117824 */ /* 0x008fe200078e0217 */
[----:B------:R-:W-:Y:S02]  /*2ab60*/  BSSY B0, `(.L_x_1948) ;  /* 0x0000004000007945 */ /* 0x000fe40003800000 */
[----:B------:R-:W-:-:S04]  /*2ab70*/  SHF.L.U32 R0, R0, 0x1f, RZ ;  /* 0x0000001f00007819 */ /* 0x000fc800000006ff */
[----:B------:R-:W1:Y:S02]  /*2ab80*/  SYNCS.PHASECHK.TRANS64.TRYWAIT P1, [R17+URZ+0x22870], R0 ;  /* 0x02287000110075a7 */ /* 0x000e64000802017f */
[----:B-1----:R-:W-:Y:S05]  /*2ab90*/  @!P1 BRA `(.L_x_1949) ;  /* 0x0000006c00d89947 */ /* 0x002fea0003800000 */
.L_x_2187:
[----:B------:R-:W-:Y:S05]  /*2aba0*/  BSYNC B0 ;  /* 0x0000000000007941 */ /* 0x000fea0003800000 */
.L_x_1948:
[----:B------:R-:W-:-:S05]  /*2abb0*/  IMAD.U32 R2, RZ, RZ, UR39 ;  /* 0x00000027ff027e24 */ /* 0x000fca000f8e00ff */
[----:B------:R-:W-:-:S13]  /*2abc0*/  ISETP.NE.AND P1, PT, R2, 0x3, PT ;  /* 0x000000030200780c */ /* 0x000fda0003f25270 */
[----:B------:R-:W-:Y:S05]  /*2abd0*/  @!P1 BRA `(.L_x_1950) ;  /* 0x0000000000049947 */ /* 0x000fea0003800000 */
[----:B------:R-:W-:Y:S01]  /*2abe0*/  BPT.TRAP 0x1 ;  /* 0x000000040000795c */ /* 0x000fe20000300000 */
.L_x_1950:
[----:B-1----:R-:W-:-:S04]  /*2abf0*/  SHF.L.U32 R0, R28, 0x1f, RZ ;  /* 0x0000001f1c007819 */ /* 0x002fc800000006ff */
[----:B------:R-:W1:Y:S02]  /*2ac00*/  SYNCS.PHASECHK.TRANS64.TRYWAIT P1, [R17+URZ+0x22860], R0 ;  /* 0x02286000110075a7 */ /* 0x000e64000802017f */
[----:B-1----:R-:W-:Y:S05]  /*2ac10*/  @!P1 BRA `(.L_x_1951) ;  /* 0x0000006c00cc9947 */ /* 0x002fea0003800000 */
.L_x_2188:
[----:B------:R-:W1:Y:S04]  /*2ac20*/  LDL R3, [R1+0x10] ;  /* 0x0000100001037983 */ /* 0x000e680000100800 */
[----:B------:R-:W2:Y:S01]  /*2ac30*/  LDL R12, [R1+0xc] ;  /* 0x00000c00010c7983 */ /* 0x000ea20000100800 */
[----:B------:R-:W-:Y:S01]  /*2ac40*/  IMAD.SHL.U32 R2, R24, 0x4000, RZ ;  /* 0x0000400018027824 */ /* 0x000fe200078e00ff */
[----:B------:R-:W-:Y:S05]  /*2ac50*/  WARPSYNC.ALL ;  /* 0x0000000000007948 */ /* 0x000fea0003800000 */
[----:B------:R-:W-:-:S05]  /*2ac60*/  IMAD.U32 R20, RZ, RZ, UR39 ;  /* 0x00000027ff147e24 */ /* 0x000fca000f8e00ff */
[----:B------:R-:W-:Y:S02]  /*2ac70*/  ISETP.NE.AND P1, PT, R20, 0x3, PT ;  /* 0x000000031400780c */ /* 0x000fe40003f25270 */
[----:B-1----:R-:W-:Y:S02]  /*2ac80*/  LOP3.LUT R0, R2, R3, RZ, 0xfc, !PT ;  /* 0x0000000302007212 */ /* 0x002fe400078efcff */
[----:B--2---:R-:W-:-:S03]  /*2ac90*/  IADD3 R2, R23, R2, R12 ;  /* 0x0000000217027210 */ /* 0x004fc60007ffe00c */
[----:B------:R-:W-:Y:S01]  /*2aca0*/  IMAD.IADD R0, R23, 0x1, R0 ;  /* 0x0000000117007824 */ /* 0x000fe200078e0200 */
[----:B------:R-:W-:-:S03]  /*2acb0*/  IADD3 R18, R31, 0x400, R2 ;  /* 0x000004001f127810 */ /* 0x000fc60007ffe002 */
[----:B------:R-:W-:Y:S01]  /*2acc0*/  IMAD.IADD R3, R34, 0x1, R0 ;  /* 0x0000000122037824 */ /* 0x000fe200078e0200 */
[----:B0-----:R-:W0:Y:S02]  /*2acd0*/  LDSM.16.MT88.4 R4, [R0+0x8400] ;  /* 0x008400000004783b */ /* 0x001e240000004200 */
        /* <DEDUP_REMOVED lines=11> */
[----:B------:R-:W1:Y:S01]  /*2ad90*/  LDSM.16.MT88.4 R4, [R0+0x9400] ;  /* 0x009400000004783b */ /* 0x000e620000004200 */
[----:B0-----:R-:W-:Y:S02]  /*2ada0*/  IADD3 R2, R34, 0x400, R2 ;  /* 0x0000040022027810 */ /* 0x001fe40007ffe002 */
[C-C-:B-1----:R-:W-:Y:S02]  /*2adb0*/  PRMT R12, R4.reuse, 0x6420, R5.reuse ;  /* 0x00006420040c7816 */ /* 0x142fe40000000005 */
        /* <DEDUP_REMOVED lines=22> */
[----:B------:R-:W1:Y:S01]  /*2af20*/  LDSM.16.MT88.4 R4, [R0+0xb400] ;  /* 0x00b400000004783b */ /* 0x000e620000004200 */
[----:B0-----:R-:W-:Y:S01]  /*2af30*/  IMAD.IADD R2, R31, 0x1, R2 ;  /* 0x000000011f027824 */ /* 0x001fe200078e0202 */
[C-C-:B-1----:R-:W-:Y:S02]  /*2af40*/  PRMT R12, R4.reuse, 0x6420, R5.reuse ;  /* 0x00006420040c7816 */ /* 0x142fe40000000005 */
        /* <DEDUP_REMOVED lines=18> */
.L_x_1952:
[----:B0-----:R0:W-:Y:S01]  /*2b070*/  SYNCS.ARRIVE.TRANS64.A1T0 RZ, [R17+URZ+0x22850], RZ ;  /* 0x022850ff11ff79a7 */ /* 0x0011e2000810003f */
[----:B------:R-:W-:Y:S06]  /*2b080*/  BAR.SYNC.DEFER_BLOCKING 0x2, 0x80 ;  /* 0x0082000000007b1d */ /* 0x000fec0000010000 */
[----:B------:R-:W-:Y:S05]  /*2b090*/  @!P0 BRA `(.L_x_1953) ;  /* 0x0000000000048947 */ /* 0x000fea0003800000 */
[----:B------:R-:W-:Y:S01]  /*2b0a0*/  BPT.TRAP 0x1 ;  /* 0x000000040000795c */ /* 0x000fe20000300000 */
.L_x_1953:
[----:B------:R-:W2:Y:S01]  /*2b0b0*/  LDL R0, [R1+0x4] ;  /* 0x0000040001007983 */ /* 0x000ea20000100800 */
[----:B0-----:R-:W-:Y:S02]  /*2b0c0*/  VIADD R17, R17, 0x22880 ;  /* 0x0002288011117836 */ /* 0x001fe40000000000 */
[----:B------:R-:W-:-:S05]  /*2b0d0*/  VIADD R24, R24, 0x1 ;  /* 0x0000000118187836 */ /* 0x000fca0000000000 */
[----:B------:R-:W-:-:S04]  /*2b0e0*/  ISETP.NE.AND P0, PT, R24, 0x2, PT ;  /* 0x000000021800780c */ /* 0x000fc80003f05270 */
[----:B------:R-:W-:Y:S02]  /*2b0f0*/  SEL R3, RZ, 0x1, P0 ;  /* 0x00000001ff037807 */ /* 0x000fe40000000000 */
[----:B------:R-:W-:Y:S02]  /*2b100*/  SEL R24, R24, RZ, P0 ;  /* 0x000000ff18187207 */ /* 0x000fe40000000000 */
[----:B------:R-:W-:Y:S02]  /*2b110*/  LOP3.LUT R28, R28, R3, RZ, 0x3c, !PT ;  /* 0x000000031c1c7212 */ /* 0x000fe400078e3cff */
[----:B--2---:R-:W-:-:S04]  /*2b120*/  PRMT R17, R0, 0x654, R17 ;  /* 0x0000065400117816 */ /* 0x004fc80000000011 */
[----:B------:R0:W-:Y:S03]  /*2b130*/  SYNCS.ARRIVE.TRANS64.RED.A1T0 RZ, [R17+URZ], RZ ;  /* 0x000000ff11ff79a7 */ /* 0x0001e6000810043f */
.L_x_1894:
[----:B------:R-:W-:-:S13]  /*2b140*/  LOP3.LUT P0, RZ, R22, 0x40, RZ, 0xc0, !PT ;  /* 0x0000004016ff7812 */ /* 0x000fda000780c0ff */
[----:B------:R-:W-:Y:S05]  /*2b150*/  @!P0 BRA `(.L_x_1954) ;  /* 0x0000000000288947 */ /* 0x000fea0003800000 */
[----:B------:R-:W-:Y:S05]  /*2b160*/  WARPSYNC.ALL ;  /* 0x0000000000007948 */ /* 0x000fea0003800000 */
[----:B------:R-:W2:Y:S08]  /*2b170*/  S2UR UR4, SR_CgaCtaId ;  /* 0x00000000000479c3 */ /* 0x000eb00000008800 */
[----:B------:R-:W-:Y:S01]  /*2b180*/  BAR.SYNC.DEFER_BLOCKING 0x5, 0x180 ;  /* 0x0146000000007b1d */ /* 0x000fe20000010000 */
[----:B------:R-:W-:Y:S01]  /*2b190*/  MOV R23, 0x400 ;  /* 0x0000040000177802 */ /* 0x000fe20000000f00 */
[----:B--2---:R-:W-:-:S05]  /*2b1a0*/  IMAD.U32 R0, RZ, RZ, UR4 ;  /* 0x00000004ff007e24 */ /* 0x004fca000f8e00ff */
[----:B------:R-:W-:Y:S01]  /*2b1b0*/  LEA R23, R0, R23, 0x18 ;  /* 0x0000001700177211 */ /* 0x000fe200078ec0ff */
[----:B------:R2:W-:Y:S04]  /*2b1c0*/  STL [R1+0x4], R0 ;  /* 0x0000040001007387 */ /* 0x0005e80000100800 */
[----:B0-----:R2:W3:Y:S01]  /*2b1d0*/  LDS.128 R16, [R23+0x228d0] ;  /* 0x0228d00017107984 */ /* 0x0014e20000000c00 */
[----:B------:R-:W-:Y:S06]  /*2b1e0*/  BAR.ARV 0x4, 0x180 ;  /* 0x0106000000007b1d */ /* 0x000fec0000002000 */
[----:B------:R-:W-:Y:S05]  /*2b1f0*/  BRA `(.L_x_1955) ;  /* 0x0000000c00e07947 */ /* 0x000fea0003800000 */
.L_x_1954:
[----:B------:R-:W1:Y:S01]  /*2b200*/  S2R R0, SR_TID.X ;  /* 0x0000000000007919 */ /* 0x000e620000002100 */
[----:B------:R-:W-:Y:S01]  /*2b210*/  UMOV UR4, 0xffffffff ;  /* 0xffffffff00047882 */ /* 0x000fe20000000000 */
[----:B-1----:R-:W-:-:S04]  /*2b220*/  LOP3.LUT R8, R0, 0x1f, RZ, 0xc0, !PT ;  /* 0x0000001f00087812 */ /* 0x002fc800078ec0ff */
[----:B------:R-:W-:Y:S01]  /*2b230*/  ISETP.NE.AND P0, PT, R8, 0x1f, PT ;  /* 0x0000001f0800780c */ /* 0x000fe20003f05270 */
[----:B------:R-:W-:-:S12]  /*2b240*/  BRA.DIV UR4, `(.L_x_1956) ;  /* 0x0000006a04547947 */ /* 0x000fd8000b800000 */
[----:B------:R-:W-:Y:S01]  /*2b250*/  IMAD.IADD R9, R19, 0x1, R8 ;  /* 0x0000000113097824 */ /* 0x000fe200078e0208 */
[----:B------:R-:W-:-:S04]  /*2b260*/  ULDC UR4, c[0x0][0xc3c] ;  /* 0x00030f0000047ab9 */ /* 0x000fc80000000800 */
[----:B------:R-:W-:-:S13]  /*2b270*/  ISETP.GE.OR P1, PT, R9, UR4, !P0 ;  /* 0x0000000409007c0c */ /* 0x000fda000c726670 */
[----:B------:R-:W1:Y:S08]  /*2b280*/  @!P1 LDC.64 R2, c[0x0][0xc80] ;  /* 0x00032000ff029b82 */ /* 0x000e700000000a00 */
[----:B------:R-:W2:Y:S01]  /*2b290*/  @!P1 LDC.64 R4, c[0x0][0xc78] ;  /* 0x00031e00ff049b82 */ /* 0x000ea20000000a00 */
[----:B-1----:R-:W-:-:S05]  /*2b2a0*/  @!P1 IMAD.WIDE R2, R9, 0x4, R2 ;  /* 0x0000000409029825 */ /* 0x002fca00078e0202 */
[----:B------:R2:W3:Y:S02]  /*2b2b0*/  @!P1 LDG.E R7, desc[UR42][R2.64] ;  /* 0x0000002a02079981 */ /* 0x0004e4000c1e1900 */
[----:B--2---:R-:W-:-:S05]  /*2b2c0*/  @!P1 IMAD.WIDE R2, R9, 0x4, R4 ;  /* 0x0000000409029825 */ /* 0x004fca00078e0204 */
[----:B------:R-:W2:Y:S01]  /*2b2d0*/  @!P1 LDG.E R4, desc[UR42][R2.64] ;  /* 0x0000002a02049981 */ /* 0x000ea2000c1e1900 */
[----:B0-----:R-:W-:Y:S01]  /*2b2e0*/  IMAD.MOV.U32 R17, RZ, RZ, RZ ;  /* 0x000000ffff117224 */ /* 0x001fe200078e00ff */
[C---:B------:R-:W-:Y:S01]  /*2b2f0*/  ISETP.GE.U32.AND P2, PT, R8.reuse, 0x2, PT ;  /* 0x000000020800780c */ /* 0x040fe20003f46070 */
[----:B------:R-:W-:Y:S01]  /*2b300*/  IMAD.MOV.U32 R5, RZ, RZ, RZ ;  /* 0x000000ffff057224 */ /* 0x000fe200078e00ff */
[C---:B------:R-:W-:Y:S01]  /*2b310*/  ISETP.GE.U32.AND P3, PT, R8.reuse, 0x4, PT ;  /* 0x000000040800780c */ /* 0x040fe20003f66070 */
[----:B------:R-:W-:Y:S01]  /*2b320*/  SHFL.IDX PT, R0, R16, RZ, 0x1f ;  /* 0x00001fff10007589 */ /* 0x000fe200000e0000 */
[C---:B------:R-:W-:Y:S02]  /*2b330*/  ISETP.GE.U32.AND P4, PT, R8.reuse, 0x8, PT ;  /* 0x000000080800780c */ /* 0x040fe40003f86070 */
[----:B------:R-:W-:Y:S01]  /*2b340*/  ISETP.GE.U32.AND P5, PT, R8, 0x10, PT ;  /* 0x000000100800780c */ /* 0x000fe20003fa6070 */
[----:B------:R0:W-:Y:S02]  /*2b350*/  SHFL.IDX PT, R6, R16, 0x1, 0x1f ;  /* 0x00201f0010067f89 */ /* 0x0001e400000e0000 */
[----:B0-----:R-:W-:-:S02]  /*2b360*/  IMAD.MOV.U32 R16, RZ, RZ, RZ ;  /* 0x000000ffff107224 */ /* 0x001fc400078e00ff */
[----:B---3--:R-:W-:Y:S02]  /*2b370*/  @!P1 IMAD.MOV.U32 R17, RZ, RZ, R7 ;  /* 0x000000ffff119224 */ /* 0x008fe400078e0007 */
[----:B--2---:R-:W-:Y:S01]  /*2b380*/  @!P1 IMAD.MOV.U32 R5, RZ, RZ, R4 ;  /* 0x000000ffff059224 */ /* 0x004fe200078e0004 */
[----:B------:R-:W-:-:S03]  /*2b390*/  ISETP.NE.AND P1, PT, R8, RZ, PT ;  /* 0x000000ff0800720c */ /* 0x000fc60003f25270 */
[----:B------:R-:W-:-:S05]  /*2b3a0*/  IMAD R13, R5, R17, RZ ;  /* 0x00000011050d7224 */ /* 0x000fca00078e02ff */
        /* <DEDUP_REMOVED lines=15> */
[----:B------:R0:W1:Y:S02]  /*2b4a0*/  SHFL.IDX PT, R14, R2, 0x1f, 0x1f ;  /* 0x03e01f00020e7f89 */ /* 0x00006400000e0000 */
.L_x_2198:
[----:B------:R-:W-:Y:S02]  /*2b4b0*/  ULDC UR4, c[0x0][0xc38] ;  /* 0x00030e0000047ab9 */ /* 0x000fe40000000800 */
[----:B------:R-:W-:-:S04]  /*2b4c0*/  IMAD.U32 R4, RZ, RZ, UR4 ;  /* 0x00000004ff047e24 */ /* 0x000fc8000f8e00ff */
[----:B-1----:R-:W-:-:S04]  /*2b4d0*/  IMAD R3, R14, R4, RZ ;  /* 0x000000040e037224 */ /* 0x002fc800078e02ff */
[----:B------:R-:W-:-:S05]  /*2b4e0*/  IMAD.IADD R6, R6, 0x1, R3 ;  /* 0x0000000106067824 */ /* 0x000fca00078e0203 */
[----:B------:R-:W-:-:S13]  /*2b4f0*/  ISETP.GT.AND P6, PT, R6, R0, PT ;  /* 0x000000000600720c */ /* 0x000fda0003fc4270 */
[----:B------:R-:W-:Y:S05]  /*2b500*/  @P6 BRA `(.L_x_1957) ;  /* 0x0000000000a46947 */ /* 0x000fea0003800000 */
.L_x_1960:
[----:B0-----:R-:W0:Y:S01]  /*2b510*/  LDC R2, c[0x0][0xc3c] ;  /* 0x00030f00ff027b82 */ /* 0x001e220000000800 */
[----:B------:R-:W-:-:S05]  /*2b520*/  VIADD R19, R19, 0x1f ;  /* 0x0000001f13137836 */ /* 0x000fca0000000000 */
[----:B0-----:R-:W-:-:S13]  /*2b530*/  ISETP.GE.AND P6, PT, R19, R2, PT ;  /* 0x000000021300720c */ /* 0x001fda0003fc6270 */
[----:B------:R-:W-:Y:S05]  /*2b540*/  @P6 BRA `(.L_x_1958) ;  /* 0x0000000800c06947 */ /* 0x000fea0003800000 */
[----:B------:R-:W0:Y:S01]  /*2b550*/  S2R R3, SR_TID.X ;  /* 0x0000000000037919 */ /* 0x000e220000002100 */
[----:B------:R-:W-:Y:S01]  /*2b560*/  IMAD.MOV.U32 R17, RZ, RZ, RZ ;  /* 0x000000ffff117224 */ /* 0x000fe200078e00ff */
[----:B0-----:R-:W-:-:S05]  /*2b570*/  LOP3.LUT R3, R3, 0x1f, RZ, 0xc0, !PT ;  /* 0x0000001f03037812 */ /* 0x001fca00078ec0ff */
[----:B------:R-:W-:-:S05]  /*2b580*/  IMAD.IADD R4, R19, 0x1, R3 ;  /* 0x0000000113047824 */ /* 0x000fca00078e0203 */
[----:B------:R-:W-:-:S13]  /*2b590*/  ISETP.GE.OR P6, PT, R4, R2, !P0 ;  /* 0x000000020400720c */ /* 0x000fda00047c6670 */
[----:B------:R-:W0:Y:S02]  /*2b5a0*/  @!P6 LDC.64 R2, c[0x0][0xc80] ;  /* 0x00032000ff02eb82 */ /* 0x000e240000000a00 */
[----:B0-----:R-:W-:-:S05]  /*2b5b0*/  @!P6 IMAD.WIDE R2, R4, 0x4, R2 ;  /* 0x000000040402e825 */ /* 0x001fca00078e0202 */
[----:B------:R0:W2:Y:S01]  /*2b5c0*/  @!P6 LDG.E R17, desc[UR42][R2.64] ;  /* 0x0000002a0211e981 */ /* 0x0000a2000c1e1900 */
[----:B------:R-:W-:Y:S01]  /*2b5d0*/  IMAD.MOV.U32 R5, RZ, RZ, RZ ;  /* 0x000000ffff057224 */ /* 0x000fe200078e00ff */
[----:B0-----:R-:W0:Y:S02]  /*2b5e0*/  @!P6 LDC.64 R2, c[0x0][0xc78] ;  /* 0x00031e00ff02eb82 */ /* 0x001e240000000a00 */
[----:B0-----:R-:W-:-:S05]  /*2b5f0*/  @!P6 IMAD.WIDE R2, R4, 0x4, R2 ;  /* 0x000000040402e825 */ /* 0x001fca00078e0202 */
[----:B------:R-:W2:Y:S01]  /*2b600*/  @!P6 LDG.E R5, desc[UR42][R2.64] ;  /* 0x0000002a0205e981 */ /* 0x000ea2000c1e1900 */
[----:B------:R-:W-:Y:S01]  /*2b610*/  UMOV UR4, 0xffffffff ;  /* 0xffffffff00047882 */ /* 0x000fe20000000000 */
[----:B--2---:R-:W-:Y:S02]  /*2b620*/  IMAD R13, R5, R17, RZ ;  /* 0x00000011050d7224 */ /* 0x004fe400078e02ff */
[----:B------:R-:W-:Y:S05]  /*2b630*/  BRA.DIV UR4, `(.L_x_1959) ;  /* 0x0000006a04907947 */ /* 0x000fea000b800000 */
        /* <DEDUP_REMOVED lines=15> */
[----:B------:R0:W1:Y:S02]  /*2b730*/  SHFL.IDX PT, R14, R2, 0x1f, 0x1f ;  /* 0x03e01f00020e7f89 */ /* 0x00006400000e0000 */
.L_x_2206:
[----:B------:R-:W-:Y:S02]  /*2b740*/  ULDC UR4, c[0x0][0xc38] ;  /* 0x00030e0000047ab9 */ /* 0x000fe40000000800 */
[----:B------:R-:W-:-:S04]  /*2b750*/  IMAD.U32 R4, RZ, RZ, UR4 ;  /* 0x00000004ff047e24 */ /* 0x000fc8000f8e00ff */
[----:B-1----:R-:W-:-:S04]  /*2b760*/  IMAD R3, R14, R4, RZ ;  /* 0x000000040e037224 */ /* 0x002fc800078e02ff */
[----:B------:R-:W-:-:S05]  /*2b770*/  IMAD.IADD R6, R3, 0x1, R6 ;  /* 0x0000000103067824 */ /* 0x000fca00078e0206 */
[----:B------:R-:W-:-:S13]  /*2b780*/  ISETP.GT.AND P6, PT, R6, R0, PT ;  /* 0x000000000600720c */ /* 0x000fda0003fc4270 */
[----:B------:R-:W-:Y:S05]  /*2b790*/  @!P6 BRA `(.L_x_1960) ;  /* 0xfffffffc005ce947 */ /* 0x000fea000383ffff */
.L_x_1957:
[----:B------:R-:W-:Y:S01]  /*2b7a0*/  IMAD.IADD R6, R6, 0x1, -R3 ;  /* 0x0000000106067824 */ /* 0x000fe200078e0a03 */
[----:B------:R-:W-:-:S03]  /*2b7b0*/  UMOV UR4, 0xffffffff ;  /* 0xffffffff00047882 */ /* 0x000fc60000000000 */
[----:B------:R-:W-:-:S05]  /*2b7c0*/  IMAD R3, R2, R4, R6 ;  /* 0x0000000402037224 */ /* 0x000fca00078e0206 */
[----:B------:R-:W-:Y:S01]  /*2b7d0*/  ISETP.GT.AND P6, PT, R3, R0, PT ;  /* 0x000000000300720c */ /* 0x000fe20003fc4270 */
[----:B------:R-:W-:-:S12]  /*2b7e0*/  BRA.DIV UR4, `(.L_x_1961) ;  /* 0x0000006a04dc7947 */ /* 0x000fd8000b800000 */
[----:B------:R-:W-:-:S04]  /*2b7f0*/  VOTE.ANY R3, PT, !P6 ;  /* 0x0000000000037806 */ /* 0x000fc800070e0100 */
[----:B------:R-:W1:Y:S02]  /*2b800*/  POPC R7, R3 ;  /* 0x0000000300077309 */ /* 0x000e640000000000 */
[----:B-1----:R1:W2:Y:S01]  /*2b810*/  SHFL.IDX PT, R17, R17, R7, 0x1f ;  /* 0x00001f0711117589 */ /* 0x0022a200000e0000 */
[----:B------:R-:W-:-:S03]  /*2b820*/  IMAD.IADD R19, R7, 0x1, R19 ;  /* 0x0000000107137824 */ /* 0x000fc600078e0213 */
[----:B------:R1:W3:Y:S04]  /*2b830*/  SHFL.IDX PT, R5, R5, R7, 0x1f ;  /* 0x00001f0705057589 */ /* 0x0002e800000e0000 */
.L_x_2211:
[----:B------:R-:W-:-:S13]  /*2b840*/  ISETP.NE.AND P0, PT, R3, RZ, PT ;  /* 0x000000ff0300720c */ /* 0x000fda0003f05270 */
[----:B------:R-:W-:Y:S05]  /*2b850*/  @!P0 BRA `(.L_x_1962) ;  /* 0x0000000000108947 */ /* 0x000fea0003800000 */
[----:B------:R-:W-:Y:S01]  /*2b860*/  UMOV UR4, 0xffffffff ;  /* 0xffffffff00047882 */ /* 0x000fe20000000000 */
[----:B------:R-:W-:Y:S02]  /*2b870*/  VIADD R12, R7, 0xffffffff ;  /* 0xffffffff070c7836 */ /* 0x000fe40000000000 */
[----:B------:R-:W-:Y:S05]  /*2b880*/  BRA.DIV UR4, `(.L_x_1963) ;  /* 0x0000006e04147947 */ /* 0x000fea000b800000 */
[----:B------:R4:W0:Y:S02]  /*2b890*/  SHFL.IDX PT, R16, R2, R12, 0x1f ;  /* 0x00001f0c02107589 */ /* 0x00082400000e0000 */
.L_x_1962:
[----:B---3--:R-:W-:Y:S01]  /*2b8a0*/  ISETP.NE.AND P0, PT, R5, 0x1, PT ;  /* 0x000000010500780c */ /* 0x008fe20003f05270 */
[----:B0-----:R-:W-:-:S04]  /*2b8b0*/  IMAD R16, R16, R4, R6 ;  /* 0x0000000410107224 */ /* 0x001fc800078e0206 */
[----:B------:R-:W-:-:S08]  /*2b8c0*/  IMAD.IADD R0, R0, 0x1, -R16 ;  /* 0x0000000100007824 */ /* 0x000fd000078e0a10 */
[----:B------:R-:W-:Y:S05]  /*2b8d0*/  @!P0 BRA `(.L_x_1964) ;  /* 0x0000000000dc8947 */ /* 0x000fea0003800000 */
[-C--:B--2---:R-:W-:Y:S01]  /*2b8e0*/  IABS R6, R17.reuse ;  /* 0x0000001100067213 */ /* 0x084fe20000000000 */
[----:B----4-:R-:W-:Y:S01]  /*2b8f0*/  IMAD.MOV.U32 R2, RZ, RZ, RZ ;  /* 0x000000ffff027224 */ /* 0x010fe200078e00ff */
[----:B------:R-:W-:Y:S02]  /*2b900*/  IABS R8, R17 ;  /* 0x0000001100087213 */ /* 0x000fe40000000000 */
[----:B------:R-:W0:Y:S02]  /*2b910*/  I2F.RP R4, R6 ;  /* 0x0000000600047306 */ /* 0x000e240000209400 */
[----:B------:R-:W-:-:S06]  /*2b920*/  IADD3 R8, RZ, -R8, RZ ;  /* 0x80000008ff087210 */ /* 0x000fcc0007ffe0ff */
[----:B0-----:R-:W1:Y:S02]  /*2b930*/  MUFU.RCP R4, R4 ;  /* 0x0000000400047308 */ /* 0x001e640000001000 */
[----:B-1----:R-:W-:-:S06]  /*2b940*/  VIADD R7, R4, 0xffffffe ;  /* 0x0ffffffe04077836 */ /* 0x002fcc0000000000 */
[----:B------:R-:W0:Y:S02]  /*2b950*/  F2I.FTZ.U32.TRUNC.NTZ R3, R7 ;  /* 0x0000000700037305 */ /* 0x000e24000021f000 */
[----:B0-----:R-:W-:-:S04]  /*2b960*/  IMAD.MOV R9, RZ, RZ, -R3 ;  /* 0x000000ffff097224 */ /* 0x001fc800078e0a03 */
[----:B------:R-:W-:-:S04]  /*2b970*/  IMAD R9, R9, R6, RZ ;  /* 0x0000000609097224 */ /* 0x000fc800078e02ff */
[----:B------:R-:W-:Y:S01]  /*2b980*/  IMAD.HI.U32 R2, R3, R9, R2 ;  /* 0x0000000903027227 */ /* 0x000fe200078e0002 */
[----:B------:R-:W-:-:S05]  /*2b990*/  IABS R3, R0 ;  /* 0x0000000000037213 */ /* 0x000fca0000000000 */
[----:B------:R-:W-:-:S04]  /*2b9a0*/  IMAD.HI.U32 R4, R2, R3, RZ ;  /* 0x0000000302047227 */ /* 0x000fc800078e00ff */
[----:B------:R-:W-:Y:S02]  /*2b9b0*/  IMAD R3, R4, R8, R3 ;  /* 0x0000000804037224 */ /* 0x000fe400078e0203 */
[----:B------:R-:W-:-:S03]  /*2b9c0*/  IMAD.MOV.U32 R2, RZ, RZ, RZ ;  /* 0x000000ffff027224 */ /* 0x000fc600078e00ff */
[----:B------:R-:W-:-:S13]  /*2b9d0*/  ISETP.GT.U32.AND P1, PT, R6, R3, PT ;  /* 0x000000030600720c */ /* 0x000fda0003f24070 */
[----:B------:R-:W-:Y:S02]  /*2b9e0*/  @!P1 IMAD.IADD R3, R3, 0x1, -R6 ;  /* 0x0000000103039824 */ /* 0x000fe400078e0a06 */
[----:B------:R-:W-:Y:S01]  /*2b9f0*/  @!P1 VIADD R4, R4, 0x1 ;  /* 0x0000000104049836 */ /* 0x000fe20000000000 */
[----:B------:R-:W-:Y:S02]  /*2ba00*/  ISETP.NE.AND P1, PT, R17, RZ, PT ;  /* 0x000000ff1100720c */ /* 0x000fe40003f25270 */
[----:B------:R-:W-:Y:S02]  /*2ba10*/  ISETP.GE.U32.AND P0, PT, R3, R6, PT ;  /* 0x000000060300720c */ /* 0x000fe40003f06070 */
[----:B------:R-:W-:-:S04]  /*2ba20*/  IABS R6, R5 ;  /* 0x0000000500067213 */ /* 0x000fc80000000000 */
[----:B------:R-:W0:Y:S07]  /*2ba30*/  I2F.RP R7, R6 ;  /* 0x0000000600077306 */ /* 0x000e2e0000209400 */
[----:B------:R-:W-:Y:S01]  /*2ba40*/  @P0 VIADD R4, R4, 0x1 ;  /* 0x0000000104040836 */ /* 0x000fe20000000000 */
        /* <DEDUP_REMOVED lines=8> */
[----:B------:R-:W-:-:S04]  /*2bad0*/  LOP3.LUT R3, R0, R17, RZ, 0x3c, !PT ;  /* 0x0000001100037212 */ /* 0x000fc800078e3cff */
[----:B------:R-:W-:-:S13]  /*2bae0*/  ISETP.GE.AND P2, PT, R3, RZ, PT ;  /* 0x000000ff0300720c */ /* 0x000fda0003f46270 */
        /* <DEDUP_REMOVED lines=19> */
[----:B------:R-:W-:Y:S02]  /*2bc20*/  IMAD R18, R5, 0x10000, R18 ;  /* 0x0001000005127824 */ /* 0x000fe400078e0212 */
[----:B------:R-:W-:Y:S01]  /*2bc30*/  IMAD R2, R17, R2, R0 ;  /* 0x0000000211027224 */ /* 0x000fe200078e0200 */
[----:B------:R-:W-:Y:S06]  /*2bc40*/  BRA `(.L_x_1965) ;  /* 0x0000000000f47947 */ /* 0x000fec0003800000 */
.L_x_1964:
[----:B----4-:R-:W0:Y:S02]  /*2bc50*/  LDC.64 R2, c[0x0][0xc90] ;  /* 0x00032400ff027b82 */ /* 0x010e240000000a00 */
[----:B0-----:R-:W-:-:S05]  /*2bc60*/  IMAD.WIDE R2, R19, 0x4, R2 ;  /* 0x0000000413027825 */ /* 0x001fca00078e0202 */
[----:B------:R0:W2:Y:S02]  /*2bc70*/  LDG.E R6, desc[UR42][R2.64] ;  /* 0x0000002a02067981 */ /* 0x0000a4000c1e1900 */
[----:B0-----:R-:W-:Y:S02]  /*2bc80*/  IMAD.MOV.U32 R2, RZ, RZ, RZ ;  /* 0x000000ffff027224 */ /* 0x001fe400078e00ff */
[----:B--2---:R-:W-:-:S05]  /*2bc90*/  IMAD R5, R17, R6, RZ ;  /* 0x0000000611057224 */ /* 0x004fca00078e02ff */
[----:B-1----:R-:W-:-:S04]  /*2bca0*/  IABS R7, R5 ;  /* 0x0000000500077213 */ /* 0x002fc80000000000 */
        /* <DEDUP_REMOVED lines=9> */
[----:B------:R-:W-:-:S04]  /*2bd40*/  IMAD.HI.U32 R9, R9, R2, RZ ;  /* 0x0000000209097227 */ /* 0x000fc800078e00ff */
[----:B------:R-:W-:-:S04]  /*2bd50*/  IMAD.MOV R3, RZ, RZ, -R3 ;  /* 0x000000ffff037224 */ /* 0x000fc800078e0a03 */
        /* <DEDUP_REMOVED lines=8> */
[----:B------:R-:W-:-:S06]  /*2bde0*/  IMAD.MOV.U32 R2, RZ, RZ, RZ ;  /* 0x000000ffff027224 */ /* 0x000fcc00078e00ff */
[----:B------:R-:W-:-:S05]  /*2bdf0*/  @P0 VIADD R9, R9, 0x1 ;  /* 0x0000000109090836 */ /* 0x000fca0000000000 */
[----:B------:R-:W-:-:S05]  /*2be00*/  MOV R7, R9 ;  /* 0x0000000900077202 */ /* 0x000fca0000000f00 */
[----:B------:R-:W-:Y:S01]  /*2be10*/  @!P2 IMAD.MOV R7, RZ, RZ, -R7 ;  /* 0x000000ffff07a224 */ /* 0x000fe200078e0a07 */
[----:B------:R-:W-:-:S05]  /*2be20*/  @!P1 LOP3.LUT R7, RZ, R5, RZ, 0x33, !PT ;  /* 0x00000005ff079212 */ /* 0x000fca00078e33ff */
[----:B------:R-:W-:Y:S02]  /*2be30*/  IMAD R8, R6, R7, RZ ;  /* 0x0000000706087224 */ /* 0x000fe400078e02ff */
[----:B------:R-:W-:Y:S02]  /*2be40*/  IMAD.MOV R7, RZ, RZ, -R7 ;  /* 0x000000ffff077224 */ /* 0x000fe400078e0a07 */
[----:B------:R-:W-:Y:S02]  /*2be50*/  IMAD.MOV R3, RZ, RZ, -R8 ;  /* 0x000000ffff037224 */ /* 0x000fe400078e0a08 */
[----:B------:R-:W-:-:S03]  /*2be60*/  IMAD R5, R5, R7, R0 ;  /* 0x0000000705057224 */ /* 0x000fc600078e0200 */
[----:B------:R-:W-:-:S04]  /*2be70*/  VIADDMNMX R4, R3, R4, R6, PT ;  /* 0x0000000403047246 */ /* 0x000fc80003800106 */
[-C--:B------:R-:W-:Y:S02]  /*2be80*/  IABS R6, R4.reuse ;  /* 0x0000000400067213 */ /* 0x080fe40000000000 */
[----:B------:R-:W-:Y:S02]  /*2be90*/  IABS R0, R4 ;  /* 0x0000000400007213 */ /* 0x000fe40000000000 */
[----:B------:R-:W0:Y:S03]  /*2bea0*/  I2F.RP R9, R6 ;  /* 0x0000000600097306 */ /* 0x000e260000209400 */
[----:B------:R-:W-:-:S05]  /*2beb0*/  IMAD.MOV R0, RZ, RZ, -R0 ;  /* 0x000000ffff007224 */ /* 0x000fca00078e0a00 */
[----:B0-----:R-:W0:Y:S02]  /*2bec0*/  MUFU.RCP R9, R9 ;  /* 0x0000000900097308 */ /* 0x001e240000001000 */
[----:B0-----:R-:W-:-:S06]  /*2bed0*/  VIADD R10, R9, 0xffffffe ;  /* 0x0ffffffe090a7836 */ /* 0x001fcc0000000000 */
[----:B------:R-:W0:Y:S02]  /*2bee0*/  F2I.FTZ.U32.TRUNC.NTZ R3, R10 ;  /* 0x0000000a00037305 */ /* 0x000e24000021f000 */
[----:B0-----:R-:W-:-:S04]  /*2bef0*/  IMAD.MOV R7, RZ, RZ, -R3 ;  /* 0x000000ffff077224 */ /* 0x001fc800078e0a03 */
[----:B------:R-:W-:-:S04]  /*2bf00*/  IMAD R7, R7, R6, RZ ;  /* 0x0000000607077224 */ /* 0x000fc800078e02ff */
[----:B------:R-:W-:Y:S01]  /*2bf10*/  IMAD.HI.U32 R2, R3, R7, R2 ;  /* 0x0000000703027227 */ /* 0x000fe200078e0002 */
[----:B------:R-:W-:-:S05]  /*2bf20*/  IABS R3, R5 ;  /* 0x0000000500037213 */ /* 0x000fca0000000000 */
[----:B------:R-:W-:-:S04]  /*2bf30*/  IMAD.HI.U32 R2, R2, R3, RZ ;  /* 0x0000000302027227 */ /* 0x000fc800078e00ff */
[----:B------:R-:W-:Y:S01]  /*2bf40*/  IMAD R3, R2, R0, R3 ;  /* 0x0000000002037224 */ /* 0x000fe200078e0203 */
[----:B------:R-:W-:Y:S02]  /*2bf50*/  LOP3.LUT R0, R5, R4, RZ, 0x3c, !PT ;  /* 0x0000000405007212 */ /* 0x000fe400078e3cff */
[----:B------:R-:W-:Y:S02]  /*2bf60*/  IADD3 R5, R8, 0x1000000, R5 ;  /* 0x0100000008057810 */ /* 0x000fe40007ffe005 */
[----:B------:R-:W-:Y:S02]  /*2bf70*/  ISETP.GT.U32.AND P1, PT, R6, R3, PT ;  /* 0x000000030600720c */ /* 0x000fe40003f24070 */
[----:B------:R-:W-:-:S11]  /*2bf80*/  ISETP.GE.AND P2, PT, R0, RZ, PT ;  /* 0x000000ff0000720c */ /* 0x000fd60003f46270 */
        /* <DEDUP_REMOVED lines=8> */
[----:B------:R-:W-:-:S07]  /*2c010*/  IMAD R18, R2, R4, R5 ;  /* 0x0000000402127224 */ /* 0x000fce00078e0205 */
.L_x_1965:
[----:B------:R-:W-:-:S05]  /*2c020*/  LOP3.LUT R2, RZ, R2, RZ, 0x33, !PT ;  /* 0x00000002ff027212 */ /* 0x000fca00078e33ff */
[----:B------:R-:W-:Y:S01]  /*2c030*/  IMAD.IADD R17, R17, 0x1, R2 ;  /* 0x0000000111117824 */ /* 0x000fe200078e0202 */
[----:B------:R-:W-:Y:S06]  /*2c040*/  BRA `(.L_x_1966) ;  /* 0x00000000001c7947 */ /* 0x000fec0003800000 */
.L_x_1958:
[----:B------:R-:W-:Y:S01]  /*2c050*/  UMOV UR4, URZ ;  /* 0x0000003f00047c82 */ /* 0x000fe20008000000 */
[----:B------:R-:W-:Y:S01]  /*2c060*/  UMOV UR5, URZ ;  /* 0x0000003f00057c82 */ /* 0x000fe20008000000 */
[----:B------:R-:W-:Y:S01]  /*2c070*/  ULDC UR6, c[0x0][0xc3c] ;  /* 0x00030f0000067ab9 */ /* 0x000fe20000000800 */
[----:B------:R-:W-:Y:S02]  /*2c080*/  IMAD.MOV.U32 R16, RZ, RZ, R0 ;  /* 0x000000ffff107224 */ /* 0x000fe400078e0000 */
[----:B------:R-:W-:Y:S02]  /*2c090*/  IMAD.U32 R17, RZ, RZ, UR4 ;  /* 0x00000004ff117e24 */ /* 0x000fe4000f8e00ff */
[----:B------:R-:W-:Y:S02]  /*2c0a0*/  IMAD.U32 R18, RZ, RZ, UR5 ;  /* 0x00000005ff127e24 */ /* 0x000fe4000f8e00ff */
[----:B------:R-:W-:-:S07]  /*2c0b0*/  IMAD.U32 R19, RZ, RZ, UR6 ;  /* 0x00000006ff137e24 */ /* 0x000fce000f8e00ff */
.L_x_1966:
[----:B------:R0:W2:Y:S01]  /*2c0c0*/  LDL R2, [R1+0x4] ;  /* 0x0000040001027983 */ /* 0x0000a20000100800 */
[----:B------:R-:W1:Y:S01]  /*2c0d0*/  S2R R0, SR_TID.X ;  /* 0x0000000000007919 */ /* 0x000e620000002100 */
[----:B------:R-:W-:Y:S05]  /*2c0e0*/  WARPSYNC.ALL ;  /* 0x0000000000007948 */ /* 0x000fea0003800000 */
[----:B-1----:R-:W-:Y:S01]  /*2c0f0*/  LOP3.LUT R0, R0, 0x1f, RZ, 0xc0, !PT ;  /* 0x0000001f00007812 */ /* 0x002fe200078ec0ff */
[----:B------:R-:W-:Y:S03]  /*2c100*/  BAR.SYNC.DEFER_BLOCKING 0x4, 0x180 ;  /* 0x0106000000007b1d */ /* 0x000fe60000010000 */
[----:B------:R-:W-:-:S13]  /*2c110*/  ISETP.NE.AND P0, PT, R0, RZ, PT ;  /* 0x000000ff0000720c */ /* 0x000fda0003f05270 */
[----:B------:R-:W-:Y:S01]  /*2c120*/  @!P0 MOV R0, 0x400 ;  /* 0x0000040000008802 */ /* 0x000fe20000000f00 */
[----:B--2---:R-:W1:Y:S03]  /*2c130*/  @!P0 S2R R2, SR_CgaCtaId ;  /* 0x0000000000028919 */ /* 0x004e660000008800 */
[----:B-1----:R-:W-:Y:S01]  /*2c140*/  @!P0 LEA R23, R2, R0, 0x18 ;  /* 0x0000000002178211 */ /* 0x002fe200078ec0ff */
[----:B------:R0:W-:Y:S04]  /*2c150*/  @!P0 STL [R1+0x4], R2 ;  /* 0x0000040201008387 */ /* 0x0001e80000100800 */
[----:B------:R0:W-:Y:S01]  /*2c160*/  @!P0 STS.128 [R23+0x228d0], R16 ;  /* 0x0228d01017008388 */ /* 0x0001e20000000c00 */
[----:B------:R-:W-:Y:S06]  /*2c170*/  BAR.ARV 0x5, 0x180 ;  /* 0x0146000000007b1d */ /* 0x000fec0000002000 */
.L_x_1955:
[----:B------:R-:W-:Y:S02]  /*2c180*/  ULDC UR4, c[0x0][0xc3c] ;  /* 0x00030f0000047ab9 */ /* 0x000fe40000000800 */
[----:B---3--:R-:W-:-:S13]  /*2c190*/  ISETP.GE.AND P0, PT, R19, UR4, PT ;  /* 0x0000000413007c0c */ /* 0x008fda000bf06270 */
[----:B------:R-:W-:Y:S05]  /*2c1a0*/  @!P0 BRA `(.L_x_1967) ;  /* 0xffffff9000708947 */ /* 0x000fea000383ffff */
[----:B------:R-:W-:Y:S05]  /*2c1b0*/  BSYNC B7 ;  /* 0x0000000000077941 */ /* 0x000fea0003800000 */
.L_x_1833:
[----:B--2---:R-:W2:Y:S01]  /*2c1c0*/  LDL.LU R0, [R1+0x30] ;  /* 0x0000300001007983 */ /* 0x004ea20000300800 */
[----:B------:R-:W-:Y:S01]  /*2c1d0*/  BSSY B0, `(.L_x_1968) ;  /* 0x000000b000007945 */ /* 0x000fe20003800000 */
[----:B------:R-:W3:Y:S01]  /*2c1e0*/  S2R R5, SR_CgaCtaId ;  /* 0x0000000000057919 */ /* 0x000ee20000008800 */
[----:B--2---:R-:W-:-:S05]  /*2c1f0*/  VIADD R0, R0, 0x1 ;  /* 0x0000000100007836 */ /* 0x004fca0000000000 */
[----:B01----:R-:W-:-:S04]  /*2c200*/  LEA.HI R2, R0, R0, RZ, 0x1 ;  /* 0x0000000000027211 */ /* 0x003fc800078f08ff */
[----:B------:R-:W-:Y:S02]  /*2c210*/  LOP3.LUT R3, R2, 0xfffffffe, RZ, 0xc0, !PT ;  /* 0xfffffffe02037812 */ /* 0x000fe400078ec0ff */
[----:B------:R-:W-:-:S03]  /*2c220*/  MOV R2, 0x400 ;  /* 0x0000040000027802 */ /* 0x000fc60000000f00 */
[----:B------:R-:W-:Y:S01]  /*2c230*/  IMAD.IADD R0, R0, 0x1, -R3 ;  /* 0x0000000100007824 */ /* 0x000fe200078e0a03 */
[----:B---3--:R-:W-:-:S04]  /*2c240*/  LEA R7, R5, R2, 0x18 ;  /* 0x0000000205077211 */ /* 0x008fc800078ec0ff */
[----:B------:R-:W-:-:S04]  /*2c250*/  SHF.L.U32 R0, R0, 0x1f, RZ ;  /* 0x0000001f00007819 */ /* 0x000fc800000006ff */
[----:B------:R-:W0:Y:S02]  /*2c260*/  SYNCS.PHASECHK.TRANS64.TRYWAIT P0, [R7+URZ+0x22820], R0 ;  /* 0x02282000070075a7 */ /* 0x000e24000800017f */
[----:B0-----:R-:W-:Y:S05]  /*2c270*/  @!P0 BRA `(.L_x_1969) ;  /* 0x0000006000c08947 */ /* 0x001fea0003800000 */
.L_x_2214:
[----:B------:R-:W-:Y:S05]  /*2c280*/  BSYNC B0 ;  /* 0x0000000000007941 */ /* 0x000fea0003800000 */
.L_x_1968:
[----:B------:R-:W-:-:S03]  /*2c290*/  UMOV UR4, 0xffffffff ;  /* 0xffffffff00047882 */ /* 0x000fc60000000000 */
[----:B------:R-:W-:Y:S05]  /*2c2a0*/  BRA.DIV UR4, `(.L_x_1970) ;  /* 0x0000006204c87947 */ /* 0x000fea000b800000 */
[----:B0-----:R-:W0:Y:S02]  /*2c2b0*/  S2R R0, SR_TID.X ;  /* 0x0000000000007919 */ /* 0x001e240000002100 */
[----:B0-----:R-:W-:-:S04]  /*2c2c0*/  SHF.R.U32.HI R0, RZ, 0x5, R0 ;  /* 0x00000005ff007819 */ /* 0x001fc80000011600 */
[----:B------:R-:W-:-:S05]  /*2c2d0*/  LOP3.LUT R0, R0, 0x3, RZ, 0xc0, !PT ;  /* 0x0000000300007812 */ /* 0x000fca00078ec0ff */
[----:B------:R0:W1:Y:S02]  /*2c2e0*/  SHFL.IDX PT, R14, R0, RZ, 0x1f ;  /* 0x00001fff000e7589 */ /* 0x00006400000e0000 */
.L_x_2217:
[----:B-1----:R-:W-:-:S13]  /*2c2f0*/  ISETP.NE.AND P0, PT, R14, RZ, PT ;  /* 0x000000ff0e00720c */ /* 0x002fda0003f05270 */
[----:B------:R-:W-:Y:S05]  /*2c300*/  @P0 BRA `(.L_x_1581) ;  /* 0x0000000000a80947 */ /* 0x000fea0003800000 */
[----:B------:R-:W-:-:S03]  /*2c310*/  UMOV UR4, 0xffffffff ;  /* 0xffffffff00047882 */ /* 0x000fc60000000000 */
[----:B------:R-:W-:Y:S05]  /*2c320*/  BRA.DIV UR4, `(.L_x_1971) ;  /* 0x0000006204dc7947 */ /* 0x000fea000b800000 */
[----:B------:R-:W-:-:S13]  /*2c330*/  ELECT P6, URZ, PT ;  /* 0x00000000003f782f */ /* 0x000fda00038c0000 */
.L_x_2220:
[----:B------:R-:W-:Y:S05]  /*2c340*/  @!P6 BRA `(.L_x_1581) ;  /* 0x000000000098e947 */ /* 0x000fea0003800000 */
[----:B------:R-:W-:-:S06]  /*2c350*/  ULOP3.LUT UR4, UR36, 0x2, URZ, 0xfc, !UPT ;  /* 0x0000000224047892 */ /* 0x000fcc000f8efc3f */
[----:B0-----:R-:W-:-:S05]  /*2c360*/  IMAD.U32 R0, RZ, RZ, UR4 ;  /* 0x00000004ff007e24 */ /* 0x001fca000f8e00ff */
[----:B------:R-:W-:-:S13]  /*2c370*/  ISETP.NE.AND P0, PT, R0, 0x3, PT ;  /* 0x000000030000780c */ /* 0x000fda0003f05270 */
[----:B------:R-:W-:Y:S05]  /*2c380*/  @!P0 BRA `(.L_x_1972) ;  /* 0x0000000000048947 */ /* 0x000fea0003800000 */
[----:B------:R-:W-:Y:S01]  /*2c390*/  BPT.TRAP 0x1 ;  /* 0x000000040000795c */ /* 0x000fe20000300000 */
.L_x_1972:
[----:B------:R-:W-:Y:S01]  /*2c3a0*/  IMAD R5, R24, 0x8, R7 ;  /* 0x0000000818057824 */ /* 0x000fe200078e0207 */
[----:B------:R-:W-:Y:S01]  /*2c3b0*/  SHF.L.U32 R0, R28, 0x1f, RZ ;  /* 0x0000001f1c007819 */ /* 0x000fe200000006ff */
[----:B------:R-:W-:-:S03]  /*2c3c0*/  VIADD R24, R24, 0x1 ;  /* 0x0000000118187836 */ /* 0x000fc60000000000 */
[----:B------:R-:W0:Y:S02]  /*2c3d0*/  SYNCS.PHASECHK.TRANS64.TRYWAIT P1, [R5+URZ+0x22840], R0 ;  /* 0x02284000050075a7 */ /* 0x000e24000802017f */
[----:B------:R-:W-:-:S04]  /*2c3e0*/  ISETP.NE.AND P2, PT, R24, 0x2, PT ;  /* 0x000000021800780c */ /* 0x000fc80003f45270 */
[----:B------:R-:W-:Y:S01]  /*2c3f0*/  SEL R3, RZ, 0x1, P2 ;  /* 0x00000001ff037807 */ /* 0x000fe20001000000 */
[----:B0-----:R-:W-:Y:S08]  /*2c400*/  @!P1 BRA `(.L_x_1973) ;  /* 0x0000006000c49947 */ /* 0x001ff00003800000 */
.L_x_2221:
[----:B------:R-:W-:Y:S02]  /*2c410*/  SEL R24, R24, RZ, P2 ;  /* 0x000000ff18187207 */ /* 0x000fe40001000000 */
[----:B------:R-:W-:Y:S01]  /*2c420*/  LOP3.LUT R2, R28, R3, RZ, 0x3c, !PT ;  /* 0x000000031c027212 */ /* 0x000fe200078e3cff */
[----:B------:R-:W-:Y:S06]  /*2c430*/  @!P0 BRA `(.L_x_1974) ;  /* 0x0000000000048947 */ /* 0x000fec0003800000 */
[----:B------:R-:W-:Y:S01]  /*2c440*/  BPT.TRAP 0x1 ;  /* 0x000000040000795c */ /* 0x000fe20000300000 */
.L_x_1974:
[----:B------:R-:W-:Y:S01]  /*2c450*/  IMAD R3, R24, 0x8, R7 ;  /* 0x0000000818037824 */ /* 0x000fe200078e0207 */
[----:B------:R-:W-:-:S04]  /*2c460*/  SHF.L.U32 R2, R2, 0x1f, RZ ;  /* 0x0000001f02027819 */ /* 0x000fc800000006ff */
[----:B------:R-:W1:Y:S02]  /*2c470*/  SYNCS.PHASECHK.TRANS64.TRYWAIT P1, [R3+URZ+0x22840], R2 ;  /* 0x02284002030075a7 */ /* 0x000e64000802017f */
[----:B-1----:R-:W-:Y:S05]  /*2c480*/  @!P1 BRA `(.L_x_1975) ;  /* 0x0000006000b89947 */ /* 0x002fea0003800000 */
.L_x_2222:
[----:B------:R-:W-:Y:S05]  /*2c490*/  @!P0 BRA `(.L_x_1976) ;  /* 0x0000000000048947 */ /* 0x000fea0003800000 */
[----:B------:R-:W-:Y:S01]  /*2c4a0*/  BPT.TRAP 0x1 ;  /* 0x000000040000795c */ /* 0x000fe20000300000 */
.L_x_1976:
[----:B------:R-:W2:Y:S02]  /*2c4b0*/  SYNCS.PHASECHK.TRANS64.TRYWAIT P1, [R5+URZ+0x22860], R0 ;  /* 0x02286000050075a7 */ /* 0x000ea4000802017f */
[----:B--2---:R-:W-:Y:S05]  /*2c4c0*/  @!P1 BRA `(.L_x_1977) ;  /* 0x0000006000bc9947 */ /* 0x004fea0003800000 */
.L_x_2223:
[----:B------:R-:W-:Y:S05]  /*2c4d0*/  @!P0 BRA `(.L_x_1978) ;  /* 0x0000000000048947 */ /* 0x000fea0003800000 */
[----:B------:R-:W-:Y:S01]  /*2c4e0*/  BPT.TRAP 0x1 ;  /* 0x000000040000795c */ /* 0x000fe20000300000 */
.L_x_1978:
[----:B------:R-:W3:Y:S02]  /*2c4f0*/  SYNCS.PHASECHK.TRANS64.TRYWAIT P1, [R3+URZ+0x22860], R2 ;  /* 0x02286002030075a7 */ /* 0x000ee4000802017f */
[----:B---3--:R-:W-:Y:S05]  /*2c500*/  @!P1 BRA `(.L_x_1979) ;  /* 0x0000006000c09947 */ /* 0x008fea0003800000 */
.L_x_2224:
[----:B------:R-:W-:Y:S05]  /*2c510*/  @!P0 BRA `(.L_x_1980) ;  /* 0x0000000000048947 */ /* 0x000fea0003800000 */
[----:B------:R-:W-:Y:S01]  /*2c520*/  BPT.TRAP 0x1 ;  /* 0x000000040000795c */ /* 0x000fe20000300000 */
.L_x_1980:
[----:B------:R-:W4:Y:S02]  /*2c530*/  SYNCS.PHASECHK.TRANS64.TRYWAIT P1, [R5+URZ+0x22880], R0 ;  /* 0x02288000050075a7 */ /* 0x000f24000802017f */
[----:B----4-:R-:W-:Y:S05]  /*2c540*/  @!P1 BRA `(.L_x_1981) ;  /* 0x0000006000c49947 */ /* 0x010fea0003800000 */
.L_x_2225:
[----:B------:R-:W-:Y:S05]  /*2c550*/  @!P0 BRA `(.L_x_1982) ;  /* 0x0000000000048947 */ /* 0x000fea0003800000 */
[----:B------:R-:W-:Y:S01]  /*2c560*/  BPT.TRAP 0x1 ;  /* 0x000000040000795c */ /* 0x000fe20000300000 */
.L_x_1982:
[----:B------:R0:W0:Y:S02]  /*2c570*/  SYNCS.PHASECHK.TRANS64.TRYWAIT P0, [R3+URZ+0x22880], R2 ;  /* 0x02288002030075a7 */ /* 0x000024000800017f */
[----:B0-----:R-:W-:Y:S05]  /*2c580*/  @!P0 NANOSLEEP.SYNCS 0x989680 ;  /* 0x009896800000895d */ /* 0x001fea0003900000 */
[----:B------:R-:W0:Y:S02]  /*2c590*/  @!P0 SYNCS.PHASECHK.TRANS64 P0, [R3+URZ+0x22880], R2 ;  /* 0x02288002030085a7 */ /* 0x000e24000800007f */
[----:B0-----:R-:W-:Y:S05]  /*2c5a0*/  @!P0 BRA `(.L_x_1982) ;  /* 0xfffffffc00f08947 */ /* 0x001fea000383ffff */
.L_x_1581:
[----:B------:R-:W-:Y:S05]  /*2c5b0*/  BSYNC B8 ;  /* 0x0000000000087941 */ /* 0x000fea0003800000 */
.L_x_1578:
[----:B------:R-:W-:Y:S05]  /*2c5c0*/  EXIT ;  /* 0x000000000000794d */ /* 0x000fea0003800000 */
.L_x_1607:
[----:B-1----:R1:W2:Y:S02]  /*2c5d0*/  SYNCS.PHASECHK.TRANS64.TRYWAIT P4, [R83+URZ+0x22890], R94 ;  /* 0x0228905e530075a7 */ /* 0x0022a4000808017f */
[----:B--2---:R-:W-:Y:S05]  /*2c5e0*/  @!P4 NANOSLEEP.SYNCS 0x989680 ;  /* 0x009896800000c95d */ /* 0x004fea0003900000 */
[----:B------:R-:W2:Y:S02]  /*2c5f0*/  @!P4 SYNCS.PHASECHK.TRANS64 P4, [R83+URZ+0x22890], R94 ;  /* 0x0228905e5300c5a7 */ /* 0x000ea4000808007f */
[----:B--2---:R-:W-:Y:S05]  /*2c600*/  @!P4 BRA `(.L_x_1607) ;  /* 0xfffffffc00f0c947 */ /* 0x004fea000383ffff */
[----:B------:R-:W-:Y:S05]  /*2c610*/  BRA `(.L_x_1983) ;  /* 0xfffffd6c00e87947 */ /* 0x000fea000383ffff */
.L_x_1608:
[----:B------:R-:W-:Y:S01]  /*2c620*/  BSSY B1, `(.L_x_1984) ;  /* 0x0000008000017945 */ /* 0x000fe20003800000 */
[----:B0-----:R-:W-:Y:S01]  /*2c630*/  MOV R13, R14 ;  /* 0x0000000e000d7202 */ /* 0x001fe20000000f00 */
[----:B------:R-:W-:Y:S02]  /*2c640*/  IMAD.MOV.U32 R12, RZ, RZ, RZ ;  /* 0x000000ffff0c7224 */ /* 0x000fe400078e00ff */
[----:B------:R-:W-:Y:S02]  /*2c650*/  IMAD.MOV.U32 R11, RZ, RZ, 0x1e1f ;  /* 0x00001e1fff0b7424 */ /* 0x000fe400078e00ff */
[----:B------:R-:W-:-:S07]  /*2c660*/  IMAD.MOV.U32 R15, RZ, RZ, -0x1 ;  /* 0xffffffffff0f7424 */ /* 0x000fce00078e00ff */
[----:B-1----:R-:W-:Y:S05]  /*2c670*/  WARPSYNC.COLLECTIVE R15, `(.L_x_1985) ;  /* 0x000000000f087348 */ /* 0x002fea0003c00000 */
[----:B------:R0:W2:Y:S02]  /*2c680*/  SHFL.IDX P6, R14, R13, R12, R11 ;  /* 0x0000000c0d0e7389 */ /* 0x0000a400000c000b */
[----:B012---:R-:W-:Y:S01]  /*2c690*/  ENDCOLLECTIVE ;  /* 0x000000000000791b */ /* 0x007fe20003800000 */
.L_x_1985:
[----:B------:R-:W-:Y:S05]  /*2c6a0*/  BSYNC B1 ;  /* 0x0000000000017941 */ /* 0x000fea0003800000 */
.L_x_1984:
[----:B------:R-:W-:Y:S02]  /*2c6b0*/  IMAD.MOV.U32 R13, RZ, RZ, R98 ;  /* 0x000000ffff0d7224 */ /* 0x000fe400078e0062 */
[----:B------:R-:W-:Y:S02]  /*2c6c0*/  IMAD.MOV.U32 R12, RZ, RZ, RZ ;  /* 0x000000ffff0c7224 */ /* 0x000fe400078e00ff */
[----:B------:R-:W-:Y:S02]  /*2c6d0*/  IMAD.MOV.U32 R11, RZ, RZ, 0x1e1f ;  /* 0x00001e1fff0b7424 */ /* 0x000fe400078e00ff */
[----:B------:R-:W-:Y:S02]  /*2c6e0*/  IMAD.MOV.U32 R15, RZ, RZ, -0x1 ;  /* 0xffffffffff0f7424 */ /* 0x000fe400078e00ff */
[----:B------:R-:W-:-:S07]  /*2c6f0*/  IMAD.MOV.U32 R99, RZ, RZ, R14 ;  /* 0x000000ffff637224 */ /* 0x000fce00078e000e */
[----:B------:R-:W-:Y:S05]  /*2c700*/  WARPSYNC.COLLECTIVE R15, `(.L_x_1986) ;  /* 0x000000000f087348 */ /* 0x000fea0003c00000 */
[----:B------:R0:W1:Y:S02]  /*2c710*/  SHFL.IDX P6, R14, R13, R12, R11 ;  /* 0x0000000c0d0e7389 */ /* 0x00006400000c000b */
[----:B01----:R-:W-:Y:S01]  /*2c720*/  ENDCOLLECTIVE ;  /* 0x000000000000791b */ /* 0x003fe20003800000 */
.L_x_1986:
[----:B------:R-:W-:Y:S01]  /*2c730*/  IMAD.MOV.U32 R101, RZ, RZ, R14 ;  /* 0x000000ffff657224 */ /* 0x000fe200078e000e */
[----:B------:R-:W-:Y:S06]  /*2c740*/  BRA `(.L_x_1987) ;  /* 0xfffffd6c00b07947 */ /* 0x000fec000383ffff */
.L_x_1636:
[----:B-1----:R1:W2:Y:S02]  /*2c750*/  SYNCS.PHASECHK.TRANS64.TRYWAIT P4, [R83+URZ+0x22890], R94 ;  /* 0x0228905e530075a7 */ /* 0x0022a4000808017f */
[----:B--2---:R-:W-:Y:S05]  /*2c760*/  @!P4 NANOSLEEP.SYNCS 0x989680 ;  /* 0x009896800000c95d */ /* 0x004fea0003900000 */
[----:B------:R-:W2:Y:S02]  /*2c770*/  @!P4 SYNCS.PHASECHK.TRANS64 P4, [R83+URZ+0x22890], R94 ;  /* 0x0228905e5300c5a7 */ /* 0x000ea4000808007f */
[----:B--2---:R-:W-:Y:S05]  /*2c780*/  @!P4 BRA `(.L_x_1636) ;  /* 0xfffffffc00f0c947 */ /* 0x004fea000383ffff */
[----:B------:R-:W-:Y:S05]  /*2c790*/  BRA `(.L_x_1988) ;  /* 0xfffffd9c00747947 */ /* 0x000fea000383ffff */
.L_x_1637:
[----:B------:R-:W-:Y:S01]  /*2c7a0*/  BSSY B1, `(.L_x_1989) ;  /* 0x0000008000017945 */ /* 0x000fe20003800000 */
[----:B0-----:R-:W-:Y:S02]  /*2c7b0*/  IMAD.MOV.U32 R13, RZ, RZ, R14 ;  /* 0x000000ffff0d7224 */ /* 0x001fe400078e000e */
[----:B------:R-:W-:Y:S02]  /*2c7c0*/  IMAD.MOV.U32 R12, RZ, RZ, RZ ;  /* 0x000000ffff0c7224 */ /* 0x000fe400078e00ff */
[----:B------:R-:W-:Y:S02]  /*2c7d0*/  IMAD.MOV.U32 R11, RZ, RZ, 0x1e1f ;  /* 0x00001e1fff0b7424 */ /* 0x000fe400078e00ff */
[----:B------:R-:W-:-:S07]  /*2c7e0*/  IMAD.MOV.U32 R15, RZ, RZ, -0x1 ;  /* 0xffffffffff0f7424 */ /* 0x000fce00078e00ff */
[----:B-1----:R-:W-:Y:S05]  /*2c7f0*/  WARPSYNC.COLLECTIVE R15, `(.L_x_1990) ;  /* 0x000000000f087348 */ /* 0x002fea0003c00000 */
[----:B------:R0:W2:Y:S02]  /*2c800*/  SHFL.IDX P6, R14, R13, R12, R11 ;  /* 0x0000000c0d0e7389 */ /* 0x0000a400000c000b */
[----:B012---:R-:W-:Y:S01]  /*2c810*/  ENDCOLLECTIVE ;  /* 0x000000000000791b */ /* 0x007fe20003800000 */
.L_x_1990:
[----:B------:R-:W-:Y:S05]  /*2c820*/  BSYNC B1 ;  /* 0x0000000000017941 */ /* 0x000fea0003800000 */
.L_x_1989:
        /* <DEDUP_REMOVED lines=8> */
.L_x_1991:
[----:B------:R-:W-:Y:S01]  /*2c8b0*/  IMAD.MOV.U32 R101, RZ, RZ, R14 ;  /* 0x000000ffff657224 */ /* 0x000fe200078e000e */
[----:B------:R-:W-:Y:S06]  /*2c8c0*/  BRA `(.L_x_1992) ;  /* 0xfffffd9c003c7947 */ /* 0x000fec000383ffff */
.L_x_1650:
[----:B0-----:R0:W1:Y:S02]  /*2c8d0*/  SYNCS.PHASECHK.TRANS64.TRYWAIT P2, [R83+URZ+0x22890], R94 ;  /* 0x0228905e530075a7 */ /* 0x001064000804017f */
[----:B-1----:R-:W-:Y:S05]  /*2c8e0*/  @!P2 NANOSLEEP.SYNCS 0x989680 ;  /* 0x009896800000a95d */ /* 0x002fea0003900000 */
[----:B------:R-:W1:Y:S02]  /*2c8f0*/  @!P2 SYNCS.PHASECHK.TRANS64 P2, [R83+URZ+0x22890], R94 ;  /* 0x0228905e5300a5a7 */ /* 0x000e64000804007f */
[----:B-1----:R-:W-:Y:S05]  /*2c900*/  @!P2 BRA `(.L_x_1650) ;  /* 0xfffffffc00f0a947 */ /* 0x002fea000383ffff */
[----:B------:R-:W-:Y:S05]  /*2c910*/  BRA `(.L_x_1993) ;  /* 0xfffffdc800d47947 */ /* 0x000fea000383ffff */
.L_x_1651:
[----:B------:R-:W-:Y:S01]  /*2c920*/  BSSY B1, `(.L_x_1994) ;  /* 0x0000007000017945 */ /* 0x000fe20003800000 */
[----:B------:R-:W-:Y:S02]  /*2c930*/  IMAD.MOV.U32 R12, RZ, RZ, RZ ;  /* 0x000000ffff0c7224 */ /* 0x000fe400078e00ff */
[----:B------:R-:W-:Y:S02]  /*2c940*/  IMAD.MOV.U32 R11, RZ, RZ, 0x1e1f ;  /* 0x00001e1fff0b7424 */ /* 0x000fe400078e00ff */
[----:B------:R-:W-:-:S07]  /*2c950*/  IMAD.MOV.U32 R15, RZ, RZ, -0x1 ;  /* 0xffffffffff0f7424 */ /* 0x000fce00078e00ff */
[----:B0-----:R-:W-:Y:S05]  /*2c960*/  WARPSYNC.COLLECTIVE R15, `(.L_x_1995) ;  /* 0x000000000f087348 */ /* 0x001fea0003c00000 */
[----:B------:R1:W2:Y:S02]  /*2c970*/  SHFL.IDX P6, R14, R13, R12, R11 ;  /* 0x0000000c0d0e7389 */ /* 0x0002a400000c000b */
[----:B012---:R-:W-:Y:S01]  /*2c980*/  ENDCOLLECTIVE ;  /* 0x000000000000791b */ /* 0x007fe20003800000 */
.L_x_1995:
[----:B------:R-:W-:Y:S05]  /*2c990*/  BSYNC B1 ;  /* 0x0000000000017941 */ /* 0x000fea0003800000 */
.L_x_1994:
        /* <DEDUP_REMOVED lines=8> */
.L_x_1996:
[----:B------:R-:W-:Y:S05]  /*2ca20*/  BRA `(.L_x_1997) ;  /* 0xfffffdc800f47947 */ /* 0x000fea000383ffff */
.L_x_1655:
[----:B0-----:R0:W2:Y:S02]  /*2ca30*/  SYNCS.PHASECHK.TRANS64.TRYWAIT P1, [R83+URZ+0x228b0], R94 ;  /* 0x0228b05e530075a7 */ /* 0x0010a4000802017f */
[----:B--2---:R-:W-:Y:S05]  /*2ca40*/  @!P1 NANOSLEEP.SYNCS 0x989680 ;  /* 0x009896800000995d */ /* 0x004fea0003900000 */
[----:B------:R-:W2:Y:S02]  /*2ca50*/  @!P1 SYNCS.PHASECHK.TRANS64 P1, [R83+URZ+0x228b0], R94 ;  /* 0x0228b05e530095a7 */ /* 0x000ea4000802007f */
[----:B--2---:R-:W-:Y:S05]  /*2ca60*/  @!P1 BRA `(.L_x_1655) ;  /* 0xfffffffc00f09947 */ /* 0x004fea000383ffff */
[----:B------:R-:W-:Y:S05]  /*2ca70*/  BRA `(.L_x_1998) ;  /* 0xfffffdcc00bc7947 */ /* 0x000fea000383ffff */
.L_x_1675:
[----:B------:R-:W1:Y:S01]  /*2ca80*/  S2R R3, SR_TID.X ;  /* 0x0000000000037919 */ /* 0x000e620000002100 */
[----:B------:R-:W-:Y:S01]  /*2ca90*/  BSSY B0, `(.L_x_1999) ;  /* 0x000000c000007945 */ /* 0x000fe20003800000 */
[----:B------:R-:W-:Y:S02]  /*2caa0*/  IMAD.MOV.U32 R12, RZ, RZ, RZ ;  /* 0x000000ffff0c7224 */ /* 0x000fe400078e00ff */
[----:B------:R-:W-:Y:S02]  /*2cab0*/  IMAD.MOV.U32 R11, RZ, RZ, 0x1f ;  /* 0x0000001fff0b7424 */ /* 0x000fe400078e00ff */
[----:B------:R-:W-:Y:S02]  /*2cac0*/  IMAD.MOV.U32 R15, RZ, RZ, -0x1 ;  /* 0xffffffffff0f7424 */ /* 0x000fe400078e00ff */
[----:B-1----:R-:W-:-:S05]  /*2cad0*/  VIADD R4, R3, 0xffffff80 ;  /* 0xffffff8003047836 */ /* 0x002fca0000000000 */
[----:B------:R-:W-:-:S04]  /*2cae0*/  SHF.R.S32.HI R3, RZ, 0x1f, R4 ;  /* 0x0000001fff037819 */ /* 0x000fc80000011404 */
[----:B------:R-:W-:-:S04]  /*2caf0*/  LEA.HI R3, R3, R4, RZ, 0x7 ;  /* 0x0000000403037211 */ /* 0x000fc800078f38ff */
[----:B------:R-:W-:-:S05]  /*2cb00*/  SHF.R.S32.HI R3, RZ, 0x7, R3 ;  /* 0x00000007ff037819 */ /* 0x000fca0000011403 */
[----:B------:R-:W-:-:S07]  /*2cb10*/  IMAD.MOV.U32 R13, RZ, RZ, R3 ;  /* 0x000000ffff0d7224 */ /* 0x000fce00078e0003 */
[----:B0----5:R-:W-:Y:S05]  /*2cb20*/  WARPSYNC.COLLECTIVE R15, `(.L_x_2000) ;  /* 0x000000000f087348 */ /* 0x021fea0003c00000 */
[----:B------:R1:W2:Y:S02]  /*2cb30*/  SHFL.IDX P6, R14, R13, R12, R11 ;  /* 0x0000000c0d0e7389 */ /* 0x0002a400000c000b */
[----:B012--5:R-:W-:Y:S01]  /*2cb40*/  ENDCOLLECTIVE ;  /* 0x000000000000791b */ /* 0x027fe20003800000 */
.L_x_2000:
[----:B------:R-:W-:Y:S05]  /*2cb50*/  BSYNC B0 ;  /* 0x0000000000007941 */ /* 0x000fea0003800000 */
.L_x_1999:
[----:B------:R-:W-:Y:S01]  /*2cb60*/  IMAD.MOV.U32 R183, RZ, RZ, R14 ;  /* 0x000000ffffb77224 */ /* 0x000fe200078e000e */
[----:B------:R-:W-:Y:S06]  /*2cb70*/  BRA `(.L_x_2001) ;  /* 0xfffffddc00887947 */ /* 0x000fec000383ffff */
.L_x_1685:
[----:B------:R-:W-:Y:S01]  /*2cb80*/  BSSY B1, `(.L_x_2002) ;  /* 0x0000007000017945 */ /* 0x000fe20003800000 */
[----:B------:R-:W-:Y:S02]  /*2cb90*/  IMAD.MOV.U32 R12, RZ, RZ, RZ ;  /* 0x000000ffff0c7224 */ /* 0x000fe400078e00ff */
[----:B------:R-:W-:Y:S02]  /*2cba0*/  IMAD.MOV.U32 R11, RZ, RZ, 0x1e1f ;  /* 0x00001e1fff0b7424 */ /* 0x000fe400078e00ff */
[----:B------:R-:W-:-:S07]  /*2cbb0*/  IMAD.MOV.U32 R15, RZ, RZ, -0x1 ;  /* 0xffffffffff0f7424 */ /* 0x000fce00078e00ff */
[----:B0-----:R-:W-:Y:S05]  /*2cbc0*/  WARPSYNC.COLLECTIVE R15, `(.L_x_2003) ;  /* 0x000000000f087348 */ /* 0x001fea0003c00000 */
[----:B------:R1:W2:Y:S02]  /*2cbd0*/  SHFL.IDX P6, R14, R13, R12, R11 ;  /* 0x0000000c0d0e7389 */ /* 0x0002a400000c000b */
[----:B012---:R-:W-:Y:S01]  /*2cbe0*/  ENDCOLLECTIVE ;  /* 0x000000000000791b */ /* 0x007fe20003800000 */
.L_x_2003:
[----:B------:R-:W-:Y:S05]  /*2cbf0*/  BSYNC B1 ;  /* 0x0000000000017941 */ /* 0x000fea0003800000 */
.L_x_2002:
        /* <DEDUP_REMOVED lines=8> */
.L_x_2004:
[----:B------:R-:W-:Y:S02]  /*2cc80*/  IMAD.MOV.U32 R13, RZ, RZ, R4 ;  /* 0x000000ffff0d7224 */ /* 0x000fe400078e0004 */
[----:B------:R-:W-:-:S07]  /*2cc90*/  IMAD.MOV.U32 R3, RZ, RZ, R14 ;  /* 0x000000ffff037224 */ /* 0x000fce00078e000e */
[----:B------:R-:W-:Y:S05]  /*2cca0*/  WARPSYNC.COLLECTIVE R15, `(.L_x_2005) ;  /* 0x000000000f087348 */ /* 0x000fea0003c00000 */
[----:B------:R0:W1:Y:S02]  /*2ccb0*/  SHFL.IDX P6, R14, R13, R12, R11 ;  /* 0x0000000c0d0e7389 */ /* 0x00006400000c000b */
[----:B01----:R-:W-:Y:S01]  /*2ccc0*/  ENDCOLLECTIVE ;  /* 0x000000000000791b */ /* 0x003fe20003800000 */
.L_x_2005:
[----:B------:R-:W-:Y:S02]  /*2ccd0*/  IMAD.MOV.U32 R13, RZ, RZ, R5 ;  /* 0x000000ffff0d7224 */ /* 0x000fe400078e0005 */
[----:B------:R-:W-:-:S07]  /*2cce0*/  IMAD.MOV.U32 R4, RZ, RZ, R14 ;  /* 0x000000ffff047224 */ /* 0x000fce00078e000e */
[----:B------:R-:W-:Y:S05]  /*2ccf0*/  WARPSYNC.COLLECTIVE R15, `(.L_x_2006) ;  /* 0x000000000f087348 */ /* 0x000fea0003c00000 */
[----:B------:R0:W1:Y:S02]  /*2cd00*/  SHFL.IDX P6, R14, R13, R12, R11 ;  /* 0x0000000c0d0e7389 */ /* 0x00006400000c000b */
[----:B01----:R-:W-:Y:S01]  /*2cd10*/  ENDCOLLECTIVE ;  /* 0x000000000000791b */ /* 0x003fe20003800000 */
.L_x_2006:
[----:B------:R-:W-:Y:S01]  /*2cd20*/  IMAD.MOV.U32 R5, RZ, RZ, R14 ;  /* 0x000000ffff057224 */ /* 0x000fe200078e000e */
[----:B------:R-:W-:Y:S06]  /*2cd30*/  BRA `(.L_x_2007) ;  /* 0xfffffde400607947 */ /* 0x000fec000383ffff */
.L_x_1689:
[----:B--2---:R2:W3:Y:S02]  /*2cd40*/  SYNCS.PHASECHK.TRANS64.TRYWAIT P0, [R16+URZ+0x22800], R3 ;  /* 0x02280003100075a7 */ /* 0x0044e4000800017f */
[----:B---3--:R-:W-:Y:S05]  /*2cd50*/  @!P0 NANOSLEEP.SYNCS 0x989680 ;  /* 0x009896800000895d */ /* 0x008fea0003900000 */
[----:B------:R-:W3:Y:S02]  /*2cd60*/  @!P0 SYNCS.PHASECHK.TRANS64 P0, [R16+URZ+0x22800], R3 ;  /* 0x02280003100085a7 */ /* 0x000ee4000800007f */
[----:B---3--:R-:W-:Y:S05]  /*2cd70*/  @!P0 BRA `(.L_x_1689) ;  /* 0xfffffffc00f08947 */ /* 0x008fea000383ffff */
[----:B------:R-:W-:Y:S05]  /*2cd80*/  BRA `(.L_x_2008) ;  /* 0xfffffde800ac7947 */ /* 0x000fea000383ffff */
.L_x_1701:
[----:B------:R-:W-:Y:S01]  /*2cd90*/  BSSY B1, `(.L_x_2009) ;  /* 0x0000007000017945 */ /* 0x000fe20003800000 */
[----:B------:R-:W-:Y:S01]  /*2cda0*/  IMAD.MOV.U32 R12, RZ, RZ, RZ ;  /* 0x000000ffff0c7224 */ /* 0x000fe200078e00ff */
[----:B------:R-:W-:Y:S01]  /*2cdb0*/  MOV R11, 0x1e1f ;  /* 0x00001e1f000b7802 */ /* 0x000fe20000000f00 */
[----:B------:R-:W-:-:S07]  /*2cdc0*/  IMAD.MOV.U32 R15, RZ, RZ, -0x1 ;  /* 0xffffffffff0f7424 */ /* 0x000fce00078e00ff */
[----:B0-----:R-:W-:Y:S05]  /*2cdd0*/  WARPSYNC.COLLECTIVE R15, `(.L_x_2010) ;  /* 0x000000000f087348 */ /* 0x001fea0003c00000 */
[----:B------:R1:W2:Y:S02]  /*2cde0*/  SHFL.IDX P6, R14, R13, R12, R11 ;  /* 0x0000000c0d0e7389 */ /* 0x0002a400000c000b */
[----:B012---:R-:W-:Y:S01]  /*2cdf0*/  ENDCOLLECTIVE ;  /* 0x000000000000791b */ /* 0x007fe20003800000 */
.L_x_2010:
[----:B------:R-:W-:Y:S05]  /*2ce00*/  BSYNC B1 ;  /* 0x0000000000017941 */ /* 0x000fea0003800000 */
.L_x_2009:
        /* <DEDUP_REMOVED lines=8> */
.L_x_2011:
[----:B------:R-:W-:Y:S02]  /*2ce90*/  IMAD.MOV.U32 R13, RZ, RZ, R20 ;  /* 0x000000ffff0d7224 */ /* 0x000fe400078e0014 */
[----:B------:R-:W-:-:S07]  /*2cea0*/  IMAD.MOV.U32 R3, RZ, RZ, R14 ;  /* 0x000000ffff037224 */ /* 0x000fce00078e000e */
[----:B------:R-:W-:Y:S05]  /*2ceb0*/  WARPSYNC.COLLECTIVE R15, `(.L_x_2012) ;  /* 0x000000000f087348 */ /* 0x000fea0003c00000 */
[----:B------:R0:W1:Y:S02]  /*2cec0*/  SHFL.IDX P6, R14, R13, R12, R11 ;  /* 0x0000000c0d0e7389 */ /* 0x00006400000c000b */
[----:B01----:R-:W-:Y:S01]  /*2ced0*/  ENDCOLLECTIVE ;  /* 0x000000000000791b */ /* 0x003fe20003800000 */
.L_x_2012:
[----:B------:R-:W-:Y:S02]  /*2cee0*/  IMAD.MOV.U32 R13, RZ, RZ, R21 ;  /* 0x000000ffff0d7224 */ /* 0x000fe400078e0015 */
[----:B------:R-:W-:-:S07]  /*2cef0*/  IMAD.MOV.U32 R20, RZ, RZ, R14 ;  /* 0x000000ffff147224 */ /* 0x000fce00078e000e */
[----:B------:R-:W-:Y:S05]  /*2cf00*/  WARPSYNC.COLLECTIVE R15, `(.L_x_2013) ;  /* 0x000000000f087348 */ /* 0x000fea0003c00000 */
[----:B------:R0:W1:Y:S02]  /*2cf10*/  SHFL.IDX P6, R14, R13, R12, R11 ;  /* 0x0000000c0d0e7389 */ /* 0x00006400000c000b */
[----:B01----:R-:W-:Y:S01]  /*2cf20*/  ENDCOLLECTIVE ;  /* 0x000000000000791b */ /* 0x003fe20003800000 */
.L_x_2013:
[----:B------:R-:W-:Y:S01]  /*2cf30*/  IMAD.MOV.U32 R21, RZ, RZ, R14 ;  /* 0x000000ffff157224 */ /* 0x000fe200078e000e */
[----:B------:R-:W-:Y:S06]  /*2cf40*/  BRA `(.L_x_2014) ;  /* 0xfffffe1800687947 */ /* 0x000fec000383ffff */
.L_x_1705:
[----:B--2---:R2:W3:Y:S02]  /*2cf50*/  SYNCS.PHASECHK.TRANS64.TRYWAIT P0, [R16+URZ+0x22800], R3 ;  /* 0x02280003100075a7 */ /* 0x0044e4000800017f */
[----:B---3--:R-:W-:Y:S05]  /*2cf60*/  @!P0 NANOSLEEP.SYNCS 0x989680 ;  /* 0x009896800000895d */ /* 0x008fea0003900000 */
[----:B------:R-:W3:Y:S02]  /*2cf70*/  @!P0 SYNCS.PHASECHK.TRANS64 P0, [R16+URZ+0x22800], R3 ;  /* 0x02280003100085a7 */ /* 0x000ee4000800007f */
[----:B---3--:R-:W-:Y:S05]  /*2cf80*/  @!P0 BRA `(.L_x_1705) ;  /* 0xfffffffc00f08947 */ /* 0x008fea000383ffff */
[----:B------:R-:W-:Y:S05]  /*2cf90*/  BRA `(.L_x_2015) ;  /* 0xfffffe1c00647947 */ /* 0x000fea000383ffff */
.L_x_1713:
[----:B-1----:R1:W2:Y:S02]  /*2cfa0*/  SYNCS.PHASECHK.TRANS64.TRYWAIT P1, [R12+URZ+0x22830], R3 ;  /* 0x022830030c0075a7 */ /* 0x0022a4000802017f */
[----:B--2---:R-:W-:Y:S05]  /*2cfb0*/  @!P1 NANOSLEEP.SYNCS 0x989680 ;  /* 0x009896800000995d */ /* 0x004fea0003900000 */
[----:B------:R-:W2:Y:S02]  /*2cfc0*/  @!P1 SYNCS.PHASECHK.TRANS64 P1, [R12+URZ+0x22830], R3 ;  /* 0x022830030c0095a7 */ /* 0x000ea4000802007f */
[----:B--2---:R-:W-:Y:S05]  /*2cfd0*/  @!P1 BRA `(.L_x_1713) ;  /* 0xfffffffc00f09947 */ /* 0x004fea000383ffff */
[----:B------:R-:W-:Y:S05]  /*2cfe0*/  BRA `(.L_x_1712) ;  /* 0xfffffe4c00947947 */ /* 0x000fea000383ffff */
.L_x_1732:
[----:B-1----:R1:W2:Y:S02]  /*2cff0*/  SYNCS.PHASECHK.TRANS64.TRYWAIT P4, [R7+URZ+0x22830], R6 ;  /* 0x02283006070075a7 */ /* 0x0022a4000808017f */
[----:B--2---:R-:W-:Y:S05]  /*2d000*/  @!P4 NANOSLEEP.SYNCS 0x989680 ;  /* 0x009896800000c95d */ /* 0x004fea0003900000 */
[----:B------:R-:W2:Y:S02]  /*2d010*/  @!P4 SYNCS.PHASECHK.TRANS64 P4, [R7+URZ+0x22830], R6 ;  /* 0x022830060700c5a7 */ /* 0x000ea4000808007f */
[----:B--2---:R-:W-:Y:S05]  /*2d020*/  @!P4 BRA `(.L_x_1732) ;  /* 0xfffffffc00f0c947 */ /* 0x004fea000383ffff */
[----:B------:R-:W-:Y:S05]  /*2d030*/  BRA `(.L_x_1731) ;  /* 0xfffffe88009c7947 */ /* 0x000fea000383ffff */
.L_x_1736:
[----:B-1----:R1:W2:Y:S02]  /*2d040*/  SYNCS.PHASECHK.TRANS64.TRYWAIT P3, [R7+URZ+0x22850], R6 ;  /* 0x02285006070075a7 */ /* 0x0022a4000806017f */
[----:B--2---:R-:W-:Y:S05]  /*2d050*/  @!P3 NANOSLEEP.SYNCS 0x989680 ;  /* 0x009896800000b95d */ /* 0x004fea0003900000 */
[----:B------:R-:W2:Y:S02]  /*2d060*/  @!P3 SYNCS.PHASECHK.TRANS64 P3, [R7+URZ+0x22850], R6 ;  /* 0x022850060700b5a7 */ /* 0x000ea4000806007f */
[----:B--2---:R-:W-:Y:S05]  /*2d070*/  @!P3 BRA `(.L_x_1736) ;  /* 0xfffffffc00f0b947 */ /* 0x004fea000383ffff */
[----:B------:R-:W-:Y:S05]  /*2d080*/  BRA `(.L_x_1733) ;  /* 0xfffffe8c006c7947 */ /* 0x000fea000383ffff */
.L_x_1757:
[----:B-1----:R1:W2:Y:S02]  /*2d090*/  SYNCS.PHASECHK.TRANS64.TRYWAIT P2, [R7+URZ+0x22830], R6 ;  /* 0x02283006070075a7 */ /* 0x0022a4000804017f */
[----:B--2---:R-:W-:Y:S05]  /*2d0a0*/  @!P2 NANOSLEEP.SYNCS 0x989680 ;  /* 0x009896800000a95d */ /* 0x004fea0003900000 */
[----:B------:R-:W2:Y:S02]  /*2d0b0*/  @!P2 SYNCS.PHASECHK.TRANS64 P2, [R7+URZ+0x22830], R6 ;  /* 0x022830060700a5a7 */ /* 0x000ea4000804007f */
[----:B--2---:R-:W-:Y:S05]  /*2d0c0*/  @!P2 BRA `(.L_x_1757) ;  /* 0xfffffffc00f0a947 */ /* 0x004fea000383ffff */
[----:B------:R-:W-:Y:S05]  /*2d0d0*/  BRA `(.L_x_1756) ;  /* 0xfffffec4002c7947 */ /* 0x000fea000383ffff */
.L_x_1761:
[----:B-1----:R1:W2:Y:S02]  /*2d0e0*/  SYNCS.PHASECHK.TRANS64.TRYWAIT P1, [R7+URZ+0x22850], R6 ;  /* 0x02285006070075a7 */ /* 0x0022a4000802017f */
[----:B--2---:R-:W-:Y:S05]  /*2d0f0*/  @!P1 NANOSLEEP.SYNCS 0x989680 ;  /* 0x009896800000995d */ /* 0x004fea0003900000 */
[----:B------:R-:W2:Y:S02]  /*2d100*/  @!P1 SYNCS.PHASECHK.TRANS64 P1, [R7+URZ+0x22850], R6 ;  /* 0x02285006070095a7 */ /* 0x000ea4000802007f */
[----:B--2---:R-:W-:Y:S05]  /*2d110*/  @!P1 BRA `(.L_x_1761) ;  /* 0xfffffffc00f09947 */ /* 0x004fea000383ffff */
[----:B------:R-:W-:Y:S05]  /*2d120*/  BRA `(.L_x_1758) ;  /* 0xfffffec800087947 */ /* 0x000fea000383ffff */
.L_x_1770:
[----:B-1----:R1:W2:Y:S02]  /*2d130*/  SYNCS.PHASECHK.TRANS64.TRYWAIT P2, [R7+URZ+0x22830], R6 ;  /* 0x02283006070075a7 */ /* 0x0022a4000804017f */
[----:B--2---:R-:W-:Y:S05]  /*2d140*/  @!P2 NANOSLEEP.SYNCS 0x989680 ;  /* 0x009896800000a95d */ /* 0x004fea0003900000 */
[----:B------:R-:W2:Y:S02]  /*2d150*/  @!P2 SYNCS.PHASECHK.TRANS64 P2, [R7+URZ+0x22830], R6 ;  /* 0x022830060700a5a7 */ /* 0x000ea4000804007f */
[----:B--2---:R-:W-:Y:S05]  /*2d160*/  @!P2 BRA `(.L_x_1770) ;  /* 0xfffffffc00f0a947 */ /* 0x004fea000383ffff */
[----:B------:R-:W-:Y:S05]  /*2d170*/  BRA `(.L_x_1769) ;  /* 0xfffffeec00107947 */ /* 0x000fea000383ffff */
.L_x_1774:
[----:B-1----:R1:W2:Y:S02]  /*2d180*/  SYNCS.PHASECHK.TRANS64.TRYWAIT P1, [R7+URZ+0x22850], R6 ;  /* 0x02285006070075a7 */ /* 0x0022a4000802017f */
[----:B--2---:R-:W-:Y:S05]  /*2d190*/  @!P1 NANOSLEEP.SYNCS 0x989680 ;  /* 0x009896800000995d */ /* 0x004fea0003900000 */
[----:B------:R-:W2:Y:S02]  /*2d1a0*/  @!P1 SYNCS.PHASECHK.TRANS64 P1, [R7+URZ+0x22850], R6 ;  /* 0x02285006070095a7 */ /* 0x000ea4000802007f */
[----:B--2---:R-:W-:Y:S05]  /*2d1b0*/  @!P1 BRA `(.L_x_1774) ;  /* 0xfffffffc00f09947 */ /* 0x004fea000383ffff */
[----:B------:R-:W-:Y:S05]  /*2d1c0*/  BRA `(.L_x_1771) ;  /* 0xfffffeec00ec7947 */ /* 0x000fea000383ffff */
.L_x_1789:
[----:B-1----:R1:W2:Y:S02]  /*2d1d0*/  SYNCS.PHASECHK.TRANS64.TRYWAIT P1, [R2+URZ+0x22850], R5 ;  /* 0x02285005020075a7 */ /* 0x0022a4000802017f */
[----:B--2---:R-:W-:Y:S05]  /*2d1e0*/  @!P1 NANOSLEEP.SYNCS 0x989680 ;  /* 0x009896800000995d */ /* 0x004fea0003900000 */
[----:B------:R-:W2:Y:S02]  /*2d1f0*/  @!P1 SYNCS.PHASECHK.TRANS64 P1, [R2+URZ+0x22850], R5 ;  /* 0x02285005020095a7 */ /* 0x000ea4000802007f */
[----:B--2---:R-:W-:Y:S05]  /*2d200*/  @!P1 BRA `(.L_x_1789) ;  /* 0xfffffffc00f09947 */ /* 0x004fea000383ffff */
[----:B------:R-:W-:Y:S05]  /*2d210*/  BRA `(.L_x_1788) ;  /* 0xffffff2000e07947 */ /* 0x000fea000383ffff */
.L_x_1793:
[----:B------:R-:W-:Y:S01]  /*2d220*/  SEL R73, R43, R12, P0 ;  /* 0x0000000c2b497207 */ /* 0x000fe20000000000 */
[----:B------:R-:W-:Y:S01]  /*2d230*/  IMAD.MOV.U32 R11, RZ, RZ, 0x1c1f ;  /* 0x00001c1fff0b7424 */ /* 0x000fe200078e00ff */
[----:B------:R-:W-:Y:S01]  /*2d240*/  SEL R20, R12, R43, P0 ;  /* 0x0000002b0c147207 */ /* 0x000fe20000000000 */
[----:B------:R-:W-:Y:S01]  /*2d250*/  IMAD.MOV.U32 R12, RZ, RZ, R4 ;  /* 0x000000ffff0c7224 */ /* 0x000fe200078e0004 */
[----:B------:R-:W-:Y:S01]  /*2d260*/  LOP3.LUT R25, R4, 0x2, RZ, 0x3c, !PT ;  /* 0x0000000204197812 */ /* 0x000fe200078e3cff */
[----:B------:R-:W-:Y:S01]  /*2d270*/  IMAD.MOV.U32 R15, RZ, RZ, -0x1 ;  /* 0xffffffffff0f7424 */ /* 0x000fe200078e00ff */
[----:B------:R-:W-:Y:S02]  /*2d280*/  SEL R47, R96, R97, P0 ;  /* 0x00000061602f7207 */ /* 0x000fe40000000000 */
[----:B------:R-:W-:-:S07]  /*2d290*/  SEL R10, R97, R96, P0 ;  /* 0x00000060610a7207 */ /* 0x000fce0000000000 */
[----:B--23--:R-:W-:Y:S05]  /*2d2a0*/  WARPSYNC.COLLECTIVE R15, `(.L_x_2016) ;  /* 0x000000000f087348 */ /* 0x00cfea0003c00000 */
[----:B------:R0:W1:Y:S02]  /*2d2b0*/  SHFL.IDX P6, R14, R13, R12, R11 ;  /* 0x0000000c0d0e7389 */ /* 0x00006400000c000b */
[----:B0123--:R-:W-:Y:S01]  /*2d2c0*/  ENDCOLLECTIVE ;  /* 0x000000000000791b */ /* 0x00ffe20003800000 */
.L_x_2016:
        /* <DEDUP_REMOVED lines=18> */
.L_x_2017:
        /* <DEDUP_REMOVED lines=19> */
.L_x_2018:
        /* <DEDUP_REMOVED lines=18> */
.L_x_2019:
        /* <DEDUP_REMOVED lines=18> */
.L_x_2020:
        /* <DEDUP_REMOVED lines=14> */
.L_x_2021:
[----:B------:R-:W-:Y:S02]  /*2d840*/  IMAD.MOV.U32 R13, RZ, RZ, R20 ;  /* 0x000000ffff0d7224 */ /* 0x000fe400078e0014 */
[----:B------:R-:W-:Y:S02]  /*2d850*/  IMAD.MOV.U32 R12, RZ, RZ, R25 ;  /* 0x000000ffff0c7224 */ /* 0x000fe400078e0019 */
[----:B------:R-:W-:-:S07]  /*2d860*/  IMAD.MOV.U32 R78, RZ, RZ, R14 ;  /* 0x000000ffff4e7224 */ /* 0x000fce00078e000e */
[----:B------:R-:W-:Y:S05]  /*2d870*/  WARPSYNC.COLLECTIVE R15, `(.L_x_2022) ;  /* 0x000000000f087348 */ /* 0x000fea0003c00000 */
[----:B------:R0:W1:Y:S02]  /*2d880*/  SHFL.IDX P6, R14, R13, R12, R11 ;  /* 0x0000000c0d0e7389 */ /* 0x00006400000c000b */
[----:B01----:R-:W-:Y:S01]  /*2d890*/  ENDCOLLECTIVE ;  /* 0x000000000000791b */ /* 0x003fe20003800000 */
.L_x_2022:
[----:B------:R-:W-:Y:S02]  /*2d8a0*/  IMAD.MOV.U32 R13, RZ, RZ, R10 ;  /* 0x000000ffff0d7224 */ /* 0x000fe400078e000a */
[----:B------:R-:W-:-:S07]  /*2d8b0*/  IMAD.MOV.U32 R20, RZ, RZ, R14 ;  /* 0x000000ffff147224 */ /* 0x000fce00078e000e */
[----:B------:R-:W-:Y:S05]  /*2d8c0*/  WARPSYNC.COLLECTIVE R15, `(.L_x_2023) ;  /* 0x000000000f087348 */ /* 0x000fea0003c00000 */
[----:B------:R0:W1:Y:S02]  /*2d8d0*/  SHFL.IDX P6, R14, R13, R12, R11 ;  /* 0x0000000c0d0e7389 */ /* 0x00006400000c000b */
[----:B01----:R-:W-:Y:S01]  /*2d8e0*/  ENDCOLLECTIVE ;  /* 0x000000000000791b */ /* 0x003fe20003800000 */
.L_x_2023:
[----:B------:R-:W-:Y:S01]  /*2d8f0*/  SEL R93, R108, R20, P0 ;  /* 0x000000146c5d7207 */ /* 0x000fe20000000000 */
[----:B------:R-:W-:Y:S01]  /*2d900*/  IMAD.MOV.U32 R13, RZ, RZ, R76 ;  /* 0x000000ffff0d7224 */ /* 0x000fe200078e004c */
[----:B------:R-:W-:Y:S01]  /*2d910*/  SEL R76, R20, R108, P0 ;  /* 0x0000006c144c7207 */ /* 0x000fe20000000000 */
[----:B------:R-:W-:Y:S02]  /*2d920*/  IMAD.MOV.U32 R12, RZ, RZ, R4 ;  /* 0x000000ffff0c7224 */ /* 0x000fe400078e0004 */
[----:B------:R-:W-:-:S07]  /*2d930*/  IMAD.MOV.U32 R10, RZ, RZ, R14 ;  /* 0x000000ffff0a7224 */ /* 0x000fce00078e000e */
[----:B------:R-:W-:Y:S05]  /*2d940*/  WARPSYNC.COLLECTIVE R15, `(.L_x_2024) ;  /* 0x000000000f087348 */ /* 0x000fea0003c00000 */
[----:B------:R0:W1:Y:S02]  /*2d950*/  SHFL.IDX P6, R14, R13, R12, R11 ;  /* 0x0000000c0d0e7389 */ /* 0x00006400000c000b */
[----:B01----:R-:W-:Y:S01]  /*2d960*/  ENDCOLLECTIVE ;  /* 0x000000000000791b */ /* 0x003fe20003800000 */
.L_x_2024:
[----:B------:R-:W-:Y:S01]  /*2d970*/  SEL R94, R78, R10, P0 ;  /* 0x0000000a4e5e7207 */ /* 0x000fe20000000000 */
[----:B------:R-:W-:Y:S02]  /*2d980*/  IMAD.MOV.U32 R13, RZ, RZ, R70 ;  /* 0x000000ffff0d7224 */ /* 0x000fe400078e0046 */
[----:B------:R-:W-:-:S07]  /*2d990*/  IMAD.MOV.U32 R47, RZ, RZ, R14 ;  /* 0x000000ffff2f7224 */ /* 0x000fce00078e000e */
[----:B------:R-:W-:Y:S05]  /*2d9a0*/  WARPSYNC.COLLECTIVE R15, `(.L_x_2025) ;  /* 0x000000000f087348 */ /* 0x000fea0003c00000 */
[----:B------:R0:W1:Y:S02]  /*2d9b0*/  SHFL.IDX P6, R14, R13, R12, R11 ;  /* 0x0000000c0d0e7389 */ /* 0x00006400000c000b */
[----:B01----:R-:W-:Y:S01]  /*2d9c0*/  ENDCOLLECTIVE ;  /* 0x000000000000791b */ /* 0x003fe20003800000 */
.L_x_2025:
[----:B------:R-:W-:Y:S02]  /*2d9d0*/  IMAD.MOV.U32 R13, RZ, RZ, R33 ;  /* 0x000000ffff0d7224 */ /* 0x000fe400078e0021 */
[----:B------:R-:W-:Y:S02]  /*2d9e0*/  IMAD.MOV.U32 R12, RZ, RZ, R25 ;  /* 0x000000ffff0c7224 */ /* 0x000fe400078e0019 */
[----:B------:R-:W-:-:S07]  /*2d9f0*/  IMAD.MOV.U32 R3, RZ, RZ, R14 ;  /* 0x000000ffff037224 */ /* 0x000fce00078e000e */
[----:B------:R-:W-:Y:S05]  /*2da00*/  WARPSYNC.COLLECTIVE R15, `(.L_x_2026) ;  /* 0x000000000f087348 */ /* 0x000fea0003c00000 */
[----:B------:R0:W1:Y:S02]  /*2da10*/  SHFL.IDX P6, R14, R13, R12, R11 ;  /* 0x0000000c0d0e7389 */ /* 0x00006400000c000b */
[----:B01----:R-:W-:Y:S01]  /*2da20*/  ENDCOLLECTIVE ;  /* 0x000000000000791b */ /* 0x003fe20003800000 */
.L_x_2026:
[----:B------:R-:W-:Y:S02]  /*2da30*/  IMAD.MOV.U32 R13, RZ, RZ, R29 ;  /* 0x000000ffff0d7224 */ /* 0x000fe400078e001d */
[----:B------:R-:W-:-:S07]  /*2da40*/  IMAD.MOV.U32 R0, RZ, RZ, R14 ;  /* 0x000000ffff007224 */ /* 0x000fce00078e000e */
[----:B------:R-:W-:Y:S05]  /*2da50*/  WARPSYNC.COLLECTIVE R15, `(.L_x_2027) ;  /* 0x000000000f087348 */ /* 0x000fea0003c00000 */
[----:B------:R0:W1:Y:S02]  /*2da60*/  SHFL.IDX P6, R14, R13, R12, R11 ;  /* 0x0000000c0d0e7389 */ /* 0x00006400000c000b */
[----:B01----:R-:W-:Y:S01]  /*2da70*/  ENDCOLLECTIVE ;  /* 0x000000000000791b */ /* 0x003fe20003800000 */
.L_x_2027:
[----:B------:R-:W-:Y:S01]  /*2da80*/  IMAD.MOV.U32 R13, RZ, RZ, R77 ;  /* 0x000000ffff0d7224 */ /* 0x000fe200078e004d */
        /* <DEDUP_REMOVED lines=8> */
.L_x_2028:
[----:B------:R-:W-:Y:S02]  /*2db10*/  SEL R2, R3, R33, P0 ;  /* 0x0000002103027207 */ /* 0x000fe40000000000 */
[----:B------:R-:W-:Y:S01]  /*2db20*/  SEL R3, R33, R3, P0 ;  /* 0x0000000321037207 */ /* 0x000fe20000000000 */
[----:B------:R-:W-:Y:S02]  /*2db30*/  IMAD.MOV.U32 R13, RZ, RZ, R72 ;  /* 0x000000ffff0d7224 */ /* 0x000fe400078e0048 */
[----:B------:R-:W-:-:S07]  /*2db40*/  IMAD.MOV.U32 R96, RZ, RZ, R14 ;  /* 0x000000ffff607224 */ /* 0x000fce00078e000e */
[----:B------:R-:W-:Y:S05]  /*2db50*/  WARPSYNC.COLLECTIVE R15, `(.L_x_2029) ;  /* 0x000000000f087348 */ /* 0x000fea0003c00000 */
[----:B------:R0:W1:Y:S02]  /*2db60*/  SHFL.IDX P6, R14, R13, R12, R11 ;  /* 0x0000000c0d0e7389 */ /* 0x00006400000c000b */
[----:B01----:R-:W-:Y:S01]  /*2db70*/  ENDCOLLECTIVE ;  /* 0x000000000000791b */ /* 0x003fe20003800000 */
.L_x_2029:
[----:B------:R-:W-:Y:S01]  /*2db80*/  MOV R13, R37 ;  /* 0x00000025000d7202 */ /* 0x000fe20000000f00 */
[----:B------:R-:W-:Y:S02]  /*2db90*/  IMAD.MOV.U32 R12, RZ, RZ, R25 ;  /* 0x000000ffff0c7224 */ /* 0x000fe400078e0019 */
[----:B------:R-:W-:-:S07]  /*2dba0*/  IMAD.MOV.U32 R82, RZ, RZ, R14 ;  /* 0x000000ffff527224 */ /* 0x000fce00078e000e */
[----:B------:R-:W-:Y:S05]  /*2dbb0*/  WARPSYNC.COLLECTIVE R15, `(.L_x_2030) ;  /* 0x000000000f087348 */ /* 0x000fea0003c00000 */
[----:B------:R0:W1:Y:S02]  /*2dbc0*/  SHFL.IDX P6, R14, R13, R12, R11 ;  /* 0x0000000c0d0e7389 */ /* 0x00006400000c000b */
[----:B01----:R-:W-:Y:S01]  /*2dbd0*/  ENDCOLLECTIVE ;  /* 0x000000000000791b */ /* 0x003fe20003800000 */
.L_x_2030:
[----:B------:R-:W-:Y:S02]  /*2dbe0*/  IMAD.MOV.U32 R13, RZ, RZ, R8 ;  /* 0x000000ffff0d7224 */ /* 0x000fe400078e0008 */
[----:B------:R-:W-:-:S07]  /*2dbf0*/  IMAD.MOV.U32 R29, RZ, RZ, R14 ;  /* 0x000000ffff1d7224 */ /* 0x000fce00078e000e */
[----:B------:R-:W-:Y:S05]  /*2dc00*/  WARPSYNC.COLLECTIVE R15, `(.L_x_2031) ;  /* 0x000000000f087348 */ /* 0x000fea0003c00000 */
[----:B------:R0:W1:Y:S02]  /*2dc10*/  SHFL.IDX P6, R14, R13, R12, R11 ;  /* 0x0000000c0d0e7389 */ /* 0x00006400000c000b */
[----:B01----:R-:W-:Y:S01]  /*2dc20*/  ENDCOLLECTIVE ;  /* 0x000000000000791b */ /* 0x003fe20003800000 */
.L_x_2031:
[----:B------:R-:W-:Y:S01]  /*2dc30*/  SEL R20, R96, R29, P0 ;  /* 0x0000001d60147207 */ /* 0x000fe20000000000 */
[----:B------:R-:W-:Y:S02]  /*2dc40*/  IMAD.MOV.U32 R13, RZ, RZ, R46 ;  /* 0x000000ffff0d7224 */ /* 0x000fe400078e002e */
[----:B------:R-:W-:Y:S02]  /*2dc50*/  IMAD.MOV.U32 R12, RZ, RZ, R4 ;  /* 0x000000ffff0c7224 */ /* 0x000fe400078e0004 */
[----:B------:R-:W-:-:S07]  /*2dc60*/  IMAD.MOV.U32 R37, RZ, RZ, R14 ;  /* 0x000000ffff257224 */ /* 0x000fce00078e000e */
[----:B------:R-:W-:Y:S05]  /*2dc70*/  WARPSYNC.COLLECTIVE R15, `(.L_x_2032) ;  /* 0x000000000f087348 */ /* 0x000fea0003c00000 */
[----:B------:R0:W1:Y:S02]  /*2dc80*/  SHFL.IDX P6, R14, R13, R12, R11 ;  /* 0x0000000c0d0e7389 */ /* 0x00006400000c000b */
[----:B01----:R-:W-:Y:S01]  /*2dc90*/  ENDCOLLECTIVE ;  /* 0x000000000000791b */ /* 0x003fe20003800000 */
.L_x_2032:
[----:B------:R-:W-:Y:S02]  /*2dca0*/  IMAD.MOV.U32 R13, RZ, RZ, R44 ;  /* 0x000000ffff0d7224 */ /* 0x000fe400078e002c */
[----:B------:R-:W-:-:S07]  /*2dcb0*/  IMAD.MOV.U32 R112, RZ, RZ, R14 ;  /* 0x000000ffff707224 */ /* 0x000fce00078e000e */
[----:B------:R-:W-:Y:S05]  /*2dcc0*/  WARPSYNC.COLLECTIVE R15, `(.L_x_2033) ;  /* 0x000000000f087348 */ /* 0x000fea0003c00000 */
[----:B------:R0:W1:Y:S02]  /*2dcd0*/  SHFL.IDX P6, R14, R13, R12, R11 ;  /* 0x0000000c0d0e7389 */ /* 0x00006400000c000b */
[----:B01----:R-:W-:Y:S01]  /*2dce0*/  ENDCOLLECTIVE ;  /* 0x000000000000791b */ /* 0x003fe20003800000 */
.L_x_2033:
[----:B------:R-:W-:Y:S02]  /*2dcf0*/  IMAD.MOV.U32 R13, RZ, RZ, R31 ;  /* 0x000000ffff0d7224 */ /* 0x000fe400078e001f */
[----:B------:R-:W-:Y:S02]  /*2dd00*/  IMAD.MOV.U32 R12, RZ, RZ, R25 ;  /* 0x000000ffff0c7224 */ /* 0x000fe400078e0019 */
[----:B------:R-:W-:-:S07]  /*2dd10*/  IMAD.MOV.U32 R44, RZ, RZ, R14 ;  /* 0x000000ffff2c7224 */ /* 0x000fce00078e000e */
[----:B------:R-:W-:Y:S05]  /*2dd20*/  WARPSYNC.COLLECTIVE R15, `(.L_x_2034) ;  /* 0x000000000f087348 */ /* 0x000fea0003c00000 */
[----:B------:R0:W1:Y:S02]  /*2dd30*/  SHFL.IDX P6, R14, R13, R12, R11 ;  /* 0x0000000c0d0e7389 */ /* 0x00006400000c000b */
[----:B01----:R-:W-:Y:S01]  /*2dd40*/  ENDCOLLECTIVE ;  /* 0x000000000000791b */ /* 0x003fe20003800000 */
.L_x_2034:
[----:B------:R-:W-:Y:S02]  /*2dd50*/  IMAD.MOV.U32 R13, RZ, RZ, R9 ;  /* 0x000000ffff0d7224 */ /* 0x000fe400078e0009 */
[----:B------:R-:W-:-:S07]  /*2dd60*/  IMAD.MOV.U32 R114, RZ, RZ, R14 ;  /* 0x000000ffff727224 */ /* 0x000fce00078e000e */
[----:B------:R-:W-:Y:S05]  /*2dd70*/  WARPSYNC.COLLECTIVE R15, `(.L_x_2035) ;  /* 0x000000000f087348 */ /* 0x000fea0003c00000 */
[----:B------:R0:W1:Y:S02]  /*2dd80*/  SHFL.IDX P6, R14, R13, R12, R11 ;  /* 0x0000000c0d0e7389 */ /* 0x00006400000c000b */
[----:B01----:R-:W-:Y:S01]  /*2dd90*/  ENDCOLLECTIVE ;  /* 0x000000000000791b */ /* 0x003fe20003800000 */
.L_x_2035:
[----:B------:R-:W-:Y:S02]  /*2dda0*/  IMAD.MOV.U32 R13, RZ, RZ, R45 ;  /* 0x000000ffff0d7224 */ /* 0x000fe400078e002d */
[----:B------:R-:W-:Y:S02]  /*2ddb0*/  IMAD.MOV.U32 R12, RZ, RZ, R4 ;  /* 0x000000ffff0c7224 */ /* 0x000fe400078e0004 */
[----:B------:R-:W-:-:S07]  /*2ddc0*/  IMAD.MOV.U32 R115, RZ, RZ, R14 ;  /* 0x000000ffff737224 */ /* 0x000fce00078e000e */
[----:B------:R-:W-:Y:S05]  /*2ddd0*/  WARPSYNC.COLLECTIVE R15, `(.L_x_2036) ;  /* 0x000000000f087348 */ /* 0x000fea0003c00000 */
[----:B------:R0:W1:Y:S02]  /*2dde0*/  SHFL.IDX P6, R14, R13, R12, R11 ;  /* 0x0000000c0d0e7389 */ /* 0x00006400000c000b */
[----:B01----:R-:W-:Y:S01]  /*2ddf0*/  ENDCOLLECTIVE ;  /* 0x000000000000791b */ /* 0x003fe20003800000 */
.L_x_2036:
[----:B------:R-:W-:Y:S02]  /*2de00*/  IMAD.MOV.U32 R13, RZ, RZ, R43 ;  /* 0x000000ffff0d7224 */ /* 0x000fe400078e002b */
[----:B------:R-:W-:-:S07]  /*2de10*/  IMAD.MOV.U32 R46, RZ, RZ, R14 ;  /* 0x000000ffff2e7224 */ /* 0x000fce00078e000e */
[----:B------:R-:W-:Y:S05]  /*2de20*/  WARPSYNC.COLLECTIVE R15, `(.L_x_2037) ;  /* 0x000000000f087348 */ /* 0x000fea0003c00000 */
[----:B------:R0:W1:Y:S02]  /*2de30*/  SHFL.IDX P6, R14, R13, R12, R11 ;  /* 0x0000000c0d0e7389 */ /* 0x00006400000c000b */
[----:B01----:R-:W-:Y:S01]  /*2de40*/  ENDCOLLECTIVE ;  /* 0x000000000000791b */ /* 0x003fe20003800000 */
.L_x_2037:
[----:B------:R-:W-:Y:S02]  /*2de50*/  IMAD.MOV.U32 R13, RZ, RZ, R30 ;  /* 0x000000ffff0d7224 */ /* 0x000fe400078e001e */
[----:B------:R-:W-:Y:S02]  /*2de60*/  IMAD.MOV.U32 R12, RZ, RZ, R25 ;  /* 0x000000ffff0c7224 */ /* 0x000fe400078e0019 */
[----:B------:R-:W-:-:S07]  /*2de70*/  IMAD.MOV.U32 R111, RZ, RZ, R14 ;  /* 0x000000ffff6f7224 */ /* 0x000fce00078e000e */
[----:B------:R-:W-:Y:S05]  /*2de80*/  WARPSYNC.COLLECTIVE R15, `(.L_x_2038) ;  /* 0x000000000f087348 */ /* 0x000fea0003c00000 */
[----:B------:R0:W1:Y:S02]  /*2de90*/  SHFL.IDX P6, R14, R13, R12, R11 ;  /* 0x0000000c0d0e7389 */ /* 0x00006400000c000b */
[----:B01----:R-:W-:Y:S01]  /*2dea0*/  ENDCOLLECTIVE ;  /* 0x000000000000791b */ /* 0x003fe20003800000 */
.L_x_2038:
[----:B------:R-:W-:Y:S01]  /*2deb0*/  IMAD.MOV.U32 R13, RZ, RZ, R21 ;  /* 0x000000ffff0d7224 */ /* 0x000fe200078e0015 */
[----:B------:R-:W-:Y:S01]  /*2dec0*/  SEL R21, R29, R96, P0 ;  /* 0x000000601d157207 */ /* 0x000fe20000000000 */
[----:B------:R-:W-:Y:S02]  /*2ded0*/  IMAD.MOV.U32 R96, RZ, RZ, RZ ;  /* 0x000000ffff607224 */ /* 0x000fe400078e00ff */
[----:B------:R-:W-:-:S07]  /*2dee0*/  IMAD.MOV.U32 R43, RZ, RZ, R14 ;  /* 0x000000ffff2b7224 */ /* 0x000fce00078e000e */
[----:B------:R-:W-:Y:S05]  /*2def0*/  WARPSYNC.COLLECTIVE R15, `(.L_x_2039) ;  /* 0x000000000f087348 */ /* 0x000fea0003c00000 */
[----:B------:R0:W1:Y:S02]  /*2df00*/  SHFL.IDX P6, R14, R13, R12, R11 ;  /* 0x0000000c0d0e7389 */ /* 0x00006400000c000b */
[----:B01----:R-:W-:Y:S01]  /*2df10*/  ENDCOLLECTIVE ;  /* 0x000000000000791b */ /* 0x003fe20003800000 */
.L_x_2039:
[----:B------:R-:W-:Y:S02]  /*2df20*/  IMAD.MOV.U32 R13, RZ, RZ, R69 ;  /* 0x000000ffff0d7224 */ /* 0x000fe400078e0045 */
[----:B------:R-:W-:Y:S01]  /*2df30*/  IMAD.MOV.U32 R12, RZ, RZ, R4 ;  /* 0x000000ffff0c7224 */ /* 0x000fe200078e0004 */
[----:B------:R-:W-:-:S07]  /*2df40*/  MOV R45, R14 ;  /* 0x0000000e002d7202 */ /* 0x000fce0000000f00 */
[----:B------:R-:W-:Y:S05]  /*2df50*/  WARPSYNC.COLLECTIVE R15, `(.L_x_2040) ;  /* 0x000000000f087348 */ /* 0x000fea0003c00000 */
[----:B------:R0:W1:Y:S02]  /*2df60*/  SHFL.IDX P6, R14, R13, R12, R11 ;  /* 0x0000000c0d0e7389 */ /* 0x00006400000c000b */
[----:B01----:R-:W-:Y:S01]  /*2df70*/  ENDCOLLECTIVE ;  /* 0x000000000000791b */ /* 0x003fe20003800000 */
.L_x_2040:
[----:B------:R-:W-:Y:S02]  /*2df80*/  IMAD.MOV.U32 R13, RZ, RZ, R48 ;  /* 0x000000ffff0d7224 */ /* 0x000fe400078e0030 */
[----:B------:R-:W-:-:S07]  /*2df90*/  IMAD.MOV.U32 R110, RZ, RZ, R14 ;  /* 0x000000ffff6e7224 */ /* 0x000fce00078e000e */
[----:B------:R-:W-:Y:S05]  /*2dfa0*/  WARPSYNC.COLLECTIVE R15, `(.L_x_2041) ;  /* 0x000000000f087348 */ /* 0x000fea0003c00000 */
[----:B------:R0:W1:Y:S02]  /*2dfb0*/  SHFL.IDX P6, R14, R13, R12, R11 ;  /* 0x0000000c0d0e7389 */ /* 0x00006400000c000b */
[----:B01----:R-:W-:Y:S01]  /*2dfc0*/  ENDCOLLECTIVE ;  /* 0x000000000000791b */ /* 0x003fe20003800000 */
.L_x_2041:
[----:B------:R-:W-:Y:S01]  /*2dfd0*/  IMAD.MOV.U32 R13, RZ, RZ, R36 ;  /* 0x000000ffff0d7224 */ /* 0x000fe200078e0024 */
[----:B------:R-:W-:Y:S01]  /*2dfe0*/  SEL R36, R82, R37, P0 ;  /* 0x0000002552247207 */ /* 0x000fe20000000000 */
[----:B------:R-:W-:Y:S01]  /*2dff0*/  IMAD.MOV.U32 R12, RZ, RZ, R25 ;  /* 0x000000ffff0c7224 */ /* 0x000fe200078e0019 */
[----:B------:R-:W-:Y:S01]  /*2e000*/  SEL R37, R37, R82, P0 ;  /* 0x0000005225257207 */ /* 0x000fe20000000000 */
[----:B------:R-:W-:-:S07]  /*2e010*/  IMAD.MOV.U32 R109, RZ, RZ, R14 ;  /* 0x000000ffff6d7224 */ /* 0x000fce00078e000e */
[----:B------:R-:W-:Y:S05]  /*2e020*/  WARPSYNC.COLLECTIVE R15, `(.L_x_2042) ;  /* 0x000000000f087348 */ /* 0x000fea0003c00000 */
[----:B------:R0:W1:Y:S02]  /*2e030*/  SHFL.IDX P6, R14, R13, R12, R11 ;  /* 0x0000000c0d0e7389 */ /* 0x00006400000c000b */
[----:B01----:R-:W-:Y:S01]  /*2e040*/  ENDCOLLECTIVE ;  /* 0x000000000000791b */ /* 0x003fe20003800000 */
.L_x_2042:
[----:B------:R-:W-:Y:S02]  /*2e050*/  IMAD.MOV.U32 R13, RZ, RZ, R34 ;  /* 0x000000ffff0d7224 */ /* 0x000fe400078e0022 */
[----:B------:R-:W-:-:S07]  /*2e060*/  IMAD.MOV.U32 R113, RZ, RZ, R14 ;  /* 0x000000ffff717224 */ /* 0x000fce00078e000e */
[----:B------:R-:W-:Y:S05]  /*2e070*/  WARPSYNC.COLLECTIVE R15, `(.L_x_2043) ;  /* 0x000000000f087348 */ /* 0x000fea0003c00000 */
[----:B------:R0:W1:Y:S02]  /*2e080*/  SHFL.IDX P6, R14, R13, R12, R11 ;  /* 0x0000000c0d0e7389 */ /* 0x00006400000c000b */
[----:B01----:R-:W-:Y:S01]  /*2e090*/  ENDCOLLECTIVE ;  /* 0x000000000000791b */ /* 0x003fe20003800000 */
.L_x_2043:
[----:B------:R-:W-:Y:S01]  /*2e0a0*/  SEL R47, R113, R110, P0 ;  /* 0x0000006e712f7207 */ /* 0x000fe20000000000 */
[----:B------:R-:W-:Y:S02]  /*2e0b0*/  IMAD.MOV.U32 R13, RZ, RZ, R80 ;  /* 0x000000ffff0d7224 */ /* 0x000fe400078e0050 */
[----:B------:R-:W-:Y:S02]  /*2e0c0*/  IMAD.MOV.U32 R12, RZ, RZ, R4 ;  /* 0x000000ffff0c7224 */ /* 0x000fe400078e0004 */
[----:B------:R-:W-:-:S07]  /*2e0d0*/  IMAD.MOV.U32 R34, RZ, RZ, R14 ;  /* 0x000000ffff227224 */ /* 0x000fce00078e000e */
[----:B------:R-:W-:Y:S05]  /*2e0e0*/  WARPSYNC.COLLECTIVE R15, `(.L_x_2044) ;  /* 0x000000000f087348 */ /* 0x000fea0003c00000 */
[----:B------:R0:W1:Y:S02]  /*2e0f0*/  SHFL.IDX P6, R14, R13, R12, R11 ;  /* 0x0000000c0d0e7389 */ /* 0x00006400000c000b */
[----:B01----:R-:W-:Y:S01]  /*2e100*/  ENDCOLLECTIVE ;  /* 0x000000000000791b */ /* 0x003fe20003800000 */
.L_x_2044:
[----:B------:R-:W-:Y:S01]  /*2e110*/  SEL R48, R109, R34, P0 ;  /* 0x000000226d307207 */ /* 0x000fe20000000000 */
[----:B------:R-:W-:Y:S02]  /*2e120*/  IMAD.MOV.U32 R13, RZ, RZ, R52 ;  /* 0x000000ffff0d7224 */ /* 0x000fe400078e0034 */
[----:B------:R-:W-:-:S07]  /*2e130*/  IMAD.MOV.U32 R84, RZ, RZ, R14 ;  /* 0x000000ffff547224 */ /* 0x000fce00078e000e */
[----:B------:R-:W-:Y:S05]  /*2e140*/  WARPSYNC.COLLECTIVE R15, `(.L_x_2045) ;  /* 0x000000000f087348 */ /* 0x000fea0003c00000 */
[----:B------:R0:W1:Y:S02]  /*2e150*/  SHFL.IDX P6, R14, R13, R12, R11 ;  /* 0x0000000c0d0e7389 */ /* 0x00006400000c000b */
[----:B01----:R-:W-:Y:S01]  /*2e160*/  ENDCOLLECTIVE ;  /* 0x000000000000791b */ /* 0x003fe20003800000 */
.L_x_2045:
[----:B------:R-:W-:Y:S01]  /*2e170*/  IMAD.MOV.U32 R13, RZ, RZ, R39 ;  /* 0x000000ffff0d7224 */ /* 0x000fe200078e0027 */
[----:B------:R-:W-:Y:S01]  /*2e180*/  SEL R39, R114, R112, P0 ;  /* 0x0000007072277207 */ /* 0x000fe20000000000 */
[----:B------:R-:W-:Y:S02]  /*2e190*/  IMAD.MOV.U32 R12, RZ, RZ, R25 ;  /* 0x000000ffff0c7224 */ /* 0x000fe400078e0019 */
[----:B------:R-:W-:-:S07]  /*2e1a0*/  IMAD.MOV.U32 R83, RZ, RZ, R14 ;  /* 0x000000ffff537224 */ /* 0x000fce00078e000e */
[----:B------:R-:W-:Y:S05]  /*2e1b0*/  WARPSYNC.COLLECTIVE R15, `(.L_x_2046) ;  /* 0x000000000f087348 */ /* 0x000fea0003c00000 */
[----:B------:R0:W1:Y:S02]  /*2e1c0*/  SHFL.IDX P6, R14, R13, R12, R11 ;  /* 0x0000000c0d0e7389 */ /* 0x00006400000c000b */
[----:B01----:R-:W-:Y:S01]  /*2e1d0*/  ENDCOLLECTIVE ;  /* 0x000000000000791b */ /* 0x003fe20003800000 */
.L_x_2046:
[----:B------:R-:W-:Y:S01]  /*2e1e0*/  IMAD.MOV.U32 R13, RZ, RZ, R38 ;  /* 0x000000ffff0d7224 */ /* 0x000fe200078e0026 */
[----:B------:R-:W-:Y:S01]  /*2e1f0*/  SEL R38, R112, R114, P0 ;  /* 0x0000007270267207 */ /* 0x000fe20000000000 */
[----:B------:R-:W-:-:S07]  /*2e200*/  IMAD.MOV.U32 R31, RZ, RZ, R14 ;  /* 0x000000ffff1f7224 */ /* 0x000fce00078e000e */
[----:B------:R-:W-:Y:S05]  /*2e210*/  WARPSYNC.COLLECTIVE R15, `(.L_x_2047) ;  /* 0x000000000f087348 */ /* 0x000fea0003c00000 */
[----:B------:R0:W1:Y:S02]  /*2e220*/  SHFL.IDX P6, R14, R13, R12, R11 ;  /* 0x0000000c0d0e7389 */ /* 0x00006400000c000b */
[----:B01----:R-:W-:Y:S01]  /*2e230*/  ENDCOLLECTIVE ;  /* 0x000000000000791b */ /* 0x003fe20003800000 */
.L_x_2047:
        /* <DEDUP_REMOVED lines=8> */
.L_x_2048:
[----:B------:R-:W-:Y:S02]  /*2e2c0*/  SEL R82, R83, R116, P0 ;  /* 0x0000007453527207 */ /* 0x000fe40000000000 */
[----:B------:R-:W-:Y:S02]  /*2e2d0*/  SEL R83, R116, R83, P0 ;  /* 0x0000005374537207 */ /* 0x000fe40000000000 */
[----:B------:R-:W-:Y:S02]  /*2e2e0*/  MOV R13, R79 ;  /* 0x0000004f000d7202 */ /* 0x000fe40000000f00 */
[----:B------:R-:W-:Y:S01]  /*2e2f0*/  SEL R79, R34, R109, P0 ;  /* 0x0000006d224f7207 */ /* 0x000fe20000000000 */
[----:B------:R-:W-:-:S07]  /*2e300*/  IMAD.MOV.U32 R85, RZ, RZ, R14 ;  /* 0x000000ffff557224 */ /* 0x000fce00078e000e */
[----:B------:R-:W-:Y:S05]  /*2e310*/  WARPSYNC.COLLECTIVE R15, `(.L_x_2049) ;  /* 0x000000000f087348 */ /* 0x000fea0003c00000 */
[----:B------:R0:W1:Y:S02]  /*2e320*/  SHFL.IDX P6, R14, R13, R12, R11 ;  /* 0x0000000c0d0e7389 */ /* 0x00006400000c000b */
[----:B01----:R-:W-:Y:S01]  /*2e330*/  ENDCOLLECTIVE ;  /* 0x000000000000791b */ /* 0x003fe20003800000 */
.L_x_2049:
        /* <DEDUP_REMOVED lines=9> */
.L_x_2050:
[----:B------:R-:W-:Y:S01]  /*2e3d0*/  IMAD.MOV.U32 R13, RZ, RZ, R40 ;  /* 0x000000ffff0d7224 */ /* 0x000fe200078e0028 */
[----:B------:R-:W-:Y:S01]  /*2e3e0*/  SEL R40, R44, R115, P0 ;  /* 0x000000732c287207 */ /* 0x000fe20000000000 */
[----:B------:R-:W-:-:S07]  /*2e3f0*/  IMAD.MOV.U32 R30, RZ, RZ, R14 ;  /* 0x000000ffff1e7224 */ /* 0x000fce00078e000e */
[----:B------:R-:W-:Y:S05]  /*2e400*/  WARPSYNC.COLLECTIVE R15, `(.L_x_2051) ;  /* 0x000000000f087348 */ /* 0x000fea0003c00000 */
[----:B------:R0:W1:Y:S02]  /*2e410*/  SHFL.IDX P6, R14, R13, R12, R11 ;  /* 0x0000000c0d0e7389 */ /* 0x00006400000c000b */
[----:B01----:R-:W-:Y:S01]  /*2e420*/  ENDCOLLECTIVE ;  /* 0x000000000000791b */ /* 0x003fe20003800000 */
.L_x_2051:
[----:B------:R-:W-:Y:S02]  /*2e430*/  SEL R84, R85, R30, P0 ;  /* 0x0000001e55547207 */ /* 0x000fe40000000000 */
[----:B------:R-:W-:Y:S01]  /*2e440*/  SEL R85, R30, R85, P0 ;  /* 0x000000551e557207 */ /* 0x000fe20000000000 */
[----:B------:R-:W-:Y:S02]  /*2e450*/  IMAD.MOV.U32 R13, RZ, RZ, R71 ;  /* 0x000000ffff0d7224 */ /* 0x000fe400078e0047 */
[----:B------:R-:W-:Y:S02]  /*2e460*/  IMAD.MOV.U32 R12, RZ, RZ, R4 ;  /* 0x000000ffff0c7224 */ /* 0x000fe400078e0004 */
[----:B------:R-:W-:-:S07]  /*2e470*/  IMAD.MOV.U32 R117, RZ, RZ, R14 ;  /* 0x000000ffff757224 */ /* 0x000fce00078e000e */
[----:B------:R-:W-:Y:S05]  /*2e480*/  WARPSYNC.COLLECTIVE R15, `(.L_x_2052) ;  /* 0x000000000f087348 */ /* 0x000fea0003c00000 */
[----:B------:R0:W1:Y:S02]  /*2e490*/  SHFL.IDX P6, R14, R13, R12, R11 ;  /* 0x0000000c0d0e7389 */ /* 0x00006400000c000b */
[----:B01----:R-:W-:Y:S01]  /*2e4a0*/  ENDCOLLECTIVE ;  /* 0x000000000000791b */ /* 0x003fe20003800000 */
.L_x_2052:
[----:B------:R-:W-:Y:S02]  /*2e4b0*/  IMAD.MOV.U32 R13, RZ, RZ, R51 ;  /* 0x000000ffff0d7224 */ /* 0x000fe400078e0033 */
[----:B------:R-:W-:-:S07]  /*2e4c0*/  IMAD.MOV.U32 R52, RZ, RZ, R14 ;  /* 0x000000ffff347224 */ /* 0x000fce00078e000e */
[----:B------:R-:W-:Y:S05]  /*2e4d0*/  WARPSYNC.COLLECTIVE R15, `(.L_x_2053) ;  /* 0x000000000f087348 */ /* 0x000fea0003c00000 */
[----:B------:R0:W1:Y:S02]  /*2e4e0*/  SHFL.IDX P6, R14, R13, R12, R11 ;  /* 0x0000000c0d0e7389 */ /* 0x00006400000c000b */
[----:B01----:R-:W-:Y:S01]  /*2e4f0*/  ENDCOLLECTIVE ;  /* 0x000000000000791b */ /* 0x003fe20003800000 */
.L_x_2053:
        /* <DEDUP_REMOVED lines=9> */
.L_x_2054:
[----:B------:R-:W-:Y:S02]  /*2e590*/  IMAD.MOV.U32 R13, RZ, RZ, R7 ;  /* 0x000000ffff0d7224 */ /* 0x000fe400078e0007 */
[----:B------:R-:W-:-:S07]  /*2e5a0*/  IMAD.MOV.U32 R9, RZ, RZ, R14 ;  /* 0x000000ffff097224 */ /* 0x000fce00078e000e */
[----:B------:R-:W-:Y:S05]  /*2e5b0*/  WARPSYNC.COLLECTIVE R15, `(.L_x_2055) ;  /* 0x000000000f087348 */ /* 0x000fea0003c00000 */
[----:B------:R0:W1:Y:S02]  /*2e5c0*/  SHFL.IDX P6, R14, R13, R12, R11 ;  /* 0x0000000c0d0e7389 */ /* 0x00006400000c000b */
[----:B01----:R-:W-:Y:S01]  /*2e5d0*/  ENDCOLLECTIVE ;  /* 0x000000000000791b */ /* 0x003fe20003800000 */
.L_x_2055:
[----:B------:R-:W-:Y:S02]  /*2e5e0*/  SEL R51, R52, R9, P0 ;  /* 0x0000000934337207 */ /* 0x000fe40000000000 */
        /* <DEDUP_REMOVED lines=8> */
.L_x_2056:
[----:B------:R-:W-:Y:S01]  /*2e670*/  IMAD.MOV.U32 R13, RZ, RZ, R49 ;  /* 0x000000ffff0d7224 */ /* 0x000fe200078e0031 */
[----:B------:R-:W-:Y:S01]  /*2e680*/  SEL R49, R91, R117, P0 ;  /* 0x000000755b317207 */ /* 0x000fe20000000000 */
[----:B------:R-:W-:-:S07]  /*2e690*/  IMAD.MOV.U32 R87, RZ, RZ, R14 ;  /* 0x000000ffff577224 */ /* 0x000fce00078e000e */
[----:B------:R-:W-:Y:S05]  /*2e6a0*/  WARPSYNC.COLLECTIVE R15, `(.L_x_2057) ;  /* 0x000000000f087348 */ /* 0x000fea0003c00000 */
[----:B------:R0:W1:Y:S02]  /*2e6b0*/  SHFL.IDX P6, R14, R13, R12, R11 ;  /* 0x0000000c0d0e7389 */ /* 0x00006400000c000b */
[----:B01----:R-:W-:Y:S01]  /*2e6c0*/  ENDCOLLECTIVE ;  /* 0x000000000000791b */ /* 0x003fe20003800000 */
.L_x_2057:
[----:B------:R-:W-:Y:S02]  /*2e6d0*/  IMAD.MOV.U32 R13, RZ, RZ, R28 ;  /* 0x000000ffff0d7224 */ /* 0x000fe400078e001c */
[----:B------:R-:W-:Y:S02]  /*2e6e0*/  IMAD.MOV.U32 R12, RZ, RZ, R25 ;  /* 0x000000ffff0c7224 */ /* 0x000fe400078e0019 */
[----:B------:R-:W-:-:S07]  /*2e6f0*/  IMAD.MOV.U32 R73, RZ, RZ, R14 ;  /* 0x000000ffff497224 */ /* 0x000fce00078e000e */
[----:B------:R-:W-:Y:S05]  /*2e700*/  WARPSYNC.COLLECTIVE R15, `(.L_x_2058) ;  /* 0x000000000f087348 */ /* 0x000fea0003c00000 */
[----:B------:R0:W1:Y:S02]  /*2e710*/  SHFL.IDX P6, R14, R13, R12, R11 ;  /* 0x0000000c0d0e7389 */ /* 0x00006400000c000b */
[----:B01----:R-:W-:Y:S01]  /*2e720*/  ENDCOLLECTIVE ;  /* 0x000000000000791b */ /* 0x003fe20003800000 */
.L_x_2058:
[----:B------:R-:W-:Y:S01]  /*2e730*/  IMAD.MOV.U32 R13, RZ, RZ, R24 ;  /* 0x000000ffff0d7224 */ /* 0x000fe200078e0018 */
[----:B------:R-:W-:-:S07]  /*2e740*/  MOV R28, R14 ;  /* 0x0000000e001c7202 */ /* 0x000fce0000000f00 */
[----:B------:R-:W-:Y:S05]  /*2e750*/  WARPSYNC.COLLECTIVE R15, `(.L_x_2059) ;  /* 0x000000000f087348 */ /* 0x000fea0003c00000 */
[----:B------:R0:W1:Y:S02]  /*2e760*/  SHFL.IDX P6, R14, R13, R12, R11 ;  /* 0x0000000c0d0e7389 */ /* 0x00006400000c000b */
[----:B01----:R-:W-:Y:S01]  /*2e770*/  ENDCOLLECTIVE ;  /* 0x000000000000791b */ /* 0x003fe20003800000 */
.L_x_2059:
[----:B------:R-:W-:Y:S01]  /*2e780*/  IMAD.MOV.U32 R13, RZ, RZ, R56 ;  /* 0x000000ffff0d7224 */ /* 0x000fe200078e0038 */
[----:B------:R-:W-:Y:S01]  /*2e790*/  SEL R56, R28, R87, P0 ;  /* 0x000000571c387207 */ /* 0x000fe20000000000 */
[----:B------:R-:W-:Y:S02]  /*2e7a0*/  IMAD.MOV.U32 R12, RZ, RZ, R4 ;  /* 0x000000ffff0c7224 */ /* 0x000fe400078e0004 */
[----:B------:R-:W-:-:S07]  /*2e7b0*/  IMAD.MOV.U32 R24, RZ, RZ, R14 ;  /* 0x000000ffff187224 */ /* 0x000fce00078e000e */
[----:B------:R-:W-:Y:S05]  /*2e7c0*/  WARPSYNC.COLLECTIVE R15, `(.L_x_2060) ;  /* 0x000000000f087348 */ /* 0x000fea0003c00000 */
[----:B------:R0:W1:Y:S02]  /*2e7d0*/  SHFL.IDX P6, R14, R13, R12, R11 ;  /* 0x0000000c0d0e7389 */ /* 0x00006400000c000b */
[----:B01----:R-:W-:Y:S01]  /*2e7e0*/  ENDCOLLECTIVE ;  /* 0x000000000000791b */ /* 0x003fe20003800000 */
.L_x_2060:
[----:B------:R-:W-:Y:S01]  /*2e7f0*/  IMAD.MOV.U32 R13, RZ, RZ, R53 ;  /* 0x000000ffff0d7224 */ /* 0x000fe200078e0035 */
[----:B------:R-:W-:Y:S01]  /*2e800*/  SEL R53, R89, R118, P0 ;  /* 0x0000007659357207 */ /* 0x000fe20000000000 */
[----:B------:R-:W-:-:S07]  /*2e810*/  IMAD.MOV.U32 R69, RZ, RZ, R14 ;  /* 0x000000ffff457224 */ /* 0x000fce00078e000e */
[----:B------:R-:W-:Y:S05]  /*2e820*/  WARPSYNC.COLLECTIVE R15, `(.L_x_2061) ;  /* 0x000000000f087348 */ /* 0x000fea0003c00000 */
[----:B------:R0:W1:Y:S02]  /*2e830*/  SHFL.IDX P6, R14, R13, R12, R11 ;  /* 0x0000000c0d0e7389 */ /* 0x00006400000c000b */
[----:B01----:R-:W-:Y:S01]  /*2e840*/  ENDCOLLECTIVE ;  /* 0x000000000000791b */ /* 0x003fe20003800000 */
.L_x_2061:
[----:B------:R-:W-:Y:S02]  /*2e850*/  IMAD.MOV.U32 R13, RZ, RZ, R27 ;  /* 0x000000ffff0d7224 */ /* 0x000fe400078e001b */
[----:B------:R-:W-:Y:S02]  /*2e860*/  IMAD.MOV.U32 R12, RZ, RZ, R25 ;  /* 0x000000ffff0c7224 */ /* 0x000fe400078e0019 */
[----:B------:R-:W-:-:S07]  /*2e870*/  IMAD.MOV.U32 R71, RZ, RZ, R14 ;  /* 0x000000ffff477224 */ /* 0x000fce00078e000e */
[----:B------:R-:W-:Y:S05]  /*2e880*/  WARPSYNC.COLLECTIVE R15, `(.L_x_2062) ;  /* 0x000000000f087348 */ /* 0x000fea0003c00000 */
[----:B------:R0:W1:Y:S02]  /*2e890*/  SHFL.IDX P6, R14, R13, R12, R11 ;  /* 0x0000000c0d0e7389 */ /* 0x00006400000c000b */
[----:B01----:R-:W-:Y:S01]  /*2e8a0*/  ENDCOLLECTIVE ;  /* 0x000000000000791b */ /* 0x003fe20003800000 */
.L_x_2062:
[----:B------:R-:W-:Y:S02]  /*2e8b0*/  IMAD.MOV.U32 R13, RZ, RZ, R26 ;  /* 0x000000ffff0d7224 */ /* 0x000fe400078e001a */
[----:B------:R-:W-:-:S07]  /*2e8c0*/  IMAD.MOV.U32 R27, RZ, RZ, R14 ;  /* 0x000000ffff1b7224 */ /* 0x000fce00078e000e */
[----:B------:R-:W-:Y:S05]  /*2e8d0*/  WARPSYNC.COLLECTIVE R15, `(.L_x_2063) ;  /* 0x000000000f087348 */ /* 0x000fea0003c00000 */
[----:B------:R0:W1:Y:S02]  /*2e8e0*/  SHFL.IDX P6, R14, R13, R12, R11 ;  /* 0x0000000c0d0e7389 */ /* 0x00006400000c000b */
[----:B01----:R-:W-:Y:S01]  /*2e8f0*/  ENDCOLLECTIVE ;  /* 0x000000000000791b */ /* 0x003fe20003800000 */
.L_x_2063:
[----:B------:R-:W-:Y:S01]  /*2e900*/  IMAD.MOV.U32 R13, RZ, RZ, R58 ;  /* 0x000000ffff0d7224 */ /* 0x000fe200078e003a */
[----:B------:R-:W-:Y:S01]  /*2e910*/  SEL R58, R24, R73, P0 ;  /* 0x00000049183a7207 */ /* 0x000fe20000000000 */
[----:B------:R-:W-:Y:S02]  /*2e920*/  IMAD.MOV.U32 R12, RZ, RZ, R4 ;  /* 0x000000ffff0c7224 */ /* 0x000fe400078e0004 */
[----:B------:R-:W-:-:S07]  /*2e930*/  IMAD.MOV.U32 R26, RZ, RZ, R14 ;  /* 0x000000ffff1a7224 */ /* 0x000fce00078e000e */
[----:B------:R-:W-:Y:S05]  /*2e940*/  WARPSYNC.COLLECTIVE R15, `(.L_x_2064) ;  /* 0x000000000f087348 */ /* 0x000fea0003c00000 */
[----:B------:R0:W1:Y:S02]  /*2e950*/  SHFL.IDX P6, R14, R13, R12, R11 ;  /* 0x0000000c0d0e7389 */ /* 0x00006400000c000b */
[----:B01----:R-:W-:Y:S01]  /*2e960*/  ENDCOLLECTIVE ;  /* 0x000000000000791b */ /* 0x003fe20003800000 */
.L_x_2064:
[----:B------:R-:W-:Y:S01]  /*2e970*/  IMAD.MOV.U32 R13, RZ, RZ, R55 ;  /* 0x000000ffff0d7224 */ /* 0x000fe200078e0037 */
[----:B------:R-:W-:Y:S01]  /*2e980*/  SEL R55, R87, R28, P0 ;  /* 0x0000001c57377207 */ /* 0x000fe20000000000 */
[----:B------:R-:W-:-:S07]  /*2e990*/  IMAD.MOV.U32 R70, RZ, RZ, R14 ;  /* 0x000000ffff467224 */ /* 0x000fce00078e000e */
[----:B------:R-:W-:Y:S05]  /*2e9a0*/  WARPSYNC.COLLECTIVE R15, `(.L_x_2065) ;  /* 0x000000000f087348 */ /* 0x000fea0003c00000 */
[----:B------:R0:W1:Y:S02]  /*2e9b0*/  SHFL.IDX P6, R14, R13, R12, R11 ;  /* 0x0000000c0d0e7389 */ /* 0x00006400000c000b */
[----:B01----:R-:W-:Y:S01]  /*2e9c0*/  ENDCOLLECTIVE ;  /* 0x000000000000791b */ /* 0x003fe20003800000 */
.L_x_2065:
[----:B------:R-:W-:Y:S02]  /*2e9d0*/  IMAD.MOV.U32 R13, RZ, RZ, R35 ;  /* 0x000000ffff0d7224 */ /* 0x000fe400078e0023 */
[----:B------:R-:W-:Y:S02]  /*2e9e0*/  IMAD.MOV.U32 R12, RZ, RZ, R25 ;  /* 0x000000ffff0c7224 */ /* 0x000fe400078e0019 */
[----:B------:R-:W-:-:S07]  /*2e9f0*/  IMAD.MOV.U32 R72, RZ, RZ, R14 ;  /* 0x000000ffff487224 */ /* 0x000fce00078e000e */
[----:B------:R-:W-:Y:S05]  /*2ea00*/  WARPSYNC.COLLECTIVE R15, `(.L_x_2066) ;  /* 0x000000000f087348 */ /* 0x000fea0003c00000 */
[----:B------:R0:W1:Y:S02]  /*2ea10*/  SHFL.IDX P6, R14, R13, R12, R11 ;  /* 0x0000000c0d0e7389 */ /* 0x00006400000c000b */
[----:B01----:R-:W-:Y:S01]  /*2ea20*/  ENDCOLLECTIVE ;  /* 0x000000000000791b */ /* 0x003fe20003800000 */
.L_x_2066:
[----:B------:R-:W-:Y:S02]  /*2ea30*/  IMAD.MOV.U32 R13, RZ, RZ, R32 ;  /* 0x000000ffff0d7224 */ /* 0x000fe400078e0020 */
[----:B------:R-:W-:-:S07]  /*2ea40*/  IMAD.MOV.U32 R35, RZ, RZ, R14 ;  /* 0x000000ffff237224 */ /* 0x000fce00078e000e */
[----:B------:R-:W-:Y:S05]  /*2ea50*/  WARPSYNC.COLLECTIVE R15, `(.L_x_2067) ;  /* 0x000000000f087348 */ /* 0x000fea0003c00000 */
[----:B------:R0:W1:Y:S02]  /*2ea60*/  SHFL.IDX P6, R14, R13, R12, R11 ;  /* 0x0000000c0d0e7389 */ /* 0x00006400000c000b */
[----:B01----:R-:W-:Y:S01]  /*2ea70*/  ENDCOLLECTIVE ;  /* 0x000000000000791b */ /* 0x003fe20003800000 */
.L_x_2067:
[----:B------:R-:W-:Y:S01]  /*2ea80*/  IMAD.MOV.U32 R13, RZ, RZ, R66 ;  /* 0x000000ffff0d7224 */ /* 0x000fe200078e0042 */
[----:B------:R-:W-:Y:S02]  /*2ea90*/  MOV R12, R4 ;  /* 0x00000004000c7202 */ /* 0x000fe40000000f00 */
[----:B------:R-:W-:Y:S01]  /*2eaa0*/  SEL R66, R27, R69, P0 ;  /* 0x000000451b427207 */ /* 0x000fe20000000000 */
[----:B------:R-:W-:-:S07]  /*2eab0*/  IMAD.MOV.U32 R32, RZ, RZ, R14 ;  /* 0x000000ffff207224 */ /* 0x000fce00078e000e */
[----:B------:R-:W-:Y:S05]  /*2eac0*/  WARPSYNC.COLLECTIVE R15, `(.L_x_2068) ;  /* 0x000000000f087348 */ /* 0x000fea0003c00000 */
[----:B------:R0:W1:Y:S02]  /*2ead0*/  SHFL.IDX P6, R14, R13, R12, R11 ;  /* 0x0000000c0d0e7389 */ /* 0x00006400000c000b */
[----:B01----:R-:W-:Y:S01]  /*2eae0*/  ENDCOLLECTIVE ;  /* 0x000000000000791b */ /* 0x003fe20003800000 */
.L_x_2068:
[----:B------:R-:W-:Y:S01]  /*2eaf0*/  IMAD.MOV.U32 R13, RZ, RZ, R57 ;  /* 0x000000ffff0d7224 */ /* 0x000fe200078e0039 */
[----:B------:R-:W-:Y:S01]  /*2eb00*/  SEL R57, R73, R24, P0 ;  /* 0x0000001849397207 */ /* 0x000fe20000000000 */
[----:B------:R-:W-:-:S07]  /*2eb10*/  IMAD.MOV.U32 R86, RZ, RZ, R14 ;  /* 0x000000ffff567224 */ /* 0x000fce00078e000e */
[----:B------:R-:W-:Y:S05]  /*2eb20*/  WARPSYNC.COLLECTIVE R15, `(.L_x_2069) ;  /* 0x000000000f087348 */ /* 0x000fea0003c00000 */
[----:B------:R0:W1:Y:S02]  /*2eb30*/  SHFL.IDX P6, R14, R13, R12, R11 ;  /* 0x0000000c0d0e7389 */ /* 0x00006400000c000b */
[----:B01----:R-:W-:Y:S01]  /*2eb40*/  ENDCOLLECTIVE ;  /* 0x000000000000791b */ /* 0x003fe20003800000 */
.L_x_2069:
        /* <DEDUP_REMOVED lines=9> */
.L_x_2070:
[----:B------:R-:W-:Y:S01]  /*2ebe0*/  IMAD.MOV.U32 R13, RZ, RZ, R54 ;  /* 0x000000ffff0d7224 */ /* 0x000fe200078e0036 */
[----:B------:R-:W-:Y:S01]  /*2ebf0*/  SEL R54, R118, R89, P0 ;  /* 0x0000005976367207 */ /* 0x000fe20000000000 */
[----:B------:R-:W-:-:S07]  /*2ec00*/  IMAD.MOV.U32 R8, RZ, RZ, R14 ;  /* 0x000000ffff087224 */ /* 0x000fce00078e000e */
[----:B------:R-:W-:Y:S05]  /*2ec10*/  WARPSYNC.COLLECTIVE R15, `(.L_x_2071) ;  /* 0x000000000f087348 */ /* 0x000fea0003c00000 */
[----:B------:R0:W1:Y:S02]  /*2ec20*/  SHFL.IDX P6, R14, R13, R12, R11 ;  /* 0x0000000c0d0e7389 */ /* 0x00006400000c000b */
[----:B01----:R-:W-:Y:S01]  /*2ec30*/  ENDCOLLECTIVE ;  /* 0x000000000000791b */ /* 0x003fe20003800000 */
.L_x_2071:
        /* <DEDUP_REMOVED lines=9> */
.L_x_2072:
[----:B------:R-:W-:Y:S02]  /*2ecd0*/  SEL R87, R88, R119, P0 ;  /* 0x0000007758577207 */ /* 0x000fe40000000000 */
[----:B------:R-:W-:Y:S01]  /*2ece0*/  SEL R88, R119, R88, P0 ;  /* 0x0000005877587207 */ /* 0x000fe20000000000 */
[----:B------:R-:W-:Y:S02]  /*2ecf0*/  IMAD.MOV.U32 R13, RZ, RZ, R65 ;  /* 0x000000ffff0d7224 */ /* 0x000fe400078e0041 */
[----:B------:R-:W-:-:S07]  /*2ed00*/  IMAD.MOV.U32 R90, RZ, RZ, R14 ;  /* 0x000000ffff5a7224 */ /* 0x000fce00078e000e */
[----:B------:R-:W-:Y:S05]  /*2ed10*/  WARPSYNC.COLLECTIVE R15, `(.L_x_2073) ;  /* 0x000000000f087348 */ /* 0x000fea0003c00000 */
[----:B------:R0:W1:Y:S02]  /*2ed20*/  SHFL.IDX P6, R14, R13, R12, R11 ;  /* 0x0000000c0d0e7389 */ /* 0x00006400000c000b */
[----:B01----:R-:W-:Y:S01]  /*2ed30*/  ENDCOLLECTIVE ;  /* 0x000000000000791b */ /* 0x003fe20003800000 */
.L_x_2073:
        /* <DEDUP_REMOVED lines=9> */
.L_x_2074:
[----:B------:R-:W-:Y:S02]  /*2edd0*/  IMAD.MOV.U32 R13, RZ, RZ, R62 ;  /* 0x000000ffff0d7224 */ /* 0x000fe400078e003e */
[----:B------:R-:W-:-:S07]  /*2ede0*/  IMAD.MOV.U32 R7, RZ, RZ, R14 ;  /* 0x000000ffff077224 */ /* 0x000fce00078e000e */
[----:B------:R-:W-:Y:S05]  /*2edf0*/  WARPSYNC.COLLECTIVE R15, `(.L_x_2075) ;  /* 0x000000000f087348 */ /* 0x000fea0003c00000 */
[----:B------:R0:W1:Y:S02]  /*2ee00*/  SHFL.IDX P6, R14, R13, R12, R11 ;  /* 0x0000000c0d0e7389 */ /* 0x00006400000c000b */
[----:B01----:R-:W-:Y:S01]  /*2ee10*/  ENDCOLLECTIVE ;  /* 0x000000000000791b */ /* 0x003fe20003800000 */
.L_x_2075:
        /* <DEDUP_REMOVED lines=8> */
.L_x_2076:
[----:B------:R-:W-:Y:S02]  /*2eea0*/  SEL R91, R92, R62, P0 ;  /* 0x0000003e5c5b7207 */ /* 0x000fe40000000000 */
[----:B------:R-:W-:Y:S01]  /*2eeb0*/  SEL R92, R62, R92, P0 ;  /* 0x0000005c3e5c7207 */ /* 0x000fe20000000000 */
[----:B------:R-:W-:Y:S02]  /*2eec0*/  IMAD.MOV.U32 R13, RZ, RZ, R5 ;  /* 0x000000ffff0d7224 */ /* 0x000fe400078e0005 */
[----:B------:R-:W-:-:S07]  /*2eed0*/  IMAD.MOV.U32 R65, RZ, RZ, R14 ;  /* 0x000000ffff417224 */ /* 0x000fce00078e000e */
[----:B------:R-:W-:Y:S05]  /*2eee0*/  WARPSYNC.COLLECTIVE R15, `(.L_x_2077) ;  /* 0x000000000f087348 */ /* 0x000fea0003c00000 */
[----:B------:R0:W1:Y:S02]  /*2eef0*/  SHFL.IDX P6, R14, R13, R12, R11 ;  /* 0x0000000c0d0e7389 */ /* 0x00006400000c000b */
[----:B01----:R-:W-:Y:S01]  /*2ef00*/  ENDCOLLECTIVE ;  /* 0x000000000000791b */ /* 0x003fe20003800000 */
.L_x_2077:
[----:B------:R-:W-:Y:S01]  /*2ef10*/  MOV R13, R64 ;  /* 0x00000040000d7202 */ /* 0x000fe20000000f00 */
[----:B------:R-:W-:Y:S02]  /*2ef20*/  IMAD.MOV.U32 R12, RZ, RZ, R25 ;  /* 0x000000ffff0c7224 */ /* 0x000fe400078e0019 */
[----:B------:R-:W-:-:S07]  /*2ef30*/  IMAD.MOV.U32 R5, RZ, RZ, R14 ;  /* 0x000000ffff057224 */ /* 0x000fce00078e000e */
[----:B------:R-:W-:Y:S05]  /*2ef40*/  WARPSYNC.COLLECTIVE R15, `(.L_x_2078) ;  /* 0x000000000f087348 */ /* 0x000fea0003c00000 */
[----:B------:R0:W1:Y:S02]  /*2ef50*/  SHFL.IDX P6, R14, R13, R12, R11 ;  /* 0x0000000c0d0e7389 */ /* 0x00006400000c000b */
[----:B01----:R-:W-:Y:S01]  /*2ef60*/  ENDCOLLECTIVE ;  /* 0x000000000000791b */ /* 0x003fe20003800000 */
.L_x_2078:
[----:B------:R-:W-:Y:S02]  /*2ef70*/  IMAD.MOV.U32 R13, RZ, RZ, R6 ;  /* 0x000000ffff0d7224 */ /* 0x000fe400078e0006 */
[----:B------:R-:W-:-:S07]  /*2ef80*/  IMAD.MOV.U32 R4, RZ, RZ, R14 ;  /* 0x000000ffff047224 */ /* 0x000fce00078e000e */
[----:B------:R-:W-:Y:S05]  /*2ef90*/  WARPSYNC.COLLECTIVE R15, `(.L_x_2079) ;  /* 0x000000000f087348 */ /* 0x000fea0003c00000 */
[----:B------:R0:W1:Y:S02]  /*2efa0*/  SHFL.IDX P6, R14, R13, R12, R11 ;  /* 0x0000000c0d0e7389 */ /* 0x00006400000c000b */
[----:B01----:R-:W-:Y:S01]  /*2efb0*/  ENDCOLLECTIVE ;  /* 0x000000000000791b */ /* 0x003fe20003800000 */
.L_x_2079:
[----:B------:R-:W-:Y:S05]  /*2efc0*/  BRA `(.L_x_2080) ;  /* 0xffffff1c00fc7947 */ /* 0x000fea000383ffff */
.L_x_1796:
[----:B------:R-:W-:Y:S02]  /*2efd0*/  IMAD.MOV.U32 R13, RZ, RZ, R2 ;  /* 0x000000ffff0d7224 */ /* 0x000fe400078e0002 */
[----:B------:R-:W-:Y:S02]  /*2efe0*/  IMAD.MOV.U32 R12, RZ, RZ, RZ ;  /* 0x000000ffff0c7224 */ /* 0x000fe400078e00ff */
[----:B------:R-:W-:Y:S02]  /*2eff0*/  IMAD.MOV.U32 R11, RZ, RZ, 0x181f ;  /* 0x0000181fff0b7424 */ /* 0x000fe400078e00ff */
[----:B------:R-:W-:-:S07]  /*2f000*/  IMAD.MOV.U32 R15, RZ, RZ, -0x1 ;  /* 0xffffffffff0f7424 */ /* 0x000fce00078e00ff */
[----:B-----5:R-:W-:Y:S05]  /*2f010*/  WARPSYNC.COLLECTIVE R15, `(.L_x_2081) ;  /* 0x000000000f087348 */ /* 0x020fea0003c00000 */
[----:B------:R0:W1:Y:S02]  /*2f020*/  SHFL.IDX P6, R14, R13, R12, R11 ;  /* 0x0000000c0d0e7389 */ /* 0x00006400000c000b */
[----:B01---5:R-:W-:Y:S01]  /*2f030*/  ENDCOLLECTIVE ;  /* 0x000000000000791b */ /* 0x023fe20003800000 */
.L_x_2081:
[----:B------:R-:W-:Y:S02]  /*2f040*/  IMAD.MOV.U32 R13, RZ, RZ, R0 ;  /* 0x000000ffff0d7224 */ /* 0x000fe400078e0000 */
[----:B------:R-:W-:-:S07]  /*2f050*/  IMAD.MOV.U32 R3, RZ, RZ, R14 ;  /* 0x000000ffff037224 */ /* 0x000fce00078e000e */
[----:B------:R-:W-:Y:S05]  /*2f060*/  WARPSYNC.COLLECTIVE R15, `(.L_x_2082) ;  /* 0x000000000f087348 */ /* 0x000fea0003c00000 */
[----:B------:R0:W1:Y:S02]  /*2f070*/  SHFL.IDX P6, R14, R13, R12, R11 ;  /* 0x0000000c0d0e7389 */ /* 0x00006400000c000b */
[----:B01----:R-:W-:Y:S01]  /*2f080*/  ENDCOLLECTIVE ;  /* 0x000000000000791b */ /* 0x003fe20003800000 */
.L_x_2082:
[----:B------:R-:W-:Y:S05]  /*2f090*/  BRA `(.L_x_2083) ;  /* 0xffffff2c00587947 */ /* 0x000fea000383ffff */
.L_x_1799:
[----:B------:R-:W-:Y:S01]  /*2f0a0*/  BSSY B1, `(.L_x_2084) ;  /* 0x0000008000017945 */ /* 0x000fe20003800000 */
[----:B------:R-:W-:Y:S02]  /*2f0b0*/  IMAD.MOV.U32 R13, RZ, RZ, R2 ;  /* 0x000000ffff0d7224 */ /* 0x000fe400078e0002 */
[----:B------:R-:W-:Y:S02]  /*2f0c0*/  IMAD.MOV.U32 R12, RZ, RZ, 0x1 ;  /* 0x00000001ff0c7424 */ /* 0x000fe400078e00ff */
[----:B------:R-:W-:Y:S02]  /*2f0d0*/  IMAD.MOV.U32 R11, RZ, RZ, 0x181f ;  /* 0x0000181fff0b7424 */ /* 0x000fe400078e00ff */
[----:B---3--:R-:W-:-:S07]  /*2f0e0*/  IMAD.MOV.U32 R15, RZ, RZ, -0x1 ;  /* 0xffffffffff0f7424 */ /* 0x008fce00078e00ff */
[----:B012--5:R-:W-:Y:S05]  /*2f0f0*/  WARPSYNC.COLLECTIVE R15, `(.L_x_2085) ;  /* 0x000000000f087348 */ /* 0x027fea0003c00000 */
[----:B--2---:R2:W3:Y:S02]  /*2f100*/  SHFL.IDX P6, R14, R13, R12, R11 ;  /* 0x0000000c0d0e7389 */ /* 0x0044e400000c000b */
[----:B0123-5:R-:W-:Y:S01]  /*2f110*/  ENDCOLLECTIVE ;  /* 0x000000000000791b */ /* 0x02ffe20003800000 */
.L_x_2085:
[----:B------:R-:W-:Y:S05]  /*2f120*/  BSYNC B1 ;  /* 0x0000000000017941 */ /* 0x000fea0003800000 */
.L_x_2084:
[----:B------:R-:W-:Y:S02]  /*2f130*/  IMAD.MOV.U32 R13, RZ, RZ, R0 ;  /* 0x000000ffff0d7224 */ /* 0x000fe400078e0000 */
[----:B------:R-:W-:Y:S02]  /*2f140*/  IMAD.MOV.U32 R12, RZ, RZ, 0x1 ;  /* 0x00000001ff0c7424 */ /* 0x000fe400078e00ff */
[----:B------:R-:W-:Y:S02]  /*2f150*/  IMAD.MOV.U32 R11, RZ, RZ, 0x181f ;  /* 0x0000181fff0b7424 */ /* 0x000fe400078e00ff */
[----:B------:R-:W-:Y:S02]  /*2f160*/  IMAD.MOV.U32 R15, RZ, RZ, -0x1 ;  /* 0xffffffffff0f7424 */ /* 0x000fe400078e00ff */
[----:B------:R-:W-:-:S07]  /*2f170*/  IMAD.MOV.U32 R3, RZ, RZ, R14 ;  /* 0x000000ffff037224 */ /* 0x000fce00078e000e */
[----:B------:R-:W-:Y:S05]  /*2f180*/  WARPSYNC.COLLECTIVE R15, `(.L_x_2086) ;  /* 0x000000000f087348 */ /* 0x000fea0003c00000 */
[----:B------:R0:W1:Y:S02]  /*2f190*/  SHFL.IDX P6, R14, R13, R12, R11 ;  /* 0x0000000c0d0e7389 */ /* 0x00006400000c000b */
[----:B01----:R-:W-:Y:S01]  /*2f1a0*/  ENDCOLLECTIVE ;  /* 0x000000000000791b */ /* 0x003fe20003800000 */
.L_x_2086:
[----:B------:R-:W-:Y:S05]  /*2f1b0*/  BRA `(.L_x_2087) ;  /* 0xffffff2c00607947 */ /* 0x000fea000383ffff */
.L_x_1802:
[----:B------:R-:W-:Y:S01]  /*2f1c0*/  BSSY B1, `(.L_x_2088) ;  /* 0x0000008000017945 */ /* 0x000fe20003800000 */
[----:B------:R-:W-:Y:S02]  /*2f1d0*/  IMAD.MOV.U32 R13, RZ, RZ, R2 ;  /* 0x000000ffff0d7224 */ /* 0x000fe400078e0002 */
[----:B------:R-:W-:Y:S02]  /*2f1e0*/  IMAD.MOV.U32 R12, RZ, RZ, 0x2 ;  /* 0x00000002ff0c7424 */ /* 0x000fe400078e00ff */
[----:B------:R-:W-:Y:S02]  /*2f1f0*/  IMAD.MOV.U32 R11, RZ, RZ, 0x181f ;  /* 0x0000181fff0b7424 */ /* 0x000fe400078e00ff */
[----:B---3--:R-:W-:-:S07]  /*2f200*/  IMAD.MOV.U32 R15, RZ, RZ, -0x1 ;  /* 0xffffffffff0f7424 */ /* 0x008fce00078e00ff */
[----:B012-4-:R-:W-:Y:S05]  /*2f210*/  WARPSYNC.COLLECTIVE R15, `(.L_x_2089) ;  /* 0x000000000f087348 */ /* 0x017fea0003c00000 */
[----:B--2---:R2:W3:Y:S02]  /*2f220*/  SHFL.IDX P6, R14, R13, R12, R11 ;  /* 0x0000000c0d0e7389 */ /* 0x0044e400000c000b */
[----:B01234-:R-:W-:Y:S01]  /*2f230*/  ENDCOLLECTIVE ;  /* 0x000000000000791b */ /* 0x01ffe20003800000 */
.L_x_2089:
[----:B------:R-:W-:Y:S05]  /*2f240*/  BSYNC B1 ;  /* 0x0000000000017941 */ /* 0x000fea0003800000 */
.L_x_2088:
[----:B------:R-:W-:Y:S01]  /*2f250*/  IMAD.MOV.U32 R13, RZ, RZ, R0 ;  /* 0x000000ffff0d7224 */ /* 0x000fe200078e0000 */
[----:B------:R-:W-:Y:S01]  /*2f260*/  MOV R3, R14 ;  /* 0x0000000e00037202 */ /* 0x000fe20000000f00 */
[----:B------:R-:W-:Y:S02]  /*2f270*/  IMAD.MOV.U32 R12, RZ, RZ, 0x2 ;  /* 0x00000002ff0c7424 */ /* 0x000fe400078e00ff */
[----:B------:R-:W-:Y:S02]  /*2f280*/  IMAD.MOV.U32 R11, RZ, RZ, 0x181f ;  /* 0x0000181fff0b7424 */ /* 0x000fe400078e00ff */
[----:B------:R-:W-:-:S07]  /*2f290*/  IMAD.MOV.U32 R15, RZ, RZ, -0x1 ;  /* 0xffffffffff0f7424 */ /* 0x000fce00078e00ff */
[----:B------:R-:W-:Y:S05]  /*2f2a0*/  WARPSYNC.COLLECTIVE R15, `(.L_x_2090) ;  /* 0x000000000f087348 */ /* 0x000fea0003c00000 */
[----:B------:R0:W1:Y:S02]  /*2f2b0*/  SHFL.IDX P6, R14, R13, R12, R11 ;  /* 0x0000000c0d0e7389 */ /* 0x00006400000c000b */
[----:B01----:R-:W-:Y:S01]  /*2f2c0*/  ENDCOLLECTIVE ;  /* 0x000000000000791b */ /* 0x003fe20003800000 */
.L_x_2090:
[----:B------:R-:W-:Y:S05]  /*2f2d0*/  BRA `(.L_x_2091) ;  /* 0xffffff2c00687947 */ /* 0x000fea000383ffff */
.L_x_1805:
        /* <DEDUP_REMOVED lines=8> */
.L_x_2093:
[----:B------:R-:W-:Y:S05]  /*2f360*/  BSYNC B1 ;  /* 0x0000000000017941 */ /* 0x000fea0003800000 */
.L_x_2092:
        /* <DEDUP_REMOVED lines=8> */
.L_x_2094:
[----:B------:R-:W-:Y:S05]  /*2f3f0*/  BRA `(.L_x_2095) ;  /* 0xffffff2c00707947 */ /* 0x000fea000383ffff */
.L_x_1807:
[----:B------:R-:W-:Y:S02]  /*2f400*/  IMAD.MOV.U32 R13, RZ, RZ, R27 ;  /* 0x000000ffff0d7224 */ /* 0x000fe400078e001b */
[----:B------:R-:W-:Y:S02]  /*2f410*/  IMAD.MOV.U32 R12, RZ, RZ, RZ ;  /* 0x000000ffff0c7224 */ /* 0x000fe400078e00ff */
[----:B------:R-:W-:Y:S02]  /*2f420*/  IMAD.MOV.U32 R11, RZ, RZ, 0x1c1f ;  /* 0x00001c1fff0b7424 */ /* 0x000fe400078e00ff */
[----:B------:R-:W-:-:S07]  /*2f430*/  IMAD.MOV.U32 R15, RZ, RZ, -0x1 ;  /* 0xffffffffff0f7424 */ /* 0x000fce00078e00ff */
[----:B------:R-:W-:Y:S05]  /*2f440*/  WARPSYNC.COLLECTIVE R15, `(.L_x_2096) ;  /* 0x000000000f087348 */ /* 0x000fea0003c00000 */
[----:B------:R0:W1:Y:S02]  /*2f450*/  SHFL.IDX P6, R14, R13, R12, R11 ;  /* 0x0000000c0d0e7389 */ /* 0x00006400000c000b */
[----:B01----:R-:W-:Y:S01]  /*2f460*/  ENDCOLLECTIVE ;  /* 0x000000000000791b */ /* 0x003fe20003800000 */
.L_x_2096:
[----:B------:R-:W-:Y:S02]  /*2f470*/  IMAD.MOV.U32 R13, RZ, RZ, R25 ;  /* 0x000000ffff0d7224 */ /* 0x000fe400078e0019 */
[----:B------:R-:W-:-:S07]  /*2f480*/  IMAD.MOV.U32 R26, RZ, RZ, R14 ;  /* 0x000000ffff1a7224 */ /* 0x000fce00078e000e */
[----:B------:R-:W-:Y:S05]  /*2f490*/  WARPSYNC.COLLECTIVE R15, `(.L_x_2097) ;  /* 0x000000000f087348 */ /* 0x000fea0003c00000 */
[----:B------:R0:W1:Y:S02]  /*2f4a0*/  SHFL.IDX P6, R14, R13, R12, R11 ;  /* 0x0000000c0d0e7389 */ /* 0x00006400000c000b */
[----:B01----:R-:W-:Y:S01]  /*2f4b0*/  ENDCOLLECTIVE ;  /* 0x000000000000791b */ /* 0x003fe20003800000 */
.L_x_2097:
[----:B------:R-:W-:Y:S05]  /*2f4c0*/  BRA `(.L_x_2098) ;  /* 0xffffff3000347947 */ /* 0x000fea000383ffff */
.L_x_1810:
[----:B------:R-:W-:Y:S01]  /*2f4d0*/  BSSY B1, `(.L_x_2099) ;  /* 0x0000008000017945 */ /* 0x000fe20003800000 */
[----:B------:R-:W-:Y:S02]  /*2f4e0*/  IMAD.MOV.U32 R13, RZ, RZ, R27 ;  /* 0x000000ffff0d7224 */ /* 0x000fe400078e001b */
[----:B------:R-:W-:Y:S02]  /*2f4f0*/  IMAD.MOV.U32 R12, RZ, RZ, 0x1 ;  /* 0x00000001ff0c7424 */ /* 0x000fe400078e00ff */
[----:B------:R-:W-:Y:S02]  /*2f500*/  IMAD.MOV.U32 R11, RZ, RZ, 0x1c1f ;  /* 0x00001c1fff0b7424 */ /* 0x000fe400078e00ff */
[----:B------:R-:W-:-:S07]  /*2f510*/  IMAD.MOV.U32 R15, RZ, RZ, -0x1 ;  /* 0xffffffffff0f7424 */ /* 0x000fce00078e00ff */
[----:B0123--:R-:W-:Y:S05]  /*2f520*/  WARPSYNC.COLLECTIVE R15, `(.L_x_2100) ;  /* 0x000000000f087348 */ /* 0x00ffea0003c00000 */
[----:B--2---:R2:W4:Y:S02]  /*2f530*/  SHFL.IDX P6, R14, R13, R12, R11 ;  /* 0x0000000c0d0e7389 */ /* 0x00452400000c000b */
[----:B01234-:R-:W-:Y:S01]  /*2f540*/  ENDCOLLECTIVE ;  /* 0x000000000000791b */ /* 0x01ffe20003800000 */
.L_x_2100:
[----:B------:R-:W-:Y:S05]  /*2f550*/  BSYNC B1 ;  /* 0x0000000000017941 */ /* 0x000fea0003800000 */
.L_x_2099:
        /* <DEDUP_REMOVED lines=8> */
.L_x_2101:
[----:B------:R-:W-:Y:S05]  /*2f5e0*/  BRA `(.L_x_2102) ;  /* 0xffffff3400cc7947 */ /* 0x000fea000383ffff */
.L_x_1814:
[----:B------:R-:W-:Y:S02]  /*2f5f0*/  IMAD.MOV.U32 R13, RZ, RZ, R2 ;  /* 0x000000ffff0d7224 */ /* 0x000fe400078e0002 */
[----:B------:R-:W-:Y:S02]  /*2f600*/  IMAD.MOV.U32 R12, RZ, RZ, RZ ;  /* 0x000000ffff0c7224 */ /* 0x000fe400078e00ff */
[----:B------:R-:W-:Y:S02]  /*2f610*/  IMAD.MOV.U32 R11, RZ, RZ, 0x181f ;  /* 0x0000181fff0b7424 */ /* 0x000fe400078e00ff */
[----:B------:R-:W-:-:S07]  /*2f620*/  IMAD.MOV.U32 R15, RZ, RZ, -0x1 ;  /* 0xffffffffff0f7424 */ /* 0x000fce00078e00ff */
[----:B---3--:R-:W-:Y:S05]  /*2f630*/  WARPSYNC.COLLECTIVE R15, `(.L_x_2103) ;  /* 0x000000000f087348 */ /* 0x008fea0003c00000 */
[----:B------:R0:W1:Y:S02]  /*2f640*/  SHFL.IDX P6, R14, R13, R12, R11 ;  /* 0x0000000c0d0e7389 */ /* 0x00006400000c000b */
[----:B01-3--:R-:W-:Y:S01]  /*2f650*/  ENDCOLLECTIVE ;  /* 0x000000000000791b */ /* 0x00bfe20003800000 */
.L_x_2103:
[----:B------:R-:W-:Y:S02]  /*2f660*/  IMAD.MOV.U32 R13, RZ, RZ, R0 ;  /* 0x000000ffff0d7224 */ /* 0x000fe400078e0000 */
[----:B------:R-:W-:-:S07]  /*2f670*/  IMAD.MOV.U32 R3, RZ, RZ, R14 ;  /* 0x000000ffff037224 */ /* 0x000fce00078e000e */
[----:B------:R-:W-:Y:S05]  /*2f680*/  WARPSYNC.COLLECTIVE R15, `(.L_x_2104) ;  /* 0x000000000f087348 */ /* 0x000fea0003c00000 */
[----:B------:R0:W1:Y:S02]  /*2f690*/  SHFL.IDX P6, R14, R13, R12, R11 ;  /* 0x0000000c0d0e7389 */ /* 0x00006400000c000b */
[----:B01----:R-:W-:Y:S01]  /*2f6a0*/  ENDCOLLECTIVE ;  /* 0x000000000000791b */ /* 0x003fe20003800000 */
.L_x_2104:
[----:B------:R-:W-:Y:S05]  /*2f6b0*/  BRA `(.L_x_2105) ;  /* 0xffffff4400247947 */ /* 0x000fea000383ffff */
.L_x_1817:
[----:B------:R-:W-:Y:S01]  /*2f6c0*/  BSSY B1, `(.L_x_2106) ;  /* 0x0000008000017945 */ /* 0x000fe20003800000 */
[----:B------:R-:W-:Y:S02]  /*2f6d0*/  IMAD.MOV.U32 R13, RZ, RZ, R2 ;  /* 0x000000ffff0d7224 */ /* 0x000fe400078e0002 */
[----:B------:R-:W-:Y:S02]  /*2f6e0*/  IMAD.MOV.U32 R12, RZ, RZ, 0x1 ;  /* 0x00000001ff0c7424 */ /* 0x000fe400078e00ff */
[----:B------:R-:W-:Y:S02]  /*2f6f0*/  IMAD.MOV.U32 R11, RZ, RZ, 0x181f ;  /* 0x0000181fff0b7424 */ /* 0x000fe400078e00ff */
[----:B----4-:R-:W-:-:S07]  /*2f700*/  IMAD.MOV.U32 R15, RZ, RZ, -0x1 ;  /* 0xffffffffff0f7424 */ /* 0x010fce00078e00ff */
[----:B0123--:R-:W-:Y:S05]  /*2f710*/  WARPSYNC.COLLECTIVE R15, `(.L_x_2107) ;  /* 0x000000000f087348 */ /* 0x00ffea0003c00000 */
[----:B--2---:R2:W4:Y:S02]  /*2f720*/  SHFL.IDX P6, R14, R13, R12, R11 ;  /* 0x0000000c0d0e7389 */ /* 0x00452400000c000b */
[----:B01234-:R-:W-:Y:S01]  /*2f730*/  ENDCOLLECTIVE ;  /* 0x000000000000791b */ /* 0x01ffe20003800000 */
.L_x_2107:
[----:B------:R-:W-:Y:S05]  /*2f740*/  BSYNC B1 ;  /* 0x0000000000017941 */ /* 0x000fea0003800000 */
.L_x_2106:
        /* <DEDUP_REMOVED lines=8> */
.L_x_2108:
[----:B------:R-:W-:Y:S05]  /*2f7d0*/  BRA `(.L_x_2109) ;  /* 0xffffff4400307947 */ /* 0x000fea000383ffff */
.L_x_1820:
        /* <DEDUP_REMOVED lines=8> */
.L_x_2111:
[----:B------:R-:W-:Y:S05]  /*2f860*/  BSYNC B1 ;  /* 0x0000000000017941 */ /* 0x000fea0003800000 */
.L_x_2110:
        /* <DEDUP_REMOVED lines=8> */
.L_x_2112:
[----:B------:R-:W-:Y:S05]  /*2f8f0*/  BRA `(.L_x_2113) ;  /* 0xffffff4400387947 */ /* 0x000fea000383ffff */
.L_x_1823:
[----:B------:R-:W-:Y:S01]  /*2f900*/  BSSY B1, `(.L_x_2114) ;  /* 0x0000008000017945 */ /* 0x000fe20003800000 */
[----:B------:R-:W-:Y:S02]  /*2f910*/  IMAD.MOV.U32 R13, RZ, RZ, R2 ;  /* 0x000000ffff0d7224 */ /* 0x000fe400078e0002 */
[----:B------:R-:W-:Y:S02]  /*2f920*/  IMAD.MOV.U32 R12, RZ, RZ, 0x3 ;  /* 0x00000003ff0c7424 */ /* 0x000fe400078e00ff */
[----:B------:R-:W-:Y:S02]  /*2f930*/  IMAD.MOV.U32 R11, RZ, RZ, 0x181f ;  /* 0x0000181fff0b7424 */ /* 0x000fe400078e00ff */
[----:B0-----:R-:W-:-:S07]  /*2f940*/  IMAD.MOV.U32 R15, RZ, RZ, -0x1 ;  /* 0xffffffffff0f7424 */ /* 0x001fce00078e00ff */
[----:B-1234-:R-:W-:Y:S05]  /*2f950*/  WARPSYNC.COLLECTIVE R15, `(.L_x_2115) ;  /* 0x000000000f087348 */ /* 0x01efea0003c00000 */
[----:B----4-:R0:W4:Y:S02]  /*2f960*/  SHFL.IDX P6, R14, R13, R12, R11 ;  /* 0x0000000c0d0e7389 */ /* 0x01012400000c000b */
[----:B01234-:R-:W-:Y:S01]  /*2f970*/  ENDCOLLECTIVE ;  /* 0x000000000000791b */ /* 0x01ffe20003800000 */
.L_x_2115:
[----:B------:R-:W-:Y:S05]  /*2f980*/  BSYNC B1 ;  /* 0x0000000000017941 */ /* 0x000fea0003800000 */
.L_x_2114:
        /* <DEDUP_REMOVED lines=8> */
.L_x_2116:
[----:B------:R-:W-:Y:S05]  /*2fa10*/  BRA `(.L_x_2117) ;  /* 0xffffff4400407947 */ /* 0x000fea000383ffff */
.L_x_1849:
[----:B------:R-:W0:Y:S01]  /*2fa20*/  S2R R5, SR_TID.X ;  /* 0x0000000000057919 */ /* 0x000e220000002100 */
[----:B------:R-:W-:Y:S01]  /*2fa30*/  BSSY B1, `(.L_x_2118) ;  /* 0x000000a000017945 */ /* 0x000fe20003800000 */
[----:B------:R-:W-:Y:S02]  /*2fa40*/  IMAD.MOV.U32 R12, RZ, RZ, RZ ;  /* 0x000000ffff0c7224 */ /* 0x000fe400078e00ff */
[----:B------:R-:W-:Y:S02]  /*2fa50*/  IMAD.MOV.U32 R11, RZ, RZ, 0x1f ;  /* 0x0000001fff0b7424 */ /* 0x000fe400078e00ff */
[----:B------:R-:W-:Y:S01]  /*2fa60*/  IMAD.MOV.U32 R15, RZ, RZ, -0x1 ;  /* 0xffffffffff0f7424 */ /* 0x000fe200078e00ff */
[----:B0-----:R-:W-:-:S04]  /*2fa70*/  SHF.R.U32.HI R5, RZ, 0x5, R5 ;  /* 0x00000005ff057819 */ /* 0x001fc80000011605 */
[----:B------:R-:W-:-:S05]  /*2fa80*/  LOP3.LUT R5, R5, 0x3, RZ, 0xc0, !PT ;  /* 0x0000000305057812 */ /* 0x000fca00078ec0ff */
[----:B------:R-:W-:-:S07]  /*2fa90*/  IMAD.MOV.U32 R13, RZ, RZ, R5 ;  /* 0x000000ffff0d7224 */ /* 0x000fce00078e0005 */
[----:B------:R-:W-:Y:S05]  /*2faa0*/  WARPSYNC.COLLECTIVE R15, `(.L_x_2119) ;  /* 0x000000000f087348 */ /* 0x000fea0003c00000 */
[----:B------:R0:W1:Y:S02]  /*2fab0*/  SHFL.IDX P6, R14, R13, R12, R11 ;  /* 0x0000000c0d0e7389 */ /* 0x00006400000c000b */
[----:B01----:R-:W-:Y:S01]  /*2fac0*/  ENDCOLLECTIVE ;  /* 0x000000000000791b */ /* 0x003fe20003800000 */
.L_x_2119:
[----:B------:R-:W-:Y:S05]  /*2fad0*/  BSYNC B1 ;  /* 0x0000000000017941 */ /* 0x000fea0003800000 */
.L_x_2118:
[----:B------:R-:W-:Y:S05]  /*2fae0*/  BRA `(.L_x_2120) ;  /* 0xffffff6400587947 */ /* 0x000fea000383ffff */
.L_x_1851:
[----:B------:R-:W-:Y:S01]  /*2faf0*/  BSSY B1, `(.L_x_2121) ;  /* 0x0000006000017945 */ /* 0x000fe20003800000 */
[----:B------:R-:W-:-:S07]  /*2fb00*/  IMAD.MOV.U32 R15, RZ, RZ, -0x1 ;  /* 0xffffffffff0f7424 */ /* 0x000fce00078e00ff */
[----:B0-----:R-:W-:Y:S05]  /*2fb10*/  WARPSYNC.COLLECTIVE R15, `(.L_x_2122) ;  /* 0x000000000f0c7348 */ /* 0x001fea0003c00000 */
[----:B------:R-:W-:Y:S02]  /*2fb20*/  ELECT P6, UR62, PT ;  /* 0x00000000003e782f */ /* 0x000fe400038c0000 */
[----:B------:R-:W-:Y:S01]  /*2fb30*/  MOV R14, UR62 ;  /* 0x0000003e000e7c02 */ /* 0x000fe20008000f00 */
[----:B0-----:R-:W-:Y:S10]  /*2fb40*/  ENDCOLLECTIVE ;  /* 0x000000000000791b */ /* 0x001ff40003800000 */
.L_x_2122:
[----:B------:R-:W-:Y:S05]  /*2fb50*/  BSYNC B1 ;  /* 0x0000000000017941 */ /* 0x000fea0003800000 */
.L_x_2121:
[----:B------:R-:W-:Y:S05]  /*2fb60*/  BRA `(.L_x_1850) ;  /* 0xffffff6400507947 */ /* 0x000fea000383ffff */
.L_x_1853:
[----:B0-----:R0:W1:Y:S02]  /*2fb70*/  SYNCS.PHASECHK.TRANS64.TRYWAIT P0, [R23+URZ+0x22820], R5 ;  /* 0x02282005170075a7 */ /* 0x001064000800017f */
[----:B-1----:R-:W-:Y:S05]  /*2fb80*/  @!P0 NANOSLEEP.SYNCS 0x989680 ;  /* 0x009896800000895d */ /* 0x002fea0003900000 */
[----:B------:R-:W1:Y:S02]  /*2fb90*/  @!P0 SYNCS.PHASECHK.TRANS64 P0, [R23+URZ+0x22820], R5 ;  /* 0x02282005170085a7 */ /* 0x000e64000800007f */
[----:B-1----:R-:W-:Y:S05]  /*2fba0*/  @!P0 BRA `(.L_x_1853) ;  /* 0xfffffffc00f08947 */ /* 0x002fea000383ffff */
[----:B------:R-:W-:Y:S05]  /*2fbb0*/  BRA `(.L_x_2123) ;  /* 0xffffff6400607947 */ /* 0x000fea000383ffff */
.L_x_1857:
[----:B-1----:R1:W2:Y:S02]  /*2fbc0*/  SYNCS.PHASECHK.TRANS64.TRYWAIT P0, [R10+URZ+0x228a0], R9 ;  /* 0x0228a0090a0075a7 */ /* 0x0022a4000800017f */
[----:B--2---:R-:W-:Y:S05]  /*2fbd0*/  @!P0 NANOSLEEP.SYNCS 0x989680 ;  /* 0x009896800000895d */ /* 0x004fea0003900000 */
[----:B------:R-:W2:Y:S02]  /*2fbe0*/  @!P0 SYNCS.PHASECHK.TRANS64 P0, [R10+URZ+0x228a0], R9 ;  /* 0x0228a0090a0085a7 */ /* 0x000ea4000800007f */
[----:B--2---:R-:W-:Y:S05]  /*2fbf0*/  @!P0 BRA `(.L_x_1857) ;  /* 0xfffffffc00f08947 */ /* 0x004fea000383ffff */
[----:B------:R-:W-:Y:S05]  /*2fc00*/  BRA `(.L_x_2124) ;  /* 0xffffff6400787947 */ /* 0x000fea000383ffff */
.L_x_1864:
[----:B0-----:R0:W2:Y:S02]  /*2fc10*/  SYNCS.PHASECHK.TRANS64.TRYWAIT P0, [R10+URZ+0x228c0], R9 ;  /* 0x0228c0090a0075a7 */ /* 0x0010a4000800017f */
[----:B--2---:R-:W-:Y:S05]  /*2fc20*/  @!P0 NANOSLEEP.SYNCS 0x989680 ;  /* 0x009896800000895d */ /* 0x004fea0003900000 */
[----:B------:R-:W2:Y:S02]  /*2fc30*/  @!P0 SYNCS.PHASECHK.TRANS64 P0, [R10+URZ+0x228c0], R9 ;  /* 0x0228c0090a0085a7 */ /* 0x000ea4000800007f */
[----:B--2---:R-:W-:Y:S05]  /*2fc40*/  @!P0 BRA `(.L_x_1864) ;  /* 0xfffffffc00f08947 */ /* 0x004fea000383ffff */
[----:B------:R-:W-:Y:S05]  /*2fc50*/  BRA `(.L_x_2125) ;  /* 0xffffff68006c7947 */ /* 0x000fea000383ffff */
.L_x_1871:
[----:B-1----:R1:W2:Y:S02]  /*2fc60*/  SYNCS.PHASECHK.TRANS64.TRYWAIT P1, [R9+URZ+0x228a0], R8 ;  /* 0x0228a008090075a7 */ /* 0x0022a4000802017f */
[----:B--2---:R-:W-:Y:S05]  /*2fc70*/  @!P1 NANOSLEEP.SYNCS 0x989680 ;  /* 0x009896800000995d */ /* 0x004fea0003900000 */
[----:B------:R-:W2:Y:S02]  /*2fc80*/  @!P1 SYNCS.PHASECHK.TRANS64 P1, [R9+URZ+0x228a0], R8 ;  /* 0x0228a008090095a7 */ /* 0x000ea4000802007f */
[----:B--2---:R-:W-:Y:S05]  /*2fc90*/  @!P1 BRA `(.L_x_1871) ;  /* 0xfffffffc00f09947 */ /* 0x004fea000383ffff */
[----:B------:R-:W-:Y:S05]  /*2fca0*/  BRA `(.L_x_2126) ;  /* 0xffffff6c002c7947 */ /* 0x000fea000383ffff */
.L_x_1878:
[----:B0-----:R0:W2:Y:S02]  /*2fcb0*/  SYNCS.PHASECHK.TRANS64.TRYWAIT P1, [R9+URZ+0x228c0], R8 ;  /* 0x0228c008090075a7 */ /* 0x0010a4000802017f */
[----:B--2---:R-:W-:Y:S05]  /*2fcc0*/  @!P1 NANOSLEEP.SYNCS 0x989680 ;  /* 0x009896800000995d */ /* 0x004fea0003900000 */
[----:B------:R-:W2:Y:S02]  /*2fcd0*/  @!P1 SYNCS.PHASECHK.TRANS64 P1, [R9+URZ+0x228c0], R8 ;  /* 0x0228c008090095a7 */ /* 0x000ea4000802007f */
[----:B--2---:R-:W-:Y:S05]  /*2fce0*/  @!P1 BRA `(.L_x_1878) ;  /* 0xfffffffc00f09947 */ /* 0x004fea000383ffff */
[----:B------:R-:W-:Y:S05]  /*2fcf0*/  BRA `(.L_x_2127) ;  /* 0xffffff70001c7947 */ /* 0x000fea000383ffff */
.L_x_1903:
        /* <DEDUP_REMOVED lines=11> */
.L_x_2129:
[----:B------:R-:W-:Y:S05]  /*2fdb0*/  BSYNC B0 ;  /* 0x0000000000007941 */ /* 0x000fea0003800000 */
.L_x_2128:
[----:B------:R-:W-:Y:S05]  /*2fdc0*/  BRA `(.L_x_2130) ;  /* 0xffffff8000d87947 */ /* 0x000fea000383ffff */
.L_x_1906:
[----:B0-----:R-:W2:Y:S02]  /*2fdd0*/  LDL R0, [R1+0x24] ;  /* 0x0000240001007983 */ /* 0x001ea40000100800 */
[----:B--2---:R0:W1:Y:S02]  /*2fde0*/  SYNCS.PHASECHK.TRANS64.TRYWAIT P0, [R4+URZ+0x22880], R0 ;  /* 0x02288000040075a7 */ /* 0x004064000800017f */
[----:B-1----:R-:W-:Y:S05]  /*2fdf0*/  @!P0 NANOSLEEP.SYNCS 0x989680 ;  /* 0x009896800000895d */ /* 0x002fea0003900000 */
[----:B------:R-:W1:Y:S02]  /*2fe00*/  @!P0 SYNCS.PHASECHK.TRANS64 P0, [R4+URZ+0x22880], R0 ;  /* 0x02288000040085a7 */ /* 0x000e64000800007f */
[----:B-1----:R-:W-:Y:S05]  /*2fe10*/  @!P0 BRA `(.L_x_1906) ;  /* 0xfffffffc00ec8947 */ /* 0x002fea000383ffff */
[----:B------:R-:W-:Y:S05]  /*2fe20*/  BRA `(.L_x_2131) ;  /* 0xffffff8000f47947 */ /* 0x000fea000383ffff */
.L_x_1907:
[----:B------:R-:W-:Y:S01]  /*2fe30*/  BSSY B0, `(.L_x_2132) ;  /* 0x0000008000007945 */ /* 0x000fe20003800000 */
[----:B------:R-:W-:Y:S01]  /*2fe40*/  IMAD.MOV.U32 R13, RZ, RZ, R2 ;  /* 0x000000ffff0d7224 */ /* 0x000fe200078e0002 */
[----:B------:R-:W-:Y:S01]  /*2fe50*/  MOV R12, RZ ;  /* 0x000000ff000c7202 */ /* 0x000fe20000000f00 */
[----:B------:R-:W-:Y:S02]  /*2fe60*/  IMAD.MOV.U32 R11, RZ, RZ, 0x1c1f ;  /* 0x00001c1fff0b7424 */ /* 0x000fe400078e00ff */
[----:B------:R-:W-:-:S07]  /*2fe70*/  IMAD.MOV.U32 R15, RZ, RZ, -0x1 ;  /* 0xffffffffff0f7424 */ /* 0x000fce00078e00ff */
[----:B------:R-:W-:Y:S05]  /*2fe80*/  WARPSYNC.COLLECTIVE R15, `(.L_x_2133) ;  /* 0x000000000f087348 */ /* 0x000fea0003c00000 */
[----:B------:R0:W1:Y:S02]  /*2fe90*/  SHFL.IDX P6, R14, R13, R12, R11 ;  /* 0x0000000c0d0e7389 */ /* 0x00006400000c000b */
[----:B01----:R-:W-:Y:S01]  /*2fea0*/  ENDCOLLECTIVE ;  /* 0x000000000000791b */ /* 0x003fe20003800000 */
.L_x_2133:
[----:B------:R-:W-:Y:S05]  /*2feb0*/  BSYNC B0 ;  /* 0x0000000000007941 */ /* 0x000fea0003800000 */
.L_x_2132:
[----:B------:R-:W-:Y:S01]  /*2fec0*/  IMAD.MOV.U32 R13, RZ, RZ, R0 ;  /* 0x000000ffff0d7224 */ /* 0x000fe200078e0000 */
[----:B------:R-:W-:Y:S01]  /*2fed0*/  LOP3.LUT P2, RZ, R22, 0x2, RZ, 0xc0, !PT ;  /* 0x0000000216ff7812 */ /* 0x000fe2000784c0ff */
[----:B------:R-:W-:Y:S01]  /*2fee0*/  IMAD.MOV.U32 R12, RZ, RZ, RZ ;  /* 0x000000ffff0c7224 */ /* 0x000fe200078e00ff */
[C---:B------:R-:W-:Y:S01]  /*2fef0*/  ISETP.GE.AND P3, PT, R8.reuse, 0x21, PT ;  /* 0x000000210800780c */ /* 0x040fe20003f66270 */
[----:B------:R-:W-:Y:S01]  /*2ff00*/  IMAD.MOV.U32 R11, RZ, RZ, 0x1c1f ;  /* 0x00001c1fff0b7424 */ /* 0x000fe200078e00ff */
[----:B------:R-:W-:Y:S01]  /*2ff10*/  ISETP.GE.AND P5, PT, R8, 0x61, PT ;  /* 0x000000610800780c */ /* 0x000fe20003fa6270 */
[----:B------:R-:W-:Y:S02]  /*2ff20*/  IMAD.MOV.U32 R15, RZ, RZ, -0x1 ;  /* 0xffffffffff0f7424 */ /* 0x000fe400078e00ff */
[----:B------:R-:W-:-:S10]  /*2ff30*/  IMAD.MOV.U32 R3, RZ, RZ, R14 ;  /* 0x000000ffff037224 */ /* 0x000fd400078e000e */
[----:B------:R-:W-:Y:S05]  /*2ff40*/  WARPSYNC.COLLECTIVE R15, `(.L_x_2134) ;  /* 0x000000000f087348 */ /* 0x000fea0003c00000 */
[----:B------:R0:W1:Y:S02]  /*2ff50*/  SHFL.IDX P6, R14, R13, R12, R11 ;  /* 0x0000000c0d0e7389 */ /* 0x00006400000c000b */
[----:B01----:R-:W-:Y:S01]  /*2ff60*/  ENDCOLLECTIVE ;  /* 0x000000000000791b */ /* 0x003fe20003800000 */
.L_x_2134:
[----:B------:R-:W-:Y:S02]  /*2ff70*/  IMAD.MOV.U32 R13, RZ, RZ, R2 ;  /* 0x000000ffff0d7224 */ /* 0x000fe400078e0002 */
[----:B------:R-:W-:Y:S02]  /*2ff80*/  IMAD.MOV.U32 R12, RZ, RZ, 0x1 ;  /* 0x00000001ff0c7424 */ /* 0x000fe400078e00ff */
[----:B------:R-:W-:-:S07]  /*2ff90*/  IMAD.MOV.U32 R10, RZ, RZ, R14 ;  /* 0x000000ffff0a7224 */ /* 0x000fce00078e000e */
[----:B------:R-:W-:Y:S05]  /*2ffa0*/  WARPSYNC.COLLECTIVE R15, `(.L_x_2135) ;  /* 0x000000000f087348 */ /* 0x000fea0003c00000 */
[----:B------:R0:W1:Y:S02]  /*2ffb0*/  SHFL.IDX P6, R14, R13, R12, R11 ;  /* 0x0000000c0d0e7389 */ /* 0x00006400000c000b */
[----:B01----:R-:W-:Y:S01]  /*2ffc0*/  ENDCOLLECTIVE ;  /* 0x000000000000791b */ /* 0x003fe20003800000 */
.L_x_2135:
[----:B------:R-:W-:-:S05]  /*2ffd0*/  IADD3 R20, P0, R35, R10, RZ ;  /* 0x0000000a23147210 */ /* 0x000fca0007f1e0ff */
[----:B------:R-:W-:Y:S01]  /*2ffe0*/  IMAD.X R21, RZ, RZ, R3, P0 ;  /* 0x000000ffff157224 */ /* 0x000fe200000e0603 */
[----:B------:R-:W-:Y:S02]  /*2fff0*/  ISETP.LT.OR P0, PT, R8, 0x1, P2 ;  /* 0x000000010800780c */ /* 0x000fe40001701670 */
[----:B------:R-:W-:Y:S01]  /*30000*/  IADD3 R3, R23, R5, R32 ;  /* 0x0000000517037210 */ /* 0x000fe20007ffe020 */
[----:B------:R-:W-:-:S04]  /*30010*/  IMAD.MOV.U32 R13, RZ, RZ, R0 ;  /* 0x000000ffff0d7224 */ /* 0x000fc800078e0000 */
[----:B------:R-:W-:-:S06]  /*30020*/  IMAD.IADD R5, R33, 0x1, R3 ;  /* 0x0000000121057824 */ /* 0x000fcc00078e0203 */
        /* <DEDUP_REMOVED lines=9> */
.L_x_2136:
[----:B------:R-:W-:Y:S01]  /*300c0*/  @!PT LDS RZ, [RZ] ;  /* 0x00000000fffff984 */ /* 0x000fe20000000800 */
[----:B------:R-:W-:Y:S01]  /*300d0*/  @!PT LDS RZ, [RZ] ;  /* 0x00000000fffff984 */ /* 0x000fe20000000800 */
[----:B------:R-:W-:Y:S01]  /*300e0*/  @!PT LDS RZ, [RZ] ;  /* 0x00000000fffff984 */ /* 0x000fe20000000800 */
[----:B------:R0:W-:Y:S01]  /*300f0*/  LDGSTS.E.BYPASS.LTC128B.128 [R5+0x8400], desc[UR42][R20.64+0x40], !P0 ;  /* 0x0840004014057fae */ /* 0x0001e2000c101d6a */
[----:B------:R-:W-:Y:S02]  /*30100*/  IMAD.MOV.U32 R13, RZ, RZ, R2 ;  /* 0x000000ffff0d7224 */ /* 0x000fe400078e0002 */
[----:B------:R-:W-:Y:S02]  /*30110*/  IMAD.MOV.U32 R12, RZ, RZ, 0x2 ;  /* 0x00000002ff0c7424 */ /* 0x000fe400078e00ff */
[----:B------:R-:W-:-:S07]  /*30120*/  IMAD.MOV.U32 R10, RZ, RZ, R14 ;  /* 0x000000ffff0a7224 */ /* 0x000fce00078e000e */
[----:B0-----:R-:W-:Y:S05]  /*30130*/  WARPSYNC.COLLECTIVE R15, `(.L_x_2137) ;  /* 0x000000000f087348 */ /* 0x001fea0003c00000 */
[----:B------:R1:W2:Y:S02]  /*30140*/  SHFL.IDX P6, R14, R13, R12, R11 ;  /* 0x0000000c0d0e7389 */ /* 0x0002a400000c000b */
[----:B012---:R-:W-:Y:S01]  /*30150*/  ENDCOLLECTIVE ;  /* 0x000000000000791b */ /* 0x007fe20003800000 */
.L_x_2137:
        /* <DEDUP_REMOVED lines=13> */
.L_x_2138:
[----:B------:R-:W-:Y:S01]  /*30230*/  @!PT LDS RZ, [RZ] ;  /* 0x00000000fffff984 */ /* 0x000fe20000000800 */
[----:B------:R-:W-:Y:S01]  /*30240*/  @!PT LDS RZ, [RZ] ;  /* 0x00000000fffff984 */ /* 0x000fe20000000800 */
[----:B------:R-:W-:Y:S01]  /*30250*/  @!PT LDS RZ, [RZ] ;  /* 0x00000000fffff984 */ /* 0x000fe20000000800 */
[----:B------:R0:W-:Y:S01]  /*30260*/  LDGSTS.E.BYPASS.LTC128B.128 [R5+0x9400], desc[UR42][R20.64+0x40], !P0 ;  /* 0x0940004014057fae */ /* 0x0001e2000c101d6a */
[----:B------:R-:W-:Y:S01]  /*30270*/  IMAD.MOV.U32 R13, RZ, RZ, R2 ;  /* 0x000000ffff0d7224 */ /* 0x000fe200078e0002 */
[----:B------:R-:W-:Y:S01]  /*30280*/  MOV R12, 0x3 ;  /* 0x00000003000c7802 */ /* 0x000fe20000000f00 */
[----:B------:R-:W-:-:S07]  /*30290*/  IMAD.MOV.U32 R10, RZ, RZ, R14 ;  /* 0x000000ffff0a7224 */ /* 0x000fce00078e000e */
[----:B0-----:R-:W-:Y:S05]  /*302a0*/  WARPSYNC.COLLECTIVE R15, `(.L_x_2139) ;  /* 0x000000000f087348 */ /* 0x001fea0003c00000 */
[----:B------:R1:W2:Y:S02]  /*302b0*/  SHFL.IDX P6, R14, R13, R12, R11 ;  /* 0x0000000c0d0e7389 */ /* 0x0002a400000c000b */
[----:B012---:R-:W-:Y:S01]  /*302c0*/  ENDCOLLECTIVE ;  /* 0x000000000000791b */ /* 0x007fe20003800000 */
.L_x_2139:
        /* <DEDUP_REMOVED lines=14> */
.L_x_2140:
[----:B------:R-:W-:Y:S01]  /*303b0*/  @!PT LDS RZ, [RZ] ;  /* 0x00000000fffff984 */ /* 0x000fe20000000800 */
[----:B------:R-:W-:Y:S01]  /*303c0*/  @!PT LDS RZ, [RZ] ;  /* 0x00000000fffff984 */ /* 0x000fe20000000800 */
[----:B------:R-:W-:Y:S01]  /*303d0*/  @!PT LDS RZ, [RZ] ;  /* 0x00000000fffff984 */ /* 0x000fe20000000800 */
[----:B------:R1:W-:Y:S01]  /*303e0*/  LDGSTS.E.BYPASS.LTC128B.128 [R5+0xa400], desc[UR42][R20.64+0x40], !P0 ;  /* 0x0a40004014057fae */ /* 0x0003e2000c101d6a */
[----:B------:R-:W-:Y:S01]  /*303f0*/  IMAD.MOV.U32 R0, RZ, RZ, R14 ;  /* 0x000000ffff007224 */ /* 0x000fe200078e000e */
[----:B------:R-:W-:Y:S06]  /*30400*/  BRA `(.L_x_2141) ;  /* 0xffffff80006c7947 */ /* 0x000fec000383ffff */
.L_x_1912:
[----:B---3--:R-:W3:Y:S02]  /*30410*/  LDL R0, [R1+0x24] ;  /* 0x0000240001007983 */ /* 0x008ee40000100800 */
[----:B---3--:R3:W4:Y:S02]  /*30420*/  SYNCS.PHASECHK.TRANS64.TRYWAIT P0, [R4+URZ+0x22840], R0 ;  /* 0x02284000040075a7 */ /* 0x008724000800017f */
[----:B----4-:R-:W-:Y:S05]  /*30430*/  @!P0 NANOSLEEP.SYNCS 0x989680 ;  /* 0x009896800000895d */ /* 0x010fea0003900000 */
[----:B------:R-:W4:Y:S02]  /*30440*/  @!P0 SYNCS.PHASECHK.TRANS64 P0, [R4+URZ+0x22840], R0 ;  /* 0x02284000040085a7 */ /* 0x000f24000800007f */
[----:B----4-:R-:W-:Y:S05]  /*30450*/  @!P0 BRA `(.L_x_1912) ;  /* 0xfffffffc00ec8947 */ /* 0x010fea000383ffff */
[----:B------:R-:W-:Y:S05]  /*30460*/  BRA `(.L_x_2142) ;  /* 0xffffff8000cc7947 */ /* 0x000fea000383ffff */
.L_x_1913:
[----:B------:R-:W-:Y:S01]  /*30470*/  BSSY B0, `(.L_x_2143) ;  /* 0x0000008000007945 */ /* 0x000fe20003800000 */
[----:B------:R-:W-:Y:S02]  /*30480*/  IMAD.MOV.U32 R13, RZ, RZ, R5 ;  /* 0x000000ffff0d7224 */ /* 0x000fe400078e0005 */
[----:B------:R-:W-:Y:S02]  /*30490*/  IMAD.MOV.U32 R12, RZ, RZ, RZ ;  /* 0x000000ffff0c7224 */ /* 0x000fe400078e00ff */
[----:B------:R-:W-:Y:S02]  /*304a0*/  IMAD.MOV.U32 R11, RZ, RZ, 0x1c1f ;  /* 0x00001c1fff0b7424 */ /* 0x000fe400078e00ff */
[----:B------:R-:W-:-:S07]  /*304b0*/  IMAD.MOV.U32 R15, RZ, RZ, -0x1 ;  /* 0xffffffffff0f7424 */ /* 0x000fce00078e00ff */
[----:B--2---:R-:W-:Y:S05]  /*304c0*/  WARPSYNC.COLLECTIVE R15, `(.L_x_2144) ;  /* 0x000000000f087348 */ /* 0x004fea0003c00000 */
[----:B------:R0:W1:Y:S02]  /*304d0*/  SHFL.IDX P6, R14, R13, R12, R11 ;  /* 0x0000000c0d0e7389 */ /* 0x00006400000c000b */
[----:B012---:R-:W-:Y:S01]  /*304e0*/  ENDCOLLECTIVE ;  /* 0x000000000000791b */ /* 0x007fe20003800000 */
.L_x_2144:
[----:B------:R-:W-:Y:S05]  /*304f0*/  BSYNC B0 ;  /* 0x0000000000007941 */ /* 0x000fea0003800000 */
.L_x_2143:
        /* <DEDUP_REMOVED lines=12> */
.L_x_2145:
        /* <DEDUP_REMOVED lines=17> */
.L_x_2146:
        /* <DEDUP_REMOVED lines=12> */
.L_x_2147:
[----:B------:R-:W-:Y:S01]  /*30790*/  IMAD.MOV.U32 R13, RZ, RZ, R5 ;  /* 0x000000ffff0d7224 */ /* 0x000fe200078e0005 */
[----:B------:R-:W-:Y:S01]  /*307a0*/  MOV R12, 0x2 ;  /* 0x00000002000c7802 */ /* 0x000fe20000000f00 */
[----:B------:R-:W-:-:S07]  /*307b0*/  IMAD.MOV.U32 R3, RZ, RZ, R14 ;  /* 0x000000ffff037224 */ /* 0x000fce00078e000e */
[----:B------:R-:W-:Y:S05]  /*307c0*/  WARPSYNC.COLLECTIVE R15, `(.L_x_2148) ;  /* 0x000000000f087348 */ /* 0x000fea0003c00000 */
[----:B------:R0:W1:Y:S02]  /*307d0*/  SHFL.IDX P6, R14, R13, R12, R11 ;  /* 0x0000000c0d0e7389 */ /* 0x00006400000c000b */
[----:B01----:R-:W-:Y:S01]  /*307e0*/  ENDCOLLECTIVE ;  /* 0x000000000000791b */ /* 0x003fe20003800000 */
.L_x_2148:
        /* <DEDUP_REMOVED lines=16> */
.L_x_2149:
[----:B------:R-:W-:Y:S02]  /*308f0*/  IMAD.MOV.U32 R13, RZ, RZ, R5 ;  /* 0x000000ffff0d7224 */ /* 0x000fe400078e0005 */
[----:B------:R-:W-:Y:S02]  /*30900*/  IMAD.MOV.U32 R12, RZ, RZ, 0x3 ;  /* 0x00000003ff0c7424 */ /* 0x000fe400078e00ff */
[----:B------:R-:W-:-:S07]  /*30910*/  IMAD.MOV.U32 R3, RZ, RZ, R14 ;  /* 0x000000ffff037224 */ /* 0x000fce00078e000e */
[----:B------:R-:W-:Y:S05]  /*30920*/  WARPSYNC.COLLECTIVE R15, `(.L_x_2150) ;  /* 0x000000000f087348 */ /* 0x000fea0003c00000 */
[----:B------:R0:W1:Y:S02]  /*30930*/  SHFL.IDX P6, R14, R13, R12, R11 ;  /* 0x0000000c0d0e7389 */ /* 0x00006400000c000b */
[----:B01----:R-:W-:Y:S01]  /*30940*/  ENDCOLLECTIVE ;  /* 0x000000000000791b */ /* 0x003fe20003800000 */
.L_x_2150:
        /* <DEDUP_REMOVED lines=10> */
.L_x_2151:
[----:B------:R-:W-:Y:S01]  /*309f0*/  @!PT LDS RZ, [RZ] ;  /* 0x00000000fffff984 */ /* 0x000fe20000000800 */
[----:B------:R-:W-:Y:S01]  /*30a00*/  @!PT LDS RZ, [RZ] ;  /* 0x00000000fffff984 */ /* 0x000fe20000000800 */
[----:B------:R-:W-:Y:S01]  /*30a10*/  @!PT LDS RZ, [RZ] ;  /* 0x00000000fffff984 */ /* 0x000fe20000000800 */
[----:B------:R-:W-:Y:S04]  /*30a20*/  @P2 LDGSTS.E.BYPASS.LTC128B.128 [R7+0x17400], desc[UR42][R2.64], !P4 ;  /* 0x1740000002072fae */ /* 0x000fe8000e101d6a */
[----:B------:R-:W-:Y:S01]  /*30a30*/  @P2 LDGSTS.E.BYPASS.LTC128B.128 [R7+0x19400], desc[UR42][R2.64+0x40], !P5 ;  /* 0x1940004002072fae */ /* 0x000fe2000e901d6a */
[----:B------:R-:W-:-:S03]  /*30a40*/  LOP3.LUT P5, RZ, R22, 0x40000000, RZ, 0xc0, !PT ;  /* 0x4000000016ff7812 */ /* 0x000fc600078ac0ff */
[----:B------:R0:W-:Y:S02]  /*30a50*/  @P2 LDGSTS.E.BYPASS.LTC128B.128 [R7+0x1b400], desc[UR42][R2.64+0x80], !P1 ;  /* 0x1b40008002072fae */ /* 0x0001e4000c901d6a */
[----:B0-----:R-:W-:Y:S01]  /*30a60*/  IMAD.MOV.U32 R2, RZ, RZ, R14 ;  /* 0x000000ffff027224 */ /* 0x001fe200078e000e */
[----:B------:R-:W-:Y:S07]  /*30a70*/  BRA `(.L_x_2152) ;  /* 0xffffff8000407947 */ /* 0x000fee000383ffff */
.L_x_1918:
[----:B------:R-:W-:Y:S02]  /*30a80*/  IMAD.MOV.U32 R13, RZ, RZ, R0 ;  /* 0x000000ffff0d7224 */ /* 0x000fe400078e0000 */
[----:B------:R-:W-:Y:S02]  /*30a90*/  IMAD.MOV.U32 R12, RZ, RZ, RZ ;  /* 0x000000ffff0c7224 */ /* 0x000fe400078e00ff */
[----:B------:R-:W-:Y:S02]  /*30aa0*/  IMAD.MOV.U32 R11, RZ, RZ, 0x1c1f ;  /* 0x00001c1fff0b7424 */ /* 0x000fe400078e00ff */
[----:B------:R-:W-:Y:S02]  /*30ab0*/  IMAD.MOV.U32 R15, RZ, RZ, -0x1 ;  /* 0xffffffffff0f7424 */ /* 0x000fe400078e00ff */
[----:B------:R-:W-:Y:S02]  /*30ac0*/  IMAD R27, R27, R7, RZ ;  /* 0x000000071b1b7224 */ /* 0x000fe400078e02ff */
[----:B------:R-:W-:-:S07]  /*30ad0*/  IMAD.IADD R17, R9, 0x1, R17 ;  /* 0x0000000109117824 */ /* 0x000fce00078e0211 */
[----:B-----5:R-:W-:Y:S05]  /*30ae0*/  WARPSYNC.COLLECTIVE R15, `(.L_x_2153) ;  /* 0x000000000f087348 */ /* 0x020fea0003c00000 */
[----:B------:R0:W1:Y:S02]  /*30af0*/  SHFL.IDX P6, R14, R13, R12, R11 ;  /* 0x0000000c0d0e7389 */ /* 0x00006400000c000b */
[----:B01---5:R-:W-:Y:S01]  /*30b00*/  ENDCOLLECTIVE ;  /* 0x000000000000791b */ /* 0x023fe20003800000 */
.L_x_2153:
[C---:B------:R-:W-:Y:S01]  /*30b10*/  VIADD R6, R17.reuse, 0x20 ;  /* 0x0000002011067836 */ /* 0x040fe20000000000 */
[----:B------:R-:W-:Y:S01]  /*30b20*/  ISETP.GE.AND P1, PT, R17, R27, PT ;  /* 0x0000001b1100720c */ /* 0x000fe20003f26270 */
[----:B------:R-:W-:Y:S02]  /*30b30*/  IMAD.MOV.U32 R13, RZ, RZ, R4 ;  /* 0x000000ffff0d7224 */ /* 0x000fe400078e0004 */
[----:B------:R-:W-:-:S10]  /*30b40*/  IMAD.MOV.U32 R2, RZ, RZ, R14 ;  /* 0x000000ffff027224 */ /* 0x000fd400078e000e */
[----:B------:R-:W-:Y:S05]  /*30b50*/  WARPSYNC.COLLECTIVE R15, `(.L_x_2154) ;  /* 0x000000000f087348 */ /* 0x000fea0003c00000 */
[----:B------:R0:W1:Y:S02]  /*30b60*/  SHFL.IDX P6, R14, R13, R12, R11 ;  /* 0x0000000c0d0e7389 */ /* 0x00006400000c000b */
[----:B01----:R-:W-:Y:S01]  /*30b70*/  ENDCOLLECTIVE ;  /* 0x000000000000791b */ /* 0x003fe20003800000 */
.L_x_2154:
[----:B------:R-:W-:Y:S02]  /*30b80*/  IMAD.MOV.U32 R13, RZ, RZ, R0 ;  /* 0x000000ffff0d7224 */ /* 0x000fe400078e0000 */
[----:B------:R-:W-:Y:S02]  /*30b90*/  IMAD.MOV.U32 R12, RZ, RZ, 0x1 ;  /* 0x00000001ff0c7424 */ /* 0x000fe400078e00ff */
[----:B------:R-:W-:-:S07]  /*30ba0*/  IMAD.MOV.U32 R3, RZ, RZ, R14 ;  /* 0x000000ffff037224 */ /* 0x000fce00078e000e */
[----:B------:R-:W-:Y:S05]  /*30bb0*/  WARPSYNC.COLLECTIVE R15, `(.L_x_2155) ;  /* 0x000000000f087348 */ /* 0x000fea0003c00000 */
[----:B------:R0:W1:Y:S02]  /*30bc0*/  SHFL.IDX P6, R14, R13, R12, R11 ;  /* 0x0000000c0d0e7389 */ /* 0x00006400000c000b */
[----:B01----:R-:W-:Y:S01]  /*30bd0*/  ENDCOLLECTIVE ;  /* 0x000000000000791b */ /* 0x003fe20003800000 */
.L_x_2155:
        /* <DEDUP_REMOVED lines=17> */
.L_x_2156:
[----:B------:R-:W-:Y:S02]  /*30cf0*/  IMAD.MOV.U32 R13, RZ, RZ, R0 ;  /* 0x000000ffff0d7224 */ /* 0x000fe400078e0000 */
[----:B------:R-:W-:Y:S02]  /*30d00*/  IMAD.MOV.U32 R12, RZ, RZ, 0x2 ;  /* 0x00000002ff0c7424 */ /* 0x000fe400078e00ff */
[----:B------:R-:W-:-:S07]  /*30d10*/  IMAD.MOV.U32 R3, RZ, RZ, R14 ;  /* 0x000000ffff037224 */ /* 0x000fce00078e000e */
[----:B------:R-:W-:Y:S05]  /*30d20*/  WARPSYNC.COLLECTIVE R15, `(.L_x_2157) ;  /* 0x000000000f087348 */ /* 0x000fea0003c00000 */
[----:B------:R0:W1:Y:S02]  /*30d30*/  SHFL.IDX P6, R14, R13, R12, R11 ;  /* 0x0000000c0d0e7389 */ /* 0x00006400000c000b */
[----:B01----:R-:W-:Y:S01]  /*30d40*/  ENDCOLLECTIVE ;  /* 0x000000000000791b */ /* 0x003fe20003800000 */
.L_x_2157:
[----:B------:R-:W-:-:S05]  /*30d50*/  @!P1 IADD3 R3, P4, R35, R3, RZ ;  /* 0x0000000323039210 */ /* 0x000fca0007f9e0ff */
[----:B------:R-:W-:-:S05]  /*30d60*/  @!P1 IMAD.X R2, RZ, RZ, R2, P4 ;  /* 0x000000ffff029224 */ /* 0x000fca00020e0602 */
        /* <DEDUP_REMOVED lines=10> */
[----:B0-----:R-:W-:-:S05]  /*30e10*/  VIADD R2, R17, 0x40 ;  /* 0x0000004011027836 */ /* 0x001fca0000000000 */
[----:B------:R-:W-:Y:S01]  /*30e20*/  ISETP.GE.AND P1, PT, R2, R27, PT ;  /* 0x0000001b0200720c */ /* 0x000fe20003f26270 */
[----:B------:R-:W-:-:S12]  /*30e30*/  IMAD.MOV.U32 R2, RZ, RZ, R14 ;  /* 0x000000ffff027224 */ /* 0x000fd800078e000e */
[----:B------:R-:W-:Y:S05]  /*30e40*/  WARPSYNC.COLLECTIVE R15, `(.L_x_2158) ;  /* 0x000000000f087348 */ /* 0x000fea0003c00000 */
[----:B------:R0:W1:Y:S02]  /*30e50*/  SHFL.IDX P6, R14, R13, R12, R11 ;  /* 0x0000000c0d0e7389 */ /* 0x00006400000c000b */
[----:B01----:R-:W-:Y:S01]  /*30e60*/  ENDCOLLECTIVE ;  /* 0x000000000000791b */ /* 0x003fe20003800000 */
.L_x_2158:
[----:B------:R-:W-:Y:S02]  /*30e70*/  IMAD.MOV.U32 R13, RZ, RZ, R0 ;  /* 0x000000ffff0d7224 */ /* 0x000fe400078e0000 */
[----:B------:R-:W-:Y:S02]  /*30e80*/  IMAD.MOV.U32 R12, RZ, RZ, 0x3 ;  /* 0x00000003ff0c7424 */ /* 0x000fe400078e00ff */
[----:B------:R-:W-:-:S07]  /*30e90*/  IMAD.MOV.U32 R3, RZ, RZ, R14 ;  /* 0x000000ffff037224 */ /* 0x000fce00078e000e */
[----:B------:R-:W-:Y:S05]  /*30ea0*/  WARPSYNC.COLLECTIVE R15, `(.L_x_2159) ;  /* 0x000000000f087348 */ /* 0x000fea0003c00000 */
[----:B------:R0:W1:Y:S02]  /*30eb0*/  SHFL.IDX P6, R14, R13, R12, R11 ;  /* 0x0000000c0d0e7389 */ /* 0x00006400000c000b */
[----:B01----:R-:W-:Y:S01]  /*30ec0*/  ENDCOLLECTIVE ;  /* 0x000000000000791b */ /* 0x003fe20003800000 */
.L_x_2159:
        /* <DEDUP_REMOVED lines=10> */
.L_x_2160:
[----:B------:R-:W-:Y:S01]  /*30f70*/  @!PT LDS RZ, [RZ] ;  /* 0x00000000fffff984 */ /* 0x000fe20000000800 */
[----:B------:R-:W-:Y:S01]  /*30f80*/  @!PT LDS RZ, [RZ] ;  /* 0x00000000fffff984 */ /* 0x000fe20000000800 */
[----:B------:R-:W-:Y:S01]  /*30f90*/  @!PT LDS RZ, [RZ] ;  /* 0x00000000fffff984 */ /* 0x000fe20000000800 */
[----:B------:R-:W-:Y:S04]  /*30fa0*/  @!P1 LDGSTS.E.BYPASS.LTC128B.128 [R8+0x11400], desc[UR42][R2.64], !P3 ;  /* 0x1140000002089fae */ /* 0x000fe8000d901d6a */
[----:B------:R-:W-:Y:S04]  /*30fb0*/  @!P1 LDGSTS.E.BYPASS.LTC128B.128 [R8+0x13400], desc[UR42][R2.64+0x40], !P2 ;  /* 0x1340004002089fae */ /* 0x000fe8000d101d6a */
[----:B------:R0:W-:Y:S02]  /*30fc0*/  @!P1 LDGSTS.E.BYPASS.LTC128B.128 [R8+0x15400], desc[UR42][R2.64+0x80], !P0 ;  /* 0x1540008002089fae */ /* 0x0001e4000c101d6a */
[----:B0-----:R-:W-:Y:S01]  /*30fd0*/  IMAD.MOV.U32 R2, RZ, RZ, R14 ;  /* 0x000000ffff027224 */ /* 0x001fe200078e000e */
[----:B------:R-:W-:Y:S06]  /*30fe0*/  BRA `(.L_x_2161) ;  /* 0xffffff8400587947 */ /* 0x000fec000383ffff */
.L_x_1923:
[----:B-1----:R1:W2:Y:S02]  /*30ff0*/  SYNCS.PHASECHK.TRANS64.TRYWAIT P0, [R23+URZ+0x22820], R0 ;  /* 0x02282000170075a7 */ /* 0x0022a4000800017f */
[----:B--2---:R-:W-:Y:S05]  /*31000*/  @!P0 NANOSLEEP.SYNCS 0x989680 ;  /* 0x009896800000895d */ /* 0x004fea0003900000 */
[----:B------:R-:W2:Y:S02]  /*31010*/  @!P0 SYNCS.PHASECHK.TRANS64 P0, [R23+URZ+0x22820], R0 ;  /* 0x02282000170085a7 */ /* 0x000ea4000800007f */
[----:B--2---:R-:W-:Y:S05]  /*31020*/  @!P0 BRA `(.L_x_1923) ;  /* 0xfffffffc00f08947 */ /* 0x004fea000383ffff */
[----:B------:R-:W-:Y:S05]  /*31030*/  BRA `(.L_x_2162) ;  /* 0xffffff8400d07947 */ /* 0x000fea000383ffff */
.L_x_1927:
[----:B0-----:R0:W1:Y:S02]  /*31040*/  SYNCS.PHASECHK.TRANS64.TRYWAIT P0, [R0+URZ+0x22880], R10 ;  /* 0x0228800a000075a7 */ /* 0x001064000800017f */
[----:B-1----:R-:W-:Y:S05]  /*31050*/  @!P0 NANOSLEEP.SYNCS 0x989680 ;  /* 0x009896800000895d */ /* 0x002fea0003900000 */
[----:B------:R-:W1:Y:S02]  /*31060*/  @!P0 SYNCS.PHASECHK.TRANS64 P0, [R0+URZ+0x22880], R10 ;  /* 0x0228800a000085a7 */ /* 0x000e64000800007f */
[----:B-1----:R-:W-:Y:S05]  /*31070*/  @!P0 BRA `(.L_x_1927) ;  /* 0xfffffffc00f08947 */ /* 0x002fea000383ffff */
[----:B------:R-:W-:Y:S05]  /*31080*/  BRA `(.L_x_2163) ;  /* 0xffffff8800887947 */ /* 0x000fea000383ffff */
.L_x_1928:
        /* <DEDUP_REMOVED lines=8> */
.L_x_2165:
[----:B------:R-:W-:Y:S05]  /*31110*/  BSYNC B0 ;  /* 0x0000000000007941 */ /* 0x000fea0003800000 */
.L_x_2164:
        /* <DEDUP_REMOVED lines=10> */
.L_x_2166:
[----:B------:R-:W-:Y:S02]  /*311c0*/  IMAD.MOV.U32 R13, RZ, RZ, R27 ;  /* 0x000000ffff0d7224 */ /* 0x000fe400078e001b */
[----:B------:R-:W-:Y:S01]  /*311d0*/  IMAD.MOV.U32 R12, RZ, RZ, 0x1 ;  /* 0x00000001ff0c7424 */ /* 0x000fe200078e00ff */
[----:B------:R-:W-:-:S07]  /*311e0*/  MOV R2, R14 ;  /* 0x0000000e00027202 */ /* 0x000fce0000000f00 */
[----:B------:R-:W-:Y:S05]  /*311f0*/  WARPSYNC.COLLECTIVE R15, `(.L_x_2167) ;  /* 0x000000000f087348 */ /* 0x000fea0003c00000 */
[----:B------:R0:W1:Y:S02]  /*31200*/  SHFL.IDX P6, R14, R13, R12, R11 ;  /* 0x0000000c0d0e7389 */ /* 0x00006400000c000b */
[----:B01----:R-:W-:Y:S01]  /*31210*/  ENDCOLLECTIVE ;  /* 0x000000000000791b */ /* 0x003fe20003800000 */
.L_x_2167:
        /* <DEDUP_REMOVED lines=12> */
.L_x_2168:
[----:B------:R-:W-:Y:S02]  /*312e0*/  IMAD.MOV.U32 R13, RZ, RZ, R27 ;  /* 0x000000ffff0d7224 */ /* 0x000fe400078e001b */
[----:B------:R-:W-:Y:S02]  /*312f0*/  IMAD.MOV.U32 R12, RZ, RZ, 0x2 ;  /* 0x00000002ff0c7424 */ /* 0x000fe400078e00ff */
[----:B------:R-:W-:-:S07]  /*31300*/  IMAD.MOV.U32 R2, RZ, RZ, R14 ;  /* 0x000000ffff027224 */ /* 0x000fce00078e000e */
[----:B------:R-:W-:Y:S05]  /*31310*/  WARPSYNC.COLLECTIVE R15, `(.L_x_2169) ;  /* 0x000000000f087348 */ /* 0x000fea0003c00000 */
[----:B------:R0:W1:Y:S02]  /*31320*/  SHFL.IDX P6, R14, R13, R12, R11 ;  /* 0x0000000c0d0e7389 */ /* 0x00006400000c000b */
[----:B01----:R-:W-:Y:S01]  /*31330*/  ENDCOLLECTIVE ;  /* 0x000000000000791b */ /* 0x003fe20003800000 */
.L_x_2169:
        /* <DEDUP_REMOVED lines=12> */
.L_x_2170:
[----:B------:R-:W-:Y:S02]  /*31400*/  IMAD.MOV.U32 R13, RZ, RZ, R27 ;  /* 0x000000ffff0d7224 */ /* 0x000fe400078e001b */
[----:B------:R-:W-:Y:S02]  /*31410*/  IMAD.MOV.U32 R12, RZ, RZ, 0x3 ;  /* 0x00000003ff0c7424 */ /* 0x000fe400078e00ff */
[----:B------:R-:W-:-:S07]  /*31420*/  IMAD.MOV.U32 R2, RZ, RZ, R14 ;  /* 0x000000ffff027224 */ /* 0x000fce00078e000e */
[----:B------:R-:W-:Y:S05]  /*31430*/  WARPSYNC.COLLECTIVE R15, `(.L_x_2171) ;  /* 0x000000000f087348 */ /* 0x000fea0003c00000 */
[----:B------:R0:W1:Y:S02]  /*31440*/  SHFL.IDX P6, R14, R13, R12, R11 ;  /* 0x0000000c0d0e7389 */ /* 0x00006400000c000b */
[----:B01----:R-:W-:Y:S01]  /*31450*/  ENDCOLLECTIVE ;  /* 0x000000000000791b */ /* 0x003fe20003800000 */
.L_x_2171:
        /* <DEDUP_REMOVED lines=12> */
.L_x_2172:
[----:B------:R-:W-:Y:S01]  /*31520*/  IMAD.MOV.U32 R2, RZ, RZ, R14 ;  /* 0x000000ffff027224 */ /* 0x000fe200078e000e */
[----:B------:R-:W-:Y:S06]  /*31530*/  BRA `(.L_x_2173) ;  /* 0xffffff8800207947 */ /* 0x000fec000383ffff */
.L_x_1933:
[----:B---3--:R3:W4:Y:S02]  /*31540*/  SYNCS.PHASECHK.TRANS64.TRYWAIT P0, [R0+URZ+0x22840], R10 ;  /* 0x0228400a000075a7 */ /* 0x008724000800017f */
[----:B----4-:R-:W-:Y:S05]  /*31550*/  @!P0 NANOSLEEP.SYNCS 0x989680 ;  /* 0x009896800000895d */ /* 0x010fea0003900000 */
[----:B------:R-:W4:Y:S02]  /*31560*/  @!P0 SYNCS.PHASECHK.TRANS64 P0, [R0+URZ+0x22840], R10 ;  /* 0x0228400a000085a7 */ /* 0x000f24000800007f */
[----:B----4-:R-:W-:Y:S05]  /*31570*/  @!P0 BRA `(.L_x_1933) ;  /* 0xfffffffc00f08947 */ /* 0x010fea000383ffff */
[----:B------:R-:W-:Y:S05]  /*31580*/  BRA `(.L_x_2174) ;  /* 0xffffff8800747947 */ /* 0x000fea000383ffff */
.L_x_1934:
        /* <DEDUP_REMOVED lines=8> */
.L_x_2176:
[----:B------:R-:W-:Y:S05]  /*31610*/  BSYNC B0 ;  /* 0x0000000000007941 */ /* 0x000fea0003800000 */
.L_x_2175:
[----:B------:R-:W-:Y:S01]  /*31620*/  IMAD.MOV.U32 R13, RZ, RZ, R7 ;  /* 0x000000ffff0d7224 */ /* 0x000fe200078e0007 */
[----:B------:R-:W-:Y:S01]  /*31630*/  MOV R3, R14 ;  /* 0x0000000e00037202 */ /* 0x000fe20000000f00 */
[----:B------:R-:W-:Y:S02]  /*31640*/  IMAD.MOV.U32 R12, RZ, RZ, RZ ;  /* 0x000000ffff0c7224 */ /* 0x000fe400078e00ff */
[----:B------:R-:W-:Y:S02]  /*31650*/  IMAD.MOV.U32 R11, RZ, RZ, 0x1c1f ;  /* 0x00001c1fff0b7424 */ /* 0x000fe400078e00ff */
[----:B------:R-:W-:Y:S02]  /*31660*/  IMAD.MOV.U32 R15, RZ, RZ, -0x1 ;  /* 0xffffffffff0f7424 */ /* 0x000fe400078e00ff */
[----:B------:R-:W-:-:S07]  /*31670*/  IMAD.IADD R6, R23, 0x1, R6 ;  /* 0x0000000117067824 */ /* 0x000fce00078e0206 */
[----:B------:R-:W-:Y:S05]  /*31680*/  WARPSYNC.COLLECTIVE R15, `(.L_x_2177) ;  /* 0x000000000f087348 */ /* 0x000fea0003c00000 */
[----:B------:R0:W1:Y:S02]  /*31690*/  SHFL.IDX P6, R14, R13, R12, R11 ;  /* 0x0000000c0d0e7389 */ /* 0x00006400000c000b */
[----:B01----:R-:W-:Y:S01]  /*316a0*/  ENDCOLLECTIVE ;  /* 0x000000000000791b */ /* 0x003fe20003800000 */
.L_x_2177:
[----:B------:R-:W-:Y:S02]  /*316b0*/  IMAD.MOV.U32 R13, RZ, RZ, R8 ;  /* 0x000000ffff0d7224 */ /* 0x000fe400078e0008 */
[----:B------:R-:W-:Y:S02]  /*316c0*/  IMAD.MOV.U32 R12, RZ, RZ, 0x1 ;  /* 0x00000001ff0c7424 */ /* 0x000fe400078e00ff */
[----:B------:R-:W-:-:S07]  /*316d0*/  IMAD.MOV.U32 R2, RZ, RZ, R14 ;  /* 0x000000ffff027224 */ /* 0x000fce00078e000e */
[----:B------:R-:W-:Y:S05]  /*316e0*/  WARPSYNC.COLLECTIVE R15, `(.L_x_2178) ;  /* 0x000000000f087348 */ /* 0x000fea0003c00000 */
[----:B------:R0:W1:Y:S02]  /*316f0*/  SHFL.IDX P6, R14, R13, R12, R11 ;  /* 0x0000000c0d0e7389 */ /* 0x00006400000c000b */
[----:B01----:R-:W-:Y:S01]  /*31700*/  ENDCOLLECTIVE ;  /* 0x000000000000791b */ /* 0x003fe20003800000 */
.L_x_2178:
        /* <DEDUP_REMOVED lines=13> */
.L_x_2179:
[----:B------:R-:W-:Y:S02]  /*317e0*/  IMAD.MOV.U32 R13, RZ, RZ, R8 ;  /* 0x000000ffff0d7224 */ /* 0x000fe400078e0008 */
[----:B------:R-:W-:Y:S02]  /*317f0*/  IMAD.MOV.U32 R12, RZ, RZ, 0x2 ;  /* 0x00000002ff0c7424 */ /* 0x000fe400078e00ff */
[----:B------:R-:W-:-:S07]  /*31800*/  IMAD.MOV.U32 R2, RZ, RZ, R14 ;  /* 0x000000ffff027224 */ /* 0x000fce00078e000e */
[----:B------:R-:W-:Y:S05]  /*31810*/  WARPSYNC.COLLECTIVE R15, `(.L_x_2180) ;  /* 0x000000000f087348 */ /* 0x000fea0003c00000 */
[----:B------:R0:W1:Y:S02]  /*31820*/  SHFL.IDX P6, R14, R13, R12, R11 ;  /* 0x0000000c0d0e7389 */ /* 0x00006400000c000b */
[----:B01----:R-:W-:Y:S01]  /*31830*/  ENDCOLLECTIVE ;  /* 0x000000000000791b */ /* 0x003fe20003800000 */
.L_x_2180:
        /* <DEDUP_REMOVED lines=13> */
.L_x_2181:
[----:B------:R-:W-:Y:S02]  /*31910*/  IMAD.MOV.U32 R13, RZ, RZ, R8 ;  /* 0x000000ffff0d7224 */ /* 0x000fe400078e0008 */
[----:B------:R-:W-:Y:S02]  /*31920*/  IMAD.MOV.U32 R12, RZ, RZ, 0x3 ;  /* 0x00000003ff0c7424 */ /* 0x000fe400078e00ff */
[----:B------:R-:W-:-:S07]  /*31930*/  IMAD.MOV.U32 R2, RZ, RZ, R14 ;  /* 0x000000ffff027224 */ /* 0x000fce00078e000e */
[----:B------:R-:W-:Y:S05]  /*31940*/  WARPSYNC.COLLECTIVE R15, `(.L_x_2182) ;  /* 0x000000000f087348 */ /* 0x000fea0003c00000 */
[----:B------:R0:W1:Y:S02]  /*31950*/  SHFL.IDX P6, R14, R13, R12, R11 ;  /* 0x0000000c0d0e7389 */ /* 0x00006400000c000b */
[----:B01----:R-:W-:Y:S01]  /*31960*/  ENDCOLLECTIVE ;  /* 0x000000000000791b */ /* 0x003fe20003800000 */
.L_x_2182:
        /* <DEDUP_REMOVED lines=13> */
.L_x_2183:
[----:B------:R-:W-:Y:S01]  /*31a40*/  MOV R2, R14 ;  /* 0x0000000e00027202 */ /* 0x000fe20000000f00 */
[----:B------:R-:W-:Y:S06]  /*31a50*/  BRA `(.L_x_2184) ;  /* 0xffffff8800007947 */ /* 0x000fec000383ffff */
.L_x_1939:
[----:B0-----:R0:W2:Y:S02]  /*31a60*/  SYNCS.PHASECHK.TRANS64.TRYWAIT P1, [R17+URZ+0x22870], R0 ;  /* 0x02287000110075a7 */ /* 0x0010a4000802017f */
[----:B--2---:R-:W-:Y:S05]  /*31a70*/  @!P1 NANOSLEEP.SYNCS 0x989680 ;  /* 0x009896800000995d */ /* 0x004fea0003900000 */
[----:B------:R-:W2:Y:S02]  /*31a80*/  @!P1 SYNCS.PHASECHK.TRANS64 P1, [R17+URZ+0x22870], R0 ;  /* 0x02287000110095a7 */ /* 0x000ea4000802007f */
[----:B--2---:R-:W-:Y:S05]  /*31a90*/  @!P1 BRA `(.L_x_1939) ;  /* 0xfffffffc00f09947 */ /* 0x004fea000383ffff */
[----:B------:R-:W-:Y:S05]  /*31aa0*/  BRA `(.L_x_2185) ;  /* 0xffffff88006c7947 */ /* 0x000fea000383ffff */
.L_x_1941:
[----:B0-----:R0:W2:Y:S02]  /*31ab0*/  SYNCS.PHASECHK.TRANS64.TRYWAIT P1, [R17+URZ+0x22860], R0 ;  /* 0x02286000110075a7 */ /* 0x0010a4000802017f */
[----:B--2---:R-:W-:Y:S05]  /*31ac0*/  @!P1 NANOSLEEP.SYNCS 0x989680 ;  /* 0x009896800000995d */ /* 0x004fea0003900000 */
[----:B------:R-:W2:Y:S02]  /*31ad0*/  @!P1 SYNCS.PHASECHK.TRANS64 P1, [R17+URZ+0x22860], R0 ;  /* 0x02286000110095a7 */ /* 0x000ea4000802007f */
[----:B--2---:R-:W-:Y:S05]  /*31ae0*/  @!P1 BRA `(.L_x_1941) ;  /* 0xfffffffc00f09947 */ /* 0x004fea000383ffff */
[----:B------:R-:W-:Y:S05]  /*31af0*/  BRA `(.L_x_2186) ;  /* 0xffffff88007c7947 */ /* 0x000fea000383ffff */
.L_x_1949:
[----:B-1----:R1:W2:Y:S02]  /*31b00*/  SYNCS.PHASECHK.TRANS64.TRYWAIT P1, [R17+URZ+0x22870], R0 ;  /* 0x02287000110075a7 */ /* 0x0022a4000802017f */
[----:B--2---:R-:W-:Y:S05]  /*31b10*/  @!P1 NANOSLEEP.SYNCS 0x989680 ;  /* 0x009896800000995d */ /* 0x004fea0003900000 */
[----:B------:R-:W2:Y:S02]  /*31b20*/  @!P1 SYNCS.PHASECHK.TRANS64 P1, [R17+URZ+0x22870], R0 ;  /* 0x02287000110095a7 */ /* 0x000ea4000802007f */
[----:B--2---:R-:W-:Y:S05]  /*31b30*/  @!P1 BRA `(.L_x_1949) ;  /* 0xfffffffc00f09947 */ /* 0x004fea000383ffff */
[----:B------:R-:W-:Y:S05]  /*31b40*/  BRA `(.L_x_2187) ;  /* 0xffffff9000147947 */ /* 0x000fea000383ffff */
.L_x_1951:
[----:B-1----:R1:W2:Y:S02]  /*31b50*/  SYNCS.PHASECHK.TRANS64.TRYWAIT P1, [R17+URZ+0x22860], R0 ;  /* 0x02286000110075a7 */ /* 0x0022a4000802017f */
[----:B--2---:R-:W-:Y:S05]  /*31b60*/  @!P1 NANOSLEEP.SYNCS 0x989680 ;  /* 0x009896800000995d */ /* 0x004fea0003900000 */
[----:B------:R-:W2:Y:S02]  /*31b70*/  @!P1 SYNCS.PHASECHK.TRANS64 P1, [R17+URZ+0x22860], R0 ;  /* 0x02286000110095a7 */ /* 0x000ea4000802007f */
[----:B--2---:R-:W-:Y:S05]  /*31b80*/  @!P1 BRA `(.L_x_1951) ;  /* 0xfffffffc00f09947 */ /* 0x004fea000383ffff */
[----:B------:R-:W-:Y:S05]  /*31b90*/  BRA `(.L_x_2188) ;  /* 0xffffff9000207947 */ /* 0x000fea000383ffff */
.L_x_1956:
        /* <DEDUP_REMOVED lines=8> */
.L_x_2190:
[----:B------:R-:W-:Y:S05]  /*31c20*/  BSYNC B0 ;  /* 0x0000000000007941 */ /* 0x000fea0003800000 */
.L_x_2189:
[----:B------:R-:W-:Y:S02]  /*31c30*/  IMAD.MOV.U32 R13, RZ, RZ, R16 ;  /* 0x000000ffff0d7224 */ /* 0x000fe400078e0010 */
[----:B------:R-:W-:Y:S02]  /*31c40*/  IMAD.MOV.U32 R12, RZ, RZ, 0x1 ;  /* 0x00000001ff0c7424 */ /* 0x000fe400078e00ff */
[----:B------:R-:W-:Y:S02]  /*31c50*/  IMAD.MOV.U32 R11, RZ, RZ, 0x1f ;  /* 0x0000001fff0b7424 */ /* 0x000fe400078e00ff */
[----:B------:R-:W-:Y:S02]  /*31c60*/  IMAD.MOV.U32 R15, RZ, RZ, -0x1 ;  /* 0xffffffffff0f7424 */ /* 0x000fe400078e00ff */
[----:B------:R-:W-:Y:S02]  /*31c70*/  IMAD.IADD R9, R19, 0x1, R8 ;  /* 0x0000000113097824 */ /* 0x000fe400078e0208 */
[----:B------:R-:W-:-:S07]  /*31c80*/  IMAD.MOV.U32 R0, RZ, RZ, R14 ;  /* 0x000000ffff007224 */ /* 0x000fce00078e000e */
[----:B------:R-:W-:Y:S05]  /*31c90*/  WARPSYNC.COLLECTIVE R15, `(.L_x_2191) ;  /* 0x000000000f087348 */ /* 0x000fea0003c00000 */
[----:B------:R0:W1:Y:S02]  /*31ca0*/  SHFL.IDX P6, R14, R13, R12, R11 ;  /* 0x0000000c0d0e7389 */ /* 0x00006400000c000b */
[----:B01----:R-:W-:Y:S01]  /*31cb0*/  ENDCOLLECTIVE ;  /* 0x000000000000791b */ /* 0x003fe20003800000 */
.L_x_2191:
[----:B------:R-:W-:Y:S02]  /*31cc0*/  ULDC UR4, c[0x0][0xc3c] ;  /* 0x00030f0000047ab9 */ /* 0x000fe40000000800 */
[----:B------:R-:W-:-:S13]  /*31cd0*/  ISETP.GE.OR P1, PT, R9, UR4, !P0 ;  /* 0x0000000409007c0c */ /* 0x000fda000c726670 */
[----:B------:R-:W0:Y:S08]  /*31ce0*/  @!P1 LDC.64 R2, c[0x0][0xc80] ;  /* 0x00032000ff029b82 */ /* 0x000e300000000a00 */
[----:B------:R-:W1:Y:S01]  /*31cf0*/  @!P1 LDC.64 R4, c[0x0][0xc78] ;  /* 0x00031e00ff049b82 */ /* 0x000e620000000a00 */
[----:B------:R-:W-:Y:S01]  /*31d00*/  CS2R R16, SRZ ;  /* 0x0000000000107805 */ /* 0x000fe2000001ff00 */
[----:B------:R-:W-:-:S02]  /*31d10*/  IMAD.MOV.U32 R11, RZ, RZ, RZ ;  /* 0x000000ffff0b7224 */ /* 0x000fc400078e00ff */
[----:B------:R-:W-:Y:S02]  /*31d20*/  IMAD.MOV.U32 R6, RZ, RZ, R14 ;  /* 0x000000ffff067224 */ /* 0x000fe400078e000e */
[----:B0-----:R-:W-:-:S05]  /*31d30*/  @!P1 IMAD.WIDE R2, R9, 0x4, R2 ;  /* 0x0000000409029825 */ /* 0x001fca00078e0202 */
[----:B------:R1:W2:Y:S02]  /*31d40*/  @!P1 LDG.E R7, desc[UR42][R2.64] ;  /* 0x0000002a02079981 */ /* 0x0002a4000c1e1900 */
[----:B-1----:R-:W-:-:S05]  /*31d50*/  @!P1 IMAD.WIDE R2, R9, 0x4, R4 ;  /* 0x0000000409029825 */ /* 0x002fca00078e0204 */
[----:B------:R-:W3:Y:S01]  /*31d60*/  @!P1 LDG.E R4, desc[UR42][R2.64] ;  /* 0x0000002a02049981 */ /* 0x000ee2000c1e1900 */
[----:B------:R-:W-:Y:S01]  /*31d70*/  IMAD.MOV.U32 R5, RZ, RZ, RZ ;  /* 0x000000ffff057224 */ /* 0x000fe200078e00ff */
[C---:B------:R-:W-:Y:S02]  /*31d80*/  ISETP.GE.U32.AND P2, PT, R8.reuse, 0x2, PT ;  /* 0x000000020800780c */ /* 0x040fe40003f46070 */
[C---:B------:R-:W-:Y:S02]  /*31d90*/  ISETP.GE.U32.AND P3, PT, R8.reuse, 0x4, PT ;  /* 0x000000040800780c */ /* 0x040fe40003f66070 */
[C---:B------:R-:W-:Y:S02]  /*31da0*/  ISETP.GE.U32.AND P4, PT, R8.reuse, 0x8, PT ;  /* 0x000000080800780c */ /* 0x040fe40003f86070 */
[C---:B------:R-:W-:Y:S01]  /*31db0*/  ISETP.GE.U32.AND P5, PT, R8.reuse, 0x10, PT ;  /* 0x000000100800780c */ /* 0x040fe20003fa6070 */
[----:B--2---:R-:W-:Y:S02]  /*31dc0*/  @!P1 IMAD.MOV.U32 R17, RZ, RZ, R7 ;  /* 0x000000ffff119224 */ /* 0x004fe400078e0007 */
[----:B---3--:R-:W-:Y:S01]  /*31dd0*/  @!P1 IMAD.MOV.U32 R5, RZ, RZ, R4 ;  /* 0x000000ffff059224 */ /* 0x008fe200078e0004 */
[----:B------:R-:W-:-:S03]  /*31de0*/  ISETP.NE.AND P1, PT, R8, RZ, PT ;  /* 0x000000ff0800720c */ /* 0x000fc60003f25270 */
[----:B------:R-:W-:-:S10]  /*31df0*/  IMAD R13, R5, R17, RZ ;  /* 0x00000011050d7224 */ /* 0x000fd400078e02ff */
[----:B------:R-:W-:Y:S05]  /*31e00*/  WARPSYNC.COLLECTIVE R15, `(.L_x_2192) ;  /* 0x000000000f087348 */ /* 0x000fea0003c00000 */
[----:B------:R0:W1:Y:S02]  /*31e10*/  SHFL.UP P6, R14, R13, R12, R11 ;  /* 0x0400000c0d0e7389 */ /* 0x00006400000c000b */
[----:B01----:R-:W-:Y:S01]  /*31e20*/  ENDCOLLECTIVE ;  /* 0x000000000000791b */ /* 0x003fe20003800000 */
.L_x_2192:
[----:B------:R-:W-:Y:S01]  /*31e30*/  IMAD.MOV.U32 R12, RZ, RZ, 0x2 ;  /* 0x00000002ff0c7424 */ /* 0x000fe200078e00ff */
[----:B------:R-:W-:-:S05]  /*31e40*/  SEL R4, R14, RZ, P1 ;  /* 0x000000ff0e047207 */ /* 0x000fca0000800000 */
[----:B------:R-:W-:-:S04]  /*31e50*/  IMAD.IADD R4, R13, 0x1, R4 ;  /* 0x000000010d047824 */ /* 0x000fc800078e0204 */
[----:B------:R-:W-:-:S07]  /*31e60*/  IMAD.MOV.U32 R13, RZ, RZ, R4 ;  /* 0x000000ffff0d7224 */ /* 0x000fce00078e0004 */
[----:B------:R-:W-:Y:S05]  /*31e70*/  WARPSYNC.COLLECTIVE R15, `(.L_x_2193) ;  /* 0x000000000f087348 */ /* 0x000fea0003c00000 */
[----:B------:R0:W1:Y:S02]  /*31e80*/  SHFL.UP P6, R14, R13, R12, R11 ;  /* 0x0400000c0d0e7389 */ /* 0x00006400000c000b */
[----:B01----:R-:W-:Y:S01]  /*31e90*/  ENDCOLLECTIVE ;  /* 0x000000000000791b */ /* 0x003fe20003800000 */
.L_x_2193:
[----:B------:R-:W-:Y:S01]  /*31ea0*/  IMAD.MOV.U32 R12, RZ, RZ, 0x4 ;  /* 0x00000004ff0c7424 */ /* 0x000fe200078e00ff */
[----:B------:R-:W-:-:S05]  /*31eb0*/  SEL R3, R14, RZ, P2 ;  /* 0x000000ff0e037207 */ /* 0x000fca0001000000 */
[----:B------:R-:W-:-:S04]  /*31ec0*/  IMAD.IADD R2, R4, 0x1, R3 ;  /* 0x0000000104027824 */ /* 0x000fc800078e0203 */
[----:B------:R-:W-:-:S07]  /*31ed0*/  IMAD.MOV.U32 R13, RZ, RZ, R2 ;  /* 0x000000ffff0d7224 */ /* 0x000fce00078e0002 */
[----:B------:R-:W-:Y:S05]  /*31ee0*/  WARPSYNC.COLLECTIVE R15, `(.L_x_2194) ;  /* 0x000000000f087348 */ /* 0x000fea0003c00000 */
[----:B------:R0:W1:Y:S02]  /*31ef0*/  SHFL.UP P6, R14, R13, R12, R11 ;  /* 0x0400000c0d0e7389 */ /* 0x00006400000c000b */
[----:B01----:R-:W-:Y:S01]  /*31f00*/  ENDCOLLECTIVE ;  /* 0x000000000000791b */ /* 0x003fe20003800000 */
.L_x_2194:
[----:B------:R-:W-:Y:S02]  /*31f10*/  MOV R12, 0x8 ;  /* 0x00000008000c7802 */ /* 0x000fe40000000f00 */
[----:B------:R-:W-:-:S05]  /*31f20*/  SEL R3, R14, RZ, P3 ;  /* 0x000000ff0e037207 */ /* 0x000fca0001800000 */
[----:B------:R-:W-:-:S04]  /*31f30*/  IMAD.IADD R3, R2, 0x1, R3 ;  /* 0x0000000102037824 */ /* 0x000fc800078e0203 */
[----:B------:R-:W-:-:S07]  /*31f40*/  IMAD.MOV.U32 R13, RZ, RZ, R3 ;  /* 0x000000ffff0d7224 */ /* 0x000fce00078e0003 */
[----:B------:R-:W-:Y:S05]  /*31f50*/  WARPSYNC.COLLECTIVE R15, `(.L_x_2195) ;  /* 0x000000000f087348 */ /* 0x000fea0003c00000 */
[----:B------:R0:W1:Y:S02]  /*31f60*/  SHFL.UP P6, R14, R13, R12, R11 ;  /* 0x0400000c0d0e7389 */ /* 0x00006400000c000b */
[----:B01----:R-:W-:Y:S01]  /*31f70*/  ENDCOLLECTIVE ;  /* 0x000000000000791b */ /* 0x003fe20003800000 */
.L_x_2195:
[----:B------:R-:W-:Y:S01]  /*31f80*/  IMAD.MOV.U32 R12, RZ, RZ, 0x10 ;  /* 0x00000010ff0c7424 */ /* 0x000fe200078e00ff */
[----:B------:R-:W-:-:S05]  /*31f90*/  SEL R4, R14, RZ, P4 ;  /* 0x000000ff0e047207 */ /* 0x000fca0002000000 */
[----:B------:R-:W-:-:S04]  /*31fa0*/  IMAD.IADD R4, R3, 0x1, R4 ;  /* 0x0000000103047824 */ /* 0x000fc800078e0204 */
[----:B------:R-:W-:-:S07]  /*31fb0*/  IMAD.MOV.U32 R13, RZ, RZ, R4 ;  /* 0x000000ffff0d7224 */ /* 0x000fce00078e0004 */
[----:B------:R-:W-:Y:S05]  /*31fc0*/  WARPSYNC.COLLECTIVE R15, `(.L_x_2196) ;  /* 0x000000000f087348 */ /* 0x000fea0003c00000 */
[----:B------:R0:W1:Y:S02]  /*31fd0*/  SHFL.UP P6, R14, R13, R12, R11 ;  /* 0x0400000c0d0e7389 */ /* 0x00006400000c000b */
[----:B01----:R-:W-:Y:S01]  /*31fe0*/  ENDCOLLECTIVE ;  /* 0x000000000000791b */ /* 0x003fe20003800000 */
.L_x_2196:
[----:B------:R-:W-:Y:S02]  /*31ff0*/  IMAD.MOV.U32 R12, RZ, RZ, 0x1f ;  /* 0x0000001fff0c7424 */ /* 0x000fe400078e00ff */
[----:B------:R-:W-:Y:S01]  /*32000*/  IMAD.MOV.U32 R11, RZ, RZ, 0x1f ;  /* 0x0000001fff0b7424 */ /* 0x000fe200078e00ff */
[----:B------:R-:W-:-:S05]  /*32010*/  SEL R3, R14, RZ, P5 ;  /* 0x000000ff0e037207 */ /* 0x000fca0002800000 */
[----:B------:R-:W-:-:S04]  /*32020*/  IMAD.IADD R2, R4, 0x1, R3 ;  /* 0x0000000104027824 */ /* 0x000fc800078e0203 */
[----:B------:R-:W-:-:S07]  /*32030*/  IMAD.MOV.U32 R13, RZ, RZ, R2 ;  /* 0x000000ffff0d7224 */ /* 0x000fce00078e0002 */
[----:B------:R-:W-:Y:S05]  /*32040*/  WARPSYNC.COLLECTIVE R15, `(.L_x_2197) ;  /* 0x000000000f087348 */ /* 0x000fea0003c00000 */
[----:B------:R0:W1:Y:S02]  /*32050*/  SHFL.IDX P6, R14, R13, R12, R11 ;  /* 0x0000000c0d0e7389 */ /* 0x00006400000c000b */
[----:B01----:R-:W-:Y:S01]  /*32060*/  ENDCOLLECTIVE ;  /* 0x000000000000791b */ /* 0x003fe20003800000 */
.L_x_2197:
[----:B------:R-:W-:Y:S05]  /*32070*/  BRA `(.L_x_2198) ;  /* 0xffffff94000c7947 */ /* 0x000fea000383ffff */
.L_x_1959:
[----:B------:R-:W-:Y:S01]  /*32080*/  BSSY B0, `(.L_x_2199) ;  /* 0x0000007000007945 */ /* 0x000fe20003800000 */
[----:B------:R-:W-:Y:S02]  /*32090*/  IMAD.MOV.U32 R12, RZ, RZ, 0x1 ;  /* 0x00000001ff0c7424 */ /* 0x000fe400078e00ff */
[----:B------:R-:W-:Y:S02]  /*320a0*/  IMAD.MOV.U32 R11, RZ, RZ, RZ ;  /* 0x000000ffff0b7224 */ /* 0x000fe400078e00ff */
[----:B------:R-:W-:-:S07]  /*320b0*/  IMAD.MOV.U32 R15, RZ, RZ, -0x1 ;  /* 0xffffffffff0f7424 */ /* 0x000fce00078e00ff */
[----:B------:R-:W-:Y:S05]  /*320c0*/  WARPSYNC.COLLECTIVE R15, `(.L_x_2200) ;  /* 0x000000000f087348 */ /* 0x000fea0003c00000 */
[----:B------:R0:W1:Y:S02]  /*320d0*/  SHFL.UP P6, R14, R13, R12, R11 ;  /* 0x0400000c0d0e7389 */ /* 0x00006400000c000b */
[----:B01----:R-:W-:Y:S01]  /*320e0*/  ENDCOLLECTIVE ;  /* 0x000000000000791b */ /* 0x003fe20003800000 */
.L_x_2200:
[----:B------:R-:W-:Y:S05]  /*320f0*/  BSYNC B0 ;  /* 0x0000000000007941 */ /* 0x000fea0003800000 */
.L_x_2199:
[----:B------:R-:W-:Y:S01]  /*32100*/  SEL R14, R14, RZ, P1 ;  /* 0x000000ff0e0e7207 */ /* 0x000fe20000800000 */
[----:B------:R-:W-:Y:S02]  /*32110*/  IMAD.MOV.U32 R12, RZ, RZ, 0x2 ;  /* 0x00000002ff0c7424 */ /* 0x000fe400078e00ff */
[----:B------:R-:W-:Y:S02]  /*32120*/  IMAD.MOV.U32 R11, RZ, RZ, RZ ;  /* 0x000000ffff0b7224 */ /* 0x000fe400078e00ff */
[----:B------:R-:W-:Y:S02]  /*32130*/  IMAD.IADD R13, R13, 0x1, R14 ;  /* 0x000000010d0d7824 */ /* 0x000fe400078e020e */
[----:B------:R-:W-:-:S07]  /*32140*/  IMAD.MOV.U32 R15, RZ, RZ, -0x1 ;  /* 0xffffffffff0f7424 */ /* 0x000fce00078e00ff */
[----:B------:R-:W-:Y:S05]  /*32150*/  WARPSYNC.COLLECTIVE R15, `(.L_x_2201) ;  /* 0x000000000f087348 */ /* 0x000fea0003c00000 */
[----:B------:R0:W1:Y:S02]  /*32160*/  SHFL.UP P6, R14, R13, R12, R11 ;  /* 0x0400000c0d0e7389 */ /* 0x00006400000c000b */
[----:B01----:R-:W-:Y:S01]  /*32170*/  ENDCOLLECTIVE ;  /* 0x000000000000791b */ /* 0x003fe20003800000 */
.L_x_2201:
[----:B------:R-:W-:Y:S01]  /*32180*/  IMAD.MOV.U32 R12, RZ, RZ, 0x4 ;  /* 0x00000004ff0c7424 */ /* 0x000fe200078e00ff */
[----:B------:R-:W-:-:S05]  /*32190*/  SEL R14, R14, RZ, P2 ;  /* 0x000000ff0e0e7207 */ /* 0x000fca0001000000 */
[----:B------:R-:W-:-:S04]  /*321a0*/  IMAD.IADD R3, R13, 0x1, R14 ;  /* 0x000000010d037824 */ /* 0x000fc800078e020e */
[----:B------:R-:W-:-:S07]  /*321b0*/  IMAD.MOV.U32 R13, RZ, RZ, R3 ;  /* 0x000000ffff0d7224 */ /* 0x000fce00078e0003 */
[----:B------:R-:W-:Y:S05]  /*321c0*/  WARPSYNC.COLLECTIVE R15, `(.L_x_2202) ;  /* 0x000000000f087348 */ /* 0x000fea0003c00000 */
[----:B------:R0:W1:Y:S02]  /*321d0*/  SHFL.UP P6, R14, R13, R12, R11 ;  /* 0x0400000c0d0e7389 */ /* 0x00006400000c000b */
[----:B01----:R-:W-:Y:S01]  /*321e0*/  ENDCOLLECTIVE ;  /* 0x000000000000791b */ /* 0x003fe20003800000 */
.L_x_2202:
[----:B------:R-:W-:Y:S01]  /*321f0*/  IMAD.MOV.U32 R12, RZ, RZ, 0x8 ;  /* 0x00000008ff0c7424 */ /* 0x000fe200078e00ff */
[----:B------:R-:W-:-:S05]  /*32200*/  SEL R4, R14, RZ, P3 ;  /* 0x000000ff0e047207 */ /* 0x000fca0001800000 */
[----:B------:R-:W-:-:S04]  /*32210*/  IMAD.IADD R4, R3, 0x1, R4 ;  /* 0x0000000103047824 */ /* 0x000fc800078e0204 */
[----:B------:R-:W-:-:S07]  /*32220*/  IMAD.MOV.U32 R13, RZ, RZ, R4 ;  /* 0x000000ffff0d7224 */ /* 0x000fce00078e0004 */
[----:B------:R-:W-:Y:S05]  /*32230*/  WARPSYNC.COLLECTIVE R15, `(.L_x_2203) ;  /* 0x000000000f087348 */ /* 0x000fea0003c00000 */
[----:B------:R0:W1:Y:S02]  /*32240*/  SHFL.UP P6, R14, R13, R12, R11 ;  /* 0x0400000c0d0e7389 */ /* 0x00006400000c000b */
[----:B01----:R-:W-:Y:S01]  /*32250*/  ENDCOLLECTIVE ;  /* 0x000000000000791b */ /* 0x003fe20003800000 */
.L_x_2203:
[----:B------:R-:W-:Y:S01]  /*32260*/  IMAD.MOV.U32 R12, RZ, RZ, 0x10 ;  /* 0x00000010ff0c7424 */ /* 0x000fe200078e00ff */
[----:B------:R-:W-:-:S05]  /*32270*/  SEL R7, R14, RZ, P4 ;  /* 0x000000ff0e077207 */ /* 0x000fca0002000000 */
[----:B------:R-:W-:-:S04]  /*32280*/  IMAD.IADD R7, R4, 0x1, R7 ;  /* 0x0000000104077824 */ /* 0x000fc800078e0207 */
[----:B------:R-:W-:-:S07]  /*32290*/  IMAD.MOV.U32 R13, RZ, RZ, R7 ;  /* 0x000000ffff0d7224 */ /* 0x000fce00078e0007 */
[----:B------:R-:W-:Y:S05]  /*322a0*/  WARPSYNC.COLLECTIVE R15, `(.L_x_2204) ;  /* 0x000000000f087348 */ /* 0x000fea0003c00000 */
[----:B------:R0:W1:Y:S02]  /*322b0*/  SHFL.UP P6, R14, R13, R12, R11 ;  /* 0x0400000c0d0e7389 */ /* 0x00006400000c000b */
[----:B01----:R-:W-:Y:S01]  /*322c0*/  ENDCOLLECTIVE ;  /* 0x000000000000791b */ /* 0x003fe20003800000 */
.L_x_2204:
        /* <DEDUP_REMOVED lines=8> */
.L_x_2205:
[----:B------:R-:W-:Y:S05]  /*32350*/  BRA `(.L_x_2206) ;  /* 0xffffff9000f87947 */ /* 0x000fea000383ffff */
.L_x_1961:
[----:B------:R-:W-:Y:S01]  /*32360*/  BSSY B0, `(.L_x_2207) ;  /* 0x0000006000007945 */ /* 0x000fe20003800000 */
[----:B------:R-:W-:Y:S01]  /*32370*/  PLOP3.LUT P6, PT, P6, PT, PT, 0x8, 0x0 ;  /* 0x000000000000781c */ /* 0x000fe200037ce170 */
[----:B------:R-:W-:-:S12]  /*32380*/  IMAD.MOV.U32 R15, RZ, RZ, -0x1 ;  /* 0xffffffffff0f7424 */ /* 0x000fd800078e00ff */
[----:B0-----:R-:W-:Y:S05]  /*32390*/  WARPSYNC.COLLECTIVE R15, `(.L_x_2208) ;  /* 0x000000000f087348 */ /* 0x001fea0003c00000 */
[----:B------:R-:W-:Y:S01]  /*323a0*/  VOTE.ANY R14, PT, P6 ;  /* 0x00000000000e7806 */ /* 0x000fe200030e0100 */
[----:B0-----:R-:W-:Y:S06]  /*323b0*/  ENDCOLLECTIVE ;  /* 0x000000000000791b */ /* 0x001fec0003800000 */
.L_x_2208:
[----:B------:R-:W-:Y:S05]  /*323c0*/  BSYNC B0 ;  /* 0x0000000000007941 */ /* 0x000fea0003800000 */
.L_x_2207:
[----:B------:R-:W-:Y:S02]  /*323d0*/  IMAD.MOV.U32 R3, RZ, RZ, R14 ;  /* 0x000000ffff037224 */ /* 0x000fe400078e000e */
[----:B------:R-:W-:Y:S02]  /*323e0*/  IMAD.MOV.U32 R13, RZ, RZ, R17 ;  /* 0x000000ffff0d7224 */ /* 0x000fe400078e0011 */
[----:B------:R-:W0:Y:S01]  /*323f0*/  POPC R7, R3 ;  /* 0x0000000300077309 */ /* 0x000e220000000000 */
[----:B------:R-:W-:Y:S02]  /*32400*/  IMAD.MOV.U32 R11, RZ, RZ, 0x1f ;  /* 0x0000001fff0b7424 */ /* 0x000fe400078e00ff */
[----:B------:R-:W-:Y:S02]  /*32410*/  IMAD.MOV.U32 R15, RZ, RZ, -0x1 ;  /* 0xffffffffff0f7424 */ /* 0x000fe400078e00ff */
[----:B0-----:R-:W-:Y:S02]  /*32420*/  IMAD.MOV.U32 R12, RZ, RZ, R7 ;  /* 0x000000ffff0c7224 */ /* 0x001fe400078e0007 */
[----:B------:R-:W-:-:S07]  /*32430*/  IMAD.IADD R19, R7, 0x1, R19 ;  /* 0x0000000107137824 */ /* 0x000fce00078e0213 */
[----:B------:R-:W-:Y:S05]  /*32440*/  WARPSYNC.COLLECTIVE R15, `(.L_x_2209) ;  /* 0x000000000f087348 */ /* 0x000fea0003c00000 */
[----:B------:R0:W1:Y:S02]  /*32450*/  SHFL.IDX P6, R14, R13, R12, R11 ;  /* 0x0000000c0d0e7389 */ /* 0x00006400000c000b */
[----:B01----:R-:W-:Y:S01]  /*32460*/  ENDCOLLECTIVE ;  /* 0x000000000000791b */ /* 0x003fe20003800000 */
.L_x_2209:
[----:B------:R-:W-:Y:S02]  /*32470*/  IMAD.MOV.U32 R13, RZ, RZ, R5 ;  /* 0x000000ffff0d7224 */ /* 0x000fe400078e0005 */
[----:B------:R-:W-:-:S07]  /*32480*/  IMAD.MOV.U32 R17, RZ, RZ, R14 ;  /* 0x000000ffff117224 */ /* 0x000fce00078e000e */
[----:B------:R-:W-:Y:S05]  /*32490*/  WARPSYNC.COLLECTIVE R15, `(.L_x_2210) ;  /* 0x000000000f087348 */ /* 0x000fea0003c00000 */
[----:B------:R0:W1:Y:S02]  /*324a0*/  SHFL.IDX P6, R14, R13, R12, R11 ;  /* 0x0000000c0d0e7389 */ /* 0x00006400000c000b */
[----:B01----:R-:W-:Y:S01]  /*324b0*/  ENDCOLLECTIVE ;  /* 0x000000000000791b */ /* 0x003fe20003800000 */
.L_x_2210:
[----:B------:R-:W-:Y:S01]  /*324c0*/  IMAD.MOV.U32 R5, RZ, RZ, R14 ;  /* 0x000000ffff057224 */ /* 0x000fe200078e000e */
[----:B------:R-:W-:Y:S06]  /*324d0*/  BRA `(.L_x_2211) ;  /* 0xffffff9000d87947 */ /* 0x000fec000383ffff */
.L_x_1963:
[----:B------:R-:W-:Y:S01]  /*324e0*/  BSSY B0, `(.L_x_2212) ;  /* 0x0000007000007945 */ /* 0x000fe20003800000 */
[----:B------:R-:W-:Y:S02]  /*324f0*/  IMAD.MOV.U32 R13, RZ, RZ, R2 ;  /* 0x000000ffff0d7224 */ /* 0x000fe400078e0002 */
[----:B------:R-:W-:Y:S02]  /*32500*/  IMAD.MOV.U32 R11, RZ, RZ, 0x1f ;  /* 0x0000001fff0b7424 */ /* 0x000fe400078e00ff */
[----:B------:R-:W-:-:S07]  /*32510*/  IMAD.MOV.U32 R15, RZ, RZ, -0x1 ;  /* 0xffffffffff0f7424 */ /* 0x000fce00078e00ff */
[----:B0123--:R-:W-:Y:S05]  /*32520*/  WARPSYNC.COLLECTIVE R15, `(.L_x_2213) ;  /* 0x000000000f087348 */ /* 0x00ffea0003c00000 */
[----:B------:R4:W0:Y:S02]  /*32530*/  SHFL.IDX P6, R14, R13, R12, R11 ;  /* 0x0000000c0d0e7389 */ /* 0x00082400000c000b */
[----:B01234-:R-:W-:Y:S01]  /*32540*/  ENDCOLLECTIVE ;  /* 0x000000000000791b */ /* 0x01ffe20003800000 */
.L_x_2213:
[----:B------:R-:W-:Y:S05]  /*32550*/  BSYNC B0 ;  /* 0x0000000000007941 */ /* 0x000fea0003800000 */
.L_x_2212:
[----:B------:R-:W-:Y:S01]  /*32560*/  IMAD.MOV.U32 R16, RZ, RZ, R14 ;  /* 0x000000ffff107224 */ /* 0x000fe200078e000e */
[----:B------:R-:W-:Y:S06]  /*32570*/  BRA `(.L_x_1962) ;  /* 0xffffff9000c87947 */ /* 0x000fec000383ffff */
.L_x_1969:
[----:B0-----:R0:W1:Y:S02]  /*32580*/  SYNCS.PHASECHK.TRANS64.TRYWAIT P0, [R7+URZ+0x22820], R0 ;  /* 0x02282000070075a7 */ /* 0x001064000800017f */
[----:B-1----:R-:W-:Y:S05]  /*32590*/  @!P0 NANOSLEEP.SYNCS 0x989680 ;  /* 0x009896800000895d */ /* 0x002fea0003900000 */
[----:B------:R-:W1:Y:S02]  /*325a0*/  @!P0 SYNCS.PHASECHK.TRANS64 P0, [R7+URZ+0x22820], R0 ;  /* 0x02282000070085a7 */ /* 0x000e64000800007f */
[----:B-1----:R-:W-:Y:S05]  /*325b0*/  @!P0 BRA `(.L_x_1969) ;  /* 0xfffffffc00f08947 */ /* 0x002fea000383ffff */
[----:B------:R-:W-:Y:S05]  /*325c0*/  BRA `(.L_x_2214) ;  /* 0xffffff9c002c7947 */ /* 0x000fea000383ffff */
.L_x_1970:
[----:B------:R-:W1:Y:S01]  /*325d0*/  S2R R2, SR_TID.X ;  /* 0x0000000000027919 */ /* 0x000e620000002100 */
[----:B------:R-:W-:Y:S01]  /*325e0*/  BSSY B0, `(.L_x_2215) ;  /* 0x000000a000007945 */ /* 0x000fe20003800000 */
[----:B------:R-:W-:Y:S02]  /*325f0*/  IMAD.MOV.U32 R12, RZ, RZ, RZ ;  /* 0x000000ffff0c7224 */ /* 0x000fe400078e00ff */
[----:B------:R-:W-:Y:S02]  /*32600*/  IMAD.MOV.U32 R11, RZ, RZ, 0x1f ;  /* 0x0000001fff0b7424 */ /* 0x000fe400078e00ff */
[----:B------:R-:W-:Y:S01]  /*32610*/  IMAD.MOV.U32 R15, RZ, RZ, -0x1 ;  /* 0xffffffffff0f7424 */ /* 0x000fe200078e00ff */
[----:B-1----:R-:W-:-:S04]  /*32620*/  SHF.R.U32.HI R2, RZ, 0x5, R2 ;  /* 0x00000005ff027819 */ /* 0x002fc80000011602 */
[----:B------:R-:W-:-:S05]  /*32630*/  LOP3.LUT R2, R2, 0x3, RZ, 0xc0, !PT ;  /* 0x0000000302027812 */ /* 0x000fca00078ec0ff */
[----:B------:R-:W-:-:S07]  /*32640*/  IMAD.MOV.U32 R13, RZ, RZ, R2 ;  /* 0x000000ffff0d7224 */ /* 0x000fce00078e0002 */
[----:B0-----:R-:W-:Y:S05]  /*32650*/  WARPSYNC.COLLECTIVE R15, `(.L_x_2216) ;  /* 0x000000000f087348 */ /* 0x001fea0003c00000 */
[----:B------:R1:W2:Y:S02]  /*32660*/  SHFL.IDX P6, R14, R13, R12, R11 ;  /* 0x0000000c0d0e7389 */ /* 0x0002a400000c000b */
[----:B012---:R-:W-:Y:S01]  /*32670*/  ENDCOLLECTIVE ;  /* 0x000000000000791b */ /* 0x007fe20003800000 */
.L_x_2216:
[----:B------:R-:W-:Y:S05]  /*32680*/  BSYNC B0 ;  /* 0x0000000000007941 */ /* 0x000fea0003800000 */
.L_x_2215:
[----:B------:R-:W-:Y:S05]  /*32690*/  BRA `(.L_x_2217) ;  /* 0xffffff9c00147947 */ /* 0x000fea000383ffff */
.L_x_1971:
[----:B------:R-:W-:Y:S01]  /*326a0*/  BSSY B0, `(.L_x_2218) ;  /* 0x0000006000007945 */ /* 0x000fe20003800000 */
[----:B------:R-:W-:-:S07]  /*326b0*/  IMAD.MOV.U32 R15, RZ, RZ, -0x1 ;  /* 0xffffffffff0f7424 */ /* 0x000fce00078e00ff */
[----:B0-----:R-:W-:Y:S05]  /*326c0*/  WARPSYNC.COLLECTIVE R15, `(.L_x_2219) ;  /* 0x000000000f0c7348 */ /* 0x001fea0003c00000 */
[----:B------:R-:W-:Y:S02]  /*326d0*/  ELECT P6, UR62, PT ;  /* 0x00000000003e782f */ /* 0x000fe400038c0000 */
[----:B------:R-:W-:Y:S01]  /*326e0*/  MOV R14, UR62 ;  /* 0x0000003e000e7c02 */ /* 0x000fe20008000f00 */
[----:B0-----:R-:W-:Y:S10]  /*326f0*/  ENDCOLLECTIVE ;  /* 0x000000000000791b */ /* 0x001ff40003800000 */
.L_x_2219:
[----:B------:R-:W-:Y:S05]  /*32700*/  BSYNC B0 ;  /* 0x0000000000007941 */ /* 0x000fea0003800000 */
.L_x_2218:
[----:B------:R-:W-:Y:S05]  /*32710*/  BRA `(.L_x_2220) ;  /* 0xffffff9c00087947 */ /* 0x000fea000383ffff */
.L_x_1973:
[----:B0-----:R0:W1:Y:S02]  /*32720*/  SYNCS.PHASECHK.TRANS64.TRYWAIT P1, [R5+URZ+0x22840], R0 ;  /* 0x02284000050075a7 */ /* 0x001064000802017f */
[----:B-1----:R-:W-:Y:S05]  /*32730*/  @!P1 NANOSLEEP.SYNCS 0x989680 ;  /* 0x009896800000995d */ /* 0x002fea0003900000 */
[----:B------:R-:W1:Y:S02]  /*32740*/  @!P1 SYNCS.PHASECHK.TRANS64 P1, [R5+URZ+0x22840], R0 ;  /* 0x02284000050095a7 */ /* 0x000e64000802007f */
[----:B-1----:R-:W-:Y:S05]  /*32750*/  @!P1 BRA `(.L_x_1973) ;  /* 0xfffffffc00f09947 */ /* 0x002fea000383ffff */
[----:B------:R-:W-:Y:S05]  /*32760*/  BRA `(.L_x_2221) ;  /* 0xffffff9c00287947 */ /* 0x000fea000383ffff */
.L_x_1975:
[----:B-1----:R1:W2:Y:S02]  /*32770*/  SYNCS.PHASECHK.TRANS64.TRYWAIT P1, [R3+URZ+0x22840], R2 ;  /* 0x02284002030075a7 */ /* 0x0022a4000802017f */
[----:B--2---:R-:W-:Y:S05]  /*32780*/  @!P1 NANOSLEEP.SYNCS 0x989680 ;  /* 0x009896800000995d */ /* 0x004fea0003900000 */
[----:B------:R-:W2:Y:S02]  /*32790*/  @!P1 SYNCS.PHASECHK.TRANS64 P1, [R3+URZ+0x22840], R2 ;  /* 0x02284002030095a7 */ /* 0x000ea4000802007f */
[----:B--2---:R-:W-:Y:S05]  /*327a0*/  @!P1 BRA `(.L_x_1975) ;  /* 0xfffffffc00f09947 */ /* 0x004fea000383ffff */
[----:B------:R-:W-:Y:S05]  /*327b0*/  BRA `(.L_x_2222) ;  /* 0xffffff9c00347947 */ /* 0x000fea000383ffff */
.L_x_1977:
[----:B--2---:R2:W3:Y:S02]  /*327c0*/  SYNCS.PHASECHK.TRANS64.TRYWAIT P1, [R5+URZ+0x22860], R0 ;  /* 0x02286000050075a7 */ /* 0x0044e4000802017f */
[----:B---3--:R-:W-:Y:S05]  /*327d0*/  @!P1 NANOSLEEP.SYNCS 0x989680 ;  /* 0x009896800000995d */ /* 0x008fea0003900000 */
[----:B------:R-:W3:Y:S02]  /*327e0*/  @!P1 SYNCS.PHASECHK.TRANS64 P1, [R5+URZ+0x22860], R0 ;  /* 0x02286000050095a7 */ /* 0x000ee4000802007f */
[----:B---3--:R-:W-:Y:S05]  /*327f0*/  @!P1 BRA `(.L_x_1977) ;  /* 0xfffffffc00f09947 */ /* 0x008fea000383ffff */
[----:B------:R-:W-:Y:S05]  /*32800*/  BRA `(.L_x_2223) ;  /* 0xffffff9c00307947 */ /* 0x000fea000383ffff */
.L_x_1979:
[----:B---3--:R3:W4:Y:S02]  /*32810*/  SYNCS.PHASECHK.TRANS64.TRYWAIT P1, [R3+URZ+0x22860], R2 ;  /* 0x02286002030075a7 */ /* 0x008724000802017f */
[----:B----4-:R-:W-:Y:S05]  /*32820*/  @!P1 NANOSLEEP.SYNCS 0x989680 ;  /* 0x009896800000995d */ /* 0x010fea0003900000 */
[----:B------:R-:W4:Y:S02]  /*32830*/  @!P1 SYNCS.PHASECHK.TRANS64 P1, [R3+URZ+0x22860], R2 ;  /* 0x02286002030095a7 */ /* 0x000f24000802007f */
[----:B----4-:R-:W-:Y:S05]  /*32840*/  @!P1 BRA `(.L_x_1979) ;  /* 0xfffffffc00f09947 */ /* 0x010fea000383ffff */
[----:B------:R-:W-:Y:S05]  /*32850*/  BRA `(.L_x_2224) ;  /* 0xffffff9c002c7947 */ /* 0x000fea000383ffff */
.L_x_1981:
[----:B----4-:R4:W0:Y:S02]  /*32860*/  SYNCS.PHASECHK.TRANS64.TRYWAIT P1, [R5+URZ+0x22880], R0 ;  /* 0x02288000050075a7 */ /* 0x010824000802017f */
[----:B0-----:R-:W-:Y:S05]  /*32870*/  @!P1 NANOSLEEP.SYNCS 0x989680 ;  /* 0x009896800000995d */ /* 0x001fea0003900000 */
[----:B------:R-:W0:Y:S02]  /*32880*/  @!P1 SYNCS.PHASECHK.TRANS64 P1, [R5+URZ+0x22880], R0 ;  /* 0x02288000050095a7 */ /* 0x000e24000802007f */
[----:B0-----:R-:W-:Y:S05]  /*32890*/  @!P1 BRA `(.L_x_1981) ;  /* 0xfffffffc00f09947 */ /* 0x001fea000383ffff */
[----:B------:R-:W-:Y:S05]  /*328a0*/  BRA `(.L_x_2225) ;  /* 0xffffff9c00287947 */ /* 0x000fea000383ffff */
.L_x_2226:
        /* <DEDUP_REMOVED lines=13> */
.L_x_3319:


//--------------------- .text._ZN7cutlass13device_kernelIN5flash11enable_sm90INS1_16FlashAttnFwdSm90INS1_25CollectiveMainloopFwdSm90ILi2EN4cute5tupleIJNS5_1CILi1EEES8_S8_EEENS6_IJNS7_ILi128EEENS7_ILi160EEENS7_ILi192EEEEEELi128ENS_12float_e4m3_tEfNS_4arch4Sm90ELb1ELb0ELb1ELb0ELb1ELb0ELb0ELb1ELb1ELb1ELb1ELb0EEENS1_21CollectiveEpilogueFwdINS6_IJSA_SA_SB_EEES9_NS_10bfloat16_tESG_Li256ELb0ELb1ELb1ELb1EEENS1_19SingleTileSchedulerILb0ELb1ELb1ELi128EEEEEEEEEvNT_6ParamsE --------------------------
	.section	.text._ZN7cutlass13device_kernelIN5flash11enable_sm90INS1_16FlashAttnFwdSm90INS1_25CollectiveMainloopFwdSm90ILi2EN4cute5tupleIJNS5_1CILi1EEES8_S8_EEENS6_IJNS7_ILi128EEENS7_ILi160EEENS7_ILi192EEEEEELi128ENS_12float_e4m3_tEfNS_4arch4Sm90ELb1ELb0ELb1ELb0ELb1ELb0ELb0ELb1ELb1ELb1ELb1ELb0EEENS1_21CollectiveEpilogueFwdINS6_IJSA_SA_SB_EEES9_NS_10bfloat16_tESG_Li256ELb0ELb1ELb1ELb1EEENS1_19SingleTileSchedulerILb0ELb1ELb1ELi128EEEEEEEEEvNT_6ParamsE,"ax",@progbits
	.align	128
.text._ZN7cutlass13device_kernelIN5flash11enable_sm90INS1_16FlashAttnFwdSm90INS1_25CollectiveMainloopFwdSm90ILi2EN4cute5tupleIJNS5_1CILi1EEES8_S8_EEENS6_IJNS7_ILi128EEENS7_ILi160EEENS7_ILi192EEEEEELi128ENS_12float_e4m3_tEfNS_4arch4Sm90ELb1ELb0ELb1ELb0ELb1ELb0ELb0ELb1ELb1ELb1ELb1ELb0EEENS1_21CollectiveEpilogueFwdINS6_IJSA_SA_SB_EEES9_NS_10bfloat16_tESG_Li256ELb0ELb1ELb1ELb1EEENS1_19SingleTileSchedulerILb0ELb1ELb1ELi128EEEEEEEEEvNT_6ParamsE:
        .type           _ZN7cutlass13device_kernelIN5flash11enable_sm90INS1_16FlashAttnFwdSm90INS1_25CollectiveMainloopFwdSm90ILi2EN4cute5tupleIJNS5_1CILi1EEES8_S8_EEENS6_IJNS7_ILi128EEENS7_ILi160EEENS7_ILi192EEEEEELi128ENS_12float_e4m3_tEfNS_4arch4Sm90ELb1ELb0ELb1ELb0ELb1ELb0ELb0ELb1ELb1ELb1ELb1ELb0EEENS1_21CollectiveEpilogueFwdINS6_IJSA_SA_SB_EEES9_NS_10bfloat16_tESG_Li256ELb0ELb1ELb1ELb1EEENS1_19SingleTileSchedulerILb0ELb1ELb1ELi128EEEEEEEEEvNT_6ParamsE,@function
        .size           _ZN7cutlass13device_kernelIN5flash11enable_sm90INS1_16FlashAttnFwdSm90INS1_25CollectiveMainloopFwdSm90ILi2EN4cute5tupleIJNS5_1CILi1EEES8_S8_EEENS6_IJNS7_ILi128EEENS7_ILi160EEENS7_ILi192EEEEEELi128ENS_12float_e4m3_tEfNS_4arch4Sm90ELb1ELb0ELb1ELb0ELb1ELb0ELb0ELb1ELb1ELb1ELb1ELb0EEENS1_21CollectiveEpilogueFwdINS6_IJSA_SA_SB_EEES9_NS_10bfloat16_tESG_Li256ELb0ELb1ELb1ELb1EEENS1_19SingleTileSchedulerILb0ELb1ELb1ELi128EEEEEEEEEvNT_6ParamsE,(.L_x_3320 - _ZN7cutlass13device_kernelIN5flash11enable_sm90INS1_16FlashAttnFwdSm90INS1_25CollectiveMainloopFwdSm90ILi2EN4cute5tupleIJNS5_1CILi1EEES8_S8_EEENS6_IJNS7_ILi128EEENS7_ILi160EEENS7_ILi192EEEEEELi128ENS_12float_e4m3_tEfNS_4arch4Sm90ELb1ELb0ELb1ELb0ELb1ELb0ELb0ELb1ELb1ELb1ELb1ELb0EEENS1_21CollectiveEpilogueFwdINS6_IJSA_SA_SB_EEES9_NS_10bfloat16_tESG_Li256ELb0ELb1ELb1ELb1EEENS1_19SingleTileSchedulerILb0ELb1ELb1ELi128EEEEEEEEEvNT_6ParamsE)
        .other          _ZN7cutlass13device_kernelIN5flash11enable_sm90INS1_16FlashAttnFwdSm90INS1_25CollectiveMainloopFwdSm90ILi2EN4cute5tupleIJNS5_1CILi1EEES8_S8_EEENS6_IJNS7_ILi128EEENS7_ILi160EEENS7_ILi192EEEEEELi128ENS_12float_e4m3_tEfNS_4arch4Sm90ELb1ELb0ELb1ELb0ELb1ELb0ELb0ELb1ELb1ELb1ELb1ELb0EEENS1_21CollectiveEpilogueFwdINS6_IJSA_SA_SB_EEES9_NS_10bfloat16_tESG_Li256ELb0ELb1ELb1ELb1EEENS1_19SingleTileSchedulerILb0ELb1ELb1ELi128EEEEEEEEEvNT_6ParamsE,@"STO_CUDA_ENTRY STV_DEFAULT"
_ZN7cutlass13device_kernelIN5flash11enable_sm90INS1_16FlashAttnFwdSm90INS1_25CollectiveMainloopFwdSm90ILi2EN4cute5tupleIJNS5_1CILi1EEES8_S8_EEENS6_IJNS7_ILi128EEENS7_ILi160EEENS7_ILi192EEEEEELi128ENS_12float_e4m3_tEfNS_4arch4Sm90ELb1ELb0ELb1ELb0ELb1ELb0ELb0ELb1ELb1ELb1ELb1ELb0EEENS1_21CollectiveEpilogueFwdINS6_IJSA_SA_SB_EEES9_NS_10bfloat16_tESG_Li256ELb0ELb1ELb1ELb1EEENS1_19SingleTileSchedulerILb0ELb1ELb1ELi128EEEEEEEEEvNT_6ParamsE:
        /* <DEDUP_REMOVED lines=45> */
.L_x_2227:
        /* <DEDUP_REMOVED lines=22> */
.L_x_2228:
        /* <DEDUP_REMOVED lines=18> */
.L_x_2229:
        /* <DEDUP_REMOVED lines=22> */
.L_x_2230:
        /* <DEDUP_REMOVED lines=23> */
.L_x_2231:
[----:B------:R-:W-:Y:S01]  /*0820*/  UISETP.NE.AND UP0, UPT, UR9, URZ, UPT ;  /* 0x0000003f0900728c */ /* 0x000fe2000bf05270 */
[----:B------:R-:W-:Y:S01]  /*0830*/  NOP ;  /* 0x0000000000007918 */ /* 0x000fe20000000000 */
[----:B-1----:R-:W-:Y:S01]  /*0840*/  UMOV UR4, 0x1 ;  /* 0x0000000100047882 */ /* 0x002fe20000000000 */
[----:B------:R-:W-:Y:S01]  /*0850*/  ULDC.64 UR36, c[0x0][0x208] ;  /* 0x0000820000247ab9 */ /* 0x000fe20000000a00 */
[----:B------:R-:W-:Y:S01]  /*0860*/  USEL UR4, UR4, 0x2, !UP0 ;  /* 0x0000000204047887 */ /* 0x000fe2000c000000 */
[----:B------:R-:W-:Y:S01]  /*0870*/  BSSY B6, `(.L_x_2232) ;  /* 0x0001476000067945 */ /* 0x000fe20003800000 */
[----:B0-234-:R-:W-:Y:S01]  /*0880*/  BAR.SYNC.DEFER_BLOCKING 0x0 ;  /* 0x0000000000007b1d */ /* 0x01dfe20000010000 */
[----:B------:R-:W-:-:S03]  /*0890*/  PLOP3.LUT P0, PT, PT, PT, UP0, 0x80, 0x0 ;  /* 0x000000000000781c */ /* 0x000fc60003f0f008 */
[----:B------:R-:W-:-:S05]  /*08a0*/  IMAD.U32 R2, RZ, RZ, UR4 ;  /* 0x00000004ff027e24 */ /* 0x000fca000f8e00ff */
[----:B------:R0:W-:Y:S05]  /*08b0*/  STL [R1+0x14], R2 ;  /* 0x0000140201007387 */ /* 0x0001ea0000100800 */
[----:B------:R-:W-:Y:S05]  /*08c0*/  @!P0 BRA `(.L_x_2233) ;  /* 0x000000f800c48947 */ /* 0x000fea0003800000 */
.L_x_2234:
[----:B------:R-:W-:-:S08]  /*08d0*/  NOP ;  /* 0x0000000000007918 */ /* 0x000fd00000000000 */
[----:B------:R-:W1:Y:S02]  /*08e0*/  USETMAXREG.TRY_ALLOC.CTAPOOL UP0, 0xe8 ;  /* 0x000000e8000079c8 */ /* 0x000e640008000600 */
[----:B-1----:R-:W-:-:S13]  /*08f0*/  PLOP3.LUT P0, PT, PT, PT, UP0, 0x80, 0x0 ;  /* 0x000000000000781c */ /* 0x002fda0003f0f008 */
[----:B------:R-:W-:Y:S05]  /*0900*/  @!P0 BRA `(.L_x_2234) ;  /* 0xfffffffc00f08947 */ /* 0x000fea000383ffff */
[----:B------:R-:W1:Y:S01]  /*0910*/  S2UR UR6, SR_CTAID.Y ;  /* 0x00000000000679c3 */ /* 0x000e620000002600 */
[----:B------:R-:W-:Y:S01]  /*0920*/  LOP3.LUT R0, R29, 0xffffff80, RZ, 0xc0, !PT ;  /* 0xffffff801d007812 */ /* 0x000fe200078ec0ff */
[----:B------:R-:W-:Y:S02]  /*0930*/  ULDC UR7, c[0x0][0xc50] ;  /* 0x0003140000077ab9 */ /* 0x000fe40000000800 */
[----:B------:R-:W-:-:S04]  /*0940*/  UISETP.NE.AND UP0, UPT, UR7, 0x1, UPT ;  /* 0x000000010700788c */ /* 0x000fc8000bf05270 */
[----:B------:R-:W-:Y:S08]  /*0950*/  BAR.ARV 0x8, 0x180 ;  /* 0x0206000000007b1d */ /* 0x000ff00000002000 */
[----:B------:R-:W2:Y:S01]  /*0960*/  S2UR UR9, SR_CTAID.Z ;  /* 0x00000000000979c3 */ /* 0x000ea20000002700 */
[----:B------:R-:W-:Y:S01]  /*0970*/  ISETP.NE.AND P0, PT, R0, 0x80, PT ;  /* 0x000000800000780c */ /* 0x000fe20003f05270 */
[----:B------:R-:W-:Y:S01]  /*0980*/  @UP0 ULDC UR4, c[0x0][0xc54] ;  /* 0x0003150000040ab9 */ /* 0x000fe20000000800 */
[----:B------:R-:W-:Y:S01]  /*0990*/  @UP0 ULDC UR8, c[0x0][0xc58] ;  /* 0x0003160000080ab9 */ /* 0x000fe20000000800 */
[----:B-1----:R-:W-:-:S10]  /*09a0*/  UIMAD.WIDE.U32 UR4, UR6, UR4, URZ ;  /* 0x00000004060472a5 */ /* 0x002fd4000f8e003f */
[----:B------:R-:W-:Y:S06]  /*09b0*/  @!P0 BAR.ARV 0x9, 0x100 ;  /* 0x0244000000008b1d */ /* 0x000fec0000002000 */
[----:B------:R-:W-:Y:S01]  /*09c0*/  UMOV UR57, UR6 ;  /* 0x0000000600397c82 */ /* 0x000fe20008000000 */
[----:B------:R-:W-:Y:S01]  /*09d0*/  @UP0 USHF.R.U32.HI UR57, URZ, UR8, UR5 ;  /* 0x000000083f390299 */ /* 0x000fe20008011605 */
[----:B--2---:R-:W-:-:S03]  /*09e0*/  ISETP.LE.AND P0, PT, RZ, UR9, PT ;  /* 0x00000009ff007c0c */ /* 0x004fc6000bf03270 */
[----:B------:R-:W-:-:S04]  /*09f0*/  UIADD3 UR4, -UR57, URZ, URZ ;  /* 0x0000003f39047290 */ /* 0x000fc8000fffe13f */
[----:B------:R-:W-:-:S06]  /*0a00*/  UIMAD UR58, UR7, UR4, UR6 ;  /* 0x00000004073a72a4 */ /* 0x000fcc000f8e0206 */
[----:B------:R-:W-:Y:S06]  /*0a10*/  @!P0 BRA `(.L_x_2235) ;  /* 0x00000144006c8947 */ /* 0x000fec0003800000 */
[----:B------:R-:W1:Y:S01]  /*0a20*/  S2UR UR39, SR_CTAID.X ;  /* 0x00000000002779c3 */ /* 0x000e620000002500 */
[----:B------:R-:W-:Y:S01]  /*0a30*/  ULDC UR4, c[0x0][0x448] ;  /* 0x0001120000047ab9 */ /* 0x000fe20000000800 */
[----:B------:R-:W-:Y:S01]  /*0a40*/  ULDC UR55, c[0x0][0x424] ;  /* 0x0001090000377ab9 */ /* 0x000fe20000000800 */
[----:B------:R-:W-:Y:S01]  /*0a50*/  UISETP.NE.AND UP1, UPT, UR4, 0x1, UPT ;  /* 0x000000010400788c */ /* 0x000fe2000bf25270 */
[----:B------:R-:W-:Y:S02]  /*0a60*/  ULDC UR7, c[0x0][0x288] ;  /* 0x0000a20000077ab9 */ /* 0x000fe40000000800 */
[----:B------:R-:W-:Y:S01]  /*0a70*/  ULDC.64 UR4, c[0x0][0x418] ;  /* 0x0001060000047ab9 */ /* 0x000fe20000000a00 */
[----:B------:R-:W-:Y:S02]  /*0a80*/  UIADD3 UR7, -UR7, 0xa0, URZ ;  /* 0x000000a007077890 */ /* 0x000fe4000fffe13f */
[----:B------:R-:W-:Y:S01]  /*0a90*/  UISETP.NE.U32.AND UP0, UPT, UR4, URZ, UPT ;  /* 0x0000003f0400728c */ /* 0x000fe2000bf05070 */
[----:B------:R-:W-:Y:S01]  /*0aa0*/  ULDC UR41, c[0x0][0x2f0] ;  /* 0x0000bc0000297ab9 */ /* 0x000fe20000000800 */
[----:B------:R-:W-:-:S02]  /*0ab0*/  UP2UR UR56, UPR, URZ, 0x2 ;  /* 0x000000023f387883 */ /* 0x000fc40008000000 */
[----:B------:R-:W-:Y:S01]  /*0ac0*/  UISETP.NE.AND.EX UP0, UPT, UR5, URZ, UPT, UP0 ;  /* 0x0000003f0500728c */ /* 0x000fe2000bf05300 */
[----:B------:R-:W-:Y:S02]  /*0ad0*/  @UP1 ULDC UR8, c[0x0][0x450] ;  /* 0x0001140000081ab9 */ /* 0x000fe40000000800 */
[----:B------:R-:W-:Y:S01]  /*0ae0*/  @UP1 ULDC UR5, c[0x0][0x44c] ;  /* 0x0001130000051ab9 */ /* 0x000fe20000000800 */
[----:B------:R-:W-:Y:S02]  /*0af0*/  USEL UR55, UR55, 0x1, UP0 ;  /* 0x0000000137377887 */ /* 0x000fe40008000000 */
[----:B------:R-:W-:Y:S02]  /*0b00*/  USHF.R.U32.HI UR10, URZ, 0x10, UR58 ;  /* 0x000000103f0a7899 */ /* 0x000fe4000801163a */
[----:B------:R-:W-:Y:S02]  /*0b10*/  UIMAD UR7, UR55, UR41, UR7 ;  /* 0x00000029370772a4 */ /* 0x000fe4000f8e0207 */
[----:B-1----:R-:W-:-:S02]  /*0b20*/  USHF.L.U32 UR39, UR39, 0x7, URZ ;  /* 0x0000000727277899 */ /* 0x002fc4000800063f */
[----:B------:R-:W-:Y:S02]  /*0b30*/  ULOP3.LUT UR58, UR58, 0xffff, URZ, 0xc0, !UPT ;  /* 0x0000ffff3a3a7892 */ /* 0x000fe4000f8ec03f */
[----:B------:R-:W-:Y:S02]  /*0b40*/  @UP1 UIADD3 UR4, UR39, 0x7f, URZ ;  /* 0x0000007f27041890 */ /* 0x000fe4000fffe03f */
[----:B------:R-:W-:Y:S02]  /*0b50*/  UIADD3 UR6, UR39, 0x7f, URZ ;  /* 0x0000007f27067890 */ /* 0x000fe4000fffe03f */
[----:B------:R-:W-:Y:S02]  /*0b60*/  UIMAD.WIDE.U32 UR4, UR4, UR5, URZ ;  /* 0x00000005040472a5 */ /* 0x000fe4000f8e003f */
[----:B------:R-:W-:Y:S02]  /*0b70*/  UIMAD UR4, UR55, UR41, 0x9f ;  /* 0x0000009f370474a4 */ /* 0x000fe4000f8e0229 */
[----:B------:R-:W-:-:S02]  /*0b80*/  @UP1 USHF.R.U32.HI UR6, URZ, UR8, UR5 ;  /* 0x000000083f061299 */ /* 0x000fc40008011605 */
[----:B------:R-:W-:Y:S02]  /*0b90*/  UIMAD.WIDE UR4, UR4, 0x66666667, URZ ;  /* 0x66666667040478a5 */ /* 0x000fe4000f8e023f */
[----:B------:R-:W-:Y:S02]  /*0ba0*/  UIADD3 UR6, UR7, UR6, URZ ;  /* 0x0000000607067290 */ /* 0x000fe4000fffe03f */
[----:B------:R-:W-:Y:S02]  /*0bb0*/  USHF.R.U32.HI UR4, URZ, 0x1f, UR5 ;  /* 0x0000001f3f047899 */ /* 0x000fe40008011605 */
[----:B------:R-:W-:Y:S02]  /*0bc0*/  UIMAD.WIDE UR6, UR6, 0x66666667, URZ ;  /* 0x66666667060678a5 */ /* 0x000fe4000f8e023f */
[----:B------:R-:W-:Y:S02]  /*0bd0*/  ULEA.HI.SX32 UR4, UR5, UR4, 0x1a ;  /* 0x0000000405047291 */ /* 0x000fe4000f8fd23f */
[----:B------:R-:W-:-:S04]  /*0be0*/  USHF.R.U32.HI UR6, URZ, 0x1f, UR7 ;  /* 0x0000001f3f067899 */ /* 0x000fc80008011607 */
[----:B------:R-:W-:-:S04]  /*0bf0*/  ULEA.HI.SX32 UR6, UR7, UR6, 0x1a ;  /* 0x0000000607067291 */ /* 0x000fc8000f8fd23f */
[----:B------:R-:W-:-:S04]  /*0c00*/  UISETP.LT.AND UP0, UPT, UR4, UR6, UPT ;  /* 0x000000060400728c */ /* 0x000fc8000bf01270 */
[----:B------:R-:W-:Y:S02]  /*0c10*/  USEL UR9, UR4, UR6, UP0 ;  /* 0x0000000604097287 */ /* 0x000fe40008000000 */
[----:B------:R-:W-:Y:S02]  /*0c20*/  UISETP.NE.AND UP0, UPT, UR10, URZ, UPT ;  /* 0x0000003f0a00728c */ /* 0x000fe4000bf05270 */
[----:B------:R-:W-:Y:S01]  /*0c30*/  UISETP.GE.AND UP1, UPT, UR9, 0x1, UPT ;  /* 0x000000010900788c */ /* 0x000fe2000bf26270 */
[----:B------:R-:W-:-:S05]  /*0c40*/  UMOV UR4, URZ ;  /* 0x0000003f00047c82 */ /* 0x000fca0008000000 */
[----:B------:R-:W-:-:S03]  /*0c50*/  PLOP3.LUT P0, PT, PT, PT, UP1, 0x80, 0x0 ;  /* 0x000000000000781c */ /* 0x000fc60003f0f018 */
[----:B------:R-:W-:-:S10]  /*0c60*/  @!UP0 ULDC UR10, c[0x0][0x9f0] ;  /* 0x00027c00000a8ab9 */ /* 0x000fd40000000800 */
[----:B------:R-:W-:Y:S05]  /*0c70*/  @!P0 BRA `(.L_x_2236) ;  /* 0x0000000000848947 */ /* 0x000fea0003800000 */
[----:B------:R-:W-:Y:S01]  /*0c80*/  IMAD.U32 R3, RZ, RZ, UR10 ;  /* 0x0000000aff037e24 */ /* 0x000fe2000f8e00ff */
[----:B------:R-:W-:Y:S01]  /*0c90*/  UIADD3 UR6, UR10, -0x1, UR9 ;  /* 0xffffffff0a067890 */ /* 0x000fe2000fffe009 */
[----:B------:R-:W-:-:S03]  /*0ca0*/  UMOV UR4, URZ ;  /* 0x0000003f00047c82 */ /* 0x000fc60008000000 */
        /* <DEDUP_REMOVED lines=8> */
[----:B------:R-:W1:Y:S08]  /*0d30*/  I2F.RP R0, UR11 ;  /* 0x0000000b00007d06 */ /* 0x000e700008209400 */
[----:B-1----:R-:W0:Y:S02]  /*0d40*/  MUFU.RCP R0, R0 ;  /* 0x0000000000007308 */ /* 0x002e240000001000 */
        /* <DEDUP_REMOVED lines=20> */
.L_x_2236:
[----:B------:R-:W-:Y:S01]  /*0e90*/  UIMAD UR58, UR58, UR4, URZ ;  /* 0x000000043a3a72a4 */ /* 0x000fe2000f8e023f */
[----:B------:R-:W-:Y:S01]  /*0ea0*/  IMAD.U32 R0, RZ, RZ, UR9 ;  /* 0x00000009ff007e24 */ /* 0x000fe2000f8e00ff */
[----:B------:R-:W1:Y:S01]  /*0eb0*/  S2UR UR5, SR_CTAID.Z ;  /* 0x00000000000579c3 */ /* 0x000e620000002700 */
[----:B------:R-:W-:Y:S01]  /*0ec0*/  IMAD.U32 R3, RZ, RZ, UR4 ;  /* 0x00000004ff037e24 */ /* 0x000fe2000f8e00ff */
[----:B------:R-:W-:Y:S01]  /*0ed0*/  UIMAD UR41, UR55, UR41, URZ ;  /* 0x00000029372972a4 */ /* 0x000fe2000f8e023f */
[----:B------:R-:W-:Y:S01]  /*0ee0*/  VIADD R18, R29, 0xffffff80 ;  /* 0xffffff801d127836 */ /* 0x000fe20000000000 */
[----:B------:R-:W-:Y:S02]  /*0ef0*/  PLOP3.LUT P0, PT, PT, PT, PT, 0x80, 0x0 ;  /* 0x000000000000781c */ /* 0x000fe40003f0f070 */
[----:B------:R-:W-:Y:S02]  /*0f00*/  CS2R R28, SRZ ;  /* 0x00000000001c7805 */ /* 0x000fe4000001ff00 */
[----:B------:R-:W-:Y:S01]  /*0f10*/  VIADDMNMX R0, R3, UR58, R0, PT ;  /* 0x0000003a03007c46 */ /* 0x000fe2000b800100 */
[----:B0-----:R-:W-:Y:S01]  /*0f20*/  IMAD.MOV.U32 R2, RZ, RZ, RZ ;  /* 0x000000ffff027224 */ /* 0x001fe200078e00ff */
[----:B------:R-:W-:-:S02]  /*0f30*/  CS2R R24, SRZ ;  /* 0x0000000000187805 */ /* 0x000fc4000001ff00 */
[----:B------:R-:W-:Y:S02]  /*0f40*/  CS2R R30, SRZ ;  /* 0x00000000001e7805 */ /* 0x000fe4000001ff00 */
[----:B------:R-:W-:Y:S01]  /*0f50*/  R2UR UR40, R0 ;  /* 0x00000000002872ca */ /* 0x000fe200000e0000 */
        /* <DEDUP_REMOVED lines=12> */
[----:B------:R-:W-:Y:S01]  /*1020*/  UISETP.GT.AND UP0, UPT, UR40, UR58, UPT ;  /* 0x0000003a2800728c */ /* 0x000fe2000bf04270 */
[----:B------:R-:W-:Y:S01]  /*1030*/  CS2R R54, SRZ ;  /* 0x0000000000367805 */ /* 0x000fe2000001ff00 */
[----:B-1----:R-:W-:Y:S01]  /*1040*/  USHF.R.S32.HI UR4, URZ, 0x1f, UR5 ;  /* 0x0000001f3f047899 */ /* 0x002fe20008011405 */
[----:B------:R-:W-:Y:S02]  /*1050*/  CS2R R50, SRZ ;  /* 0x0000000000327805 */ /* 0x000fe4000001ff00 */
[----:B------:R-:W-:Y:S02]  /*1060*/  CS2R R60, SRZ ;  /* 0x00000000003c7805 */ /* 0x000fe4000001ff00 */
[----:B------:R-:W-:Y:S02]  /*1070*/  CS2R R56, SRZ ;  /* 0x0000000000387805 */ /* 0x000fe4000001ff00 */
[----:B------:R-:W-:-:S02]  /*1080*/  PLOP3.LUT P1, PT, PT, PT, UP0, 0x80, 0x0 ;  /* 0x000000000000781c */ /* 0x000fc40003f2f008 */
[----:B------:R-:W-:Y:S01]  /*1090*/  CS2R R62, SRZ ;  /* 0x00000000003e7805 */ /* 0x000fe2000001ff00 */
[----:B------:R-:W-:Y:S01]  /*10a0*/  IMAD.U32 R17, RZ, RZ, UR4 ;  /* 0x00000004ff117e24 */ /* 0x000fe2000f8e00ff */
        /* <DEDUP_REMOVED lines=45> */
[----:B0-----:R-:W-:-:S07]  /*1380*/  IMAD.MOV.U32 R13, RZ, RZ, RZ ;  /* 0x000000ffff0d7224 */ /* 0x001fce00078e00ff */
[----:B------:R-:W-:-:S07]  /*1390*/  LEPC R20, `(.L_x_2238) ;  /* 0x000000001014794e */ /* 0x000fce0000000000 */
[----:B-1----:R-:W-:Y:S05]  /*13a0*/  CALL.ABS.NOINC R2 ;  /* 0x0000000002007343 */ /* 0x002fea0003c00000 */
.L_x_2238:
[----:B------:R-:W0:Y:S01]  /*13b0*/  S2UR UR8, SR_CTAID.Z ;  /* 0x00000000000879c3 */ /* 0x000e220000002700 */
[----:B------:R-:W-:Y:S01]  /*13c0*/  ULDC.64 UR6, c[0x0][0x990] ;  /* 0x0002640000067ab9 */ /* 0x000fe20000000a00 */
[----:B------:R-:W-:Y:S01]  /*13d0*/  ULDC.64 UR4, c[0x0][0x998] ;  /* 0x0002660000047ab9 */ /* 0x000fe20000000a00 */
[----:B------:R-:W-:Y:S01]  /*13e0*/  UISETP.NE.U32.AND UP0, UPT, UR6, URZ, UPT ;  /* 0x0000003f0600728c */ /* 0x000fe2000bf05070 */
[----:B------:R-:W-:Y:S01]  /*13f0*/  IMAD.MOV.U32 R7, RZ, RZ, 0x3f800000 ;  /* 0x3f800000ff077424 */ /* 0x000fe200078e00ff */
[----:B------:R-:W-:Y:S01]  /*1400*/  UISETP.NE.U32.AND UP1, UPT, UR4, URZ, UPT ;  /* 0x0000003f0400728c */ /* 0x000fe2000bf25070 */
[----:B------:R-:W-:Y:S01]  /*1410*/  IMAD.MOV.U32 R0, RZ, RZ, 0x3f800000 ;  /* 0x3f800000ff007424 */ /* 0x000fe200078e00ff */
[----:B------:R-:W-:Y:S01]  /*1420*/  UISETP.NE.AND.EX UP0, UPT, UR7, URZ, UPT, UP0 ;  /* 0x0000003f0700728c */ /* 0x000fe2000bf05300 */
[----:B------:R-:W1:Y:S01]  /*1430*/  S2UR UR11, SR_CTAID.Z ;  /* 0x00000000000b79c3 */ /* 0x000e620000002700 */
[----:B------:R-:W-:-:S04]  /*1440*/  UISETP.NE.AND.EX UP1, UPT, UR5, URZ, UPT, UP1 ;  /* 0x0000003f0500728c */ /* 0x000fc8000bf25310 */
[----:B------:R-:W-:Y:S02]  /*1450*/  PLOP3.LUT P0, PT, PT, PT, UP0, 0x80, 0x0 ;  /* 0x000000000000781c */ /* 0x000fe40003f0f008 */
[----:B------:R-:W-:-:S03]  /*1460*/  PLOP3.LUT P1, PT, PT, PT, UP1, 0x80, 0x0 ;  /* 0x000000000000781c */ /* 0x000fc60003f2f018 */
[----:B------:R-:W-:Y:S02]  /*1470*/  @UP0 ULDC.64 UR16, c[0x0][0x9a8] ;  /* 0x00026a0000100ab9 */ /* 0x000fe40000000a00 */
[----:B------:R-:W-:Y:S01]  /*1480*/  @UP1 ULDC.64 UR14, c[0x0][0x9b8] ;  /* 0x00026e00000e1ab9 */ /* 0x000fe20000000a00 */
[----:B------:R-:W-:Y:S02]  /*1490*/  @UP1 USHF.R.S32.HI UR19, URZ, 0x1f, UR57 ;  /* 0x0000001f3f131899 */ /* 0x000fe40008011439 */
[----:B0-----:R-:W-:-:S04]  /*14a0*/  USHF.R.S32.HI UR9, URZ, 0x1f, UR8 ;  /* 0x0000001f3f097899 */ /* 0x001fc80008011408 */
[----:B------:R-:W-:Y:S02]  /*14b0*/  @UP0 UIMAD UR8, UR9, UR16, URZ ;  /* 0x00000010090802a4 */ /* 0x000fe4000f8e023f */
[----:B------:R-:W-:Y:S02]  /*14c0*/  @UP1 UIMAD UR10, UR9, UR14, URZ ;  /* 0x0000000e090a12a4 */ /* 0x000fe4000f8e023f */
[----:B-1----:R-:W-:Y:S02]  /*14d0*/  @UP0 UIMAD.WIDE.U32 UR12, UR11, UR16, URZ ;  /* 0x000000100b0c02a5 */ /* 0x002fe4000f8e003f */
[----:B------:R-:W-:Y:S02]  /*14e0*/  @UP0 UIMAD UR17, UR11, UR17, UR8 ;  /* 0x000000110b1102a4 */ /* 0x000fe4000f8e0208 */
[----:B------:R-:W-:Y:S02]  /*14f0*/  @UP0 USHF.R.S32.HI UR16, URZ, 0x1f, UR57 ;  /* 0x0000001f3f100899 */ /* 0x000fe40008011439 */
[----:B------:R-:W-:-:S02]  /*1500*/  @UP1 UIMAD.WIDE.U32 UR8, UR11, UR14, URZ ;  /* 0x0000000e0b0812a5 */ /* 0x000fc4000f8e003f */
[----:B------:R-:W-:Y:S02]  /*1510*/  @UP1 UIMAD UR18, UR11, UR15, UR10 ;  /* 0x0000000f0b1212a4 */ /* 0x000fe4000f8e020a */
[----:B------:R-:W-:Y:S01]  /*1520*/  @UP0 UIADD3 UR13, UR13, UR17, URZ ;  /* 0x000000110d0d0290 */ /* 0x000fe2000fffe03f */
[----:B------:R-:W-:Y:S01]  /*1530*/  @UP0 ULDC.64 UR14, c[0x0][0x9b0] ;  /* 0x00026c00000e0ab9 */ /* 0x000fe20000000a00 */
[----:B------:R-:W-:Y:S01]  /*1540*/  @UP1 ULDC.64 UR10, c[0x0][0x9c0] ;  /* 0x00027000000a1ab9 */ /* 0x000fe20000000a00 */
[----:B------:R-:W-:Y:S02]  /*1550*/  @UP0 UIMAD UR16, UR16, UR14, URZ ;  /* 0x0000000e101002a4 */ /* 0x000fe4000f8e023f */
[----:B------:R-:W-:Y:S02]  /*1560*/  @UP1 UIMAD UR17, UR19, UR10, URZ ;  /* 0x0000000a131112a4 */ /* 0x000fe4000f8e023f */
[----:B------:R-:W-:Y:S02]  /*1570*/  @UP1 UIADD3 UR9, UR9, UR18, URZ ;  /* 0x0000001209091290 */ /* 0x000fe4000fffe03f */
[----:B------:R-:W-:-:S02]  /*1580*/  @UP0 UIMAD UR16, UR57, UR15, UR16 ;  /* 0x0000000f391002a4 */ /* 0x000fc4000f8e0210 */
[----:B------:R-:W-:Y:S02]  /*1590*/  @UP1 UIMAD UR17, UR57, UR11, UR17 ;  /* 0x0000000b391112a4 */ /* 0x000fe4000f8e0211 */
[----:B------:R-:W-:Y:S02]  /*15a0*/  @UP0 UIMAD.WIDE.U32 UR14, UR57, UR14, UR12 ;  /* 0x0000000e390e02a5 */ /* 0x000fe4000f8e000c */
[----:B------:R-:W-:Y:S02]  /*15b0*/  @UP1 UIMAD.WIDE.U32 UR10, UR57, UR10, UR8 ;  /* 0x0000000a390a12a5 */ /* 0x000fe4000f8e0008 */
[----:B------:R-:W-:Y:S02]  /*15c0*/  @UP0 UIADD3 UR9, UR15, UR16, URZ ;  /* 0x000000100f090290 */ /* 0x000fe4000fffe03f */
[----:B------:R-:W-:Y:S02]  /*15d0*/  @UP0 ULEA UR6, UP2, UR14, UR6, 0x2 ;  /* 0x000000060e060291 */ /* 0x000fe4000f84103f */
[----:B------:R-:W-:-:S02]  /*15e0*/  @UP1 UIADD3 UR8, UR11, UR17, URZ ;  /* 0x000000110b081290 */ /* 0x000fc4000fffe03f */
        /* <DEDUP_REMOVED lines=8> */
[----:B------:R-:W-:-:S03]  /*1670*/  IMAD.U32 R5, RZ, RZ, UR5 ;  /* 0x00000005ff057e24 */ /* 0x000fc6000f8e00ff */
[----:B------:R-:W2:Y:S04]  /*1680*/  @P0 LDG.E R7, desc[UR36][R2.64] ;  /* 0x0000002402070981 */ /* 0x000ea8000c1e1900 */
[----:B------:R-:W2:Y:S01]  /*1690*/  @P1 LDG.E R0, desc[UR36][R4.64] ;  /* 0x0000002404001981 */ /* 0x000ea2000c1e1900 */
[----:B------:R-:W0:Y:S01]  /*16a0*/  SYNCS.PHASECHK.TRANS64.TRYWAIT P0, [UR38+0x29800], R6 ;  /* 0x02980006ff0075a7 */ /* 0x000e220008000166 */
[----:B--2---:R-:W-:-:S04]  /*16b0*/  FMUL.FTZ R0, R7, R0 ;  /* 0x0000000007007220 */ /* 0x004fc80000410000 */
[----:B------:R-:W-:Y:S01]  /*16c0*/  FMUL.FTZ R0, R0, UR4 ;  /* 0x0000000400007c20 */ /* 0x000fe20008410000 */
[----:B0-----:R-:W-:Y:S06]  /*16d0*/  @!P0 BRA `(.L_x_2239) ;  /* 0x0000013800448947 */ /* 0x001fec0003800000 */
.L_x_2337:
[----:B------:R-:W2:Y:S02]  /*16e0*/  LDL R2, [R1+0x14] ;  /* 0x0000140001027983 */ /* 0x000ea40000100800 */
[----:B--2---:R-:W-:-:S13]  /*16f0*/  R2UR UR4, R2 ;  /* 0x00000000020472ca */ /* 0x004fda00000e0000 */
[----:B------:R-:W-:-:S06]  /*1700*/  ULOP3.LUT UR4, UR4, 0x1, URZ, 0xfc, !UPT ;  /* 0x0000000104047892 */ /* 0x000fcc000f8efc3f */
[----:B------:R-:W-:-:S05]  /*1710*/  IMAD.U32 R2, RZ, RZ, UR4 ;  /* 0x00000004ff027e24 */ /* 0x000fca000f8e00ff */
[----:B------:R-:W-:-:S13]  /*1720*/  ISETP.NE.AND P0, PT, R2, 0x3, PT ;  /* 0x000000030200780c */ /* 0x000fda0003f05270 */
[----:B------:R-:W-:Y:S05]  /*1730*/  @!P0 BRA `(.L_x_2240) ;  /* 0x0000000000048947 */ /* 0x000fea0003800000 */
[----:B------:R-:W-:Y:S01]  /*1740*/  BPT.TRAP 0x1 ;  /* 0x000000040000795c */ /* 0x000fe20000300000 */
.L_x_2240:
[----:B------:R1:W2:Y:S01]  /*1750*/  SYNCS.PHASECHK.TRANS64.TRYWAIT P1, [UR38+0x29830], R6 ;  /* 0x02983006ff0075a7 */ /* 0x0002a20008020166 */
[----:B------:R-:W-:Y:S05]  /*1760*/  @!P0 BRA `(.L_x_2241) ;  /* 0x0000000000048947 */ /* 0x000fea0003800000 */
[----:B------:R-:W-:Y:S01]  /*1770*/  BPT.TRAP 0x1 ;  /* 0x000000040000795c */ /* 0x000fe20000300000 */
.L_x_2241:
[----:B------:R-:W-:-:S05]  /*1780*/  IMAD.U32 R2, RZ, RZ, UR43 ;  /* 0x0000002bff027e24 */ /* 0x000fca000f8e00ff */
[----:B------:R-:W-:Y:S01]  /*1790*/  LOP3.LUT R2, R2, 0x10000, RZ, 0xfc, !PT ;  /* 0x0001000002027812 */ /* 0x000fe200078efcff */
[----:B--2---:R-:W-:Y:S06]  /*17a0*/  @P1 BRA `(.L_x_2242) ;  /* 0x0000000000081947 */ /* 0x004fec0003800000 */
[----:B------:R-:W2:Y:S02]  /*17b0*/  SYNCS.PHASECHK.TRANS64.TRYWAIT P1, [UR38+0x29830], R6 ;  /* 0x02983006ff0075a7 */ /* 0x000ea40008020166 */
[----:B--2---:R-:W-:Y:S05]  /*17c0*/  @!P1 BRA `(.L_x_2243) ;  /* 0x0000013800209947 */ /* 0x004fea0003800000 */
.L_x_2242:
[----:B------:R-:W-:Y:S05]  /*17d0*/  WARPSYNC.ALL ;  /* 0x0000000000007948 */ /* 0x000fea0003800000 */
[----:B0-----:R-:W-:Y:S01]  /*17e0*/  IMAD.MOV.U32 R3, RZ, RZ, -0x7fffffe0 ;  /* 0x80000020ff037424 */ /* 0x001fe200078e00ff */
        /* <DEDUP_REMOVED lines=29> */
[----:B------:R-:W-:Y:S01]  /*19c0*/  UMOV UR5, UR25 ;  /* 0x0000001900057c82 */ /* 0x000fe20008000000 */
[----:B------:R-:W-:Y:S01]  /*19d0*/  UIADD3 UR30, UR52, 0x602, URZ ;  /* 0x00000602341e7890 */ /* 0x000fe2000fffe03f */
        /* <DEDUP_REMOVED lines=16> */
[----:B------:R-:W-:Y:S01]  /*1ae0*/  R2UR UR18, R2 ;  /* 0x00000000021272ca */ /* 0x000fe200000e0000 */
[----:B------:R-:W-:-:S12]  /*1af0*/  UMOV UR17, 0x80000020 ;  /* 0x8000002000117882 */ /* 0x000fd80000000000 */
[----:B------:R-:W-:Y:S02]  /*1b00*/  UIADD3 UR24, UR18, 0x2, URZ ;  /* 0x0000000212187890 */ /* 0x000fe4000fffe03f */
[----:B------:R-:W-:-:S05]  /*1b10*/  UIADD3 UR16, UR18, 0x202, URZ ;  /* 0x0000020212107890 */ /* 0x000fca000fffe03f */
[----:B------:R-:W-:Y:S01]  /*1b20*/  UMOV UR4, UR24 ;  /* 0x0000001800047c82 */ /* 0x000fe20008000000 */
[----:B------:R-:W-:Y:S01]  /*1b30*/  UMOV UR8, UR24 ;  /* 0x0000001800087c82 */ /* 0x000fe20008000000 */
[----:B------:R-:W-:Y:S01]  /*1b40*/  UMOV UR12, UR24 ;  /* 0x00000018000c7c82 */ /* 0x000fe20008000000 */
[----:B------:R-:W-:Y:S02]  /*1b50*/  WARPGROUP.DEPBAR.LE gsb0, 0x0 ;  /* 0x00008000000079c5 */ /* 0x000fe40000010000 */
[----:B------:R-:W-:-:S06]  /*1b60*/  WARPGROUP.ARRIVE ;  /* 0x00000000000079c5 */ /* 0x000fcc0000000000 */
[----:B------:R-:W-:Y:S01]  /*1b70*/  QGMMA.64x32x32.F32.E4M3.E4M3 R24, gdesc[UR20], RZ, !UPT, gsb0 ;  /* 0x00600000141879f3 */ /* 0x000fe2000c0008ff */
        /* <DEDUP_REMOVED lines=87> */
[----:B------:R-:W-:Y:S02]  /*20f0*/  WARPGROUP.DEPBAR.LE gsb0, 0x0 ;  /* 0x00008000000079c5 */ /* 0x000fe40000010000 */
[----:B------:R-:W-:-:S06]  /*2100*/  WARPGROUP.ARRIVE ;  /* 0x00000000000079c5 */ /* 0x000fcc0000000000 */
[----:B------:R-:W-:Y:S01]  /*2110*/  QGMMA.64x32x32.F32.E4M3.E4M3 R56, gdesc[UR12], R56, gsb0 ;  /* 0x006000000c3879f3 */ /* 0x000fe20008000838 */
[----:B------:R-:W-:Y:S01]  /*2120*/  UIADD3 UR12, UR18, 0x400, URZ ;  /* 0x00000400120c7890 */ /* 0x000fe2000fffe03f */
[----:B------:R-:W-:Y:S01]  /*2130*/  UMOV UR13, 0x80000020 ;  /* 0x80000020000d7882 */ /* 0x000fe20000000000 */
[----:B------:R-:W-:Y:S01]  /*2140*/  UIADD3 UR14, UR52, 0x600, URZ ;  /* 0x00000600340e7890 */ /* 0x000fe2000fffe03f */
        /* <DEDUP_REMOVED lines=29> */
[----:B------:R-:W-:Y:S01]  /*2320*/  UIADD3 UR10, UR52, 0x582, URZ ;  /* 0x00000582340a7890 */ /* 0x000fe2000fffe03f */
        /* <DEDUP_REMOVED lines=12> */
[----:B------:R-:W-:-:S07]  /*23f0*/  UIADD3 UR8, UR18, 0x402, URZ ;  /* 0x0000040212087890 */ /* 0x000fce000fffe03f */
        /* <DEDUP_REMOVED lines=35> */
.L_x_2244:
[----:B------:R-:W-:Y:S01]  /*2630*/  LOP3.LUT R7, R104, 0xffffff80, RZ, 0xc0, !PT ;  /* 0xffffff8068077812 */ /* 0x000fe200078ec0ff */
[C---:B-12---:R-:W-:Y:S01]  /*2640*/  FMUL.FTZ R6, R0.reuse, R58 ;  /* 0x0000003a00067220 */ /* 0x046fe20000410000 */
[C---:B------:R-:W-:Y:S01]  /*2650*/  FMUL.FTZ R9, R0.reuse, R93 ;  /* 0x0000005d00097220 */ /* 0x040fe20000410000 */
[----:B------:R-:W-:Y:S01]  /*2660*/  FMUL.FTZ R59, R0, R59 ;  /* 0x0000003b003b7220 */ /* 0x000fe20000410000 */
[----:B------:R-:W-:Y:S01]  /*2670*/  LEA.HI R105, R105, R18, RZ, 0x2 ;  /* 0x0000001269697211 */ /* 0x000fe200078f10ff */
[----:B------:R-:W-:Y:S01]  /*2680*/  IMAD.IADD R7, R18, 0x1, -R7 ;  /* 0x0000000112077824 */ /* 0x000fe200078e0a07 */
[----:B------:R0:W-:Y:S01]  /*2690*/  MUFU.TANH R93, R6 ;  /* 0x00000006005d7308 */ /* 0x0001e20000002400 */
[C---:B------:R-:W-:Y:S01]  /*26a0*/  FMUL.FTZ R75, R0.reuse, R75 ;  /* 0x0000004b004b7220 */ /* 0x040fe20000410000 */
[C---:B------:R-:W-:Y:S01]  /*26b0*/  FMUL.FTZ R21, R0.reuse, R76 ;  /* 0x0000004c00157220 */ /* 0x040fe20000410000 */
[----:B------:R-:W-:Y:S01]  /*26c0*/  LOP3.LUT R105, R105, 0xfffffffc, RZ, 0xc0, !PT ;  /* 0xfffffffc69697812 */ /* 0x000fe200078ec0ff */
[C---:B------:R-:W-:Y:S01]  /*26d0*/  FMUL.FTZ R62, R0.reuse, R62 ;  /* 0x0000003e003e7220 */ /* 0x040fe20000410000 */
[C---:B------:R-:W-:Y:S01]  /*26e0*/  FMUL.FTZ R58, R0.reuse, R61 ;  /* 0x0000003d003a7220 */ /* 0x040fe20000410000 */
[----:B------:R-:W-:Y:S01]  /*26f0*/  FMUL.FTZ R5, R0, R89 ;  /* 0x0000005900057220 */ /* 0x000fe20000410000 */
[----:B------:R-:W-:Y:S01]  /*2700*/  LEA.HI R61, R106, R106, RZ, 0x1 ;  /* 0x0000006a6a3d7211 */ /* 0x000fe200078f08ff */
[----:B------:R1:W-:Y:S01]  /*2710*/  MUFU.TANH R76, R59 ;  /* 0x0000003b004c7308 */ /* 0x0003e20000002400 */
[----:B0-----:R-:W-:Y:S01]  /*2720*/  SHF.R.S32.HI R6, RZ, 0x1f, R7 ;  /* 0x0000001fff067819 */ /* 0x001fe20000011407 */
[----:B------:R-:W-:Y:S01]  /*2730*/  IMAD.IADD R105, R18, 0x1, -R105 ;  /* 0x0000000112697824 */ /* 0x000fe200078e0a69 */
[----:B------:R-:W-:Y:S01]  /*2740*/  UISETP.NE.AND UP0, UPT, UR56, URZ, UPT ;  /* 0x0000003f3800728c */ /* 0x000fe2000bf05270 */
[----:B------:R-:W-:Y:S01]  /*2750*/  LOP3.LUT R61, R61, 0x3fffffe, RZ, 0xc0, !PT ;  /* 0x03fffffe3d3d7812 */ /* 0x000fe200078ec0ff */
[----:B------:R-:W-:Y:S01]  /*2760*/  FMUL.FTZ R18, R0, R64 ;  /* 0x0000004000127220 */ /* 0x000fe20000410000 */
[CC--:B------:R-:W-:Y:S01]  /*2770*/  LEA.HI R10, R6.reuse, R7.reuse, RZ, 0x2 ;  /* 0x00000007060a7211 */ /* 0x0c0fe200078f10ff */
[----:B------:R-:W-:Y:S01]  /*2780*/  UMOV UR5, 0xffffff60 ;  /* 0xffffff6000057882 */ /* 0x000fe20000000000 */
[----:B------:R-:W-:Y:S01]  /*2790*/  LEA.HI R13, R6, R7, RZ, 0x5 ;  /* 0x00000007060d7211 */ /* 0x000fe200078f28ff */
[----:B------:R0:W-:Y:S01]  /*27a0*/  MUFU.TANH R113, R75 ;  /* 0x0000004b00717308 */ /* 0x0001e20000002400 */
[--C-:B------:R-:W-:Y:S01]  /*27b0*/  SHF.R.S32.HI R6, RZ, 0x2, R10.reuse ;  /* 0x00000002ff067819 */ /* 0x100fe2000001140a */
[----:B------:R-:W-:Y:S01]  /*27c0*/  UIMAD UR5, UR40, UR5, 0xa1 ;  /* 0x000000a1280574a4 */ /* 0x000fe2000f8e0205 */
[----:B-1----:R-:W-:Y:S01]  /*27d0*/  SHF.R.S32.HI R59, RZ, 0x1f, R10 ;  /* 0x0000001fff3b7819 */ /* 0x002fe2000001140a */
[----:B------:R-:W-:Y:S01]  /*27e0*/  FMUL.FTZ R90, R0, R90 ;  /* 0x0000005a005a7220 */ /* 0x000fe20000410000 */
[----:B------:R-:W-:Y:S01]  /*27f0*/  SHF.R.S32.HI R13, RZ, 0x5, R13 ;  /* 0x00000005ff0d7819 */ /* 0x000fe2000001140d */
[----:B------:R-:W-:Y:S01]  /*2800*/  @UP0 ULDC UR4, c[0x0][0x44c] ;  /* 0x0001130000040ab9 */ /* 0x000fe20000000800 */
[----:B------:R-:W-:Y:S01]  /*2810*/  IADD3 R61, R106, -R61, RZ ;  /* 0x8000003d6a3d7210 */ /* 0x000fe20007ffe0ff */
[----:B------:R1:W-:Y:S01]  /*2820*/  MUFU.TANH R89, R62 ;  /* 0x0000003e00597308 */ /* 0x0003e20000002400 */
[C---:B0-----:R-:W-:Y:S01]  /*2830*/  FMUL.FTZ R75, R0.reuse, R56 ;  /* 0x00000038004b7220 */ /* 0x041fe20000410000 */
[C---:B------:R-:W-:Y:S01]  /*2840*/  FMUL.FTZ R56, R0.reuse, R57 ;  /* 0x0000003900387220 */ /* 0x040fe20000410000 */
[C---:B------:R-:W-:Y:S01]  /*2850*/  FMUL.FTZ R57, R0.reuse, R60 ;  /* 0x0000003c00397220 */ /* 0x040fe20000410000 */
[----:B------:R-:W-:Y:S01]  /*2860*/  LEA.HI R60, R59, R6, RZ, 0x3 ;  /* 0x000000063b3c7211 */ /* 0x000fe200078f18ff */
[C---:B------:R-:W-:Y:S01]  /*2870*/  FMUL.FTZ R91, R0.reuse, R91 ;  /* 0x0000005b005b7220 */ /* 0x040fe20000410000 */
[----:B------:R-:W-:Y:S01]  /*2880*/  PLOP3.LUT P1, PT, PT, PT, UP0, 0x80, 0x0 ;  /* 0x000000000000781c */ /* 0x000fe20003f2f008 */
[C---:B------:R-:W-:Y:S01]  /*2890*/  FMUL.FTZ R66, R0.reuse, R66 ;  /* 0x0000004200427220 */ /* 0x040fe20000410000 */
[----:B------:R-:W-:Y:S01]  /*28a0*/  PLOP3.LUT P2, PT, PT, PT, UP0, 0x80, 0x0 ;  /* 0x000000000000781c */ /* 0x000fe20003f4f008 */
[C---:B------:R-:W-:Y:S01]  /*28b0*/  FMUL.FTZ R20, R0.reuse, R73 ;  /* 0x0000004900147220 */ /* 0x040fe20000410000 */
[----:B-1----:R-:W-:Y:S01]  /*28c0*/  LEA R62, R13, UR39, 0x4 ;  /* 0x000000270d3e7c11 */ /* 0x002fe2000f8e20ff */
[----:B------:R-:W-:Y:S01]  /*28d0*/  FMUL.FTZ R94, R0, R94 ;  /* 0x0000005e005e7220 */ /* 0x000fe20000410000 */
[----:B------:R-:W-:Y:S01]  /*28e0*/  LOP3.LUT R13, R60, 0xfffffff8, RZ, 0xc0, !PT ;  /* 0xfffffff83c0d7812 */ /* 0x000fe200078ec0ff */
[C---:B------:R-:W-:Y:S01]  /*28f0*/  FMUL.FTZ R12, R0.reuse, R97 ;  /* 0x00000061000c7220 */ /* 0x040fe20000410000 */
[----:B------:R-:W-:Y:S01]  /*2900*/  LEA.HI R60, R105, R105, RZ, 0x1 ;  /* 0x00000069693c7211 */ /* 0x000fe200078f08ff */
[----:B------:R-:W-:Y:S01]  /*2910*/  FMUL.FTZ R73, R0, R85 ;  /* 0x0000005500497220 */ /* 0x000fe20000410000 */
[----:B------:R-:W-:Y:S01]  /*2920*/  IADD3 R62, R62, R6, -R13 ;  /* 0x000000063e3e7210 */ /* 0x000fe20007ffe80d */
[----:B------:R0:W-:Y:S01]  /*2930*/  MUFU.TANH R85, R66 ;  /* 0x0000004200557308 */ /* 0x0001e20000002400 */
[----:B------:R-:W-:Y:S01]  /*2940*/  LOP3.LUT R60, R60, 0x1ffffffe, RZ, 0xc0, !PT ;  /* 0x1ffffffe3c3c7812 */ /* 0x000fe200078ec0ff */
[----:B------:R-:W-:Y:S01]  /*2950*/  FMUL.FTZ R95, R0, R95 ;  /* 0x0000005f005f7220 */ /* 0x000fe20000410000 */
[----:B------:R-:W-:Y:S01]  /*2960*/  LOP3.LUT R10, R10, 0x7ffffffc, RZ, 0xc0, !PT ;  /* 0x7ffffffc0a0a7812 */ /* 0x000fe200078ec0ff */
[----:B------:R-:W-:Y:S01]  /*2970*/  IMAD R61, R61, 0x40, R62 ;  /* 0x000000403d3d7824 */ /* 0x000fe200078e023e */
[----:B------:R-:W-:Y:S01]  /*2980*/  ULDC UR10, c[0x0][0x288] ;  /* 0x0000a200000a7ab9 */ /* 0x000fe20000000800 */
[----:B------:R-:W-:-:S02]  /*2990*/  IMAD.IADD R6, R105, 0x1, -R60 ;  /* 0x0000000169067824 */ /* 0x000fc400078e0a3c */
[----:B------:R-:W-:Y:S01]  /*29a0*/  FMUL.FTZ R98, R0, R98 ;  /* 0x0000006200627220 */ /* 0x000fe20000410000 */
[----:B------:R-:W-:Y:S01]  /*29b0*/  IMAD.IADD R7, R7, 0x1, -R10 ;  /* 0x0000000107077824 */ /* 0x000fe200078e0a0a */
[----:B------:R-:W1:Y:S01]  /*29c0*/  MUFU.TANH R90, R90 ;  /* 0x0000005a005a7308 */ /* 0x000e620000002400 */
[----:B------:R-:W-:Y:S02]  /*29d0*/  IMAD R6, R6, 0x8, R61 ;  /* 0x0000000806067824 */ /* 0x000fe400078e023d */
[C---:B------:R-:W-:Y:S01]  /*29e0*/  FMUL.FTZ R99, R0.reuse, R99 ;  /* 0x0000006300637220 */ /* 0x040fe20000410000 */
[----:B------:R-:W-:Y:S02]  /*29f0*/  IMAD.U32 R10, RZ, RZ, UR5 ;  /* 0x00000005ff0a7e24 */ /* 0x000fe4000f8e00ff */
[----:B------:R-:W-:Y:S01]  /*2a00*/  FMUL.FTZ R102, R0, R102 ;  /* 0x0000006600667220 */ /* 0x000fe20000410000 */
[----:B------:R-:W-:Y:S01]  /*2a10*/  @P1 IMAD.HI.U32 R13, R6, UR4, RZ ;  /* 0x00000004060d1c27 */ /* 0x000fe2000f8e00ff */
[----:B------:R-:W-:-:S03]  /*2a20*/  @UP0 ULDC UR4, c[0x0][0x450] ;  /* 0x0001140000040ab9 */ /* 0x000fc60000000800 */
[C---:B------:R-:W-:Y:S01]  /*2a30*/  FMUL.FTZ R103, R0.reuse, R103 ;  /* 0x0000006700677220 */ /* 0x040fe20000410000 */
[----:B------:R-:W2:Y:S01]  /*2a40*/  MUFU.TANH R91, R91 ;  /* 0x0000005b005b7308 */ /* 0x000ea20000002400 */
[----:B------:R-:W-:Y:S01]  /*2a50*/  IMAD.MOV.U32 R64, RZ, RZ, R6 ;  /* 0x000000ffff407224 */ /* 0x000fe200078e0006 */
[----:B------:R-:W-:Y:S01]  /*2a60*/  @P2 SHF.R.U32.HI R64, RZ, UR4, R13 ;  /* 0x00000004ff402c19 */ /* 0x000fe2000801160d */
[----:B------:R-:W-:Y:S01]  /*2a70*/  UIMAD UR4, UR40, -0xa0, UR41 ;  /* 0xffffff60280478a4 */ /* 0x000fe2000f8e0229 */
[----:B------:R-:W-:Y:S02]  /*2a80*/  IMAD R97, R7, -0x2, R10 ;  /* 0xfffffffe07617824 */ /* 0x000fe400078e020a */
[C---:B------:R-:W-:Y:S01]  /*2a90*/  FMUL.FTZ R74, R0.reuse, R74 ;  /* 0x0000004a004a7220 */ /* 0x040fe20000410000 */
[----:B------:R-:W-:Y:S01]  /*2aa0*/  IMAD.U32 R10, RZ, RZ, UR41 ;  /* 0x00000029ff0a7e24 */ /* 0x000fe2000f8e00ff */
[----:B------:R-:W3:Y:S01]  /*2ab0*/  SHFL.IDX PT, R13, R64, 0x1, 0x1c1f ;  /* 0x003c1f00400d7f89 */ /* 0x000ee200000e0000 */
[----:B------:R-:W-:Y:S01]  /*2ac0*/  UIADD3 UR4, UR4, 0xa0, URZ ;  /* 0x000000a004047890 */ /* 0x000fe2000fffe03f */
[----:B------:R-:W4:Y:S01]  /*2ad0*/  MUFU.TANH R94, R94 ;  /* 0x0000005e005e7308 */ /* 0x000f220000002400 */
[C---:B------:R-:W-:Y:S01]  /*2ae0*/  FMUL.FTZ R78, R0.reuse, R78 ;  /* 0x0000004e004e7220 */ /* 0x040fe20000410000 */
[----:B------:R-:W-:Y:S01]  /*2af0*/  IADD3 R97, R97, -UR10, R10 ;  /* 0x8000000a61617c10 */ /* 0x000fe2000fffe00a */
[C---:B------:R-:W-:Y:S01]  /*2b00*/  FMUL.FTZ R79, R0.reuse, R79 ;  /* 0x0000004f004f7220 */ /* 0x040fe20000410000 */
[----:B------:R-:W-:Y:S01]  /*2b10*/  FMUL.FTZ R82, R0, R82 ;  /* 0x0000005200527220 */ /* 0x000fe20000410000 */
[----:B0-----:R-:W-:-:S02]  /*2b20*/  IMAD.U32 R66, RZ, RZ, UR4 ;  /* 0x00000004ff427e24 */ /* 0x001fc4000f8e00ff */
[C---:B------:R-:W-:Y:S01]  /*2b30*/  FMUL.FTZ R83, R0.reuse, R83 ;  /* 0x0000005300537220 */ /* 0x040fe20000410000 */
[C---:B------:R-:W-:Y:S01]  /*2b40*/  FMUL.FTZ R86, R0.reuse, R86 ;  /* 0x0000005600567220 */ /* 0x040fe20000410000 */
[----:B------:R-:W0:Y:S01]  /*2b50*/  MUFU.TANH R95, R95 ;  /* 0x0000005f005f7308 */ /* 0x000e220000002400 */
[----:B------:R-:W-:Y:S02]  /*2b60*/  IMAD R66, R7, -0x2, R66 ;  /* 0xfffffffe07427824 */ /* 0x000fe400078e0242 */
        /* <DEDUP_REMOVED lines=8> */
[C---:B------:R-:W-:Y:S01]  /*2bf0*/  FMUL.FTZ R43, R0.reuse, R43 ;  /* 0x0000002b002b7220 */ /* 0x040fe20000410000 */
[C---:B------:R-:W-:Y:S01]  /*2c00*/  FMUL.FTZ R59, R0.reuse, R65 ;  /* 0x00000041003b7220 */ /* 0x040fe20000410000 */
[C---:B------:R-:W-:Y:S01]  /*2c10*/  FMUL.FTZ R46, R0.reuse, R46 ;  /* 0x0000002e002e7220 */ /* 0x040fe20000410000 */
[C---:B------:R-:W-:Y:S01]  /*2c20*/  FMUL.FTZ R61, R0.reuse, R69 ;  /* 0x00000045003d7220 */ /* 0x040fe20000410000 */
[----:B---3--:R-:W-:Y:S01]  /*2c30*/  VIADDMNMX R13, R13, R97, R66, PT ;  /* 0x000000610d0d7246 */ /* 0x008fe20003800142 */
[C---:B------:R-:W-:Y:S01]  /*2c40*/  FMUL.FTZ R51, R0.reuse, R51 ;  /* 0x0000003300337220 */ /* 0x040fe20000410000 */
[----:B------:R-:W3:Y:S01]  /*2c50*/  MUFU.TANH R99, R99 ;  /* 0x0000006300637308 */ /* 0x000ee20000002400 */
[C---:B------:R-:W-:Y:S01]  /*2c60*/  FMUL.FTZ R47, R0.reuse, R47 ;  /* 0x0000002f002f7220 */ /* 0x040fe20000410000 */
        /* <DEDUP_REMOVED lines=10> */
[----:B------:R-:W-:Y:S01]  /*2d10*/  ISETP.GT.AND P1, PT, R13, 0x9, PT ;  /* 0x000000090d00780c */ /* 0x000fe20003f24270 */
[----:B------:R-:W-:Y:S01]  /*2d20*/  FMUL.FTZ R54, R0, R54 ;  /* 0x0000003600367220 */ /* 0x000fe20000410000 */
[----:B----4-:R-:W-:Y:S01]  /*2d30*/  FSEL R123, R94, -INF , P3 ;  /* 0xff8000005e7b7808 */ /* 0x010fe20001800000 */
[C---:B------:R-:W-:Y:S01]  /*2d40*/  FMUL.FTZ R55, R0.reuse, R55 ;  /* 0x0000003700377220 */ /* 0x040fe20000410000 */
[----:B------:R-:W-:Y:S01]  /*2d50*/  FMNMX.FTZ R10, R127, R125, !PT ;  /* 0x0000007d7f0a7209 */ /* 0x000fe20007810000 */
[----:B------:R-:W2:Y:S01]  /*2d60*/  MUFU.TANH R103, R103 ;  /* 0x0000006700677308 */ /* 0x000ea20000002400 */
[----:B------:R-:W-:Y:S01]  /*2d70*/  ISETP.GT.AND P2, PT, R13, 0x10, PT ;  /* 0x000000100d00780c */ /* 0x000fe20003f44270 */
[C---:B------:R-:W-:Y:S01]  /*2d80*/  FMUL.FTZ R26, R0.reuse, R26 ;  /* 0x0000001a001a7220 */ /* 0x040fe20000410000 */
[----:B0-----:R-:W-:Y:S01]  /*2d90*/  FSEL R119, R95, -INF , P1 ;  /* 0xff8000005f777808 */ /* 0x001fe20000800000 */
[C---:B------:R-:W-:Y:S01]  /*2da0*/  FMUL.FTZ R30, R0.reuse, R30 ;  /* 0x0000001e001e7220 */ /* 0x040fe20000410000 */
[----:B------:R-:W-:Y:S01]  /*2db0*/  FMNMX.FTZ R10, R123, R10, !PT ;  /* 0x0000000a7b0a7209 */ /* 0x000fe20007810000 */
[----:B------:R-:W-:Y:S01]  /*2dc0*/  FMUL.FTZ R34, R0, R34 ;  /* 0x0000002200227220 */ /* 0x000fe20000410000 */
[----:B------:R-:W-:Y:S01]  /*2dd0*/  ISETP.GT.AND P1, PT, R13, 0x11, PT ;  /* 0x000000110d00780c */ /* 0x000fe20003f24270 */
[----:B------:R-:W0:Y:S01]  /*2de0*/  MUFU.TANH R117, R74 ;  /* 0x0000004a00757308 */ /* 0x000e220000002400 */
[----:B-----5:R-:W-:Y:S01]  /*2df0*/  FSEL R121, R98, -INF , P2 ;  /* 0xff80000062797808 */ /* 0x020fe20001000000 */
[C---:B------:R-:W-:Y:S01]  /*2e00*/  FMUL.FTZ R19, R0.reuse, R72 ;  /* 0x0000004800137220 */ /* 0x040fe20000410000 */
[----:B------:R-:W-:Y:S01]  /*2e10*/  FMNMX.FTZ R10, R119, R10, !PT ;  /* 0x0000000a770a7209 */ /* 0x000fe20007810000 */
[C---:B------:R-:W-:Y:S01]  /*2e20*/  FMUL.FTZ R38, R0.reuse, R38 ;  /* 0x0000002600267220 */ /* 0x040fe20000410000 */
[----:B------:R-:W-:Y:S01]  /*2e30*/  ISETP.GT.AND P2, PT, R13, 0x18, PT ;  /* 0x000000180d00780c */ /* 0x000fe20003f44270 */
[C---:B------:R-:W-:Y:S01]  /*2e40*/  FMUL.FTZ R72, R0.reuse, R81 ;  /* 0x0000005100487220 */ /* 0x040fe20000410000 */
[----:B---3--:R-:W-:Y:S01]  /*2e50*/  FSEL R115, R99, -INF , P1 ;  /* 0xff80000063737808 */ /* 0x008fe20000800000 */
[----:B------:R-:W3:Y:S01]  /*2e60*/  MUFU.TANH R78, R78 ;  /* 0x0000004e004e7308 */ /* 0x000ee20000002400 */
[----:B------:R-:W-:Y:S01]  /*2e70*/  FMNMX.FTZ R10, R121, R10, !PT ;  /* 0x0000000a790a7209 */ /* 0x000fe20007810000 */
[C---:B------:R-:W-:Y:S01]  /*2e80*/  FMUL.FTZ R22, R0.reuse, R77 ;  /* 0x0000004d00167220 */ /* 0x040fe20000410000 */
[----:B------:R-:W-:Y:S01]  /*2e90*/  ISETP.GT.AND P1, PT, R13, 0x19, PT ;  /* 0x000000190d00780c */ /* 0x000fe20003f24270 */
[----:B------:R-:W-:Y:S01]  /*2ea0*/  FMUL.FTZ R4, R0, R88 ;  /* 0x0000005800047220 */ /* 0x000fe20000410000 */
[----:B-1----:R-:W-:Y:S01]  /*2eb0*/  FSEL R107, R102, -INF , P2 ;  /* 0xff800000666b7808 */ /* 0x002fe20001000000 */
[C---:B------:R-:W-:Y:S01]  /*2ec0*/  FMUL.FTZ R8, R0.reuse, R92 ;  /* 0x0000005c00087220 */ /* 0x040fe20000410000 */
[----:B------:R-:W-:Y:S01]  /*2ed0*/  FMNMX.FTZ R10, R115, R10, !PT ;  /* 0x0000000a730a7209 */ /* 0x000fe20007810000 */
[----:B------:R-:W1:Y:S01]  /*2ee0*/  MUFU.TANH R79, R79 ;  /* 0x0000004f004f7308 */ /* 0x000e620000002400 */
[----:B------:R-:W-:Y:S01]  /*2ef0*/  ISETP.GT.AND P2, PT, R13, 0x20, PT ;  /* 0x000000200d00780c */ /* 0x000fe20003f44270 */
[----:B------:R-:W-:Y:S01]  /*2f00*/  ULDC UR4, c[0x0][0x988] ;  /* 0x0002620000047ab9 */ /* 0x000fe20000000800 */
[----:B--2---:R-:W-:Y:S01]  /*2f10*/  FSEL R111, R103, -INF , P1 ;  /* 0xff800000676f7808 */ /* 0x004fe20000800000 */
[C---:B------:R-:W-:Y:S01]  /*2f20*/  FMUL.FTZ R24, R0.reuse, R24 ;  /* 0x0000001800187220 */ /* 0x040fe20000410000 */
[----:B------:R-:W-:Y:S01]  /*2f30*/  FMNMX.FTZ R10, R107, R10, !PT ;  /* 0x0000000a6b0a7209 */ /* 0x000fe20007810000 */
[C---:B------:R-:W-:Y:S01]  /*2f40*/  FMUL.FTZ R11, R0.reuse, R96 ;  /* 0x00000060000b7220 */ /* 0x040fe20000410000 */
[----:B------:R-:W-:Y:S01]  /*2f50*/  ISETP.GT.AND P1, PT, R13, 0x21, PT ;  /* 0x000000210d00780c */ /* 0x000fe20003f24270 */
[----:B------:R-:W2:Y:S01]  /*2f60*/  MUFU.TANH R82, R82 ;  /* 0x0000005200527308 */ /* 0x000ea20000002400 */
[----:B0-----:R-:W-:Y:S01]  /*2f70*/  FSEL R117, R117, -INF , P2 ;  /* 0xff80000075757808 */ /* 0x001fe20001000000 */
[C---:B------:R-:W-:Y:S01]  /*2f80*/  FMUL.FTZ R53, R0.reuse, R53 ;  /* 0x0000003500357220 */ /* 0x040fe20000410000 */
[----:B------:R-:W-:Y:S01]  /*2f90*/  FMNMX.FTZ R10, R111, R10, !PT ;  /* 0x0000000a6f0a7209 */ /* 0x000fe20007810000 */
[C---:B------:R-:W-:Y:S01]  /*2fa0*/  FMUL.FTZ R32, R0.reuse, R32 ;  /* 0x0000002000207220 */ /* 0x040fe20000410000 */
[----:B------:R-:W-:Y:S01]  /*2fb0*/  ISETP.GT.AND P2, PT, R13, 0x28, PT ;  /* 0x000000280d00780c */ /* 0x000fe20003f44270 */
[C---:B------:R-:W-:Y:S01]  /*2fc0*/  FMUL.FTZ R14, R0.reuse, R100 ;  /* 0x00000064000e7220 */ /* 0x040fe20000410000 */
[----:B------:R-:W-:Y:S01]  /*2fd0*/  FSEL R113, R113, -INF , P1 ;  /* 0xff80000071717808 */ /* 0x000fe20000800000 */
[----:B------:R-:W0:Y:S01]  /*2fe0*/  MUFU.TANH R83, R83 ;  /* 0x0000005300537308 */ /* 0x000e220000002400 */
[----:B------:R-:W-:Y:S01]  /*2ff0*/  FMNMX.FTZ R10, R117, R10, !PT ;  /* 0x0000000a750a7209 */ /* 0x000fe20007810000 */
[C---:B------:R-:W-:Y:S01]  /*3000*/  FMUL.FTZ R49, R0.reuse, R49 ;  /* 0x0000003100317220 */ /* 0x040fe20000410000 */
[----:B------:R-:W-:Y:S01]  /*3010*/  ISETP.GT.AND P1, PT, R13, 0x29, PT ;  /* 0x000000290d00780c */ /* 0x000fe20003f24270 */
[----:B------:R-:W-:Y:S01]  /*3020*/  FMUL.FTZ R37, R0, R37 ;  /* 0x0000002500257220 */ /* 0x000fe20000410000 */
[----:B---3--:R-:W-:Y:S01]  /*3030*/  FSEL R109, R78, -INF , P2 ;  /* 0xff8000004e6d7808 */ /* 0x008fe20001000000 */
[C---:B------:R-:W-:Y:S01]  /*3040*/  FMUL.FTZ R33, R0.reuse, R33 ;  /* 0x0000002100217220 */ /* 0x040fe20000410000 */
[----:B------:R-:W-:Y:S01]  /*3050*/  FMNMX.FTZ R10, R113, R10, !PT ;  /* 0x0000000a710a7209 */ /* 0x000fe20007810000 */
[----:B------:R-:W3:Y:S01]  /*3060*/  MUFU.TANH R86, R86 ;  /* 0x0000005600567308 */ /* 0x000ee20000002400 */
[----:B------:R-:W-:Y:S01]  /*3070*/  ISETP.GT.AND P2, PT, R13, 0x30, PT ;  /* 0x000000300d00780c */ /* 0x000fe20003f44270 */
[C---:B------:R-:W-:Y:S01]  /*3080*/  FMUL.FTZ R23, R0.reuse, R80 ;  /* 0x0000005000177220 */ /* 0x040fe20000410000 */
[----:B-1----:R-:W-:Y:S01]  /*3090*/  FSEL R105, R79, -INF , P1 ;  /* 0xff8000004f697808 */ /* 0x002fe20000800000 */
[C---:B------:R-:W-:Y:S01]  /*30a0*/  FMUL.FTZ R29, R0.reuse, R29 ;  /* 0x0000001d001d7220 */ /* 0x040fe20000410000 */
[----:B------:R-:W-:Y:S01]  /*30b0*/  FMNMX.FTZ R10, R109, R10, !PT ;  /* 0x0000000a6d0a7209 */ /* 0x000fe20007810000 */
[----:B------:R-:W-:Y:S01]  /*30c0*/  FMUL.FTZ R74, R0, R84 ;  /* 0x00000054004a7220 */ /* 0x000fe20000410000 */
[----:B------:R-:W-:Y:S01]  /*30d0*/  ISETP.GT.AND P1, PT, R13, 0x31, PT ;  /* 0x000000310d00780c */ /* 0x000fe20003f24270 */
[----:B------:R-:W1:Y:S01]  /*30e0*/  MUFU.TANH R87, R87 ;  /* 0x0000005700577308 */ /* 0x000e620000002400 */
[----:B--2---:R-:W-:Y:S01]  /*30f0*/  FSEL R103, R82, -INF , P2 ;  /* 0xff80000052677808 */ /* 0x004fe20001000000 */
[C---:B------:R-:W-:Y:S01]  /*3100*/  FMUL.FTZ R28, R0.reuse, R28 ;  /* 0x0000001c001c7220 */ /* 0x040fe20000410000 */
[----:B------:R-:W-:Y:S01]  /*3110*/  FMNMX.FTZ R10, R105, R10, !PT ;  /* 0x0000000a690a7209 */ /* 0x000fe20007810000 */
[C---:B------:R-:W-:Y:S01]  /*3120*/  FMUL.FTZ R25, R0.reuse, R25 ;  /* 0x0000001900197220 */ /* 0x040fe20000410000 */
[----:B------:R-:W-:Y:S01]  /*3130*/  ISETP.GT.AND P2, PT, R13, 0x38, PT ;  /* 0x000000380d00780c */ /* 0x000fe20003f44270 */
[C---:B------:R-:W-:Y:S01]  /*3140*/  FMUL.FTZ R44, R0.reuse, R44 ;  /* 0x0000002c002c7220 */ /* 0x040fe20000410000 */
[----:B0-----:R-:W-:Y:S01]  /*3150*/  FSEL R101, R83, -INF , P1 ;  /* 0xff80000053657808 */ /* 0x001fe20000800000 */
[----:B------:R-:W0:Y:S01]  /*3160*/  MUFU.TANH R63, R63 ;  /* 0x0000003f003f7308 */ /* 0x000e220000002400 */
[----:B------:R-:W-:Y:S01]  /*3170*/  FMNMX.FTZ R10, R103, R10, !PT ;  /* 0x0000000a670a7209 */ /* 0x000fe20007810000 */
[C---:B------:R-:W-:Y:S01]  /*3180*/  FMUL.FTZ R48, R0.reuse, R48 ;  /* 0x0000003000307220 */ /* 0x040fe20000410000 */
[----:B------:R-:W-:Y:S01]  /*3190*/  ISETP.GT.AND P1, PT, R13, 0x39, PT ;  /* 0x000000390d00780c */ /* 0x000fe20003f24270 */
[----:B------:R-:W-:Y:S01]  /*31a0*/  FMUL.FTZ R52, R0, R52 ;  /* 0x0000003400347220 */ /* 0x000fe20000410000 */
[----:B---3--:R-:W-:Y:S01]  /*31b0*/  FSEL R99, R86, -INF , P2 ;  /* 0xff80000056637808 */ /* 0x008fe20001000000 */
[----:B------:R-:W-:Y:S01]  /*31c0*/  FMUL.FTZ R36, R0, R36 ;  /* 0x0000002400247220 */ /* 0x000fe20000410000 */
[----:B------:R-:W-:Y:S01]  /*31d0*/  FMNMX.FTZ R10, R101, R10, !PT ;  /* 0x0000000a650a7209 */ /* 0x000fe20007810000 */
[----:B------:R-:W2:Y:S01]  /*31e0*/  MUFU.TANH R67, R67 ;  /* 0x0000004300437308 */ /* 0x000ea20000002400 */
[----:B------:R-:W-:Y:S01]  /*31f0*/  ISETP.GT.AND P2, PT, R13, 0x40, PT ;  /* 0x000000400d00780c */ /* 0x000fe20003f44270 */
[----:B------:R-:W-:Y:S01]  /*3200*/  @UP0 ULDC UR11, c[0x0][0x450] ;  /* 0x00011400000b0ab9 */ /* 0x000fe20000000800 */
[----:B-1----:R-:W-:Y:S01]  /*3210*/  FSEL R95, R87, -INF , P1 ;  /* 0xff800000575f7808 */ /* 0x002fe20000800000 */
[----:B------:R-:W-:Y:S01]  /*3220*/  UIADD3 UR6, UR40, -0x2, URZ ;  /* 0xfffffffe28067890 */ /* 0x000fe2000fffe03f */
[----:B------:R-:W-:Y:S01]  /*3230*/  FMNMX.FTZ R10, R99, R10, !PT ;  /* 0x0000000a630a7209 */ /* 0x000fe20007810000 */
[----:B------:R-:W-:Y:S01]  /*3240*/  UIADD3 UR7, UR38, 0x29840, URZ ;  /* 0x0002984026077890 */ /* 0x000fe2000fffe03f */
[----:B------:R-:W-:Y:S01]  /*3250*/  ISETP.GT.AND P1, PT, R13, 0x41, PT ;  /* 0x000000410d00780c */ /* 0x000fe20003f24270 */
[----:B------:R-:W-:Y:S01]  /*3260*/  MUFU.TANH R70, R70 ;  /* 0x0000004600467308 */ /* 0x000fe20000002400 */
[----:B------:R-:W-:Y:S01]  /*3270*/  FSEL R93, R93, -INF , P2 ;  /* 0xff8000005d5d7808 */ /* 0x000fe20001000000 */
[----:B------:R-:W-:Y:S01]  /*3280*/  UPRMT UR7, UR42, 0x654, UR7 ;  /* 0x000006542a077896 */ /* 0x000fe20008000007 */
[----:B------:R-:W-:Y:S01]  /*3290*/  FMNMX.FTZ R10, R95, R10, !PT ;  /* 0x0000000a5f0a7209 */ /* 0x000fe20007810000 */
[----:B------:R-:W1:Y:S01]  /*32a0*/  S2UR UR60, SR_CgaCtaId ;  /* 0x00000000003c79c3 */ /* 0x000e620000008800 */
[----:B------:R-:W-:-:S02]  /*32b0*/  ISETP.GT.AND P2, PT, R13, 0x48, PT ;  /* 0x000000480d00780c */ /* 0x000fc40003f44270 */
[----:B------:R-:W-:Y:S01]  /*32c0*/  FSEL R91, R76, -INF , P1 ;  /* 0xff8000004c5b7808 */ /* 0x000fe20000800000 */
[----:B------:R-:W3:Y:S01]  /*32d0*/  MUFU.TANH R71, R71 ;  /* 0x0000004700477308 */ /* 0x000ee20000002400 */
[----:B------:R-:W-:Y:S02]  /*32e0*/  FMNMX.FTZ R10, R93, R10, !PT ;  /* 0x0000000a5d0a7209 */ /* 0x000fe40007810000 */
[----:B------:R-:W-:Y:S01]  /*32f0*/  ISETP.GT.AND P1, PT, R13, 0x49, PT ;  /* 0x000000490d00780c */ /* 0x000fe20003f24270 */
[----:B------:R-:W-:Y:S01]  /*3300*/  SYNCS.ARRIVE.TRANS64.RED.A1T0 RZ, [UR7], RZ ;  /* 0x000000ffffff79a7 */ /* 0x000fe20008100407 */
[----:B------:R-:W-:Y:S02]  /*3310*/  FSEL R89, R89, -INF , P2 ;  /* 0xff80000059597808 */ /* 0x000fe40001000000 */
[----:B------:R-:W-:Y:S01]  /*3320*/  FMNMX.FTZ R10, R91, R10, !PT ;  /* 0x0000000a5b0a7209 */ /* 0x000fe20007810000 */
[----:B------:R4:W-:Y:S01]  /*3330*/  MUFU.TANH R65, R42 ;  /* 0x0000002a00417308 */ /* 0x0009e20000002400 */
[----:B------:R-:W-:-:S02]  /*3340*/  ISETP.GT.AND P2, PT, R13, 0x50, PT ;  /* 0x000000500d00780c */ /* 0x000fc40003f44270 */
[----:B0-----:R-:W-:Y:S02]  /*3350*/  FSEL R87, R63, -INF , P1 ;  /* 0xff8000003f577808 */ /* 0x001fe40000800000 */
[----:B------:R-:W-:Y:S02]  /*3360*/  FMNMX.FTZ R10, R89, R10, !PT ;  /* 0x0000000a590a7209 */ /* 0x000fe40007810000 */
[----:B------:R-:W-:Y:S01]  /*3370*/  ISETP.GT.AND P1, PT, R13, 0x51, PT ;  /* 0x000000510d00780c */ /* 0x000fe20003f24270 */
[----:B------:R-:W0:Y:S01]  /*3380*/  MUFU.TANH R43, R43 ;  /* 0x0000002b002b7308 */ /* 0x000e220000002400 */
[----:B------:R-:W-:Y:S02]  /*3390*/  FSEL R85, R85, -INF , P2 ;  /* 0xff80000055557808 */ /* 0x000fe40001000000 */
[----:B------:R-:W-:Y:S02]  /*33a0*/  FMNMX.FTZ R10, R87, R10, !PT ;  /* 0x0000000a570a7209 */ /* 0x000fe40007810000 */
[----:B------:R-:W-:-:S02]  /*33b0*/  ISETP.GT.AND P2, PT, R13, 0x58, PT ;  /* 0x000000580d00780c */ /* 0x000fc40003f44270 */
[----:B--2---:R-:W-:Y:S01]  /*33c0*/  FSEL R69, R67, -INF , P1 ;  /* 0xff80000043457808 */ /* 0x004fe20000800000 */
[----:B------:R-:W-:Y:S01]  /*33d0*/  MUFU.TANH R46, R46 ;  /* 0x0000002e002e7308 */ /* 0x000fe20000002400 */
[----:B----4-:R-:W-:Y:S01]  /*33e0*/  FMNMX.FTZ R42, R85, R10, !PT ;  /* 0x0000000a552a7209 */ /* 0x010fe20007810000 */
[----:B------:R-:W-:Y:S01]  /*33f0*/  FMUL.FTZ R10, R0, R27 ;  /* 0x0000001b000a7220 */ /* 0x000fe20000410000 */
[----:B------:R-:W-:Y:S02]  /*3400*/  ISETP.GT.AND P1, PT, R13, 0x59, PT ;  /* 0x000000590d00780c */ /* 0x000fe40003f24270 */
[----:B------:R-:W-:Y:S02]  /*3410*/  FMNMX.FTZ R42, R69, R42, !PT ;  /* 0x0000002a452a7209 */ /* 0x000fe40007810000 */
[----:B---3--:R-:W-:Y:S01]  /*3420*/  FSEL R41, R71, -INF , P1 ;  /* 0xff80000047297808 */ /* 0x008fe20000800000 */
[----:B------:R2:W-:Y:S01]  /*3430*/  MUFU.TANH R68, R51 ;  /* 0x0000003300447308 */ /* 0x0005e20000002400 */
[----:B------:R-:W-:-:S04]  /*3440*/  ISETP.GT.AND P1, PT, R13, 0x61, PT ;  /* 0x000000610d00780c */ /* 0x000fc80003f24270 */
[----:B0-----:R-:W-:Y:S02]  /*3450*/  FSEL R43, R43, -INF , P1 ;  /* 0xff8000002b2b7808 */ /* 0x001fe40000800000 */
[C---:B------:R-:W-:Y:S01]  /*3460*/  ISETP.GT.AND P1, PT, R13.reuse, 0x69, PT ;  /* 0x000000690d00780c */ /* 0x040fe20003f24270 */
[----:B------:R-:W0:Y:S01]  /*3470*/  MUFU.TANH R47, R47 ;  /* 0x0000002f002f7308 */ /* 0x000e220000002400 */
[----:B--2---:R-:W-:Y:S02]  /*3480*/  FSEL R51, R70, -INF , P2 ;  /* 0xff80000046337808 */ /* 0x004fe40001000000 */
[----:B------:R-:W-:Y:S02]  /*3490*/  ISETP.GT.AND P2, PT, R13, 0x60, PT ;  /* 0x000000600d00780c */ /* 0x000fe40003f44270 */
[----:B------:R-:W-:Y:S02]  /*34a0*/  FMNMX.FTZ R42, R51, R42, !PT ;  /* 0x0000002a332a7209 */ /* 0x000fe40007810000 */
[----:B------:R-:W-:Y:S01]  /*34b0*/  FSEL R27, R65, -INF , P2 ;  /* 0xff800000411b7808 */ /* 0x000fe20001000000 */
[----:B------:R-:W2:Y:S01]  /*34c0*/  MUFU.TANH R50, R50 ;  /* 0x0000003200327308 */ /* 0x000ea20000002400 */
[----:B------:R-:W-:-:S02]  /*34d0*/  FMNMX.FTZ R42, R41, R42, !PT ;  /* 0x0000002a292a7209 */ /* 0x000fc40007810000 */
[----:B------:R-:W-:Y:S02]  /*34e0*/  ISETP.GT.AND P2, PT, R13, 0x68, PT ;  /* 0x000000680d00780c */ /* 0x000fe40003f44270 */
[----:B------:R-:W-:-:S03]  /*34f0*/  FMNMX.FTZ R42, R27, R42, !PT ;  /* 0x0000002a1b2a7209 */ /* 0x000fc60007810000 */
[----:B------:R3:W-:Y:S01]  /*3500*/  MUFU.TANH R70, R10 ;  /* 0x0000000a00467308 */ /* 0x0007e20000002400 */
[----:B------:R-:W-:Y:S02]  /*3510*/  FMNMX.FTZ R42, R43, R42, !PT ;  /* 0x0000002a2b2a7209 */ /* 0x000fe40007810000 */
[----:B0-----:R-:W-:Y:S02]  /*3520*/  FSEL R47, R47, -INF , P1 ;  /* 0xff8000002f2f7808 */ /* 0x001fe40000800000 */
[----:B------:R-:W-:-:S03]  /*3530*/  ISETP.GT.AND P1, PT, R13, 0x71, PT ;  /* 0x000000710d00780c */ /* 0x000fc60003f24270 */
[----:B------:R-:W-:Y:S01]  /*3540*/  MUFU.TANH R54, R54 ;  /* 0x0000003600367308 */ /* 0x000fe20000002400 */
[----:B---3--:R-:W-:Y:S01]  /*3550*/  FMUL.FTZ R10, R0, R31 ;  /* 0x0000001f000a7220 */ /* 0x008fe20000410000 */
[----:B------:R-:W-:Y:S02]  /*3560*/  FSEL R31, R46, -INF , P2 ;  /* 0xff8000002e1f7808 */ /* 0x000fe40001000000 */
[----:B------:R-:W-:Y:S02]  /*3570*/  ISETP.GT.AND P2, PT, R13, 0x70, PT ;  /* 0x000000700d00780c */ /* 0x000fe40003f44270 */
[----:B------:R-:W-:Y:S02]  /*3580*/  FMNMX.FTZ R42, R31, R42, !PT ;  /* 0x0000002a1f2a7209 */ /* 0x000fe40007810000 */
[----:B------:R2:W0:Y:S01]  /*3590*/  MUFU.TANH R76, R55 ;  /* 0x00000037004c7308 */ /* 0x0004220000002400 */
[----:B------:R-:W-:Y:S02]  /*35a0*/  FSEL R63, R68, -INF , P1 ;  /* 0xff800000443f7808 */ /* 0x000fe40000800000 */
[----:B------:R-:W-:-:S02]  /*35b0*/  FMNMX.FTZ R42, R47, R42, !PT ;  /* 0x0000002a2f2a7209 */ /* 0x000fc40007810000 */
[----:B------:R-:W-:-:S03]  /*35c0*/  ISETP.GT.AND P1, PT, R13, 0x79, PT ;  /* 0x000000790d00780c */ /* 0x000fc60003f24270 */
[----:B------:R-:W3:Y:S01]  /*35d0*/  MUFU.TANH R26, R26 ;  /* 0x0000001a001a7308 */ /* 0x000ee20000002400 */
[----:B--2---:R-:W-:Y:S02]  /*35e0*/  FSEL R55, R50, -INF , P2 ;  /* 0xff80000032377808 */ /* 0x004fe40001000000 */
[----:B------:R-:W-:Y:S02]  /*35f0*/  ISETP.GT.AND P2, PT, R13, 0x78, PT ;  /* 0x000000780d00780c */ /* 0x000fe40003f44270 */
[----:B------:R-:W-:-:S03]  /*3600*/  FMNMX.FTZ R42, R55, R42, !PT ;  /* 0x0000002a372a7209 */ /* 0x000fc60007810000 */
[----:B------:R2:W4:Y:S01]  /*3610*/  MUFU.TANH R79, R10 ;  /* 0x0000000a004f7308 */ /* 0x0005220000002400 */
[----:B------:R-:W-:Y:S02]  /*3620*/  FMNMX.FTZ R42, R63, R42, !PT ;  /* 0x0000002a3f2a7209 */ /* 0x000fe40007810000 */
[----:B0-----:R-:W-:Y:S02]  /*3630*/  FSEL R65, R76, -INF , P1 ;  /* 0xff8000004c417808 */ /* 0x001fe40000800000 */
[----:B------:R-:W-:-:S03]  /*3640*/  ISETP.GT.AND P1, PT, R13, 0x81, PT ;  /* 0x000000810d00780c */ /* 0x000fc60003f24270 */
[----:B------:R-:W0:Y:S01]  /*3650*/  MUFU.TANH R30, R30 ;  /* 0x0000001e001e7308 */ /* 0x000e220000002400 */
[----:B--2---:R-:W-:Y:S01]  /*3660*/  FMUL.FTZ R10, R0, R35 ;  /* 0x00000023000a7220 */ /* 0x004fe20000410000 */
[----:B------:R-:W-:Y:S02]  /*3670*/  FSEL R35, R54, -INF , P2 ;  /* 0xff80000036237808 */ /* 0x000fe40001000000 */
[----:B------:R-:W-:Y:S02]  /*3680*/  ISETP.GT.AND P2, PT, R13, 0x80, PT ;  /* 0x000000800d00780c */ /* 0x000fe40003f44270 */
[----:B------:R-:W-:Y:S02]  /*3690*/  FMNMX.FTZ R42, R35, R42, !PT ;  /* 0x0000002a232a7209 */ /* 0x000fe40007810000 */
[----:B------:R-:W2:Y:S01]  /*36a0*/  MUFU.TANH R34, R34 ;  /* 0x0000002200227308 */ /* 0x000ea20000002400 */
[----:B---3--:R-:W-:Y:S02]  /*36b0*/  FSEL R67, R26, -INF , P2 ;  /* 0xff8000001a437808 */ /* 0x008fe40001000000 */
[----:B------:R-:W-:-:S02]  /*36c0*/  FMNMX.FTZ R42, R65, R42, !PT ;  /* 0x0000002a412a7209 */ /* 0x000fc40007810000 */
[----:B------:R-:W-:Y:S02]  /*36d0*/  ISETP.GT.AND P2, PT, R13, 0x88, PT ;  /* 0x000000880d00780c */ /* 0x000fe40003f44270 */
[----:B------:R-:W-:Y:S01]  /*36e0*/  FSEL R71, R70, -INF , P1 ;  /* 0xff80000046477808 */ /* 0x000fe20000800000 */
[----:B------:R3:W5:Y:S01]  /*36f0*/  MUFU.TANH R81, R10 ;  /* 0x0000000a00517308 */ /* 0x0007620000002400 */
[----:B------:R-:W-:Y:S02]  /*3700*/  FMNMX.FTZ R42, R67, R42, !PT ;  /* 0x0000002a432a7209 */ /* 0x000fe40007810000 */
[----:B------:R-:W-:Y:S02]  /*3710*/  ISETP.GT.AND P1, PT, R13, 0x89, PT ;  /* 0x000000890d00780c */ /* 0x000fe40003f24270 */
[----:B------:R-:W-:Y:S02]  /*3720*/  FMNMX.FTZ R42, R71, R42, !PT ;  /* 0x0000002a472a7209 */ /* 0x000fe40007810000 */
[----:B----4-:R-:W-:Y:S01]  /*3730*/  FSEL R79, R79, -INF , P1 ;  /* 0xff8000004f4f7808 */ /* 0x010fe20000800000 */
[----:B------:R-:W4:Y:S01]  /*3740*/  MUFU.TANH R38, R38 ;  /* 0x0000002600267308 */ /* 0x000f220000002400 */
[----:B---3--:R-:W-:Y:S01]  /*3750*/  FMUL.FTZ R10, R0, R39 ;  /* 0x00000027000a7220 */ /* 0x008fe20000410000 */
[----:B0-----:R-:W-:-:S02]  /*3760*/  FSEL R39, R30, -INF , P2 ;  /* 0xff8000001e277808 */ /* 0x001fc40001000000 */
[----:B------:R-:W-:Y:S01]  /*3770*/  ISETP.GT.AND P2, PT, R13, 0x90, PT ;  /* 0x000000900d00780c */ /* 0x000fe20003f44270 */
[----:B------:R-:W0:Y:S01]  /*3780*/  SHFL.IDX PT, R30, R64, RZ, 0x1c1f ;  /* 0x001c1fff401e7589 */ /* 0x000e2200000e0000 */
[----:B------:R-:W-:Y:S02]  /*3790*/  FMNMX.FTZ R42, R39, R42, !PT ;  /* 0x0000002a272a7209 */ /* 0x000fe40007810000 */
[----:B------:R3:W1:Y:S01]  /*37a0*/  MUFU.TANH R83, R10 ;  /* 0x0000000a00537308 */ /* 0x0006620000002400 */
[----:B------:R-:W-:Y:S02]  /*37b0*/  ISETP.GT.AND P1, PT, R13, 0x91, PT ;  /* 0x000000910d00780c */ /* 0x000fe40003f24270 */
[----:B--2---:R-:W-:Y:S02]  /*37c0*/  FSEL R77, R34, -INF , P2 ;  /* 0xff800000224d7808 */ /* 0x004fe40001000000 */
[----:B------:R-:W-:Y:S02]  /*37d0*/  FMNMX.FTZ R42, R79, R42, !PT ;  /* 0x0000002a4f2a7209 */ /* 0x000fe40007810000 */
[----:B------:R-:W-:Y:S01]  /*37e0*/  ISETP.GT.AND P2, PT, R13, 0x98, PT ;  /* 0x000000980d00780c */ /* 0x000fe20003f44270 */
[----:B------:R-:W-:Y:S01]  /*37f0*/  MUFU.TANH R4, R4 ;  /* 0x0000000400047308 */ /* 0x000fe20000002400 */
[----:B-----5:R-:W-:Y:S01]  /*3800*/  FSEL R81, R81, -INF , P1 ;  /* 0xff80000051517808 */ /* 0x020fe20000800000 */
[----:B---3--:R-:W-:Y:S01]  /*3810*/  FMUL.FTZ R10, R0, R45 ;  /* 0x0000002d000a7220 */ /* 0x008fe20000410000 */
[----:B------:R-:W-:-:S02]  /*3820*/  FMNMX.FTZ R42, R77, R42, !PT ;  /* 0x0000002a4d2a7209 */ /* 0x000fc40007810000 */
[----:B------:R-:W-:Y:S02]  /*3830*/  ISETP.GT.AND P1, PT, R13, 0x99, PT ;  /* 0x000000990d00780c */ /* 0x000fe40003f24270 */
[----:B----4-:R-:W-:Y:S01]  /*3840*/  FSEL R45, R38, -INF , P2 ;  /* 0xff800000262d7808 */ /* 0x010fe20001000000 */
[----:B------:R2:W-:Y:S01]  /*3850*/  MUFU.TANH R34, R10 ;  /* 0x0000000a00227308 */ /* 0x0005e20000002400 */
[----:B------:R-:W-:Y:S02]  /*3860*/  FMNMX.FTZ R42, R81, R42, !PT ;  /* 0x0000002a512a7209 */ /* 0x000fe40007810000 */
[----:B-1----:R-:W-:Y:S02]  /*3870*/  FSEL R83, R83, -INF , P1 ;  /* 0xff80000053537808 */ /* 0x002fe40000800000 */
[----:B------:R-:W-:Y:S02]  /*3880*/  FMNMX.FTZ R42, R45, R42, !PT ;  /* 0x0000002a2d2a7209 */ /* 0x000fe40007810000 */
[----:B0-----:R-:W-:Y:S01]  /*3890*/  VIADDMNMX R66, R30, R97, R66, PT ;  /* 0x000000611e427246 */ /* 0x001fe20003800142 */
[----:B------:R-:W0:Y:S01]  /*38a0*/  MUFU.TANH R5, R5 ;  /* 0x0000000500057308 */ /* 0x000e220000002400 */
[----:B------:R-:W-:-:S02]  /*38b0*/  FMNMX.FTZ R42, R83, R42, !PT ;  /* 0x0000002a532a7209 */ /* 0x000fc40007810000 */
[C---:B------:R-:W-:Y:S02]  /*38c0*/  ISETP.GT.AND P2, PT, R66.reuse, 0x1, PT ;  /* 0x000000014200780c */ /* 0x040fe40003f44270 */
[----:B------:R-:W-:Y:S01]  /*38d0*/  ISETP.GT.AND P3, PT, R66, 0x8, PT ;  /* 0x000000084200780c */ /* 0x000fe20003f64270 */
[----:B------:R-:W2:Y:S02]  /*38e0*/  SHFL.BFLY PT, R13, R42, 0x2, 0x1f ;  /* 0x0c401f002a0d7f89 */ /* 0x000ea400000e0000 */
[----:B------:R-:W-:Y:S08]  /*38f0*/  MUFU.TANH R8, R8 ;  /* 0x0000000800087308 */ /* 0x000ff00000002400 */
[----:B------:R1:W-:Y:S08]  /*3900*/  MUFU.TANH R50, R24 ;  /* 0x0000001800327308 */ /* 0x0003f00000002400 */
[----:B------:R-:W-:Y:S01]  /*3910*/  MUFU.TANH R9, R9 ;  /* 0x0000000900097308 */ /* 0x000fe20000002400 */
[----:B--2---:R-:W-:-:S07]  /*3920*/  FMNMX.FTZ R10, R42, R13, !PT ;  /* 0x0000000d2a0a7209 */ /* 0x004fce0007810000 */
[----:B------:R-:W2:Y:S01]  /*3930*/  MUFU.TANH R11, R11 ;  /* 0x0000000b000b7308 */ /* 0x000ea20000002400 */
[----:B------:R-:W3:Y:S07]  /*3940*/  SHFL.BFLY PT, R13, R10, 0x1, 0x1f ;  /* 0x0c201f000a0d7f89 */ /* 0x000eee00000e0000 */
[----:B------:R-:W-:Y:S08]  /*3950*/  MUFU.TANH R12, R12 ;  /* 0x0000000c000c7308 */ /* 0x000ff00000002400 */
[----:B------:R-:W-:Y:S08]  /*3960*/  MUFU.TANH R46, R53 ;  /* 0x00000035002e7308 */ /* 0x000ff00000002400 */
[----:B------:R0:W-:Y:S01]  /*3970*/  MUFU.TANH R68, R32 ;  /* 0x0000002000447308 */ /* 0x0001e20000002400 */
[----:B---3--:R-:W-:Y:S01]  /*3980*/  FMNMX.FTZ R13, R10, R13, !PT ;  /* 0x0000000d0a0d7209 */ /* 0x008fe20007810000 */
[----:B------:R-:W-:Y:S01]  /*3990*/  IMAD.U32 R10, RZ, RZ, UR4 ;  /* 0x00000004ff0a7e24 */ /* 0x000fe2000f8e00ff */
[----:B------:R-:W-:-:S02]  /*39a0*/  @UP0 ULDC UR4, c[0x0][0x44c] ;  /* 0x0001130000040ab9 */ /* 0x000fc40000000800 */
[C---:B------:R-:W-:Y:S01]  /*39b0*/  FSETP.NEU.FTZ.AND P1, PT, R13.reuse, -INF , PT ;  /* 0xff8000000d00780b */ /* 0x040fe20003f3d000 */
[-C--:B-1----:R-:W-:Y:S01]  /*39c0*/  FFMA.FTZ R24, R13, R10.reuse, -8 ;  /* 0xc10000000d187423 */ /* 0x082fe2000001000a */
[----:B0-----:R-:W-:Y:S01]  /*39d0*/  FSEL R32, R5, -INF , P2 ;  /* 0xff80000005207808 */ /* 0x001fe20001000000 */
[----:B------:R-:W0:Y:S01]  /*39e0*/  MUFU.TANH R14, R14 ;  /* 0x0000000e000e7308 */ /* 0x000e220000002400 */
[----:B------:R-:W-:Y:S01]  /*39f0*/  ISETP.GT.AND P2, PT, R66, 0x10, PT ;  /* 0x000000104200780c */ /* 0x000fe20003f44270 */
[----:B------:R-:W-:Y:S01]  /*3a00*/  UIMAD.WIDE.U32 UR4, UR39, UR4, URZ ;  /* 0x00000004270472a5 */ /* 0x000fe2000f8e003f */
[----:B------:R-:W-:Y:S02]  /*3a10*/  FSEL R24, R24, RZ, P1 ;  /* 0x000000ff18187208 */ /* 0x000fe40000800000 */
[----:B------:R-:W-:Y:S01]  /*3a20*/  ISETP.GT.AND P1, PT, R66, RZ, PT ;  /* 0x000000ff4200720c */ /* 0x000fe20003f24270 */
[----:B------:R-:W-:Y:S01]  /*3a30*/  @UP0 USHF.R.U32.HI UR39, URZ, UR11, UR5 ;  /* 0x0000000b3f270299 */ /* 0x000fe20008011605 */
[----:B--2---:R-:W-:Y:S01]  /*3a40*/  FSEL R97, R11, -INF , P2 ;  /* 0xff8000000b617808 */ /* 0x004fe20001000000 */
[----:B------:R1:W-:Y:S01]  /*3a50*/  MUFU.TANH R38, R49 ;  /* 0x0000003100267308 */ /* 0x0003e20000002400 */
[----:B------:R-:W-:Y:S01]  /*3a60*/  FSEL R53, R4, -INF , P1 ;  /* 0xff80000004357808 */ /* 0x000fe20000800000 */
[-CC-:B------:R-:W-:Y:S01]  /*3a70*/  FFMA.FTZ R115, R115, R10.reuse, -R24.reuse ;  /* 0x0000000a73737223 */ /* 0x180fe20000010818 */
[C---:B------:R-:W-:Y:S01]  /*3a80*/  ISETP.GT.AND P1, PT, R66.reuse, 0x9, PT ;  /* 0x000000094200780c */ /* 0x040fe20003f24270 */
[--C-:B------:R-:W-:Y:S01]  /*3a90*/  FFMA.FTZ R11, R117, R10, -R24.reuse ;  /* 0x0000000a750b7223 */ /* 0x100fe20000010818 */
[----:B------:R-:W-:Y:S01]  /*3aa0*/  FMNMX.FTZ R4, R53, R32, !PT ;  /* 0x0000002035047209 */ /* 0x000fe20007810000 */
[-CC-:B------:R-:W-:Y:S01]  /*3ab0*/  FFMA.FTZ R30, R121, R10.reuse, -R24.reuse ;  /* 0x0000000a791e7223 */ /* 0x180fe20000010818 */
[----:B------:R-:W-:Y:S01]  /*3ac0*/  ISETP.GT.AND P2, PT, R66, 0x18, PT ;  /* 0x000000184200780c */ /* 0x000fe20003f44270 */
[----:B------:R-:W-:Y:S01]  /*3ad0*/  MUFU.TANH R15, R15 ;  /* 0x0000000f000f7308 */ /* 0x000fe20000002400 */
[----:B-1----:R-:W-:Y:S01]  /*3ae0*/  FSEL R49, R8, -INF , P3 ;  /* 0xff80000008317808 */ /* 0x002fe20001800000 */
[-CC-:B------:R-:W-:Y:S01]  /*3af0*/  FFMA.FTZ R93, R93, R10.reuse, -R24.reuse ;  /* 0x0000000a5d5d7223 */ /* 0x180fe20000010818 */
[-CC-:B------:R-:W-:Y:S01]  /*3b00*/  FFMA.FTZ R99, R99, R10.reuse, -R24.reuse ;  /* 0x0000000a63637223 */ /* 0x180fe20000010818 */
[--C-:B------:R-:W-:Y:S01]  /*3b10*/  FFMA.FTZ R26, R125, R10, -R24.reuse ;  /* 0x0000000a7d1a7223 */ /* 0x100fe20000010818 */
[----:B------:R-:W-:Y:S01]  /*3b20*/  FMNMX.FTZ R8, R49, R4, !PT ;  /* 0x0000000431087209 */ /* 0x000fe20007810000 */
[-CC-:B------:R-:W-:Y:S01]  /*3b30*/  FFMA.FTZ R51, R51, R10.reuse, -R24.reuse ;  /* 0x0000000a33337223 */ /* 0x180fe20000010818 */
[-CC-:B------:R-:W-:Y:S01]  /*3b40*/  FFMA.FTZ R41, R41, R10.reuse, -R24.reuse ;  /* 0x0000000a29297223 */ /* 0x180fe20000010818 */
[----:B------:R1:W-:Y:S01]  /*3b50*/  MUFU.TANH R147, R37 ;  /* 0x0000002500937308 */ /* 0x0003e20000002400 */
[-CC-:B------:R-:W-:Y:S01]  /*3b60*/  FFMA.FTZ R27, R27, R10.reuse, -R24.reuse ;  /* 0x0000000a1b1b7223 */ /* 0x180fe20000010818 */
[-CC-:B------:R-:W-:Y:S01]  /*3b70*/  FFMA.FTZ R31, R31, R10.reuse, -R24.reuse ;  /* 0x0000000a1f1f7223 */ /* 0x180fe20000010818 */
[-CC-:B------:R-:W-:Y:S01]  /*3b80*/  FFMA.FTZ R35, R35, R10.reuse, -R24.reuse ;  /* 0x0000000a23237223 */ /* 0x180fe20000010818 */
[-CC-:B------:R-:W-:Y:S01]  /*3b90*/  FFMA.FTZ R39, R39, R10.reuse, -R24.reuse ;  /* 0x0000000a27277223 */ /* 0x180fe20000010818 */
[-CC-:B------:R-:W-:Y:S01]  /*3ba0*/  FFMA.FTZ R45, R45, R10.reuse, -R24.reuse ;  /* 0x0000000a2d2d7223 */ /* 0x180fe20000010818 */
[-CC-:B------:R-:W-:Y:S01]  /*3bb0*/  FFMA.FTZ R83, R83, R10.reuse, -R24.reuse ;  /* 0x0000000a53537223 */ /* 0x180fe20000010818 */
[----:B------:R-:W-:Y:S01]  /*3bc0*/  UIADD3 UR4, UR39, -UR10, UR41 ;  /* 0x8000000a27047290 */ /* 0x000fe2000fffe029 */
[----:B------:R-:W2:Y:S01]  /*3bd0*/  MUFU.TANH R19, R19 ;  /* 0x0000001300137308 */ /* 0x000ea20000002400 */
[----:B-1----:R-:W-:Y:S01]  /*3be0*/  FSEL R37, R9, -INF , P1 ;  /* 0xff80000009257808 */ /* 0x002fe20000800000 */
[----:B------:R-:W-:Y:S01]  /*3bf0*/  FFMA.FTZ R9, R111, R10, -R24 ;  /* 0x0000000a6f097223 */ /* 0x000fe20000010818 */
[----:B------:R-:W-:Y:S01]  /*3c00*/  ISETP.GT.AND P1, PT, R66, 0x11, PT ;  /* 0x000000114200780c */ /* 0x000fe20003f24270 */
[----:B------:R-:W-:Y:S01]  /*3c10*/  UIMAD.WIDE UR4, UR4, 0x66666667, URZ ;  /* 0x66666667040478a5 */ /* 0x000fe2000f8e023f */
[----:B------:R-:W-:-:S02]  /*3c20*/  FMNMX.FTZ R8, R37, R8, !PT ;  /* 0x0000000825087209 */ /* 0x000fc40007810000 */
[----:B0-----:R-:W-:Y:S01]  /*3c30*/  FSEL R111, R14, -INF , P2 ;  /* 0xff8000000e6f7808 */ /* 0x001fe20001000000 */
[----:B------:R0:W-:Y:S01]  /*3c40*/  MUFU.TANH R143, R33 ;  /* 0x00000021008f7308 */ /* 0x0001e20000002400 */
[----:B------:R-:W-:Y:S01]  /*3c50*/  FMNMX.FTZ R8, R97, R8, !PT ;  /* 0x0000000861087209 */ /* 0x000fe20007810000 */
[----:B------:R-:W-:Y:S01]  /*3c60*/  USHF.R.U32.HI UR4, URZ, 0x1f, UR5 ;  /* 0x0000001f3f047899 */ /* 0x000fe20008011605 */
[----:B------:R-:W-:-:S03]  /*3c70*/  ISETP.GT.AND P2, PT, R66, 0x20, PT ;  /* 0x000000204200780c */ /* 0x000fc60003f44270 */
[----:B------:R-:W-:Y:S02]  /*3c80*/  ULEA.HI.SX32 UR4, UR5, UR4, 0x1a ;  /* 0x0000000405047291 */ /* 0x000fe4000f8fd23f */
[----:B------:R-:W-:Y:S01]  /*3c90*/  MUFU.TANH R20, R20 ;  /* 0x0000001400147308 */ /* 0x000fe20000002400 */
[--C-:B0-----:R-:W-:Y:S01]  /*3ca0*/  FFMA.FTZ R33, R107, R10, -R24.reuse ;  /* 0x0000000a6b217223 */ /* 0x101fe20000010818 */
[----:B------:R-:W-:Y:S01]  /*3cb0*/  FSEL R107, R12, -INF , P1 ;  /* 0xff8000000c6b7808 */ /* 0x000fe20000800000 */
[----:B------:R-:W-:Y:S01]  /*3cc0*/  UISETP.LT.AND UP0, UPT, UR58, UR4, UPT ;  /* 0x000000043a00728c */ /* 0x000fe2000bf01270 */
[C---:B------:R-:W-:Y:S01]  /*3cd0*/  ISETP.GT.AND P1, PT, R66.reuse, 0x19, PT ;  /* 0x000000194200780c */ /* 0x040fe20003f24270 */
[----:B------:R-:W-:Y:S01]  /*3ce0*/  UMOV UR5, URZ ;  /* 0x0000003f00057c82 */ /* 0x000fe20008000000 */
[----:B------:R-:W-:Y:S01]  /*3cf0*/  FMNMX.FTZ R8, R107, R8, !PT ;  /* 0x000000086b087209 */ /* 0x000fe20007810000 */
[----:B------:R-:W-:Y:S01]  /*3d00*/  USEL UR53, UR58, UR4, !UP0 ;  /* 0x000000043a357287 */ /* 0x000fe2000c000000 */
[----:B------:R-:W0:Y:S01]  /*3d10*/  MUFU.TANH R21, R21 ;  /* 0x0000001500157308 */ /* 0x000e220000002400 */
[----:B--2---:R-:W-:Y:S01]  /*3d20*/  FSEL R117, R19, -INF , P2 ;  /* 0xff80000013757808 */ /* 0x004fe20001000000 */
[----:B------:R-:W-:Y:S01]  /*3d30*/  FFMA.FTZ R19, R105, R10, -R24 ;  /* 0x0000000a69137223 */ /* 0x000fe20000010818 */
[----:B------:R-:W-:Y:S01]  /*3d40*/  FMNMX.FTZ R12, R111, R8, !PT ;  /* 0x000000086f0c7209 */ /* 0x000fe20007810000 */
[----:B------:R-:W-:Y:S01]  /*3d50*/  UISETP.GE.AND UP0, UPT, UR6, UR53, UPT ;  /* 0x000000350600728c */ /* 0x000fe2000bf06270 */
[----:B------:R-:W-:Y:S01]  /*3d60*/  ISETP.GT.AND P2, PT, R66, 0x28, PT ;  /* 0x000000284200780c */ /* 0x000fe20003f44270 */
[----:B------:R-:W-:-:S02]  /*3d70*/  UMOV UR4, URZ ;  /* 0x0000003f00047c82 */ /* 0x000fc40008000000 */
[----:B------:R-:W1:Y:S08]  /*3d80*/  MUFU.TANH R22, R22 ;  /* 0x0000001600167308 */ /* 0x000e700000002400 */
[----:B------:R2:W-:Y:S08]  /*3d90*/  MUFU.EX2 R5, R115 ;  /* 0x0000007300057308 */ /* 0x0005f00000000800 */
[----:B------:R-:W3:Y:S01]  /*3da0*/  MUFU.TANH R23, R23 ;  /* 0x0000001700177308 */ /* 0x000ee20000002400 */
[----:B--2---:R-:W-:Y:S01]  /*3db0*/  FSEL R115, R15, -INF , P1 ;  /* 0xff8000000f737808 */ /* 0x004fe20000800000 */
[----:B------:R-:W-:Y:S01]  /*3dc0*/  FFMA.FTZ R15, R113, R10, -R24 ;  /* 0x0000000a710f7223 */ /* 0x000fe20000010818 */
[----:B------:R-:W-:-:S02]  /*3dd0*/  ISETP.GT.AND P1, PT, R66, 0x21, PT ;  /* 0x000000214200780c */ /* 0x000fc40003f24270 */
[----:B------:R-:W-:Y:S02]  /*3de0*/  FMNMX.FTZ R12, R115, R12, !PT ;  /* 0x0000000c730c7209 */ /* 0x000fe40007810000 */
[----:B0-----:R-:W-:Y:S01]  /*3df0*/  FSEL R113, R21, -INF , P2 ;  /* 0xff80000015717808 */ /* 0x001fe20001000000 */
[----:B------:R0:W-:Y:S01]  /*3e00*/  MUFU.TANH R141, R29 ;  /* 0x0000001d008d7308 */ /* 0x0001e20000002400 */
[----:B------:R-:W-:Y:S01]  /*3e10*/  FMNMX.FTZ R12, R117, R12, !PT ;  /* 0x0000000c750c7209 */ /* 0x000fe20007810000 */
[----:B------:R-:W-:Y:S01]  /*3e20*/  FFMA.FTZ R21, R101, R10, -R24 ;  /* 0x0000000a65157223 */ /* 0x000fe20000010818 */
[----:B------:R-:W-:-:S05]  /*3e30*/  ISETP.GT.AND P2, PT, R66, 0x30, PT ;  /* 0x000000304200780c */ /* 0x000fca0003f44270 */
[----:B------:R-:W-:Y:S01]  /*3e40*/  MUFU.TANH R72, R72 ;  /* 0x0000004800487308 */ /* 0x000fe20000002400 */
[----:B0-----:R-:W-:Y:S01]  /*3e50*/  FFMA.FTZ R29, R119, R10, -R24 ;  /* 0x0000000a771d7223 */ /* 0x001fe20000010818 */
[----:B------:R-:W-:Y:S02]  /*3e60*/  FSEL R119, R20, -INF , P1 ;  /* 0xff80000014777808 */ /* 0x000fe40000800000 */
[----:B------:R-:W-:Y:S02]  /*3e70*/  ISETP.GT.AND P1, PT, R66, 0x29, PT ;  /* 0x000000294200780c */ /* 0x000fe40003f24270 */
[----:B------:R-:W-:Y:S02]  /*3e80*/  FMNMX.FTZ R12, R119, R12, !PT ;  /* 0x0000000c770c7209 */ /* 0x000fe40007810000 */
[----:B------:R-:W0:Y:S01]  /*3e90*/  MUFU.TANH R74, R74 ;  /* 0x0000004a004a7308 */ /* 0x000e220000002400 */
[----:B-1----:R-:W-:Y:S02]  /*3ea0*/  FSEL R121, R22, -INF , P1 ;  /* 0xff80000016797808 */ /* 0x002fe40000800000 */
[----:B------:R-:W-:-:S02]  /*3eb0*/  FMNMX.FTZ R14, R113, R12, !PT ;  /* 0x0000000c710e7209 */ /* 0x000fc40007810000 */
[C---:B------:R-:W-:Y:S02]  /*3ec0*/  ISETP.GT.AND P1, PT, R66.reuse, 0x31, PT ;  /* 0x000000314200780c */ /* 0x040fe40003f24270 */
[----:B------:R-:W-:Y:S01]  /*3ed0*/  FMNMX.FTZ R14, R121, R14, !PT ;  /* 0x0000000e790e7209 */ /* 0x000fe20007810000 */
[----:B------:R-:W1:Y:S08]  /*3ee0*/  MUFU.TANH R73, R73 ;  /* 0x0000004900497308 */ /* 0x000e700000002400 */
[----:B------:R2:W-:Y:S08]  /*3ef0*/  MUFU.EX2 R8, R11 ;  /* 0x0000000b00087308 */ /* 0x0005f00000000800 */
[----:B------:R-:W4:Y:S01]  /*3f00*/  MUFU.TANH R75, R75 ;  /* 0x0000004b004b7308 */ /* 0x000f220000002400 */
[-CC-:B--2---:R-:W-:Y:S01]  /*3f10*/  FFMA.FTZ R11, R109, R10.reuse, -R24.reuse ;  /* 0x0000000a6d0b7223 */ /* 0x184fe20000010818 */
[----:B---3--:R-:W-:Y:S01]  /*3f20*/  FSEL R109, R23, -INF , P2 ;  /* 0xff800000176d7808 */ /* 0x008fe20001000000 */
[----:B------:R-:W-:Y:S01]  /*3f30*/  FFMA.FTZ R23, R95, R10, -R24 ;  /* 0x0000000a5f177223 */ /* 0x000fe20000010818 */
[----:B------:R-:W-:-:S02]  /*3f40*/  ISETP.GT.AND P2, PT, R66, 0x38, PT ;  /* 0x000000384200780c */ /* 0x000fc40003f44270 */
[----:B------:R-:W-:Y:S02]  /*3f50*/  FMNMX.FTZ R14, R109, R14, !PT ;  /* 0x0000000e6d0e7209 */ /* 0x000fe40007810000 */
[----:B------:R2:W-:Y:S01]  /*3f60*/  MUFU.TANH R54, R28 ;  /* 0x0000001c00367308 */ /* 0x0005e20000002400 */
[----:B0-----:R-:W-:Y:S02]  /*3f70*/  FSEL R105, R74, -INF , P2 ;  /* 0xff8000004a697808 */ /* 0x001fe40001000000 */
[----:B------:R-:W-:-:S05]  /*3f80*/  ISETP.GT.AND P2, PT, R66, 0x40, PT ;  /* 0x000000404200780c */ /* 0x000fca0003f44270 */
[----:B------:R-:W-:Y:S01]  /*3f90*/  MUFU.TANH R56, R56 ;  /* 0x0000003800387308 */ /* 0x000fe20000002400 */
[----:B--2---:R-:W-:Y:S01]  /*3fa0*/  FFMA.FTZ R28, R123, R10, -R24 ;  /* 0x0000000a7b1c7223 */ /* 0x004fe20000010818 */
[----:B------:R-:W-:Y:S02]  /*3fb0*/  FSEL R123, R72, -INF , P1 ;  /* 0xff800000487b7808 */ /* 0x000fe40000800000 */
[----:B------:R-:W-:Y:S02]  /*3fc0*/  ISETP.GT.AND P1, PT, R66, 0x39, PT ;  /* 0x000000394200780c */ /* 0x000fe40003f24270 */
[----:B------:R-:W-:Y:S02]  /*3fd0*/  FMNMX.FTZ R14, R123, R14, !PT ;  /* 0x0000000e7b0e7209 */ /* 0x000fe40007810000 */
[----:B------:R-:W0:Y:S01]  /*3fe0*/  MUFU.TANH R57, R57 ;  /* 0x0000003900397308 */ /* 0x000e220000002400 */
[----:B-1----:R-:W-:Y:S02]  /*3ff0*/  FSEL R73, R73, -INF , P1 ;  /* 0xff80000049497808 */ /* 0x002fe40000800000 */
[----:B------:R-:W-:-:S02]  /*4000*/  FMNMX.FTZ R20, R105, R14, !PT ;  /* 0x0000000e69147209 */ /* 0x000fc40007810000 */
[C---:B------:R-:W-:Y:S02]  /*4010*/  ISETP.GT.AND P1, PT, R66.reuse, 0x41, PT ;  /* 0x000000414200780c */ /* 0x040fe40003f24270 */
[----:B----4-:R-:W-:Y:S01]  /*4020*/  FSEL R75, R75, -INF , P2 ;  /* 0xff8000004b4b7808 */ /* 0x010fe20001000000 */
[----:B------:R-:W-:Y:S01]  /*4030*/  MUFU.TANH R58, R58 ;  /* 0x0000003a003a7308 */ /* 0x000fe20000002400 */
[----:B------:R-:W-:Y:S02]  /*4040*/  FMNMX.FTZ R20, R73, R20, !PT ;  /* 0x0000001449147209 */ /* 0x000fe40007810000 */
[----:B------:R-:W-:Y:S02]  /*4050*/  ISETP.GT.AND P2, PT, R66, 0x48, PT ;  /* 0x000000484200780c */ /* 0x000fe40003f44270 */
[----:B------:R-:W-:-:S03]  /*4060*/  FMNMX.FTZ R20, R75, R20, !PT ;  /* 0x000000144b147209 */ /* 0x000fc60007810000 */
[----:B------:R-:W1:Y:S01]  /*4070*/  MUFU.TANH R18, R18 ;  /* 0x0000001200127308 */ /* 0x000e620000002400 */
[----:B0-----:R-:W-:Y:S01]  /*4080*/  FSEL R101, R57, -INF , P2 ;  /* 0xff80000039657808 */ /* 0x001fe20001000000 */
[----:B------:R-:W-:Y:S01]  /*4090*/  FFMA.FTZ R57, R87, R10, -R24 ;  /* 0x0000000a57397223 */ /* 0x000fe20000010818 */
[----:B------:R-:W-:-:S05]  /*40a0*/  ISETP.GT.AND P2, PT, R66, 0x50, PT ;  /* 0x000000504200780c */ /* 0x000fca0003f44270 */
[----:B------:R0:W-:Y:S08]  /*40b0*/  MUFU.EX2 R12, R11 ;  /* 0x0000000b000c7308 */ /* 0x0001f00000000800 */
[----:B------:R-:W2:Y:S01]  /*40c0*/  MUFU.TANH R59, R59 ;  /* 0x0000003b003b7308 */ /* 0x000ea20000002400 */
[----:B0-----:R-:W-:Y:S01]  /*40d0*/  FFMA.FTZ R11, R103, R10, -R24 ;  /* 0x0000000a670b7223 */ /* 0x001fe20000010818 */
[----:B------:R-:W-:-:S02]  /*40e0*/  FSEL R103, R56, -INF , P1 ;  /* 0xff80000038677808 */ /* 0x000fc40000800000 */
[----:B------:R-:W-:Y:S02]  /*40f0*/  ISETP.GT.AND P1, PT, R66, 0x49, PT ;  /* 0x000000494200780c */ /* 0x000fe40003f24270 */
[----:B------:R-:W-:Y:S02]  /*4100*/  FMNMX.FTZ R20, R103, R20, !PT ;  /* 0x0000001467147209 */ /* 0x000fe40007810000 */
[----:B------:R-:W0:Y:S01]  /*4110*/  MUFU.TANH R60, R60 ;  /* 0x0000003c003c7308 */ /* 0x000e220000002400 */
[----:B-1----:R-:W-:Y:S02]  /*4120*/  FSEL R129, R18, -INF , P2 ;  /* 0xff80000012817808 */ /* 0x002fe40001000000 */
[----:B------:R-:W-:Y:S02]  /*4130*/  FMNMX.FTZ R20, R101, R20, !PT ;  /* 0x0000001465147209 */ /* 0x000fe40007810000 */
[----:B------:R-:W-:-:S03]  /*4140*/  ISETP.GT.AND P2, PT, R66, 0x58, PT ;  /* 0x000000584200780c */ /* 0x000fc60003f44270 */
[----:B------:R1:W-:Y:S08]  /*4150*/  MUFU.TANH R42, R25 ;  /* 0x00000019002a7308 */ /* 0x0003f00000002400 */
[----:B------:R-:W3:Y:S01]  /*4160*/  MUFU.TANH R61, R61 ;  /* 0x0000003d003d7308 */ /* 0x000ee20000002400 */
[----:B-1----:R-:W-:Y:S01]  /*4170*/  FFMA.FTZ R25, R127, R10, -R24 ;  /* 0x0000000a7f197223 */ /* 0x002fe20000010818 */
[----:B------:R-:W-:-:S02]  /*4180*/  FSEL R127, R58, -INF , P1 ;  /* 0xff8000003a7f7808 */ /* 0x000fc40000800000 */
[C---:B------:R-:W-:Y:S02]  /*4190*/  ISETP.GT.AND P1, PT, R66.reuse, 0x51, PT ;  /* 0x000000514200780c */ /* 0x040fe40003f24270 */
[----:B------:R-:W-:Y:S02]  /*41a0*/  FMNMX.FTZ R20, R127, R20, !PT ;  /* 0x000000147f147209 */ /* 0x000fe40007810000 */
[----:B------:R-:W1:Y:S01]  /*41b0*/  MUFU.TANH R62, R62 ;  /* 0x0000003e003e7308 */ /* 0x000e620000002400 */
[----:B--2---:R-:W-:Y:S01]  /*41c0*/  FSEL R131, R59, -INF , P1 ;  /* 0xff8000003b837808 */ /* 0x004fe20000800000 */
[----:B------:R-:W-:Y:S01]  /*41d0*/  FFMA.FTZ R59, R69, R10, -R24 ;  /* 0x0000000a453b7223 */ /* 0x000fe20000010818 */
[----:B------:R-:W-:Y:S02]  /*41e0*/  FMNMX.FTZ R20, R129, R20, !PT ;  /* 0x0000001481147209 */ /* 0x000fe40007810000 */
[----:B------:R-:W-:Y:S02]  /*41f0*/  ISETP.GT.AND P1, PT, R66, 0x59, PT ;  /* 0x000000594200780c */ /* 0x000fe40003f24270 */
[----:B0-----:R-:W-:Y:S01]  /*4200*/  FSEL R133, R60, -INF , P2 ;  /* 0xff8000003c857808 */ /* 0x001fe20001000000 */
[----:B------:R-:W0:Y:S01]  /*4210*/  MUFU.TANH R40, R40 ;  /* 0x0000002800287308 */ /* 0x000e220000002400 */
[----:B------:R-:W-:-:S02]  /*4220*/  FMNMX.FTZ R20, R131, R20, !PT ;  /* 0x0000001483147209 */ /* 0x000fc40007810000 */
[C---:B------:R-:W-:Y:S02]  /*4230*/  ISETP.GT.AND P2, PT, R66.reuse, 0x60, PT ;  /* 0x000000604200780c */ /* 0x040fe40003f44270 */
[----:B---3--:R-:W-:Y:S02]  /*4240*/  FSEL R135, R61, -INF , P1 ;  /* 0xff8000003d877808 */ /* 0x008fe40000800000 */
[----:B------:R-:W-:Y:S01]  /*4250*/  FMNMX.FTZ R22, R133, R20, !PT ;  /* 0x0000001485167209 */ /* 0x000fe20007810000 */
[----:B------:R-:W2:Y:S01]  /*4260*/  MUFU.TANH R44, R44 ;  /* 0x0000002c002c7308 */ /* 0x000ea20000002400 */
[----:B------:R-:W-:Y:S02]  /*4270*/  ISETP.GT.AND P1, PT, R66, 0x61, PT ;  /* 0x000000614200780c */ /* 0x000fe40003f24270 */
[----:B-1----:R-:W-:Y:S02]  /*4280*/  FSEL R137, R62, -INF , P2 ;  /* 0xff8000003e897808 */ /* 0x002fe40001000000 */
[----:B------:R-:W-:-:S02]  /*4290*/  FMNMX.FTZ R22, R135, R22, !PT ;  /* 0x0000001687167209 */ /* 0x000fc40007810000 */
[----:B------:R-:W-:Y:S01]  /*42a0*/  ISETP.GT.AND P2, PT, R66, 0x68, PT ;  /* 0x000000684200780c */ /* 0x000fe20003f44270 */
[----:B------:R-:W1:Y:S01]  /*42b0*/  MUFU.TANH R48, R48 ;  /* 0x0000003000307308 */ /* 0x000e620000002400 */
[----:B0-----:R-:W-:Y:S01]  /*42c0*/  FSEL R139, R40, -INF , P1 ;  /* 0xff800000288b7808 */ /* 0x001fe20000800000 */
[----:B------:R-:W-:Y:S01]  /*42d0*/  FFMA.FTZ R40, R55, R10, -R24 ;  /* 0x0000000a37287223 */ /* 0x000fe20000010818 */
[----:B------:R-:W-:Y:S02]  /*42e0*/  FMNMX.FTZ R22, R137, R22, !PT ;  /* 0x0000001689167209 */ /* 0x000fe40007810000 */
[----:B------:R-:W-:Y:S02]  /*42f0*/  ISETP.GT.AND P1, PT, R66, 0x69, PT ;  /* 0x000000694200780c */ /* 0x000fe40003f24270 */
[----:B------:R-:W-:Y:S01]  /*4300*/  FMNMX.FTZ R22, R139, R22, !PT ;  /* 0x000000168b167209 */ /* 0x000fe20007810000 */
[----:B------:R-:W0:Y:S01]  /*4310*/  MUFU.TANH R52, R52 ;  /* 0x0000003400347308 */ /* 0x000e220000002400 */
[----:B--2---:R-:W-:-:S02]  /*4320*/  FSEL R95, R44, -INF , P2 ;  /* 0xff8000002c5f7808 */ /* 0x004fc40001000000 */
[----:B------:R-:W-:Y:S02]  /*4330*/  FSEL R61, R34, -INF , P1 ;  /* 0xff800000223d7808 */ /* 0x000fe40000800000 */
[C---:B------:R-:W-:Y:S02]  /*4340*/  ISETP.GT.AND P2, PT, R66.reuse, 0x70, PT ;  /* 0x000000704200780c */ /* 0x040fe40003f44270 */
[----:B------:R-:W-:Y:S01]  /*4350*/  FMNMX.FTZ R34, R95, R22, !PT ;  /* 0x000000165f227209 */ /* 0x000fe20007810000 */
[----:B------:R2:W-:Y:S01]  /*4360*/  MUFU.EX2 R14, R11 ;  /* 0x0000000b000e7308 */ /* 0x0005e20000000800 */
[----:B------:R-:W-:Y:S02]  /*4370*/  ISETP.GT.AND P1, PT, R66, 0x71, PT ;  /* 0x000000714200780c */ /* 0x000fe40003f24270 */
[----:B------:R-:W-:-:S05]  /*4380*/  FMNMX.FTZ R34, R61, R34, !PT ;  /* 0x000000223d227209 */ /* 0x000fca0007810000 */
[----:B------:R3:W-:Y:S01]  /*4390*/  MUFU.EX2 R4, R33 ;  /* 0x0000002100047308 */ /* 0x0007e20000000800 */
[-CC-:B--2---:R-:W-:Y:S01]  /*43a0*/  FFMA.FTZ R11, R89, R10.reuse, -R24.reuse ;  /* 0x0000000a590b7223 */ /* 0x184fe20000010818 */
[----:B-1----:R-:W-:Y:S01]  /*43b0*/  FSEL R89, R48, -INF , P2 ;  /* 0xff80000030597808 */ /* 0x002fe20001000000 */
[--C-:B------:R-:W-:Y:S01]  /*43c0*/  FFMA.FTZ R48, R79, R10, -R24.reuse ;  /* 0x0000000a4f307223 */ /* 0x100fe20000010818 */
[----:B------:R-:W-:Y:S02]  /*43d0*/  ISETP.GT.AND P2, PT, R66, 0x78, PT ;  /* 0x000000784200780c */ /* 0x000fe40003f44270 */
[----:B------:R-:W-:Y:S02]  /*43e0*/  FMNMX.FTZ R34, R89, R34, !PT ;  /* 0x0000002259227209 */ /* 0x000fe40007810000 */
[----:B0-----:R-:W-:Y:S01]  /*43f0*/  FSEL R87, R52, -INF , P2 ;  /* 0xff80000034577808 */ /* 0x001fe20001000000 */
[----:B---3--:R-:W-:Y:S01]  /*4400*/  FFMA.FTZ R33, R91, R10, -R24 ;  /* 0x0000000a5b217223 */ /* 0x008fe20000010818 */
[----:B------:R-:W-:Y:S01]  /*4410*/  FSEL R91, R38, -INF , P1 ;  /* 0xff800000265b7808 */ /* 0x000fe20000800000 */
[----:B------:R0:W1:Y:S01]  /*4420*/  MUFU.TANH R145, R36 ;  /* 0x0000002400917308 */ /* 0x0000620000002400 */
[----:B------:R-:W-:-:S02]  /*4430*/  ISETP.GT.AND P1, PT, R66, 0x79, PT ;  /* 0x000000794200780c */ /* 0x000fc40003f24270 */
[----:B------:R-:W-:Y:S02]  /*4440*/  FMNMX.FTZ R34, R91, R34, !PT ;  /* 0x000000225b227209 */ /* 0x000fe40007810000 */
[----:B------:R-:W-:-:S03]  /*4450*/  ISETP.GT.AND P2, PT, R66, 0x80, PT ;  /* 0x000000804200780c */ /* 0x000fc60003f44270 */
[----:B------:R2:W-:Y:S01]  /*4460*/  MUFU.EX2 R20, R93 ;  /* 0x0000005d00147308 */ /* 0x0005e20000000800 */
[----:B0-----:R-:W-:-:S07]  /*4470*/  FMNMX.FTZ R36, R87, R34, !PT ;  /* 0x0000002257247209 */ /* 0x001fce0007810000 */
[----:B------:R0:W-:Y:S01]  /*4480*/  MUFU.EX2 R18, R99 ;  /* 0x0000006300127308 */ /* 0x0001e20000000800 */
[----:B--2---:R-:W-:Y:S01]  /*4490*/  FSEL R93, R46, -INF , P1 ;  /* 0xff8000002e5d7808 */ /* 0x004fe20000800000 */
[----:B------:R-:W-:Y:S01]  /*44a0*/  FFMA.FTZ R46, R65, R10, -R24 ;  /* 0x0000000a412e7223 */ /* 0x000fe20000010818 */
[----:B------:R-:W-:Y:S02]  /*44b0*/  ISETP.GT.AND P1, PT, R66, 0x81, PT ;  /* 0x000000814200780c */ /* 0x000fe40003f24270 */
[----:B------:R-:W-:-:S03]  /*44c0*/  FMNMX.FTZ R36, R93, R36, !PT ;  /* 0x000000245d247209 */ /* 0x000fc60007810000 */
[----:B------:R2:W-:Y:S01]  /*44d0*/  MUFU.EX2 R22, R11 ;  /* 0x0000000b00167308 */ /* 0x0005e20000000800 */
[----:B0-----:R-:W-:Y:S02]  /*44e0*/  FSEL R99, R50, -INF , P2 ;  /* 0xff80000032637808 */ /* 0x001fe40001000000 */
[----:B------:R-:W-:Y:S02]  /*44f0*/  ISETP.GT.AND P2, PT, R66, 0x88, PT ;  /* 0x000000884200780c */ /* 0x000fe40003f44270 */
[----:B------:R-:W-:Y:S02]  /*4500*/  FMNMX.FTZ R36, R99, R36, !PT ;  /* 0x0000002463247209 */ /* 0x000fe40007810000 */
[----:B------:R-:W-:Y:S01]  /*4510*/  FSEL R69, R54, -INF , P2 ;  /* 0xff80000036457808 */ /* 0x000fe20001000000 */
[----:B------:R-:W-:Y:S01]  /*4520*/  MUFU.EX2 R25, R25 ;  /* 0x0000001900197308 */ /* 0x000fe20000000800 */
[-CC-:B--2---:R-:W-:Y:S01]  /*4530*/  FFMA.FTZ R11, R85, R10.reuse, -R24.reuse ;  /* 0x0000000a550b7223 */ /* 0x184fe20000010818 */
[----:B------:R-:W-:Y:S01]  /*4540*/  FSEL R85, R42, -INF , P1 ;  /* 0xff8000002a557808 */ /* 0x000fe20000800000 */
[-CC-:B------:R-:W-:Y:S01]  /*4550*/  FFMA.FTZ R42, R47, R10.reuse, -R24.reuse ;  /* 0x0000000a2f2a7223 */ /* 0x180fe20000010818 */
[----:B------:R-:W-:Y:S01]  /*4560*/  ISETP.GT.AND P1, PT, R66, 0x89, PT ;  /* 0x000000894200780c */ /* 0x000fe20003f24270 */
[----:B------:R-:W-:Y:S01]  /*4570*/  FFMA.FTZ R47, R71, R10, -R24 ;  /* 0x0000000a472f7223 */ /* 0x000fe20000010818 */
[----:B------:R-:W-:-:S02]  /*4580*/  FMNMX.FTZ R36, R85, R36, !PT ;  /* 0x0000002455247209 */ /* 0x000fc40007810000 */
[C---:B------:R-:W-:Y:S01]  /*4590*/  ISETP.GT.AND P2, PT, R66.reuse, 0x90, PT ;  /* 0x000000904200780c */ /* 0x040fe20003f44270 */
[----:B------:R0:W-:Y:S01]  /*45a0*/  MUFU.EX2 R34, R11 ;  /* 0x0000000b00227308 */ /* 0x0001e20000000800 */
[----:B------:R-:W-:Y:S02]  /*45b0*/  FSEL R141, R141, -INF , P1 ;  /* 0xff8000008d8d7808 */ /* 0x000fe40000800000 */
[----:B------:R-:W-:Y:S02]  /*45c0*/  FMNMX.FTZ R38, R69, R36, !PT ;  /* 0x0000002445267209 */ /* 0x000fe40007810000 */
[----:B------:R-:W-:Y:S02]  /*45d0*/  ISETP.GT.AND P1, PT, R66, 0x91, PT ;  /* 0x000000914200780c */ /* 0x000fe40003f24270 */
[----:B------:R-:W-:Y:S01]  /*45e0*/  FSEL R125, R68, -INF , P2 ;  /* 0xff800000447d7808 */ /* 0x000fe20001000000 */
[----:B------:R-:W-:Y:S01]  /*45f0*/  MUFU.EX2 R26, R26 ;  /* 0x0000001a001a7308 */ /* 0x000fe20000000800 */
[----:B------:R-:W-:-:S02]  /*4600*/  FMNMX.FTZ R38, R141, R38, !PT ;  /* 0x000000268d267209 */ /* 0x000fc40007810000 */
[C---:B------:R-:W-:Y:S02]  /*4610*/  ISETP.GT.AND P2, PT, R66.reuse, 0x98, PT ;  /* 0x000000984200780c */ /* 0x040fe40003f44270 */
[----:B------:R-:W-:Y:S02]  /*4620*/  FSEL R143, R143, -INF , P1 ;  /* 0xff8000008f8f7808 */ /* 0x000fe40000800000 */
[----:B------:R-:W-:Y:S01]  /*4630*/  FMNMX.FTZ R38, R125, R38, !PT ;  /* 0x000000267d267209 */ /* 0x000fe20007810000 */
[----:B------:R-:W-:Y:S01]  /*4640*/  MUFU.EX2 R28, R28 ;  /* 0x0000001c001c7308 */ /* 0x000fe20000000800 */
[----:B------:R-:W-:Y:S02]  /*4650*/  ISETP.GT.AND P1, PT, R66, 0x99, PT ;  /* 0x000000994200780c */ /* 0x000fe40003f24270 */
[----:B-1----:R-:W-:Y:S02]  /*4660*/  FSEL R145, R145, -INF , P2 ;  /* 0xff80000091917808 */ /* 0x002fe40001000000 */
[----:B------:R-:W-:-:S02]  /*4670*/  FMNMX.FTZ R38, R143, R38, !PT ;  /* 0x000000268f267209 */ /* 0x000fc40007810000 */
[----:B------:R-:W-:Y:S01]  /*4680*/  FSEL R147, R147, -INF , P1 ;  /* 0xff80000093937808 */ /* 0x000fe20000800000 */
[----:B------:R-:W-:Y:S01]  /*4690*/  MUFU.EX2 R29, R29 ;  /* 0x0000001d001d7308 */ /* 0x000fe20000000800 */
[----:B------:R-:W-:-:S04]  /*46a0*/  FMNMX.FTZ R38, R145, R38, !PT ;  /* 0x0000002691267209 */ /* 0x000fc80007810000 */
[----:B0-----:R-:W-:Y:S01]  /*46b0*/  FMNMX.FTZ R11, R147, R38, !PT ;  /* 0x00000026930b7209 */ /* 0x001fe20007810000 */
[-CC-:B------:R-:W-:Y:S01]  /*46c0*/  FFMA.FTZ R38, R43, R10.reuse, -R24.reuse ;  /* 0x0000000a2b267223 */ /* 0x180fe20000010818 */
[--C-:B------:R-:W-:Y:S01]  /*46d0*/  FFMA.FTZ R43, R63, R10, -R24.reuse ;  /* 0x0000000a3f2b7223 */ /* 0x100fe20000010818 */
[----:B------:R-:W-:Y:S02]  /*46e0*/  MUFU.EX2 R30, R30 ;  /* 0x0000001e001e7308 */ /* 0x000fe40000000800 */
[----:B------:R-:W0:Y:S06]  /*46f0*/  SHFL.BFLY PT, R44, R11, 0x2, 0x1f ;  /* 0x0c401f000b2c7f89 */ /* 0x000e2c00000e0000 */
[----:B------:R-:W-:Y:S08]  /*4700*/  MUFU.EX2 R9, R9 ;  /* 0x0000000900097308 */ /* 0x000ff00000000800 */
[----:B------:R-:W-:Y:S08]  /*4710*/  MUFU.EX2 R15, R15 ;  /* 0x0000000f000f7308 */ /* 0x000ff00000000800 */
[----:B------:R1:W-:Y:S01]  /*4720*/  MUFU.EX2 R36, R51 ;  /* 0x0000003300247308 */ /* 0x0003e20000000800 */
[----:B0-----:R-:W-:Y:S01]  /*4730*/  FMNMX.FTZ R50, R11, R44, !PT ;  /* 0x0000002c0b327209 */ /* 0x001fe20007810000 */
[----:B------:R-:W-:-:S04]  /*4740*/  FFMA.FTZ R44, R67, R10, -R24 ;  /* 0x0000000a432c7223 */ /* 0x000fc80000010818 */
[----:B------:R-:W0:Y:S02]  /*4750*/  SHFL.BFLY PT, R11, R50, 0x1, 0x1f ;  /* 0x0c201f00320b7f89 */ /* 0x000e2400000e0000 */
[----:B------:R-:W-:Y:S01]  /*4760*/  MUFU.EX2 R19, R19 ;  /* 0x0000001300137308 */ /* 0x000fe20000000800 */
[----:B-1----:R-:W-:-:S07]  /*4770*/  FFMA.FTZ R51, R81, R10, -R24 ;  /* 0x0000000a51337223 */ /* 0x002fce0000010818 */
[----:B------:R-:W-:Y:S08]  /*4780*/  MUFU.EX2 R21, R21 ;  /* 0x0000001500157308 */ /* 0x000ff00000000800 */
[----:B------:R-:W-:Y:S01]  /*4790*/  MUFU.EX2 R23, R23 ;  /* 0x0000001700177308 */ /* 0x000fe20000000800 */
[----:B0-----:R-:W-:Y:S01]  /*47a0*/  FMNMX.FTZ R11, R50, R11, !PT ;  /* 0x0000000b320b7209 */ /* 0x001fe20007810000 */
[----:B------:R-:W-:-:S06]  /*47b0*/  FFMA.FTZ R50, R77, R10, -R24 ;  /* 0x0000000a4d327223 */ /* 0x000fcc0000010818 */
[----:B------:R-:W-:Y:S01]  /*47c0*/  MUFU.EX2 R33, R33 ;  /* 0x0000002100217308 */ /* 0x000fe20000000800 */
[C---:B------:R-:W-:Y:S01]  /*47d0*/  FSETP.NEU.FTZ.AND P1, PT, R11.reuse, -INF , PT ;  /* 0xff8000000b00780b */ /* 0x040fe20003f3d000 */
[----:B------:R-:W-:-:S05]  /*47e0*/  FFMA.FTZ R52, R11, R10, -8 ;  /* 0xc10000000b347423 */ /* 0x000fca000001000a */
[----:B------:R-:W-:Y:S01]  /*47f0*/  FSEL R52, R52, RZ, P1 ;  /* 0x000000ff34347208 */ /* 0x000fe20000800000 */
[----:B------:R-:W-:Y:S01]  /*4800*/  MUFU.EX2 R57, R57 ;  /* 0x0000003900397308 */ /* 0x000fe20000000800 */
        /* <DEDUP_REMOVED lines=15> */
[----:B------:R-:W0:Y:S01]  /*4900*/  MUFU.EX2 R32, R32 ;  /* 0x0000002000207308 */ /* 0x000e220000000800 */
[-CC-:B------:R-:W-:Y:S01]  /*4910*/  FFMA.FTZ R123, R123, R10.reuse, -R52.reuse ;  /* 0x0000000a7b7b7223 */ /* 0x180fe20000010834 */
[-CC-:B------:R-:W-:Y:S01]  /*4920*/  FFMA.FTZ R105, R105, R10.reuse, -R52.reuse ;  /* 0x0000000a69697223 */ /* 0x180fe20000010834 */
[-CC-:B------:R-:W-:Y:S01]  /*4930*/  FFMA.FTZ R73, R73, R10.reuse, -R52.reuse ;  /* 0x0000000a49497223 */ /* 0x180fe20000010834 */
        /* <DEDUP_REMOVED lines=11> */
[-C--:B------:R-:W-:Y:S01]  /*49f0*/  FFMA.FTZ R95, R95, R10.reuse, -R52 ;  /* 0x0000000a5f5f7223 */ /* 0x080fe20000010834 */
[----:B------:R2:W3:Y:S01]  /*4a00*/  MUFU.EX2 R54, R37 ;  /* 0x0000002500367308 */ /* 0x0004e20000000800 */
        /* <DEDUP_REMOVED lines=8> */
[----:B--2---:R-:W-:Y:S01]  /*4a90*/  FADD.FTZ R37, R25, R26 ;  /* 0x0000001a19257221 */ /* 0x004fe20000010000 */
[-CC-:B------:R-:W-:Y:S01]  /*4aa0*/  FFMA.FTZ R85, R85, R10.reuse, -R52.reuse ;  /* 0x0000000a55557223 */ /* 0x180fe20000010834 */
[-CC-:B------:R-:W-:Y:S01]  /*4ab0*/  FFMA.FTZ R69, R69, R10.reuse, -R52.reuse ;  /* 0x0000000a45457223 */ /* 0x180fe20000010834 */
[-C--:B------:R-:W-:Y:S01]  /*4ac0*/  FFMA.FTZ R141, R141, R10.reuse, -R52 ;  /* 0x0000000a8d8d7223 */ /* 0x080fe20000010834 */
[----:B------:R-:W-:Y:S01]  /*4ad0*/  FADD.FTZ R78, R28, R37 ;  /* 0x000000251c4e7221 */ /* 0x000fe20000010000 */
[----:B-1----:R-:W-:Y:S01]  /*4ae0*/  FADD.FTZ R37, R49, R76 ;  /* 0x0000004c31257221 */ /* 0x002fe20000010000 */
[-C--:B------:R-:W-:Y:S01]  /*4af0*/  FFMA.FTZ R125, R125, R10.reuse, -R52 ;  /* 0x0000000a7d7d7223 */ /* 0x080fe20000010834 */
[----:B------:R-:W1:Y:S01]  /*4b00*/  MUFU.EX2 R56, R107 ;  /* 0x0000006b00387308 */ /* 0x000e620000000800 */
[----:B------:R-:W-:Y:S01]  /*4b10*/  FADD.FTZ R55, R29, R78 ;  /* 0x0000004e1d377221 */ /* 0x000fe20000010000 */
[C---:B---3--:R-:W-:Y:S01]  /*4b20*/  FADD.FTZ R78, R54.reuse, R37 ;  /* 0x00000025364e7221 */ /* 0x048fe20000010000 */
[----:B------:R-:W-:Y:S01]  /*4b30*/  F2FP.SATFINITE.E4M3.F32.PACK_AB_MERGE_C R49, R54, R49, RZ ;  /* 0x000000313631723e */ /* 0x000fe200048070ff */
[-CC-:B------:R-:W-:Y:S01]  /*4b40*/  FFMA.FTZ R143, R143, R10.reuse, -R52.reuse ;  /* 0x0000000a8f8f7223 */ /* 0x180fe20000010834 */
[----:B------:R-:W-:Y:S01]  /*4b50*/  FADD.FTZ R80, R30, R55 ;  /* 0x000000371e507221 */ /* 0x000fe20000010000 */
[-CC-:B------:R-:W-:Y:S01]  /*4b60*/  FFMA.FTZ R145, R145, R10.reuse, -R52.reuse ;  /* 0x0000000a91917223 */ /* 0x180fe20000010834 */
[----:B------:R-:W-:Y:S01]  /*4b70*/  FFMA.FTZ R52, R147, R10, -R52 ;  /* 0x0000000a93347223 */ /* 0x000fe20000010834 */
[----:B------:R-:W2:Y:S01]  /*4b80*/  MUFU.EX2 R111, R111 ;  /* 0x0000006f006f7308 */ /* 0x000ea20000000800 */
[----:B0-----:R-:W-:Y:S01]  /*4b90*/  FADD.FTZ R37, R97, R78 ;  /* 0x0000004e61257221 */ /* 0x001fe20000010000 */
[----:B------:R-:W-:Y:S01]  /*4ba0*/  FADD.FTZ R55, R5, R80 ;  /* 0x0000005005377221 */ /* 0x000fe20000010000 */
[----:B------:R-:W-:-:S03]  /*4bb0*/  F2FP.SATFINITE.E4M3.F32.PACK_AB_MERGE_C R184, R32, R53, R49 ;  /* 0x0000003520b8723e */ /* 0x000fc60004807031 */
[----:B------:R-:W-:Y:S02]  /*4bc0*/  FADD.FTZ R78, R4, R55 ;  /* 0x00000037044e7221 */ /* 0x000fe40000010000 */
[----:B------:R-:W0:Y:S01]  /*4bd0*/  MUFU.EX2 R58, R115 ;  /* 0x00000073003a7308 */ /* 0x000e220000000800 */
[----:B-1----:R-:W-:Y:S01]  /*4be0*/  FADD.FTZ R24, R56, R37 ;  /* 0x0000002538187221 */ /* 0x002fe20000010000 */
[----:B------:R-:W-:-:S04]  /*4bf0*/  FADD.FTZ R55, R9, R78 ;  /* 0x0000004e09377221 */ /* 0x000fc80000010000 */
[----:B------:R-:W-:Y:S02]  /*4c00*/  FADD.FTZ R80, R8, R55 ;  /* 0x0000003708507221 */ /* 0x000fe40000010000 */
[----:B------:R-:W1:Y:S01]  /*4c10*/  MUFU.EX2 R117, R117 ;  /* 0x0000007500757308 */ /* 0x000e620000000800 */
[----:B--2---:R-:W-:Y:S01]  /*4c20*/  FADD.FTZ R37, R111, R24 ;  /* 0x000000186f257221 */ /* 0x004fe20000010000 */
[----:B------:R-:W-:-:S04]  /*4c30*/  FADD.FTZ R55, R15, R80 ;  /* 0x000000500f377221 */ /* 0x000fc80000010000 */
[----:B------:R-:W-:Y:S02]  /*4c40*/  FADD.FTZ R80, R12, R55 ;  /* 0x000000370c507221 */ /* 0x000fe40000010000 */
[----:B------:R-:W2:Y:S01]  /*4c50*/  MUFU.EX2 R60, R119 ;  /* 0x00000077003c7308 */ /* 0x000ea20000000800 */
[C---:B0-----:R-:W-:Y:S01]  /*4c60*/  FADD.FTZ R78, R58.reuse, R37 ;  /* 0x000000253a4e7221 */ /* 0x041fe20000010000 */
[----:B------:R-:W-:Y:S01]  /*4c70*/  FADD.FTZ R55, R19, R80 ;  /* 0x0000005013377221 */ /* 0x000fe20000010000 */
[----:B------:R-:W-:-:S03]  /*4c80*/  F2FP.SATFINITE.E4M3.F32.PACK_AB_MERGE_C R58, R58, R111, RZ ;  /* 0x0000006f3a3a723e */ /* 0x000fc600048070ff */
[----:B------:R-:W-:Y:S01]  /*4c90*/  FADD.FTZ R82, R14, R55 ;  /* 0x000000370e527221 */ /* 0x000fe20000010000 */
[----:B------:R-:W-:Y:S01]  /*4ca0*/  F2FP.SATFINITE.E4M3.F32.PACK_AB_MERGE_C R186, R56, R97, R58 ;  /* 0x0000006138ba723e */ /* 0x000fe2000480703a */
[----:B------:R-:W0:Y:S01]  /*4cb0*/  MUFU.EX2 R113, R113 ;  /* 0x0000007100717308 */ /* 0x000e220000000800 */
[----:B-1----:R-:W-:Y:S01]  /*4cc0*/  FADD.FTZ R37, R117, R78 ;  /* 0x0000004e75257221 */ /* 0x002fe20000010000 */
[----:B------:R-:W-:-:S04]  /*4cd0*/  FADD.FTZ R55, R21, R82 ;  /* 0x0000005215377221 */ /* 0x000fc80000010000 */
[----:B------:R-:W-:Y:S01]  /*4ce0*/  FADD.FTZ R82, R18, R55 ;  /* 0x0000003712527221 */ /* 0x000fe20000010000 */
[----:B------:R-:W-:Y:S01]  /*4cf0*/  F2FP.SATFINITE.E4M3.F32.PACK_AB_MERGE_C R55, R29, R28, RZ ;  /* 0x0000001c1d37723e */ /* 0x000fe200048070ff */
[----:B------:R-:W1:Y:S01]  /*4d00*/  MUFU.EX2 R62, R121 ;  /* 0x00000079003e7308 */ /* 0x000e620000000800 */
[----:B--2---:R-:W-:Y:S01]  /*4d10*/  FADD.FTZ R78, R60, R37 ;  /* 0x000000253c4e7221 */ /* 0x004fe20000010000 */
[C---:B------:R-:W-:Y:S01]  /*4d20*/  FADD.FTZ R29, R23.reuse, R82 ;  /* 0x00000052171d7221 */ /* 0x040fe20000010000 */
[----:B------:R-:W-:Y:S02]  /*4d30*/  F2FP.SATFINITE.E4M3.F32.PACK_AB_MERGE_C R23, R23, R18, RZ ;  /* 0x000000121717723e */ /* 0x000fe400048070ff */
[----:B------:R-:W-:Y:S02]  /*4d40*/  F2FP.SATFINITE.E4M3.F32.PACK_AB_MERGE_C R185, R26, R25, R55 ;  /* 0x000000191ab9723e */ /* 0x000fe40004807037 */
[----:B------:R-:W-:Y:S01]  /*4d50*/  F2FP.SATFINITE.E4M3.F32.PACK_AB_MERGE_C R183, R21, R14, R23 ;  /* 0x0000000e15b7723e */ /* 0x000fe20004807017 */
[----:B------:R-:W2:Y:S01]  /*4d60*/  MUFU.EX2 R109, R109 ;  /* 0x0000006d006d7308 */ /* 0x000ea20000000800 */
[----:B0-----:R-:W-:-:S07]  /*4d70*/  FADD.FTZ R37, R113, R78 ;  /* 0x0000004e71257221 */ /* 0x001fce0000010000 */
[----:B------:R-:W0:Y:S01]  /*4d80*/  MUFU.EX2 R64, R123 ;  /* 0x0000007b00407308 */ /* 0x000e220000000800 */
[C---:B-1----:R-:W-:Y:S01]  /*4d90*/  FADD.FTZ R80, R62.reuse, R37 ;  /* 0x000000253e507221 */ /* 0x042fe20000010000 */
[----:B------:R-:W-:-:S04]  /*4da0*/  F2FP.SATFINITE.E4M3.F32.PACK_AB_MERGE_C R62, R62, R113, RZ ;  /* 0x000000713e3e723e */ /* 0x000fc800048070ff */
[----:B------:R-:W-:Y:S02]  /*4db0*/  F2FP.SATFINITE.E4M3.F32.PACK_AB_MERGE_C R180, R60, R117, R62 ;  /* 0x000000753cb4723e */ /* 0x000fe4000480703e */
[----:B------:R-:W-:Y:S01]  /*4dc0*/  CS2R R62, SRZ ;  /* 0x00000000003e7805 */ /* 0x000fe2000001ff00 */
[----:B------:R-:W1:Y:S01]  /*4dd0*/  MUFU.EX2 R105, R105 ;  /* 0x0000006900697308 */ /* 0x000e620000000800 */
[----:B--2---:R-:W-:-:S07]  /*4de0*/  FADD.FTZ R37, R109, R80 ;  /* 0x000000506d257221 */ /* 0x004fce0000010000 */
[----:B------:R-:W2:Y:S01]  /*4df0*/  MUFU.EX2 R66, R73 ;  /* 0x0000004900427308 */ /* 0x000ea20000000800 */
[----:B0-----:R-:W-:-:S07]  /*4e00*/  FADD.FTZ R80, R64, R37 ;  /* 0x0000002540507221 */ /* 0x001fce0000010000 */
[----:B------:R-:W0:Y:S01]  /*4e10*/  MUFU.EX2 R75, R75 ;  /* 0x0000004b004b7308 */ /* 0x000e220000000800 */
[----:B-1----:R-:W-:Y:S01]  /*4e20*/  FADD.FTZ R37, R105, R80 ;  /* 0x0000005069257221 */ /* 0x002fe20000010000 */
[----:B------:R-:W-:-:S06]  /*4e30*/  FADD.FTZ R80, R20, R29 ;  /* 0x0000001d14507221 */ /* 0x000fcc0000010000 */
[----:B------:R-:W1:Y:S01]  /*4e40*/  MUFU.EX2 R68, R103 ;  /* 0x0000006700447308 */ /* 0x000e620000000800 */
[C---:B--2---:R-:W-:Y:S01]  /*4e50*/  FADD.FTZ R54, R66.reuse, R37 ;  /* 0x0000002542367221 */ /* 0x044fe20000010000 */
[----:B------:R-:W-:Y:S01]  /*4e60*/  F2FP.SATFINITE.E4M3.F32.PACK_AB_MERGE_C R37, R9, R4, RZ ;  /* 0x000000040925723e */ /* 0x000fe200048070ff */
[----:B------:R-:W-:Y:S01]  /*4e70*/  FADD.FTZ R9, R33, R80 ;  /* 0x0000005021097221 */ /* 0x000fe20000010000 */
[----:B------:R-:W-:Y:S02]  /*4e80*/  F2FP.SATFINITE.E4M3.F32.PACK_AB_MERGE_C R66, R66, R105, RZ ;  /* 0x000000694242723e */ /* 0x000fe400048070ff */
[----:B------:R-:W-:Y:S02]  /*4e90*/  CS2R R80, SRZ ;  /* 0x0000000000507805 */ /* 0x000fe4000001ff00 */
[----:B------:R-:W-:Y:S01]  /*4ea0*/  F2FP.SATFINITE.E4M3.F32.PACK_AB_MERGE_C R187, R5, R30, R37 ;  /* 0x0000001e05bb723e */ /* 0x000fe20004807025 */
[----:B------:R-:W2:Y:S01]  /*4eb0*/  MUFU.EX2 R101, R101 ;  /* 0x0000006500657308 */ /* 0x000ea20000000800 */
[----:B0-----:R-:W-:Y:S01]  /*4ec0*/  FADD.FTZ R29, R75, R54 ;  /* 0x000000364b1d7221 */ /* 0x001fe20000010000 */
[----:B------:R-:W-:Y:S01]  /*4ed0*/  FADD.FTZ R54, R22, R9 ;  /* 0x0000000916367221 */ /* 0x000fe20000010000 */
[----:B------:R-:W-:-:S02]  /*4ee0*/  F2FP.SATFINITE.E4M3.F32.PACK_AB_MERGE_C R182, R64, R109, R66 ;  /* 0x0000006d40b6723e */ /* 0x000fc40004807042 */
[----:B------:R-:W-:Y:S02]  /*4ef0*/  CS2R R64, SRZ ;  /* 0x0000000000407805 */ /* 0x000fe4000001ff00 */
[----:B------:R-:W-:Y:S01]  /*4f00*/  CS2R R66, SRZ ;  /* 0x0000000000427805 */ /* 0x000fe2000001ff00 */
[----:B------:R-:W0:Y:S01]  /*4f10*/  MUFU.EX2 R70, R127 ;  /* 0x0000007f00467308 */ /* 0x000e220000000800 */
[----:B-1----:R-:W-:Y:S01]  /*4f20*/  FADD.FTZ R4, R68, R29 ;  /* 0x0000001d44047221 */ /* 0x002fe20000010000 */
[----:B------:R-:W-:Y:S01]  /*4f30*/  F2FP.SATFINITE.E4M3.F32.PACK_AB_MERGE_C R29, R19, R12, RZ ;  /* 0x0000000c131d723e */ /* 0x000fe200048070ff */
[C---:B------:R-:W-:Y:S01]  /*4f40*/  FADD.FTZ R19, R57.reuse, R54 ;  /* 0x0000003639137221 */ /* 0x040fe20000010000 */
[----:B------:R-:W-:Y:S02]  /*4f50*/  F2FP.SATFINITE.E4M3.F32.PACK_AB_MERGE_C R57, R57, R22, RZ ;  /* 0x000000163939723e */ /* 0x000fe400048070ff */
[----:B------:R-:W-:Y:S02]  /*4f60*/  CS2R R54, SRZ ;  /* 0x0000000000367805 */ /* 0x000fe4000001ff00 */
[----:B------:R-:W-:Y:S01]  /*4f70*/  F2FP.SATFINITE.E4M3.F32.PACK_AB_MERGE_C R181, R15, R8, R29 ;  /* 0x000000080fb5723e */ /* 0x000fe2000480701d */
[----:B------:R-:W-:Y:S01]  /*4f80*/  FADD.FTZ R18, R34, R19 ;  /* 0x0000001322127221 */ /* 0x000fe20000010000 */
[----:B------:R-:W1:Y:S01]  /*4f90*/  MUFU.EX2 R129, R129 ;  /* 0x0000008100817308 */ /* 0x000e620000000800 */
[----:B--2---:R-:W-:Y:S01]  /*4fa0*/  FADD.FTZ R9, R101, R4 ;  /* 0x0000000465097221 */ /* 0x004fe20000010000 */
[----:B------:R-:W-:-:S02]  /*4fb0*/  F2FP.SATFINITE.E4M3.F32.PACK_AB_MERGE_C R177, R33, R20, R57 ;  /* 0x0000001421b1723e */ /* 0x000fc40004807039 */
[----:B------:R-:W-:Y:S02]  /*4fc0*/  CS2R R32, SRZ ;  /* 0x0000000000207805 */ /* 0x000fe4000001ff00 */
[----:B------:R-:W-:Y:S02]  /*4fd0*/  CS2R R56, SRZ ;  /* 0x0000000000387805 */ /* 0x000fe4000001ff00 */
[----:B------:R-:W2:Y:S01]  /*4fe0*/  MUFU.EX2 R59, R59 ;  /* 0x0000003b003b7308 */ /* 0x000ea20000000800 */
[C---:B0-----:R-:W-:Y:S01]  /*4ff0*/  FADD.FTZ R12, R70.reuse, R9 ;  /* 0x00000009460c7221 */ /* 0x041fe20000010000 */
[----:B------:R-:W-:-:S04]  /*5000*/  F2FP.SATFINITE.E4M3.F32.PACK_AB_MERGE_C R70, R70, R101, RZ ;  /* 0x000000654646723e */ /* 0x000fc800048070ff */
[----:B------:R-:W-:Y:S02]  /*5010*/  F2FP.SATFINITE.E4M3.F32.PACK_AB_MERGE_C R176, R68, R75, R70 ;  /* 0x0000004b44b0723e */ /* 0x000fe40004807046 */
[----:B------:R-:W-:Y:S01]  /*5020*/  CS2R R70, SRZ ;  /* 0x0000000000467805 */ /* 0x000fe2000001ff00 */
[----:B------:R-:W0:Y:S01]  /*5030*/  MUFU.EX2 R72, R131 ;  /* 0x0000008300487308 */ /* 0x000e220000000800 */
[----:B-1----:R-:W-:-:S07]  /*5040*/  FADD.FTZ R9, R129, R12 ;  /* 0x0000000c81097221 */ /* 0x002fce0000010000 */
[----:B------:R-:W1:Y:S01]  /*5050*/  MUFU.EX2 R133, R133 ;  /* 0x0000008500857308 */ /* 0x000e620000000800 */
[----:B--2---:R-:W-:-:S04]  /*5060*/  FADD.FTZ R19, R59, R18 ;  /* 0x000000123b137221 */ /* 0x004fc80000010000 */
[----:B------:R-:W-:-:S03]  /*5070*/  FADD.FTZ R18, R36, R19 ;  /* 0x0000001324127221 */ /* 0x000fc60000010000 */
[----:B------:R-:W2:Y:S01]  /*5080*/  MUFU.EX2 R74, R135 ;  /* 0x00000087004a7308 */ /* 0x000ea20000000800 */
[----:B0-----:R-:W-:-:S07]  /*5090*/  FADD.FTZ R12, R72, R9 ;  /* 0x00000009480c7221 */ /* 0x001fce0000010000 */
[----:B------:R-:W0:Y:S01]  /*50a0*/  MUFU.EX2 R41, R41 ;  /* 0x0000002900297308 */ /* 0x000e220000000800 */
[----:B-1----:R-:W-:-:S07]  /*50b0*/  FADD.FTZ R9, R133, R12 ;  /* 0x0000000c85097221 */ /* 0x002fce0000010000 */
[----:B------:R-:W1:Y:S01]  /*50c0*/  MUFU.EX2 R27, R27 ;  /* 0x0000001b001b7308 */ /* 0x000e620000000800 */
[C---:B--2---:R-:W-:Y:S01]  /*50d0*/  F2FP.SATFINITE.E4M3.F32.PACK_AB_MERGE_C R133, R74.reuse, R133, RZ ;  /* 0x000000854a85723e */ /* 0x044fe200048070ff */
[----:B------:R-:W-:-:S03]  /*50e0*/  FADD.FTZ R74, R74, R9 ;  /* 0x000000094a4a7221 */ /* 0x000fc60000010000 */
[----:B------:R-:W-:Y:S02]  /*50f0*/  F2FP.SATFINITE.E4M3.F32.PACK_AB_MERGE_C R178, R72, R129, R133 ;  /* 0x0000008148b2723e */ /* 0x000fe40004807085 */
[----:B------:R-:W-:Y:S01]  /*5100*/  CS2R R72, SRZ ;  /* 0x0000000000487805 */ /* 0x000fe2000001ff00 */
[----:B------:R-:W2:Y:S01]  /*5110*/  MUFU.EX2 R137, R137 ;  /* 0x0000008900897308 */ /* 0x000ea20000000800 */
[C---:B0-----:R-:W-:Y:S01]  /*5120*/  FADD.FTZ R18, R41.reuse, R18 ;  /* 0x0000001229127221 */ /* 0x041fe20000010000 */
[----:B------:R-:W-:-:S04]  /*5130*/  F2FP.SATFINITE.E4M3.F32.PACK_AB_MERGE_C R36, R41, R36, RZ ;  /* 0x000000242924723e */ /* 0x000fc800048070ff */
[----:B------:R-:W-:Y:S02]  /*5140*/  F2FP.SATFINITE.E4M3.F32.PACK_AB_MERGE_C R179, R59, R34, R36 ;  /* 0x000000223bb3723e */ /* 0x000fe40004807024 */
[----:B------:R-:W-:Y:S01]  /*5150*/  CS2R R36, SRZ ;  /* 0x0000000000247805 */ /* 0x000fe2000001ff00 */
[----:B------:R-:W0:Y:S01]  /*5160*/  MUFU.EX2 R38, R38 ;  /* 0x0000002600267308 */ /* 0x000e220000000800 */
[----:B-1----:R-:W-:Y:S01]  /*5170*/  FADD.FTZ R19, R27, R18 ;  /* 0x000000121b137221 */ /* 0x002fe20000010000 */
[----:B------:R-:W-:-:S06]  /*5180*/  CS2R R58, SRZ ;  /* 0x00000000003a7805 */ /* 0x000fcc000001ff00 */
[----:B------:R-:W1:Y:S01]  /*5190*/  MUFU.EX2 R76, R139 ;  /* 0x0000008b004c7308 */ /* 0x000e620000000800 */
[----:B--2---:R-:W-:Y:S01]  /*51a0*/  FADD.FTZ R9, R137, R74 ;  /* 0x0000004a89097221 */ /* 0x004fe20000010000 */
[----:B------:R-:W-:-:S06]  /*51b0*/  CS2R R74, SRZ ;  /* 0x00000000004a7805 */ /* 0x000fcc000001ff00 */
[----:B------:R-:W2:Y:S01]  /*51c0*/  MUFU.EX2 R31, R31 ;  /* 0x0000001f001f7308 */ /* 0x000ea20000000800 */
[----:B0-----:R-:W-:-:S07]  /*51d0*/  FADD.FTZ R22, R38, R19 ;  /* 0x0000001326167221 */ /* 0x001fce0000010000 */
[----:B------:R-:W0:Y:S01]  /*51e0*/  MUFU.EX2 R95, R95 ;  /* 0x0000005f005f7308 */ /* 0x000e220000000800 */
[----:B-1----:R-:W-:-:S07]  /*51f0*/  FADD.FTZ R18, R76, R9 ;  /* 0x000000094c127221 */ /* 0x002fce0000010000 */
[----:B------:R1:W3:Y:S01]  /*5200*/  MUFU.EX2 R24, R61 ;  /* 0x0000003d00187308 */ /* 0x0002e20000000800 */
[----:B--2---:R-:W-:-:S07]  /*5210*/  FADD.FTZ R9, R31, R22 ;  /* 0x000000161f097221 */ /* 0x004fce0000010000 */
[----:B------:R-:W2:Y:S01]  /*5220*/  MUFU.EX2 R42, R42 ;  /* 0x0000002a002a7308 */ /* 0x000ea20000000800 */
[----:B0-----:R-:W-:Y:S01]  /*5230*/  FADD.FTZ R5, R95, R18 ;  /* 0x000000125f057221 */ /* 0x001fe20000010000 */
[----:B-1----:R-:W-:-:S06]  /*5240*/  CS2R R60, SRZ ;  /* 0x00000000003c7805 */ /* 0x002fcc000001ff00 */
[----:B------:R-:W0:Y:S01]  /*5250*/  MUFU.EX2 R40, R40 ;  /* 0x0000002800287308 */ /* 0x000e220000000800 */
[C---:B---3--:R-:W-:Y:S01]  /*5260*/  F2FP.SATFINITE.E4M3.F32.PACK_AB_MERGE_C R95, R24.reuse, R95, RZ ;  /* 0x0000005f185f723e */ /* 0x048fe200048070ff */
[----:B------:R-:W-:-:S03]  /*5270*/  FADD.FTZ R24, R24, R5 ;  /* 0x0000000518187221 */ /* 0x000fc60000010000 */
[----:B------:R-:W-:Y:S02]  /*5280*/  F2FP.SATFINITE.E4M3.F32.PACK_AB_MERGE_C R172, R76, R137, R95 ;  /* 0x000000894cac723e */ /* 0x000fe4000480705f */
[----:B------:R-:W-:Y:S01]  /*5290*/  CS2R R76, SRZ ;  /* 0x00000000004c7805 */ /* 0x000fe2000001ff00 */
[----:B------:R-:W1:Y:S01]  /*52a0*/  MUFU.EX2 R89, R89 ;  /* 0x0000005900597308 */ /* 0x000e620000000800 */
[C---:B--2---:R-:W-:Y:S01]  /*52b0*/  FADD.FTZ R9, R42.reuse, R9 ;  /* 0x000000092a097221 */ /* 0x044fe20000010000 */
[----:B------:R-:W-:-:S04]  /*52c0*/  F2FP.SATFINITE.E4M3.F32.PACK_AB_MERGE_C R31, R42, R31, RZ ;  /* 0x0000001f2a1f723e */ /* 0x000fc800048070ff */
[----:B------:R-:W-:Y:S02]  /*52d0*/  F2FP.SATFINITE.E4M3.F32.PACK_AB_MERGE_C R173, R38, R27, R31 ;  /* 0x0000001b26ad723e */ /* 0x000fe4000480701f */
[----:B------:R-:W-:Y:S01]  /*52e0*/  CS2R R26, SRZ ;  /* 0x00000000001a7805 */ /* 0x000fe2000001ff00 */
[----:B------:R-:W2:Y:S01]  /*52f0*/  MUFU.EX2 R43, R43 ;  /* 0x0000002b002b7308 */ /* 0x000ea20000000800 */
[----:B0-----:R-:W-:Y:S01]  /*5300*/  FADD.FTZ R18, R40, R9 ;  /* 0x0000000928127221 */ /* 0x001fe20000010000 */
[----:B------:R-:W-:-:S06]  /*5310*/  CS2R R30, SRZ ;  /* 0x00000000001e7805 */ /* 0x000fcc000001ff00 */
[----:B------:R-:W0:Y:S01]  /*5320*/  MUFU.EX2 R78, R91 ;  /* 0x0000005b004e7308 */ /* 0x000e220000000800 */
[----:B-1----:R-:W-:Y:S01]  /*5330*/  FADD.FTZ R5, R89, R24 ;  /* 0x0000001859057221 */ /* 0x002fe20000010000 */
[----:B------:R-:W-:-:S06]  /*5340*/  CS2R R24, SRZ ;  /* 0x0000000000187805 */ /* 0x000fcc000001ff00 */
        /* <DEDUP_REMOVED lines=11> */
[----:B------:R-:W-:Y:S02]  /*5400*/  F2FP.SATFINITE.E4M3.F32.PACK_AB_MERGE_C R174, R78, R89, R87 ;  /* 0x000000594eae723e */ /* 0x000fe40004807057 */
[----:B------:R-:W-:Y:S02]  /*5410*/  CS2R R78, SRZ ;  /* 0x00000000004e7805 */ /* 0x000fe4000001ff00 */
[----:B------:R-:W-:Y:S01]  /*5420*/  CS2R R86, SRZ ;  /* 0x0000000000567805 */ /* 0x000fe2000001ff00 */
[----:B------:R-:W0:Y:S01]  /*5430*/  MUFU.EX2 R99, R99 ;  /* 0x0000006300637308 */ /* 0x000e220000000800 */
[C---:B-1----:R-:W-:Y:S01]  /*5440*/  FADD.FTZ R9, R46.reuse, R9 ;  /* 0x000000092e097221 */ /* 0x042fe20000010000 */
[----:B------:R-:W-:-:S04]  /*5450*/  F2FP.SATFINITE.E4M3.F32.PACK_AB_MERGE_C R35, R46, R35, RZ ;  /* 0x000000232e23723e */ /* 0x000fc800048070ff */
[----:B------:R-:W-:Y:S02]  /*5460*/  F2FP.SATFINITE.E4M3.F32.PACK_AB_MERGE_C R175, R43, R40, R35 ;  /* 0x000000282baf723e */ /* 0x000fe40004807023 */
[----:B------:R-:W-:Y:S01]  /*5470*/  CS2R R34, SRZ ;  /* 0x0000000000227805 */ /* 0x000fe2000001ff00 */
[----:B------:R-:W1:Y:S01]  /*5480*/  MUFU.EX2 R47, R47 ;  /* 0x0000002f002f7308 */ /* 0x000e620000000800 */
[----:B--2---:R-:W-:Y:S01]  /*5490*/  FADD.FTZ R14, R44, R9 ;  /* 0x000000092c0e7221 */ /* 0x004fe20000010000 */
[----:B------:R-:W-:Y:S02]  /*54a0*/  CS2R R40, SRZ ;  /* 0x0000000000287805 */ /* 0x000fe4000001ff00 */
[----:B------:R-:W-:-:S04]  /*54b0*/  CS2R R42, SRZ ;  /* 0x00000000002a7805 */ /* 0x000fc8000001ff00 */
[----:B------:R2:W3:Y:S01]  /*54c0*/  MUFU.EX2 R4, R85 ;  /* 0x0000005500047308 */ /* 0x0004e20000000800 */
[----:B0-----:R-:W-:Y:S01]  /*54d0*/  FADD.FTZ R5, R99, R28 ;  /* 0x0000001c63057221 */ /* 0x001fe20000010000 */
[----:B------:R-:W-:-:S06]  /*54e0*/  CS2R R28, SRZ ;  /* 0x00000000001c7805 */ /* 0x000fcc000001ff00 */
[----:B------:R-:W0:Y:S01]  /*54f0*/  MUFU.EX2 R39, R39 ;  /* 0x0000002700277308 */ /* 0x000e220000000800 */
[----:B-1----:R-:W-:Y:S01]  /*5500*/  FADD.FTZ R20, R47, R14 ;  /* 0x0000000e2f147221 */ /* 0x002fe20000010000 */
[----:B--2---:R-:W-:-:S06]  /*5510*/  CS2R R84, SRZ ;  /* 0x0000000000547805 */ /* 0x004fcc000001ff00 */
[----:B------:R-:W1:Y:S01]  /*5520*/  MUFU.EX2 R69, R69 ;  /* 0x0000004500457308 */ /* 0x000e620000000800 */
[----:B---3--:R-:W-:-:S07]  /*5530*/  FADD.FTZ R18, R4, R5 ;  /* 0x0000000504127221 */ /* 0x008fce0000010000 */
        /* <DEDUP_REMOVED lines=11> */
[----:B------:R-:W-:Y:S02]  /*55f0*/  F2FP.SATFINITE.E4M3.F32.PACK_AB_MERGE_C R39, R48, R39, RZ ;  /* 0x000000273027723e */ /* 0x000fe400048070ff */
[----:B------:R-:W-:Y:S02]  /*5600*/  CS2R R48, SRZ ;  /* 0x0000000000307805 */ /* 0x000fe4000001ff00 */
[----:B------:R-:W-:Y:S02]  /*5610*/  F2FP.SATFINITE.E4M3.F32.PACK_AB_MERGE_C R169, R47, R44, R39 ;  /* 0x0000002c2fa9723e */ /* 0x000fe40004807027 */
[----:B------:R-:W-:Y:S01]  /*5620*/  CS2R R38, SRZ ;  /* 0x0000000000267805 */ /* 0x000fe2000001ff00 */
[----:B------:R-:W0:Y:S01]  /*5630*/  MUFU.EX2 R51, R51 ;  /* 0x0000003300337308 */ /* 0x000e220000000800 */
[----:B-1----:R-:W-:Y:S01]  /*5640*/  FADD.FTZ R18, R50, R9 ;  /* 0x0000000932127221 */ /* 0x002fe20000010000 */
[----:B------:R-:W-:-:S06]  /*5650*/  CS2R R46, SRZ ;  /* 0x00000000002e7805 */ /* 0x000fcc000001ff00 */
[----:B------:R-:W1:Y:S01]  /*5660*/  MUFU.EX2 R8, R143 ;  /* 0x0000008f00087308 */ /* 0x000e620000000800 */
[----:B--2---:R-:W-:-:S07]  /*5670*/  FADD.FTZ R5, R125, R12 ;  /* 0x0000000c7d057221 */ /* 0x004fce0000010000 */
[----:B------:R-:W-:Y:S01]  /*5680*/  MUFU.EX2 R45, R45 ;  /* 0x0000002d002d7308 */ /* 0x000fe20000000800 */
[----:B0-----:R-:W-:-:S07]  /*5690*/  FADD.FTZ R18, R51, R18 ;  /* 0x0000001233127221 */ /* 0x001fce0000010000 */
[----:B------:R0:W2:Y:S01]  /*56a0*/  MUFU.EX2 R14, R83 ;  /* 0x00000053000e7308 */ /* 0x0000a20000000800 */
[----:B-1----:R-:W-:-:S07]  /*56b0*/  FADD.FTZ R4, R8, R5 ;  /* 0x0000000508047221 */ /* 0x002fce0000010000 */
[----:B------:R-:W1:Y:S01]  /*56c0*/  MUFU.EX2 R145, R145 ;  /* 0x0000009100917308 */ /* 0x000e620000000800 */
[----:B0-----:R-:W-:-:S07]  /*56d0*/  CS2R R82, SRZ ;  /* 0x0000000000527805 */ /* 0x001fce000001ff00 */
[----:B------:R-:W0:Y:S01]  /*56e0*/  MUFU.EX2 R52, R52 ;  /* 0x0000003400347308 */ /* 0x000e220000000800 */
[----:B--2---:R-:W-:Y:S01]  /*56f0*/  F2FP.SATFINITE.E4M3.F32.PACK_AB_MERGE_C R12, R14, R45, RZ ;  /* 0x0000002d0e0c723e */ /* 0x004fe200048070ff */
[----:B------:R-:W-:-:S03]  /*5700*/  FADD.FTZ R45, R45, R18 ;  /* 0x000000122d2d7221 */ /* 0x000fc60000010000 */
[----:B------:R-:W-:Y:S02]  /*5710*/  F2FP.SATFINITE.E4M3.F32.PACK_AB_MERGE_C R171, R51, R50, R12 ;  /* 0x0000003233ab723e */ /* 0x000fe4000480700c */
[----:B------:R-:W-:Y:S01]  /*5720*/  CS2R R50, SRZ ;  /* 0x0000000000327805 */ /* 0x000fe2000001ff00 */
[----:B-1----:R-:W-:Y:S01]  /*5730*/  FADD.FTZ R5, R145, R4 ;  /* 0x0000000491057221 */ /* 0x002fe20000010000 */
[----:B------:R-:W-:Y:S01]  /*5740*/  FADD.FTZ R4, R14, R45 ;  /* 0x0000002d0e047221 */ /* 0x000fe20000010000 */
[----:B------:R-:W-:Y:S02]  /*5750*/  CS2R R44, SRZ ;  /* 0x00000000002c7805 */ /* 0x000fe4000001ff00 */
[C---:B0-----:R-:W-:Y:S01]  /*5760*/  F2FP.SATFINITE.E4M3.F32.PACK_AB_MERGE_C R9, R52.reuse, R145, RZ ;  /* 0x000000913409723e */ /* 0x041fe200048070ff */
[----:B------:R-:W-:Y:S01]  /*5770*/  FADD.FTZ R5, R52, R5 ;  /* 0x0000000534057221 */ /* 0x000fe20000010000 */
[----:B------:R-:W-:Y:S02]  /*5780*/  CS2R R52, SRZ ;  /* 0x0000000000347805 */ /* 0x000fe4000001ff00 */
        /* <DEDUP_REMOVED lines=37> */
[----:B------:R-:W-:Y:S01]  /*59e0*/  UMOV UR7, URZ ;  /* 0x0000003f00077c82 */ /* 0x000fe20008000000 */
[----:B------:R-:W-:Y:S01]  /*59f0*/  UMOV UR6, URZ ;  /* 0x0000003f00067c82 */ /* 0x000fe20008000000 */
[----:B------:R-:W-:Y:S01]  /*5a00*/  ULDC UR61, c[0x0][0x288] ;  /* 0x0000a200003d7ab9 */ /* 0x000fe20000000800 */
[----:B------:R-:W-:-:S05]  /*5a10*/  ULDC UR59, c[0x0][0x2f0] ;  /* 0x0000bc00003b7ab9 */ /* 0x000fca0000000800 */
.L_x_2256:
[----:B------:R-:W-:Y:S01]  /*5a20*/  ISETP.NE.AND P2, PT, RZ, UR54, PT ;  /* 0x00000036ff007c0c */ /* 0x000fe2000bf45270 */
[----:B------:R-:W-:-:S04]  /*5a30*/  UISETP.NE.AND UP0, UPT, UR6, 0x1, UPT ;  /* 0x000000010600788c */ /* 0x000fc8000bf05270 */
[----:B------:R-:W-:-:S04]  /*5a40*/  USEL UR5, URZ, 0x1, UP0 ;  /* 0x000000013f057887 */ /* 0x000fc80008000000 */
[----:B------:R-:W-:-:S04]  /*5a50*/  ULOP3.LUT UR5, UR7, UR5, URZ, 0x3c, !UPT ;  /* 0x0000000507057292 */ /* 0x000fc8000f8e3c3f */
[----:B------:R-:W-:Y:S08]  /*5a60*/  @P2 BRA `(.L_x_2246) ;  /* 0x0000000000382947 */ /* 0x000ff00003800000 */
[----:B------:R-:W-:Y:S05]  /*5a70*/  @!P0 BRA `(.L_x_2247) ;  /* 0x0000000000048947 */ /* 0x000fea0003800000 */
[----:B------:R-:W-:Y:S01]  /*5a80*/  BPT.TRAP 0x1 ;  /* 0x000000040000795c */ /* 0x000fe20000300000 */
.L_x_2247:
        /* <DEDUP_REMOVED lines=9> */
.L_x_2248:
[----:B-1----:R-:W-:Y:S05]  /*5b20*/  @P1 BRA `(.L_x_2246) ;  /* 0x0000000000081947 */ /* 0x002fea0003800000 */
[----:B------:R-:W1:Y:S02]  /*5b30*/  SYNCS.PHASECHK.TRANS64.TRYWAIT P1, [UR4+0x29830], R10 ;  /* 0x0298300aff0075a7 */ /* 0x000e640008020144 */
[----:B-1----:R-:W-:Y:S05]  /*5b40*/  @!P1 BRA `(.L_x_2249) ;  /* 0x000000f400589947 */ /* 0x002fea0003800000 */
.L_x_2246:
[----:B01----:R-:W-:Y:S01]  /*5b50*/  VIADD R10, R16, 0x8 ;  /* 0x00000008100a7836 */ /* 0x003fe20000000000 */
        /* <DEDUP_REMOVED lines=20> */
[----:B------:R-:W-:Y:S01]  /*5ca0*/  UIADD3 UR46, UR30, 0x180, URZ ;  /* 0x000001801e2e7890 */ /* 0x000fe2000fffe03f */
[----:B------:R-:W-:Y:S01]  /*5cb0*/  UMOV UR47, 0x80000020 ;  /* 0x80000020002f7882 */ /* 0x000fe20000000000 */
[----:B------:R-:W-:Y:S01]  /*5cc0*/  UIADD3 UR50, UR30, 0x200, URZ ;  /* 0x000002001e327890 */ /* 0x000fe2000fffe03f */
[----:B------:R-:W-:Y:S01]  /*5cd0*/  UMOV UR51, 0x80000020 ;  /* 0x8000002000337882 */ /* 0x000fe20000000000 */
[----:B------:R-:W-:Y:S01]  /*5ce0*/  UIADD3 UR26, UR30, 0x2, URZ ;  /* 0x000000021e1a7890 */ /* 0x000fe2000fffe03f */
[----:B------:R-:W-:Y:S01]  /*5cf0*/  WARPGROUP.ARRIVE ;  /* 0x00000000000079c5 */ /* 0x000fe20000000000 */
[----:B------:R-:W-:Y:S01]  /*5d00*/  UMOV UR27, 0x80000020 ;  /* 0x80000020001b7882 */ /* 0x000fe20000000000 */
[----:B------:R-:W-:-:S02]  /*5d10*/  UIADD3 UR10, UR30, 0x82, URZ ;  /* 0x000000821e0a7890 */ /* 0x000fc4000fffe03f */
[----:B------:R-:W-:Y:S02]  /*5d20*/  UIADD3 UR11, UR30, 0x182, URZ ;  /* 0x000001821e0b7890 */ /* 0x000fe4000fffe03f */
[----:B------:R-:W-:Y:S01]  /*5d30*/  QGMMA.64x32x32.F32.E4M3.E4M3 R152, gdesc[UR28], RZ, !UPT, gsb0 ;  /* 0x006000001c9879f3 */ /* 0x000fe2000c0008ff */
[----:B------:R-:W-:Y:S01]  /*5d40*/  UIADD3 UR22, UR30, 0x280, URZ ;  /* 0x000002801e167890 */ /* 0x000fe2000fffe03f */
[----:B------:R-:W-:Y:S01]  /*5d50*/  UMOV UR23, 0x80000020 ;  /* 0x8000002000177882 */ /* 0x000fe20000000000 */
[----:B------:R-:W-:Y:S01]  /*5d60*/  UIADD3 UR18, UR30, 0x282, URZ ;  /* 0x000002821e127890 */ /* 0x000fe2000fffe03f */
[----:B------:R-:W-:Y:S01]  /*5d70*/  UMOV UR19, 0x80000020 ;  /* 0x8000002000137882 */ /* 0x000fe20000000000 */
[----:B------:R-:W-:Y:S01]  /*5d80*/  UIADD3 UR14, UR30, 0x500, URZ ;  /* 0x000005001e0e7890 */ /* 0x000fe2000fffe03f */
[----:B------:R-:W-:Y:S01]  /*5d90*/  UMOV UR15, 0x80000020 ;  /* 0x80000020000f7882 */ /* 0x000fe20000000000 */
[----:B------:R-:W-:Y:S01]  /*5da0*/  UMOV UR28, UR8 ;  /* 0x00000008001c7c82 */ /* 0x000fe20008000000 */
[----:B------:R-:W-:Y:S01]  /*5db0*/  UMOV UR29, UR9 ;  /* 0x00000009001d7c82 */ /* 0x000fe20008000000 */
[----:B------:R-:W-:Y:S01]  /*5dc0*/  UMOV UR31, 0x80000020 ;  /* 0x80000020001f7882 */ /* 0x000fe20000000000 */
[----:B------:R-:W-:-:S02]  /*5dd0*/  WARPGROUP.DEPBAR.LE gsb0, 0x0 ;  /* 0x00008000000079c5 */ /* 0x000fc40000010000 */
        /* <DEDUP_REMOVED lines=153> */
.L_x_2251:
[----:B------:R-:W-:Y:S01]  /*6770*/  ULEA UR10, UR6, UR38, 0x3 ;  /* 0x00000026060a7291 */ /* 0x000fe2000f8e183f */
[----:B------:R-:W-:-:S05]  /*6780*/  IMAD.U32 R10, RZ, RZ, UR7 ;  /* 0x00000007ff0a7e24 */ /* 0x000fca000f8e00ff */
[----:B------:R-:W-:-:S04]  /*6790*/  SHF.L.U32 R10, R10, 0x1f, RZ ;  /* 0x0000001f0a0a7819 */ /* 0x000fc800000006ff */
[----:B------:R0:W1:Y:S01]  /*67a0*/  SYNCS.PHASECHK.TRANS64.TRYWAIT P1, [UR10+0x29850], R10 ;  /* 0x0298500aff0075a7 */ /* 0x000062000802014a */
[----:B------:R-:W-:Y:S05]  /*67b0*/  @!P0 BRA `(.L_x_2252) ;  /* 0x0000000000048947 */ /* 0x000fea0003800000 */
[----:B------:R-:W-:Y:S01]  /*67c0*/  BPT.TRAP 0x1 ;  /* 0x000000040000795c */ /* 0x000fe20000300000 */
.L_x_2252:
[----:B-1----:R-:W-:Y:S05]  /*67d0*/  @P1 BRA `(.L_x_2250) ;  /* 0x0000000000081947 */ /* 0x002fea0003800000 */
[----:B------:R-:W1:Y:S02]  /*67e0*/  SYNCS.PHASECHK.TRANS64.TRYWAIT P1, [UR10+0x29850], R10 ;  /* 0x0298500aff0075a7 */ /* 0x000e64000802014a */
[----:B-1----:R-:W-:Y:S05]  /*67f0*/  @!P1 BRA `(.L_x_2253) ;  /* 0x000000e800449947 */ /* 0x002fea0003800000 */
.L_x_2250:
        /* <DEDUP_REMOVED lines=34> */
.L_x_2254:
[----:B------:R-:W-:Y:S01]  /*6a20*/  UISETP.NE.AND UP0, UPT, UR56, URZ, UPT ;  /* 0x0000003f3800728c */ /* 0x000fe2000bf05270 */
[C---:B------:R-:W-:Y:S01]  /*6a30*/  FMUL.FTZ R14, R0.reuse, R159 ;  /* 0x0000009f000e7220 */ /* 0x040fe20000410000 */
[C---:B------:R-:W-:Y:S01]  /*6a40*/  FMUL.FTZ R159, R0.reuse, R137 ;  /* 0x00000089009f7220 */ /* 0x040fe20000410000 */
[C---:B------:R-:W-:Y:S01]  /*6a50*/  FMUL.FTZ R137, R0.reuse, R142 ;  /* 0x0000008e00897220 */ /* 0x040fe20000410000 */
[C---:B------:R-:W-:Y:S01]  /*6a60*/  FMUL.FTZ R142, R0.reuse, R125 ;  /* 0x0000007d008e7220 */ /* 0x040fe20000410000 */
[C---:B------:R-:W-:Y:S01]  /*6a70*/  FMUL.FTZ R15, R0.reuse, R158 ;  /* 0x0000009e000f7220 */ /* 0x040fe20000410000 */
[----:B------:R-:W-:Y:S01]  /*6a80*/  PLOP3.LUT P1, PT, PT, PT, UP0, 0x80, 0x0 ;  /* 0x000000000000781c */ /* 0x000fe20003f2f008 */
[C---:B------:R-:W-:Y:S01]  /*6a90*/  FMUL.FTZ R158, R0.reuse, R136 ;  /* 0x00000088009e7220 */ /* 0x040fe20000410000 */
[----:B------:R-:W-:Y:S01]  /*6aa0*/  PLOP3.LUT P2, PT, PT, PT, UP0, 0x80, 0x0 ;  /* 0x000000000000781c */ /* 0x000fe20003f4f008 */
[C---:B------:R-:W-:Y:S01]  /*6ab0*/  FMUL.FTZ R136, R0.reuse, R143 ;  /* 0x0000008f00887220 */ /* 0x040fe20000410000 */
[----:B------:R-:W-:Y:S01]  /*6ac0*/  FMUL.FTZ R143, R0, R128 ;  /* 0x00000080008f7220 */ /* 0x000fe20000410000 */
[----:B------:R-:W-:Y:S01]  /*6ad0*/  @UP0 ULDC UR7, c[0x0][0x44c] ;  /* 0x0001130000070ab9 */ /* 0x000fe20000000800 */
[----:B------:R-:W-:-:S02]  /*6ae0*/  IMAD.MOV.U32 R128, RZ, RZ, R6 ;  /* 0x000000ffff807224 */ /* 0x000fc400078e0006 */
[C---:B------:R-:W-:Y:S01]  /*6af0*/  FMUL.FTZ R179, R0.reuse, R145 ;  /* 0x0000009100b37220 */ /* 0x040fe20000410000 */
[C---:B0-----:R-:W-:Y:S01]  /*6b00*/  FMUL.FTZ R10, R0.reuse, R152 ;  /* 0x00000098000a7220 */ /* 0x041fe20000410000 */
[C---:B------:R-:W-:Y:S01]  /*6b10*/  FMUL.FTZ R169, R0.reuse, R124 ;  /* 0x0000007c00a97220 */ /* 0x040fe20000410000 */
[C---:B------:R-:W-:Y:S01]  /*6b20*/  FMUL.FTZ R124, R0.reuse, R130 ;  /* 0x00000082007c7220 */ /* 0x040fe20000410000 */
[C---:B------:R-:W-:Y:S01]  /*6b30*/  FMUL.FTZ R171, R0.reuse, R121 ;  /* 0x0000007900ab7220 */ /* 0x040fe20000410000 */
[----:B------:R-:W-:Y:S01]  /*6b40*/  FMUL.FTZ R121, R0, R123 ;  /* 0x0000007b00797220 */ /* 0x000fe20000410000 */
[----:B------:R-:W-:Y:S01]  /*6b50*/  @P1 IMAD.HI.U32 R125, R6, UR7, RZ ;  /* 0x00000007067d1c27 */ /* 0x000fe2000f8e00ff */
[----:B------:R-:W-:-:S03]  /*6b60*/  @UP0 ULDC UR7, c[0x0][0x450] ;  /* 0x0001140000070ab9 */ /* 0x000fc60000000800 */
[C---:B------:R-:W-:Y:S01]  /*6b70*/  FMUL.FTZ R11, R0.reuse, R153 ;  /* 0x00000099000b7220 */ /* 0x040fe20000410000 */
[C---:B------:R-:W-:Y:S01]  /*6b80*/  FMUL.FTZ R123, R0.reuse, R127 ;  /* 0x0000007f007b7220 */ /* 0x040fe20000410000 */
[----:B------:R-:W-:Y:S01]  /*6b90*/  MOV R127, UR59 ;  /* 0x0000003b007f7c02 */ /* 0x000fe20008000f00 */
[----:B------:R-:W0:Y:S01]  /*6ba0*/  MUFU.TANH R10, R10 ;  /* 0x0000000a000a7308 */ /* 0x000e220000002400 */
[----:B------:R-:W-:Y:S01]  /*6bb0*/  @P2 SHF.R.U32.HI R128, RZ, UR7, R125 ;  /* 0x00000007ff802c19 */ /* 0x000fe2000801167d */
[----:B------:R-:W-:Y:S01]  /*6bc0*/  UMOV UR7, 0x1 ;  /* 0x0000000100077882 */ /* 0x000fe20000000000 */
[C---:B------:R-:W-:Y:S01]  /*6bd0*/  FMUL.FTZ R152, R0.reuse, R156 ;  /* 0x0000009c00987220 */ /* 0x040fe20000410000 */
[----:B------:R-:W-:Y:S01]  /*6be0*/  UIMAD UR7, UR39, -0xa0, UR7 ;  /* 0xffffff60270778a4 */ /* 0x000fe2000f8e0207 */
[C---:B------:R-:W-:Y:S01]  /*6bf0*/  FMUL.FTZ R153, R0.reuse, R157 ;  /* 0x0000009d00997220 */ /* 0x040fe20000410000 */
[----:B------:R-:W1:Y:S01]  /*6c00*/  SHFL.IDX PT, R145, R128, RZ, 0x1c1f ;  /* 0x001c1fff80917589 */ /* 0x000e6200000e0000 */
[C---:B------:R-:W-:Y:S01]  /*6c10*/  FMUL.FTZ R181, R0.reuse, R144 ;  /* 0x0000009000b57220 */ /* 0x040fe20000410000 */
[----:B------:R-:W2:Y:S01]  /*6c20*/  MUFU.TANH R11, R11 ;  /* 0x0000000b000b7308 */ /* 0x000ea20000002400 */
[----:B------:R-:W-:Y:S01]  /*6c30*/  FMUL.FTZ R144, R0, R132 ;  /* 0x0000008400907220 */ /* 0x000fe20000410000 */
[----:B------:R-:W-:-:S02]  /*6c40*/  IMAD.U32 R130, RZ, RZ, UR7 ;  /* 0x00000007ff827e24 */ /* 0x000fc4000f8e00ff */
[C---:B------:R-:W-:Y:S01]  /*6c50*/  FMUL.FTZ R13, R0.reuse, R154 ;  /* 0x0000009a000d7220 */ /* 0x040fe20000410000 */
[C---:B------:R-:W-:Y:S01]  /*6c60*/  FMUL.FTZ R154, R0.reuse, R160 ;  /* 0x000000a0009a7220 */ /* 0x040fe20000410000 */
[C---:B------:R-:W-:Y:S01]  /*6c70*/  FMUL.FTZ R12, R0.reuse, R155 ;  /* 0x0000009b000c7220 */ /* 0x040fe20000410000 */
[----:B------:R-:W-:Y:S02]  /*6c80*/  IMAD R130, R7, -0x2, R130 ;  /* 0xfffffffe07827824 */ /* 0x000fe400078e0282 */
[C---:B------:R-:W-:Y:S01]  /*6c90*/  FMUL.FTZ R155, R0.reuse, R161 ;  /* 0x000000a1009b7220 */ /* 0x040fe20000410000 */
[----:B------:R-:W3:Y:S01]  /*6ca0*/  MUFU.TANH R152, R152 ;  /* 0x0000009800987308 */ /* 0x000ee20000002400 */
[C---:B------:R-:W-:Y:S01]  /*6cb0*/  FMUL.FTZ R18, R0.reuse, R163 ;  /* 0x000000a300127220 */ /* 0x040fe20000410000 */
[----:B------:R-:W-:Y:S02]  /*6cc0*/  IMAD R130, R127, UR55, R130 ;  /* 0x000000377f827c24 */ /* 0x000fe4000f8e0282 */
[C---:B------:R-:W-:Y:S01]  /*6cd0*/  FMUL.FTZ R157, R0.reuse, R164 ;  /* 0x000000a4009d7220 */ /* 0x040fe20000410000 */
[C---:B------:R-:W-:Y:S01]  /*6ce0*/  FMUL.FTZ R156, R0.reuse, R165 ;  /* 0x000000a5009c7220 */ /* 0x040fe20000410000 */
[C---:B------:R-:W-:Y:S01]  /*6cf0*/  FMUL.FTZ R160, R0.reuse, R140 ;  /* 0x0000008c00a07220 */ /* 0x040fe20000410000 */
        /* <DEDUP_REMOVED lines=8> */
[----:B-1----:R-:W-:Y:S01]  /*6d80*/  IADD3 R132, R145, -UR61, R130 ;  /* 0x8000003d91847c10 */ /* 0x002fe2000fffe082 */
[C---:B------:R-:W-:Y:S01]  /*6d90*/  FMUL.FTZ R131, R0.reuse, R133 ;  /* 0x0000008500837220 */ /* 0x040fe20000410000 */
[----:B------:R-:W1:Y:S01]  /*6da0*/  MUFU.TANH R154, R154 ;  /* 0x0000009a009a7308 */ /* 0x000e620000002400 */
[----:B------:R-:W-:Y:S01]  /*6db0*/  FMUL.FTZ R105, R0, R105 ;  /* 0x0000006900697220 */ /* 0x000fe20000410000 */
[----:B------:R-:W-:Y:S01]  /*6dc0*/  ISETP.GT.AND P1, PT, R132, RZ, PT ;  /* 0x000000ff8400720c */ /* 0x000fe20003f24270 */
[----:B------:R-:W-:Y:S01]  /*6dd0*/  FMUL.FTZ R104, R0, R104 ;  /* 0x0000006800687220 */ /* 0x000fe20000410000 */
[----:B------:R-:W-:Y:S01]  /*6de0*/  ISETP.GT.AND P2, PT, R132, 0x1, PT ;  /* 0x000000018400780c */ /* 0x000fe20003f44270 */
[----:B------:R-:W-:Y:S01]  /*6df0*/  FMUL.FTZ R109, R0, R109 ;  /* 0x0000006d006d7220 */ /* 0x000fe20000410000 */
[----:B0-----:R-:W-:Y:S01]  /*6e00*/  FSEL R163, R10, -INF , P1 ;  /* 0xff8000000aa37808 */ /* 0x001fe20000800000 */
[----:B------:R-:W-:Y:S01]  /*6e10*/  FMUL.FTZ R120, R0, R122 ;  /* 0x0000007a00787220 */ /* 0x000fe20000410000 */
[----:B------:R-:W0:Y:S01]  /*6e20*/  MUFU.TANH R155, R155 ;  /* 0x0000009b009b7308 */ /* 0x000e220000002400 */
[----:B------:R-:W-:Y:S01]  /*6e30*/  ISETP.GT.AND P1, PT, R132, 0x8, PT ;  /* 0x000000088400780c */ /* 0x000fe20003f24270 */
[C---:B------:R-:W-:Y:S01]  /*6e40*/  FMUL.FTZ R122, R0.reuse, R126 ;  /* 0x0000007e007a7220 */ /* 0x040fe20000410000 */
[----:B--2---:R-:W-:Y:S01]  /*6e50*/  FSEL R183, R11, -INF , P2 ;  /* 0xff8000000bb77808 */ /* 0x004fe20001000000 */
[C---:B------:R-:W-:Y:S01]  /*6e60*/  FMUL.FTZ R126, R0.reuse, R134 ;  /* 0x00000086007e7220 */ /* 0x040fe20000410000 */
[----:B------:R-:W-:Y:S01]  /*6e70*/  FMNMX.FTZ R10, R163, R8, !PT ;  /* 0x00000008a30a7209 */ /* 0x000fe20007810000 */
[----:B------:R-:W-:Y:S01]  /*6e80*/  FMUL.FTZ R113, R0, R113 ;  /* 0x0000007100717220 */ /* 0x000fe20000410000 */
[----:B------:R-:W-:Y:S01]  /*6e90*/  ISETP.GT.AND P2, PT, R132, 0x9, PT ;  /* 0x000000098400780c */ /* 0x000fe20003f44270 */
[----:B------:R-:W2:Y:S01]  /*6ea0*/  MUFU.TANH R157, R157 ;  /* 0x0000009d009d7308 */ /* 0x000ea20000002400 */
[----:B---3--:R-:W-:Y:S01]  /*6eb0*/  FSEL R187, R152, -INF , P1 ;  /* 0xff80000098bb7808 */ /* 0x008fe20000800000 */
[C---:B------:R-:W-:Y:S01]  /*6ec0*/  FMUL.FTZ R108, R0.reuse, R108 ;  /* 0x0000006c006c7220 */ /* 0x040fe20000410000 */
[----:B------:R-:W-:Y:S01]  /*6ed0*/  FMNMX.FTZ R10, R183, R10, !PT ;  /* 0x0000000ab70a7209 */ /* 0x000fe20007810000 */
[----:B------:R-:W-:Y:S01]  /*6ee0*/  FMUL.FTZ R117, R0, R117 ;  /* 0x0000007500757220 */ /* 0x000fe20000410000 */
[----:B------:R-:W-:Y:S01]  /*6ef0*/  ISETP.GT.AND P1, PT, R132, 0x10, PT ;  /* 0x000000108400780c */ /* 0x000fe20003f24270 */
[C---:B------:R-:W-:Y:S01]  /*6f00*/  FMUL.FTZ R23, R0.reuse, R138 ;  /* 0x0000008a00177220 */ /* 0x040fe20000410000 */
[----:B----4-:R-:W-:Y:S01]  /*6f10*/  FSEL R191, R153, -INF , P2 ;  /* 0xff80000099bf7808 */ /* 0x010fe20001000000 */
[----:B------:R-:W3:Y:S01]  /*6f20*/  MUFU.TANH R156, R156 ;  /* 0x0000009c009c7308 */ /* 0x000ee20000002400 */
[----:B------:R-:W-:Y:S01]  /*6f30*/  FMNMX.FTZ R10, R187, R10, !PT ;  /* 0x0000000abb0a7209 */ /* 0x000fe20007810000 */
[----:B------:R-:W-:Y:S01]  /*6f40*/  FMUL.FTZ R112, R0, R112 ;  /* 0x0000007000707220 */ /* 0x000fe20000410000 */
[----:B------:R-:W-:Y:S01]  /*6f50*/  ISETP.GT.AND P2, PT, R132, 0x11, PT ;  /* 0x000000118400780c */ /* 0x000fe20003f44270 */
[----:B------:R-:W-:Y:S01]  /*6f60*/  FMUL.FTZ R138, R0, R146 ;  /* 0x00000092008a7220 */ /* 0x000fe20000410000 */
[----:B-1----:R-:W-:Y:S01]  /*6f70*/  FSEL R195, R154, -INF , P1 ;  /* 0xff8000009ac37808 */ /* 0x002fe20000800000 */
[----:B------:R-:W-:Y:S01]  /*6f80*/  FMUL.FTZ R116, R0, R116 ;  /* 0x0000007400747220 */ /* 0x000fe20000410000 */
[----:B------:R-:W-:Y:S01]  /*6f90*/  FMNMX.FTZ R10, R191, R10, !PT ;  /* 0x0000000abf0a7209 */ /* 0x000fe20007810000 */
[----:B------:R-:W1:Y:S01]  /*6fa0*/  MUFU.TANH R158, R158 ;  /* 0x0000009e009e7308 */ /* 0x000e620000002400 */
        /* <DEDUP_REMOVED lines=8> */
[----:B--2---:R-:W-:Y:S01]  /*7030*/  FSEL R199, R157, -INF , P1 ;  /* 0xff8000009dc77808 */ /* 0x004fe20000800000 */
[C---:B------:R-:W-:Y:S01]  /*7040*/  FMUL.FTZ R127, R0.reuse, R135 ;  /* 0x00000087007f7220 */ /* 0x040fe20000410000 */
[----:B------:R-:W-:Y:S01]  /*7050*/  FMNMX.FTZ R10, R197, R10, !PT ;  /* 0x0000000ac50a7209 */ /* 0x000fe20007810000 */
[----:B------:R-:W-:Y:S01]  /*7060*/  FMUL.FTZ R92, R0, R92 ;  /* 0x0000005c005c7220 */ /* 0x000fe20000410000 */
[----:B------:R-:W-:Y:S01]  /*7070*/  ISETP.GT.AND P1, PT, R132, 0x20, PT ;  /* 0x000000208400780c */ /* 0x000fe20003f24270 */
[----:B------:R-:W-:Y:S01]  /*7080*/  FMUL.FTZ R141, R0, R151 ;  /* 0x00000097008d7220 */ /* 0x000fe20000410000 */
[----:B---3--:R-:W-:Y:S01]  /*7090*/  FSEL R193, R156, -INF , P2 ;  /* 0xff8000009cc17808 */ /* 0x008fe20001000000 */
[----:B------:R-:W2:Y:S01]  /*70a0*/  MUFU.TANH R160, R160 ;  /* 0x000000a000a07308 */ /* 0x000ea20000002400 */
        /* <DEDUP_REMOVED lines=17> */
[----:B------:R-:W-:Y:S01]  /*71c0*/  FMUL.FTZ R102, R0, R102 ;  /* 0x0000006600667220 */ /* 0x000fe20000410000 */
[----:B------:R-:W-:Y:S01]  /*71d0*/  FMNMX.FTZ R10, R185, R10, !PT ;  /* 0x0000000ab90a7209 */ /* 0x000fe20007810000 */
[----:B------:R-:W-:Y:S01]  /*71e0*/  ULEA UR7, UR4, UR38, 0x3 ;  /* 0x0000002604077291 */ /* 0x000fe2000f8e183f */
[----:B------:R-:W-:-:S02]  /*71f0*/  ISETP.GT.AND P1, PT, R132, 0x30, PT ;  /* 0x000000308400780c */ /* 0x000fc40003f24270 */
[----:B------:R-:W-:Y:S01]  /*7200*/  FMNMX.FTZ R10, R165, R10, !PT ;  /* 0x0000000aa50a7209 */ /* 0x000fe20007810000 */
[----:B------:R-:W2:Y:S01]  /*7210*/  MUFU.TANH R179, R179 ;  /* 0x000000b300b37308 */ /* 0x000ea20000002400 */
[----:B-1----:R-:W-:Y:S01]  /*7220*/  FSEL R167, R161, -INF , P2 ;  /* 0xff800000a1a77808 */ /* 0x002fe20001000000 */
[----:B------:R-:W-:Y:S01]  /*7230*/  UIADD3 UR7, UR7, 0x29840, URZ ;  /* 0x0002984007077890 */ /* 0x000fe2000fffe03f */
[----:B------:R-:W-:Y:S02]  /*7240*/  ISETP.GT.AND P2, PT, R132, 0x31, PT ;  /* 0x000000318400780c */ /* 0x000fe40003f44270 */
[----:B------:R-:W-:Y:S01]  /*7250*/  FMNMX.FTZ R10, R167, R10, !PT ;  /* 0x0000000aa70a7209 */ /* 0x000fe20007810000 */
[----:B------:R-:W-:Y:S02]  /*7260*/  UPRMT UR7, UR60, 0x654, UR7 ;  /* 0x000006543c077896 */ /* 0x000fe40008000007 */
[----:B------:R-:W1:Y:S01]  /*7270*/  MUFU.TANH R177, R177 ;  /* 0x000000b100b17308 */ /* 0x000e620000002400 */
[----:B0-----:R-:W-:-:S02]  /*7280*/  FSEL R181, R181, -INF , P1 ;  /* 0xff800000b5b57808 */ /* 0x001fc40000800000 */
[C---:B------:R-:W-:Y:S02]  /*7290*/  ISETP.GT.AND P1, PT, R132.reuse, 0x38, PT ;  /* 0x000000388400780c */ /* 0x040fe40003f24270 */
[----:B------:R-:W-:Y:S02]  /*72a0*/  FMNMX.FTZ R10, R181, R10, !PT ;  /* 0x0000000ab50a7209 */ /* 0x000fe40007810000 */
[----:B------:R-:W-:Y:S01]  /*72b0*/  SYNCS.ARRIVE.TRANS64.RED.A1T0 RZ, [UR7], RZ ;  /* 0x000000ffffff79a7 */ /* 0x000fe20008100407 */
[----:B------:R-:W0:Y:S01]  /*72c0*/  MUFU.TANH R175, R175 ;  /* 0x000000af00af7308 */ /* 0x000e220000002400 */
[----:B--2---:R-:W-:Y:S02]  /*72d0*/  FSEL R179, R179, -INF , P2 ;  /* 0xff800000b3b37808 */ /* 0x004fe40001000000 */
[----:B------:R-:W-:Y:S02]  /*72e0*/  ISETP.GT.AND P2, PT, R132, 0x39, PT ;  /* 0x000000398400780c */ /* 0x000fe40003f44270 */
[----:B------:R-:W-:-:S03]  /*72f0*/  FMNMX.FTZ R10, R179, R10, !PT ;  /* 0x0000000ab30a7209 */ /* 0x000fc60007810000 */
[----:B------:R-:W2:Y:S01]  /*7300*/  MUFU.TANH R173, R173 ;  /* 0x000000ad00ad7308 */ /* 0x000ea20000002400 */
[----:B-1----:R-:W-:Y:S02]  /*7310*/  FSEL R177, R177, -INF , P1 ;  /* 0xff800000b1b17808 */ /* 0x002fe40000800000 */
[----:B------:R-:W-:Y:S02]  /*7320*/  ISETP.GT.AND P1, PT, R132, 0x40, PT ;  /* 0x000000408400780c */ /* 0x000fe40003f24270 */
[----:B------:R-:W-:-:S03]  /*7330*/  FMNMX.FTZ R10, R177, R10, !PT ;  /* 0x0000000ab10a7209 */ /* 0x000fc60007810000 */
[----:B------:R-:W1:Y:S01]  /*7340*/  MUFU.TANH R171, R171 ;  /* 0x000000ab00ab7308 */ /* 0x000e620000002400 */
[----:B0-----:R-:W-:Y:S02]  /*7350*/  FSEL R175, R175, -INF , P2 ;  /* 0xff800000afaf7808 */ /* 0x001fe40001000000 */
[----:B------:R-:W-:Y:S02]  /*7360*/  ISETP.GT.AND P2, PT, R132, 0x41, PT ;  /* 0x000000418400780c */ /* 0x000fe40003f44270 */
[----:B------:R-:W-:-:S03]  /*7370*/  FMNMX.FTZ R10, R175, R10, !PT ;  /* 0x0000000aaf0a7209 */ /* 0x000fc60007810000 */
        /* <DEDUP_REMOVED lines=12> */
[----:B------:R-:W-:Y:S08]  /*7440*/  MUFU.TANH R129, R129 ;  /* 0x0000008100817308 */ /* 0x000ff00000002400 */
[----:B------:R-:W0:Y:S08]  /*7450*/  MUFU.TANH R144, R144 ;  /* 0x0000009000907308 */ /* 0x000e300000002400 */
[----:B------:R3:W-:Y:S08]  /*7460*/  MUFU.TANH R11, R105 ;  /* 0x00000069000b7308 */ /* 0x0007f00000002400 */
[----:B------:R-:W-:Y:S01]  /*7470*/  MUFU.TANH R131, R131 ;  /* 0x0000008300837308 */ /* 0x000fe20000002400 */
[----:B---3--:R-:W-:Y:S01]  /*7480*/  FMUL.FTZ R105, R0, R107 ;  /* 0x0000006b00697220 */ /* 0x008fe20000410000 */
[----:B--2---:R-:W-:Y:S01]  /*7490*/  FSEL R107, R142, -INF , P2 ;  /* 0xff8000008e6b7808 */ /* 0x004fe20001000000 */
[----:B------:R-:W-:Y:S01]  /*74a0*/  FMUL.FTZ R142, R0, R95 ;  /* 0x0000005f008e7220 */ /* 0x000fe20000410000 */
[----:B------:R-:W-:-:S02]  /*74b0*/  ISETP.GT.AND P2, PT, R132, 0x51, PT ;  /* 0x000000518400780c */ /* 0x000fc40003f44270 */
[----:B------:R-:W-:Y:S02]  /*74c0*/  FMNMX.FTZ R10, R107, R10, !PT ;  /* 0x0000000a6b0a7209 */ /* 0x000fe40007810000 */
[----:B------:R2:W3:Y:S08]  /*74d0*/  MUFU.TANH R133, R104 ;  /* 0x0000006800857308 */ /* 0x0004f00000002400 */
[----:B------:R1:W-:Y:S01]  /*74e0*/  MUFU.TANH R134, R109 ;  /* 0x0000006d00867308 */ /* 0x0003e20000002400 */
[----:B--2---:R-:W-:-:S07]  /*74f0*/  FMUL.FTZ R104, R0, R106 ;  /* 0x0000006a00687220 */ /* 0x004fce0000410000 */
[----:B------:R2:W-:Y:S01]  /*7500*/  MUFU.TANH R145, R113 ;  /* 0x0000007100917308 */ /* 0x0005e20000002400 */
[----:B-1----:R-:W-:Y:S02]  /*7510*/  FSEL R109, R143, -INF , P1 ;  /* 0xff8000008f6d7808 */ /* 0x002fe40000800000 */
[----:B------:R-:W-:Y:S02]  /*7520*/  ISETP.GT.AND P1, PT, R132, 0x58, PT ;  /* 0x000000588400780c */ /* 0x000fe40003f24270 */
[----:B------:R-:W-:Y:S01]  /*7530*/  FMNMX.FTZ R106, R109, R10, !PT ;  /* 0x0000000a6d6a7209 */ /* 0x000fe20007810000 */
[----:B------:R-:W-:Y:S01]  /*7540*/  FMUL.FTZ R10, R0, R89 ;  /* 0x00000059000a7220 */ /* 0x000fe20000410000 */
[----:B0-----:R-:W-:Y:S01]  /*7550*/  FSEL R89, R144, -INF , P1 ;  /* 0xff80000090597808 */ /* 0x001fe20000800000 */
[----:B------:R-:W0:Y:S01]  /*7560*/  MUFU.TANH R108, R108 ;  /* 0x0000006c006c7308 */ /* 0x000e220000002400 */
[----:B--2---:R-:W-:Y:S01]  /*7570*/  FSEL R113, R129, -INF , P2 ;  /* 0xff80000081717808 */ /* 0x004fe20001000000 */
[----:B------:R-:W-:Y:S01]  /*7580*/  FMUL.FTZ R144, R0, R98 ;  /* 0x0000006200907220 */ /* 0x000fe20000410000 */
[----:B------:R-:W-:-:S02]  /*7590*/  ISETP.GT.AND P2, PT, R132, 0x59, PT ;  /* 0x000000598400780c */ /* 0x000fc40003f44270 */
[----:B------:R-:W-:Y:S02]  /*75a0*/  FMNMX.FTZ R106, R113, R106, !PT ;  /* 0x0000006a716a7209 */ /* 0x000fe40007810000 */
[C---:B------:R-:W-:Y:S01]  /*75b0*/  ISETP.GT.AND P1, PT, R132.reuse, 0x60, PT ;  /* 0x000000608400780c */ /* 0x040fe20003f24270 */
[----:B------:R1:W-:Y:S01]  /*75c0*/  MUFU.TANH R146, R117 ;  /* 0x0000007500927308 */ /* 0x0003e20000002400 */
[----:B------:R-:W-:Y:S02]  /*75d0*/  FMNMX.FTZ R106, R89, R106, !PT ;  /* 0x0000006a596a7209 */ /* 0x000fe40007810000 */
[----:B---3--:R-:W-:Y:S02]  /*75e0*/  FSEL R129, R133, -INF , P1 ;  /* 0xff80000085817808 */ /* 0x008fe40000800000 */
[----:B------:R-:W-:-:S03]  /*75f0*/  ISETP.GT.AND P1, PT, R132, 0x68, PT ;  /* 0x000000688400780c */ /* 0x000fc60003f24270 */
[----:B------:R-:W2:Y:S01]  /*7600*/  MUFU.TANH R112, R112 ;  /* 0x0000007000707308 */ /* 0x000ea20000002400 */
[----:B-1----:R-:W-:Y:S02]  /*7610*/  FSEL R117, R131, -INF , P2 ;  /* 0xff80000083757808 */ /* 0x002fe40001000000 */
[C---:B------:R-:W-:Y:S02]  /*7620*/  ISETP.GT.AND P2, PT, R132.reuse, 0x61, PT ;  /* 0x000000618400780c */ /* 0x040fe40003f44270 */
[----:B------:R-:W-:Y:S02]  /*7630*/  FMNMX.FTZ R106, R117, R106, !PT ;  /* 0x0000006a756a7209 */ /* 0x000fe40007810000 */
[----:B------:R-:W-:Y:S01]  /*7640*/  FSEL R131, R11, -INF , P2 ;  /* 0xff8000000b837808 */ /* 0x000fe20001000000 */
[----:B------:R-:W1:Y:S01]  /*7650*/  MUFU.TANH R116, R116 ;  /* 0x0000007400747308 */ /* 0x000e620000002400 */
[----:B------:R-:W-:Y:S02]  /*7660*/  FMNMX.FTZ R106, R129, R106, !PT ;  /* 0x0000006a816a7209 */ /* 0x000fe40007810000 */
[----:B------:R-:W-:-:S02]  /*7670*/  ISETP.GT.AND P2, PT, R132, 0x69, PT ;  /* 0x000000698400780c */ /* 0x000fc40003f44270 */
[----:B0-----:R-:W-:Y:S01]  /*7680*/  FSEL R133, R108, -INF , P1 ;  /* 0xff8000006c857808 */ /* 0x001fe20000800000 */
[----:B------:R-:W-:Y:S01]  /*7690*/  FMUL.FTZ R108, R0, R111 ;  /* 0x0000006f006c7220 */ /* 0x000fe20000410000 */
[----:B------:R-:W-:Y:S01]  /*76a0*/  FMNMX.FTZ R106, R131, R106, !PT ;  /* 0x0000006a836a7209 */ /* 0x000fe20007810000 */
[----:B------:R0:W-:Y:S01]  /*76b0*/  MUFU.TANH R147, R10 ;  /* 0x0000000a00937308 */ /* 0x0001e20000002400 */
[----:B------:R-:W-:Y:S02]  /*76c0*/  ISETP.GT.AND P1, PT, R132, 0x70, PT ;  /* 0x000000708400780c */ /* 0x000fe40003f24270 */
[----:B------:R-:W-:Y:S02]  /*76d0*/  FMNMX.FTZ R106, R133, R106, !PT ;  /* 0x0000006a856a7209 */ /* 0x000fe40007810000 */
[----:B--2---:R-:W-:Y:S01]  /*76e0*/  FSEL R135, R112, -INF , P1 ;  /* 0xff80000070877808 */ /* 0x004fe20000800000 */
[----:B------:R-:W-:Y:S01]  /*76f0*/  FMUL.FTZ R112, R0, R115 ;  /* 0x0000007300707220 */ /* 0x000fe20000410000 */
[----:B------:R-:W-:Y:S01]  /*7700*/  ISETP.GT.AND P1, PT, R132, 0x78, PT ;  /* 0x000000788400780c */ /* 0x000fe20003f24270 */
[----:B------:R-:W2:Y:S01]  /*7710*/  MUFU.TANH R88, R88 ;  /* 0x0000005800587308 */ /* 0x000ea20000002400 */
[----:B0-----:R-:W-:Y:S01]  /*7720*/  FMUL.FTZ R10, R0, R93 ;  /* 0x0000005d000a7220 */ /* 0x001fe20000410000 */
[----:B------:R-:W-:Y:S01]  /*7730*/  FSEL R93, R134, -INF , P2 ;  /* 0xff800000865d7808 */ /* 0x000fe20001000000 */
[----:B------:R-:W-:Y:S01]  /*7740*/  FMUL.FTZ R134, R0, R94 ;  /* 0x0000005e00867220 */ /* 0x000fe20000410000 */
[----:B------:R-:W-:-:S02]  /*7750*/  ISETP.GT.AND P2, PT, R132, 0x71, PT ;  /* 0x000000718400780c */ /* 0x000fc40003f44270 */
[----:B------:R-:W-:Y:S02]  /*7760*/  FMNMX.FTZ R106, R93, R106, !PT ;  /* 0x0000006a5d6a7209 */ /* 0x000fe40007810000 */
[----:B------:R-:W-:Y:S01]  /*7770*/  FSEL R143, R145, -INF , P2 ;  /* 0xff800000918f7808 */ /* 0x000fe20001000000 */
[----:B------:R0:W-:Y:S01]  /*7780*/  MUFU.TANH R151, R10 ;  /* 0x0000000a00977308 */ /* 0x0001e20000002400 */
[----:B------:R-:W-:Y:S02]  /*7790*/  FMNMX.FTZ R106, R135, R106, !PT ;  /* 0x0000006a876a7209 */ /* 0x000fe40007810000 */
[----:B------:R-:W-:Y:S02]  /*77a0*/  ISETP.GT.AND P2, PT, R132, 0x79, PT ;  /* 0x000000798400780c */ /* 0x000fe40003f44270 */
[----:B------:R-:W-:Y:S02]  /*77b0*/  FMNMX.FTZ R106, R143, R106, !PT ;  /* 0x0000006a8f6a7209 */ /* 0x000fe40007810000 */
[----:B------:R-:W-:Y:S01]  /*77c0*/  FSEL R145, R146, -INF , P2 ;  /* 0xff80000092917808 */ /* 0x000fe20001000000 */
[----:B------:R-:W3:Y:S01]  /*77d0*/  MUFU.TANH R92, R92 ;  /* 0x0000005c005c7308 */ /* 0x000ee20000002400 */
[----:B0-----:R-:W-:Y:S01]  /*77e0*/  FMUL.FTZ R10, R0, R97 ;  /* 0x00000061000a7220 */ /* 0x001fe20000410000 */
[----:B-1----:R-:W-:Y:S01]  /*77f0*/  FSEL R97, R116, -INF , P1 ;  /* 0xff80000074617808 */ /* 0x002fe20000800000 */
[----:B------:R-:W-:Y:S01]  /*7800*/  FMUL.FTZ R146, R0, R99 ;  /* 0x0000006300927220 */ /* 0x000fe20000410000 */
[----:B------:R-:W-:Y:S01]  /*7810*/  ISETP.GT.AND P1, PT, R132, 0x80, PT ;  /* 0x000000808400780c */ /* 0x000fe20003f24270 */
[----:B------:R-:W0:Y:S01]  /*7820*/  SHFL.IDX PT, R99, R128, 0x1, 0x1c1f ;  /* 0x003c1f0080637f89 */ /* 0x000e2200000e0000 */
[----:B------:R-:W-:Y:S01]  /*7830*/  FMNMX.FTZ R106, R97, R106, !PT ;  /* 0x0000006a616a7209 */ /* 0x000fe20007810000 */
[----:B------:R-:W-:Y:S01]  /*7840*/  FMUL.FTZ R116, R0, R119 ;  /* 0x0000007700747220 */ /* 0x000fe20000410000 */
[----:B------:R-:W1:Y:S01]  /*7850*/  MUFU.TANH R96, R96 ;  /* 0x0000006000607308 */ /* 0x000e620000002400 */
[----:B------:R-:W-:-:S02]  /*7860*/  ISETP.GT.AND P2, PT, R132, 0x81, PT ;  /* 0x000000818400780c */ /* 0x000fc40003f44270 */
[----:B--2---:R-:W-:Y:S02]  /*7870*/  FSEL R149, R88, -INF , P1 ;  /* 0xff80000058957808 */ /* 0x004fe40000800000 */
[----:B------:R-:W-:Y:S02]  /*7880*/  FMNMX.FTZ R106, R145, R106, !PT ;  /* 0x0000006a916a7209 */ /* 0x000fe40007810000 */
[C---:B------:R-:W-:Y:S01]  /*7890*/  ISETP.GT.AND P1, PT, R132.reuse, 0x88, PT ;  /* 0x000000888400780c */ /* 0x040fe20003f24270 */
[----:B------:R2:W4:Y:S01]  /*78a0*/  MUFU.TANH R155, R10 ;  /* 0x0000000a009b7308 */ /* 0x0005220000002400 */
[----:B------:R-:W-:Y:S02]  /*78b0*/  FSEL R147, R147, -INF , P2 ;  /* 0xff80000093937808 */ /* 0x000fe40001000000 */
[----:B------:R-:W-:Y:S02]  /*78c0*/  FMNMX.FTZ R106, R149, R106, !PT ;  /* 0x0000006a956a7209 */ /* 0x000fe40007810000 */
[----:B------:R-:W-:-:S02]  /*78d0*/  ISETP.GT.AND P2, PT, R132, 0x89, PT ;  /* 0x000000898400780c */ /* 0x000fc40003f44270 */
[----:B------:R-:W-:Y:S01]  /*78e0*/  FMNMX.FTZ R106, R147, R106, !PT ;  /* 0x0000006a936a7209 */ /* 0x000fe20007810000 */
[----:B------:R-:W5:Y:S01]  /*78f0*/  MUFU.TANH R100, R100 ;  /* 0x0000006400647308 */ /* 0x000f620000002400 */
[----:B--2---:R-:W-:Y:S01]  /*7900*/  FMUL.FTZ R10, R0, R101 ;  /* 0x00000065000a7220 */ /* 0x004fe20000410000 */
[----:B---3--:R-:W-:Y:S02]  /*7910*/  FSEL R101, R92, -INF , P1 ;  /* 0xff8000005c657808 */ /* 0x008fe40000800000 */
[----:B------:R-:W-:Y:S02]  /*7920*/  ISETP.GT.AND P1, PT, R132, 0x90, PT ;  /* 0x000000908400780c */ /* 0x000fe40003f24270 */
[----:B------:R-:W-:Y:S02]  /*7930*/  FSEL R151, R151, -INF , P2 ;  /* 0xff80000097977808 */ /* 0x000fe40001000000 */
[----:B------:R-:W2:Y:S01]  /*7940*/  MUFU.TANH R10, R10 ;  /* 0x0000000a000a7308 */ /* 0x000ea20000002400 */
[----:B------:R-:W-:Y:S01]  /*7950*/  FMNMX.FTZ R88, R101, R106, !PT ;  /* 0x0000006a65587209 */ /* 0x000fe20007810000 */
[----:B------:R-:W-:Y:S01]  /*7960*/  FMUL.FTZ R106, R0, R110 ;  /* 0x0000006e006a7220 */ /* 0x000fe20000410000 */
[----:B------:R-:W-:Y:S01]  /*7970*/  ISETP.GT.AND P2, PT, R132, 0x91, PT ;  /* 0x000000918400780c */ /* 0x000fe20003f44270 */
[----:B------:R-:W-:Y:S01]  /*7980*/  FMUL.FTZ R110, R0, R114 ;  /* 0x00000072006e7220 */ /* 0x000fe20000410000 */
[----:B-1----:R-:W-:Y:S01]  /*7990*/  FSEL R153, R96, -INF , P1 ;  /* 0xff80000060997808 */ /* 0x002fe20000800000 */
[C---:B------:R-:W-:Y:S01]  /*79a0*/  FMUL.FTZ R114, R0.reuse, R118 ;  /* 0x0000007600727220 */ /* 0x040fe20000410000 */
[----:B------:R-:W-:Y:S01]  /*79b0*/  FMNMX.FTZ R88, R151, R88, !PT ;  /* 0x0000005897587209 */ /* 0x000fe20007810000 */
[----:B------:R-:W-:Y:S01]  /*79c0*/  FMUL.FTZ R118, R0, R90 ;  /* 0x0000005a00767220 */ /* 0x000fe20000410000 */
[----:B------:R-:W-:Y:S01]  /*79d0*/  ISETP.GT.AND P1, PT, R132, 0x98, PT ;  /* 0x000000988400780c */ /* 0x000fe20003f24270 */
[----:B------:R-:W1:Y:S01]  /*79e0*/  MUFU.TANH R13, R13 ;  /* 0x0000000d000d7308 */ /* 0x000e620000002400 */
[----:B----4-:R-:W-:-:S02]  /*79f0*/  FSEL R155, R155, -INF , P2 ;  /* 0xff8000009b9b7808 */ /* 0x010fc40001000000 */
[----:B------:R-:W-:Y:S02]  /*7a00*/  FMNMX.FTZ R88, R153, R88, !PT ;  /* 0x0000005899587209 */ /* 0x000fe40007810000 */
[----:B------:R-:W-:Y:S01]  /*7a10*/  ISETP.GT.AND P2, PT, R132, 0x99, PT ;  /* 0x000000998400780c */ /* 0x000fe20003f44270 */
[----:B------:R-:W-:Y:S01]  /*7a20*/  FMUL.FTZ R132, R0, R91 ;  /* 0x0000005b00847220 */ /* 0x000fe20000410000 */
[----:B-----5:R-:W-:Y:S01]  /*7a30*/  FSEL R157, R100, -INF , P1 ;  /* 0xff800000649d7808 */ /* 0x020fe20000800000 */
[----:B------:R-:W3:Y:S01]  /*7a40*/  MUFU.TANH R12, R12 ;  /* 0x0000000c000c7308 */ /* 0x000ee20000002400 */
[----:B------:R-:W-:Y:S02]  /*7a50*/  FMNMX.FTZ R88, R155, R88, !PT ;  /* 0x000000589b587209 */ /* 0x000fe40007810000 */
[----:B--2---:R-:W-:Y:S02]  /*7a60*/  FSEL R111, R10, -INF , P2 ;  /* 0xff8000000a6f7808 */ /* 0x004fe40001000000 */
[----:B------:R-:W-:Y:S01]  /*7a70*/  FMNMX.FTZ R88, R157, R88, !PT ;  /* 0x000000589d587209 */ /* 0x000fe20007810000 */
[----:B------:R-:W2:Y:S01]  /*7a80*/  LDC R10, c[0x0][0x988] ;  /* 0x00026200ff0a7b82 */ /* 0x000ea20000000800 */
[----:B0-----:R-:W-:Y:S01]  /*7a90*/  IADD3 R130, R99, -UR61, R130 ;  /* 0x8000003d63827c10 */ /* 0x001fe2000fffe082 */
[----:B------:R-:W0:Y:S01]  /*7aa0*/  MUFU.TANH R15, R15 ;  /* 0x0000000f000f7308 */ /* 0x000e220000002400 */
[----:B------:R-:W-:-:S02]  /*7ab0*/  FMNMX.FTZ R88, R111, R88, !PT ;  /* 0x000000586f587209 */ /* 0x000fc40007810000 */
[C---:B------:R-:W-:Y:S02]  /*7ac0*/  ISETP.GT.AND P2, PT, R130.reuse, RZ, PT ;  /* 0x000000ff8200720c */ /* 0x040fe40003f44270 */
[C---:B------:R-:W-:Y:S01]  /*7ad0*/  ISETP.GT.AND P3, PT, R130.reuse, 0x1, PT ;  /* 0x000000018200780c */ /* 0x040fe20003f64270 */
[----:B------:R-:W4:Y:S01]  /*7ae0*/  SHFL.BFLY PT, R11, R88, 0x2, 0x1f ;  /* 0x0c401f00580b7f89 */ /* 0x000f2200000e0000 */
[----:B-1----:R-:W-:Y:S01]  /*7af0*/  FSEL R96, R13, -INF , P2 ;  /* 0xff8000000d607808 */ /* 0x002fe20001000000 */
[----:B------:R-:W1:Y:S01]  /*7b00*/  MUFU.TANH R14, R14 ;  /* 0x0000000e000e7308 */ /* 0x000e620000002400 */
[----:B------:R-:W-:Y:S02]  /*7b10*/  ISETP.GT.AND P2, PT, R130, 0x8, PT ;  /* 0x000000088200780c */ /* 0x000fe40003f44270 */
[----:B---3--:R-:W-:Y:S02]  /*7b20*/  FSEL R103, R12, -INF , P3 ;  /* 0xff8000000c677808 */ /* 0x008fe40001800000 */
[----:B------:R-:W-:-:S02]  /*7b30*/  FMNMX.FTZ R98, R96, R9, !PT ;  /* 0x0000000960627209 */ /* 0x000fc40007810000 */
[C---:B------:R-:W-:Y:S01]  /*7b40*/  ISETP.GT.AND P3, PT, R130.reuse, 0x9, PT ;  /* 0x000000098200780c */ /* 0x040fe20003f64270 */
[----:B------:R-:W3:Y:S01]  /*7b50*/  MUFU.TANH R19, R19 ;  /* 0x0000001300137308 */ /* 0x000ee20000002400 */
[----:B0-----:R-:W-:Y:S02]  /*7b60*/  FSEL R15, R15, -INF , P2 ;  /* 0xff8000000f0f7808 */ /* 0x001fe40001000000 */
[----:B------:R-:W-:Y:S02]  /*7b70*/  FMNMX.FTZ R98, R103, R98, !PT ;  /* 0x0000006267627209 */ /* 0x000fe40007810000 */
[----:B------:R-:W-:Y:S02]  /*7b80*/  ISETP.GT.AND P2, PT, R130, 0x10, PT ;  /* 0x000000108200780c */ /* 0x000fe40003f44270 */
[----:B------:R-:W-:Y:S01]  /*7b90*/  FMNMX.FTZ R98, R15, R98, !PT ;  /* 0x000000620f627209 */ /* 0x000fe20007810000 */
[----:B------:R-:W0:Y:S01]  /*7ba0*/  MUFU.TANH R18, R18 ;  /* 0x0000001200127308 */ /* 0x000e220000002400 */
[----:B-1----:R-:W-:-:S02]  /*7bb0*/  FSEL R119, R14, -INF , P3 ;  /* 0xff8000000e777808 */ /* 0x002fc40001800000 */
[----:B------:R-:W-:Y:S02]  /*7bc0*/  ISETP.GT.AND P3, PT, R130, 0x11, PT ;  /* 0x000000118200780c */ /* 0x000fe40003f64270 */
[----:B------:R-:W-:Y:S02]  /*7bd0*/  FMNMX.FTZ R98, R119, R98, !PT ;  /* 0x0000006277627209 */ /* 0x000fe40007810000 */
[----:B----4-:R-:W-:Y:S01]  /*7be0*/  FMNMX.FTZ R90, R88, R11, !PT ;  /* 0x0000000b585a7209 */ /* 0x010fe20007810000 */
[----:B------:R-:W1:Y:S01]  /*7bf0*/  MUFU.TANH R21, R21 ;  /* 0x0000001500157308 */ /* 0x000e620000002400 */
[----:B---3--:R-:W-:Y:S02]  /*7c00*/  FSEL R19, R19, -INF , P2 ;  /* 0xff80000013137808 */ /* 0x008fe40001000000 */
[----:B------:R-:W-:Y:S01]  /*7c10*/  ISETP.GT.AND P2, PT, R130, 0x18, PT ;  /* 0x000000188200780c */ /* 0x000fe20003f44270 */
[----:B------:R-:W3:Y:S01]  /*7c20*/  SHFL.BFLY PT, R11, R90, 0x1, 0x1f ;  /* 0x0c201f005a0b7f89 */ /* 0x000ee200000e0000 */
[----:B------:R-:W-:-:S03]  /*7c30*/  FMNMX.FTZ R98, R19, R98, !PT ;  /* 0x0000006213627209 */ /* 0x000fc60007810000 */
[----:B------:R-:W-:Y:S01]  /*7c40*/  MUFU.TANH R20, R20 ;  /* 0x0000001400147308 */ /* 0x000fe20000002400 */
[----:B0-----:R-:W-:Y:S02]  /*7c50*/  FSEL R159, R18, -INF , P3 ;  /* 0xff800000129f7808 */ /* 0x001fe40001800000 */
[----:B------:R-:W-:Y:S02]  /*7c60*/  ISETP.GT.AND P3, PT, R130, 0x19, PT ;  /* 0x000000198200780c */ /* 0x000fe40003f64270 */
[----:B------:R-:W-:-:S03]  /*7c70*/  FMNMX.FTZ R98, R159, R98, !PT ;  /* 0x000000629f627209 */ /* 0x000fc60007810000 */
[----:B------:R-:W0:Y:S01]  /*7c80*/  MUFU.TANH R23, R23 ;  /* 0x0000001700177308 */ /* 0x000e220000002400 */
[----:B-1----:R-:W-:Y:S02]  /*7c90*/  FSEL R21, R21, -INF , P2 ;  /* 0xff80000015157808 */ /* 0x002fe40001000000 */
[----:B------:R-:W-:Y:S02]  /*7ca0*/  ISETP.GT.AND P2, PT, R130, 0x20, PT ;  /* 0x000000208200780c */ /* 0x000fe40003f44270 */
[----:B------:R-:W-:-:S03]  /*7cb0*/  FMNMX.FTZ R98, R21, R98, !PT ;  /* 0x0000006215627209 */ /* 0x000fc60007810000 */
[----:B------:R-:W1:Y:S01]  /*7cc0*/  MUFU.TANH R22, R22 ;  /* 0x0000001600167308 */ /* 0x000e620000002400 */
[----:B---3--:R-:W-:-:S04]  /*7cd0*/  FMNMX.FTZ R11, R90, R11, !PT ;  /* 0x0000000b5a0b7209 */ /* 0x008fc80007810000 */
[C---:B------:R-:W-:Y:S01]  /*7ce0*/  FSETP.NEU.FTZ.AND P1, PT, R11.reuse, -INF , PT ;  /* 0xff8000000b00780b */ /* 0x040fe20003f3d000 */
[----:B--2---:R-:W-:-:S02]  /*7cf0*/  FFMA.FTZ R88, R11, R10, -8 ;  /* 0xc10000000b587423 */ /* 0x004fc4000001000a */
[----:B------:R-:W2:Y:S01]  /*7d00*/  MUFU.TANH R137, R137 ;  /* 0x0000008900897308 */ /* 0x000ea20000002400 */
[----:B0-----:R-:W-:Y:S02]  /*7d10*/  FSEL R23, R23, -INF , P2 ;  /* 0xff80000017177808 */ /* 0x001fe40001000000 */
[----:B------:R-:W-:Y:S02]  /*7d20*/  ISETP.GT.AND P2, PT, R130, 0x28, PT ;  /* 0x000000288200780c */ /* 0x000fe40003f44270 */
[----:B------:R-:W-:-:S03]  /*7d30*/  FSEL R88, R88, RZ, P1 ;  /* 0x000000ff58587208 */ /* 0x000fc60000800000 */
[----:B------:R-:W0:Y:S02]  /*7d40*/  MUFU.TANH R136, R136 ;  /* 0x0000008800887308 */ /* 0x000e240000002400 */
[----:B------:R-:W-:-:S01]  /*7d50*/  FFMA.FTZ R90, R163, R10, -R88 ;  /* 0x0000000aa35a7223 */ /* 0x000fc20000010858 */
[----:B------:R-:W-:Y:S01]  /*7d60*/  FSEL R163, R20, -INF , P3 ;  /* 0xff80000014a37808 */ /* 0x000fe20001800000 */
[----:B------:R-:W-:-:S01]  /*7d70*/  FFMA.FTZ R18, R165, R10, -R88 ;  /* 0x0000000aa5127223 */ /* 0x000fc20000010858 */
[----:B------:R-:W-:Y:S01]  /*7d80*/  ISETP.GT.AND P3, PT, R130, 0x21, PT ;  /* 0x000000218200780c */ /* 0x000fe20003f64270 */
[----:B------:R-:W-:-:S01]  /*7d90*/  FFMA.FTZ R91, R183, R10, -R88 ;  /* 0x0000000ab75b7223 */ /* 0x000fc20000010858 */
[----:B------:R-:W-:Y:S01]  /*7da0*/  FMNMX.FTZ R98, R163, R98, !PT ;  /* 0x00000062a3627209 */ /* 0x000fe20007810000 */
[----:B------:R-:W3:Y:S01]  /*7db0*/  MUFU.TANH R138, R138 ;  /* 0x0000008a008a7308 */ /* 0x000ee20000002400 */
[----:B-1----:R-:W-:Y:S01]  /*7dc0*/  FSEL R165, R22, -INF , P3 ;  /* 0xff80000016a57808 */ /* 0x002fe20001800000 */
[--C-:B------:R-:W-:Y:S01]  /*7dd0*/  FFMA.FTZ R161, R185, R10, -R88.reuse ;  /* 0x0000000ab9a17223 */ /* 0x100fe20000010858 */
[----:B------:R-:W-:Y:S01]  /*7de0*/  FMNMX.FTZ R98, R23, R98, !PT ;  /* 0x0000006217627209 */ /* 0x000fe20007810000 */
[-CC-:B------:R-:W-:Y:S01]  /*7df0*/  FFMA.FTZ R20, R181, R10.reuse, -R88.reuse ;  /* 0x0000000ab5147223 */ /* 0x180fe20000010858 */
[C---:B------:R-:W-:Y:S01]  /*7e00*/  ISETP.GT.AND P3, PT, R130.reuse, 0x29, PT ;  /* 0x000000298200780c */ /* 0x040fe20003f64270 */
[--C-:B------:R-:W-:Y:S01]  /*7e10*/  FFMA.FTZ R92, R187, R10, -R88.reuse ;  /* 0x0000000abb5c7223 */ /* 0x100fe20000010858 */
[----:B--2---:R-:W-:Y:S01]  /*7e20*/  FSEL R137, R137, -INF , P2 ;  /* 0xff80000089897808 */ /* 0x004fe20001000000 */
[----:B------:R-:W1:Y:S01]  /*7e30*/  MUFU.TANH R139, R139 ;  /* 0x0000008b008b7308 */ /* 0x000e620000002400 */
[----:B------:R-:W-:Y:S01]  /*7e40*/  FMNMX.FTZ R98, R165, R98, !PT ;  /* 0x00000062a5627209 */ /* 0x000fe20007810000 */
[-CC-:B------:R-:W-:Y:S01]  /*7e50*/  FFMA.FTZ R22, R177, R10.reuse, -R88.reuse ;  /* 0x0000000ab1167223 */ /* 0x180fe20000010858 */
[----:B------:R-:W-:Y:S01]  /*7e60*/  ISETP.GT.AND P2, PT, R130, 0x30, PT ;  /* 0x000000308200780c */ /* 0x000fe20003f44270 */
[-CC-:B------:R-:W-:Y:S01]  /*7e70*/  FFMA.FTZ R14, R189, R10.reuse, -R88.reuse ;  /* 0x0000000abd0e7223 */ /* 0x180fe20000010858 */
[----:B0-----:R-:W-:Y:S01]  /*7e80*/  FSEL R183, R136, -INF , P3 ;  /* 0xff80000088b77808 */ /* 0x001fe20001800000 */
[--C-:B------:R-:W-:Y:S01]  /*7e90*/  FFMA.FTZ R95, R191, R10, -R88.reuse ;  /* 0x0000000abf5f7223 */ /* 0x100fe20000010858 */
[----:B------:R-:W-:Y:S01]  /*7ea0*/  FMNMX.FTZ R98, R137, R98, !PT ;  /* 0x0000006289627209 */ /* 0x000fe20007810000 */
[----:B------:R-:W0:Y:S01]  /*7eb0*/  MUFU.TANH R140, R140 ;  /* 0x0000008c008c7308 */ /* 0x000e220000002400 */
[----:B------:R-:W-:Y:S01]  /*7ec0*/  ISETP.GT.AND P3, PT, R130, 0x31, PT ;  /* 0x000000318200780c */ /* 0x000fe20003f64270 */
[-CC-:B------:R-:W-:Y:S01]  /*7ed0*/  FFMA.FTZ R13, R173, R10.reuse, -R88.reuse ;  /* 0x0000000aad0d7223 */ /* 0x180fe20000010858 */
[----:B---3--:R-:W-:Y:S01]  /*7ee0*/  FSEL R185, R138, -INF , P2 ;  /* 0xff8000008ab97808 */ /* 0x008fe20001000000 */
[--C-:B------:R-:W-:Y:S01]  /*7ef0*/  FFMA.FTZ R115, R193, R10, -R88.reuse ;  /* 0x0000000ac1737223 */ /* 0x100fe20000010858 */
[----:B------:R-:W-:Y:S01]  /*7f00*/  FMNMX.FTZ R98, R183, R98, !PT ;  /* 0x00000062b7627209 */ /* 0x000fe20007810000 */
[-CC-:B------:R-:W-:Y:S01]  /*7f10*/  FFMA.FTZ R94, R195, R10.reuse, -R88.reuse ;  /* 0x0000000ac35e7223 */ /* 0x180fe20000010858 */
[C---:B------:R-:W-:Y:S01]  /*7f20*/  ISETP.GT.AND P2, PT, R130.reuse, 0x38, PT ;  /* 0x000000388200780c */ /* 0x040fe20003f44270 */
[----:B------:R-:W2:Y:S01]  /*7f30*/  MUFU.TANH R141, R141 ;  /* 0x0000008d008d7308 */ /* 0x000ea20000002400 */
[----:B-1----:R-:W-:Y:S01]  /*7f40*/  FSEL R181, R139, -INF , P3 ;  /* 0xff8000008bb57808 */ /* 0x002fe20001800000 */
[--C-:B------:R-:W-:Y:S01]  /*7f50*/  FFMA.FTZ R139, R179, R10, -R88.reuse ;  /* 0x0000000ab38b7223 */ /* 0x100fe20000010858 */
[----:B------:R-:W-:Y:S01]  /*7f60*/  FMNMX.FTZ R98, R185, R98, !PT ;  /* 0x00000062b9627209 */ /* 0x000fe20007810000 */
[-CC-:B------:R-:W-:Y:S01]  /*7f70*/  FFMA.FTZ R197, R197, R10.reuse, -R88.reuse ;  /* 0x0000000ac5c57223 */ /* 0x180fe20000010858 */
[----:B------:R-:W-:Y:S01]  /*7f80*/  ISETP.GT.AND P3, PT, R130, 0x39, PT ;  /* 0x000000398200780c */ /* 0x000fe20003f64270 */
[--C-:B------:R-:W-:Y:S01]  /*7f90*/  FFMA.FTZ R199, R199, R10, -R88.reuse ;  /* 0x0000000ac7c77223 */ /* 0x100fe20000010858 */
[----:B------:R-:W-:Y:S01]  /*7fa0*/  FMNMX.FTZ R98, R181, R98, !PT ;  /* 0x00000062b5627209 */ /* 0x000fe20007810000 */
[----:B------:R-:W1:Y:S01]  /*7fb0*/  MUFU.TANH R120, R120 ;  /* 0x0000007800787308 */ /* 0x000e620000002400 */
[----:B0-----:R-:W-:Y:S01]  /*7fc0*/  FSEL R187, R140, -INF , P2 ;  /* 0xff8000008cbb7808 */ /* 0x001fe20001000000 */
[-CC-:B------:R-:W-:Y:S01]  /*7fd0*/  FFMA.FTZ R211, R131, R10.reuse, -R88.reuse ;  /* 0x0000000a83d37223 */ /* 0x180fe20000010858 */
[----:B------:R-:W-:Y:S01]  /*7fe0*/  ISETP.GT.AND P2, PT, R130, 0x40, PT ;  /* 0x000000408200780c */ /* 0x000fe20003f44270 */
[--C-:B------:R-:W-:Y:S01]  /*7ff0*/  FFMA.FTZ R167, R167, R10, -R88.reuse ;  /* 0x0000000aa7a77223 */ /* 0x100fe20000010858 */
[----:B------:R-:W-:Y:S01]  /*8000*/  FMNMX.FTZ R98, R187, R98, !PT ;  /* 0x00000062bb627209 */ /* 0x000fe20007810000 */
[-CC-:B------:R-:W-:Y:S01]  /*8010*/  FFMA.FTZ R89, R89, R10.reuse, -R88.reuse ;  /* 0x0000000a59597223 */ /* 0x180fe20000010858 */
[----:B------:R-:W-:-:S01]  /*8020*/  FFMA.FTZ R93, R93, R10, -R88 ;  /* 0x0000000a5d5d7223 */ /* 0x000fc20000010858 */
[----:B------:R-:W0:Y:S01]  /*8030*/  MUFU.TANH R121, R121 ;  /* 0x0000007900797308 */ /* 0x000e220000002400 */
[----:B--2---:R-:W-:Y:S01]  /*8040*/  FSEL R141, R141, -INF , P3 ;  /* 0xff8000008d8d7808 */ /* 0x004fe20001800000 */
[-CC-:B------:R-:W-:Y:S01]  /*8050*/  FFMA.FTZ R97, R97, R10.reuse, -R88.reuse ;  /* 0x0000000a61617223 */ /* 0x180fe20000010858 */
[----:B------:R-:W-:Y:S01]  /*8060*/  ISETP.GT.AND P3, PT, R130, 0x41, PT ;  /* 0x000000418200780c */ /* 0x000fe20003f64270 */
[--C-:B------:R-:W-:Y:S01]  /*8070*/  FFMA.FTZ R101, R101, R10, -R88.reuse ;  /* 0x0000000a65657223 */ /* 0x100fe20000010858 */
[----:B------:R-:W-:Y:S01]  /*8080*/  FMNMX.FTZ R98, R141, R98, !PT ;  /* 0x000000628d627209 */ /* 0x000fe20007810000 */
[----:B------:R-:W-:-:S02]  /*8090*/  FFMA.FTZ R111, R111, R10, -R88 ;  /* 0x0000000a6f6f7223 */ /* 0x000fc40000010858 */
[----:B------:R-:W2:Y:S01]  /*80a0*/  MUFU.TANH R122, R122 ;  /* 0x0000007a007a7308 */ /* 0x000ea20000002400 */
[----:B-1----:R-:W-:Y:S02]  /*80b0*/  FSEL R179, R120, -INF , P2 ;  /* 0xff80000078b37808 */ /* 0x002fe40001000000 */
[----:B------:R-:W-:Y:S02]  /*80c0*/  ISETP.GT.AND P2, PT, R130, 0x48, PT ;  /* 0x000000488200780c */ /* 0x000fe40003f44270 */
[----:B------:R-:W-:-:S03]  /*80d0*/  FMNMX.FTZ R98, R179, R98, !PT ;  /* 0x00000062b3627209 */ /* 0x000fc60007810000 */
[----:B------:R-:W1:Y:S01]  /*80e0*/  MUFU.TANH R123, R123 ;  /* 0x0000007b007b7308 */ /* 0x000e620000002400 */
[----:B0-----:R-:W-:Y:S01]  /*80f0*/  FSEL R177, R121, -INF , P3 ;  /* 0xff80000079b17808 */ /* 0x001fe20001800000 */
[----:B------:R-:W-:Y:S01]  /*8100*/  FFMA.FTZ R121, R175, R10, -R88 ;  /* 0x0000000aaf797223 */ /* 0x000fe20000010858 */
[----:B------:R-:W-:Y:S02]  /*8110*/  ISETP.GT.AND P3, PT, R130, 0x49, PT ;  /* 0x000000498200780c */ /* 0x000fe40003f64270 */
[----:B------:R-:W-:-:S03]  /*8120*/  FMNMX.FTZ R98, R177, R98, !PT ;  /* 0x00000062b1627209 */ /* 0x000fc60007810000 */
[----:B------:R-:W0:Y:S01]  /*8130*/  MUFU.TANH R124, R124 ;  /* 0x0000007c007c7308 */ /* 0x000e220000002400 */
[----:B--2---:R-:W-:Y:S02]  /*8140*/  FSEL R189, R122, -INF , P2 ;  /* 0xff8000007abd7808 */ /* 0x004fe40001000000 */
[----:B------:R-:W-:Y:S02]  /*8150*/  ISETP.GT.AND P2, PT, R130, 0x50, PT ;  /* 0x000000508200780c */ /* 0x000fe40003f44270 */
[----:B------:R-:W-:-:S03]  /*8160*/  FMNMX.FTZ R98, R189, R98, !PT ;  /* 0x00000062bd627209 */ /* 0x000fc60007810000 */
[----:B------:R-:W2:Y:S01]  /*8170*/  MUFU.TANH R125, R125 ;  /* 0x0000007d007d7308 */ /* 0x000ea20000002400 */
[----:B-1----:R-:W-:Y:S01]  /*8180*/  FSEL R175, R123, -INF , P3 ;  /* 0xff8000007baf7808 */ /* 0x002fe20001800000 */
[----:B------:R-:W-:Y:S01]  /*8190*/  FFMA.FTZ R123, R171, R10, -R88 ;  /* 0x0000000aab7b7223 */ /* 0x000fe20000010858 */
        /* <DEDUP_REMOVED lines=14> */
[----:B------:R-:W-:Y:S01]  /*8280*/  MUFU.TANH R105, R105 ;  /* 0x0000006900697308 */ /* 0x000fe20000002400 */
[----:B0-----:R-:W-:Y:S02]  /*8290*/  FSEL R127, R127, -INF , P3 ;  /* 0xff8000007f7f7808 */ /* 0x001fe40001800000 */
[----:B------:R-:W-:-:S05]  /*82a0*/  ISETP.GT.AND P3, PT, R130, 0x61, PT ;  /* 0x000000618200780c */ /* 0x000fca0003f64270 */
[----:B------:R-:W0:Y:S01]  /*82b0*/  MUFU.TANH R106, R106 ;  /* 0x0000006a006a7308 */ /* 0x000e220000002400 */
[----:B--2---:R-:W-:Y:S02]  /*82c0*/  FSEL R171, R104, -INF , P2 ;  /* 0xff80000068ab7808 */ /* 0x004fe40001000000 */
[----:B------:R-:W-:Y:S02]  /*82d0*/  FMNMX.FTZ R104, R127, R100, !PT ;  /* 0x000000647f687209 */ /* 0x000fe40007810000 */
[----:B------:R-:W-:Y:S02]  /*82e0*/  ISETP.GT.AND P2, PT, R130, 0x68, PT ;  /* 0x000000688200780c */ /* 0x000fe40003f44270 */
[----:B------:R-:W-:Y:S01]  /*82f0*/  FMNMX.FTZ R104, R171, R104, !PT ;  /* 0x00000068ab687209 */ /* 0x000fe20007810000 */
[----:B------:R-:W1:Y:S08]  /*8300*/  MUFU.TANH R108, R108 ;  /* 0x0000006c006c7308 */ /* 0x000e700000002400 */
[----:B------:R-:W2:Y:S01]  /*8310*/  MUFU.TANH R110, R110 ;  /* 0x0000006e006e7308 */ /* 0x000ea20000002400 */
[----:B0-----:R-:W-:-:S02]  /*8320*/  FSEL R193, R106, -INF , P2 ;  /* 0xff8000006ac17808 */ /* 0x001fc40001000000 */
[----:B------:R-:W-:-:S05]  /*8330*/  ISETP.GT.AND P2, PT, R130, 0x70, PT ;  /* 0x000000708200780c */ /* 0x000fca0003f44270 */
[----:B------:R0:W-:Y:S08]  /*8340*/  MUFU.EX2 R98, R13 ;  /* 0x0000000d00627308 */ /* 0x0001f00000000800 */
[----:B------:R-:W3:Y:S01]  /*8350*/  MUFU.TANH R112, R112 ;  /* 0x0000007000707308 */ /* 0x000ee20000002400 */
[----:B0-----:R-:W-:-:S01]  /*8360*/  FFMA.FTZ R13, R169, R10, -R88 ;  /* 0x0000000aa90d7223 */ /* 0x001fc20000010858 */
[----:B------:R-:W-:Y:S01]  /*8370*/  FSEL R169, R105, -INF , P3 ;  /* 0xff80000069a97808 */ /* 0x000fe20001800000 */
[----:B------:R-:W-:-:S01]  /*8380*/  FFMA.FTZ R105, R107, R10, -R88 ;  /* 0x0000000a6b697223 */ /* 0x000fc20000010858 */
[----:B------:R-:W-:-:S02]  /*8390*/  ISETP.GT.AND P3, PT, R130, 0x69, PT ;  /* 0x000000698200780c */ /* 0x000fc40003f64270 */
[----:B------:R-:W-:Y:S02]  /*83a0*/  FMNMX.FTZ R104, R169, R104, !PT ;  /* 0x00000068a9687209 */ /* 0x000fe40007810000 */
[----:B------:R-:W0:Y:S01]  /*83b0*/  MUFU.TANH R114, R114 ;  /* 0x0000007200727308 */ /* 0x000e220000002400 */
[----:B-1----:R-:W-:Y:S02]  /*83c0*/  FSEL R107, R108, -INF , P3 ;  /* 0xff8000006c6b7808 */ /* 0x002fe40001800000 */
[----:B------:R-:W-:Y:S02]  /*83d0*/  FMNMX.FTZ R104, R193, R104, !PT ;  /* 0x00000068c1687209 */ /* 0x000fe40007810000 */
[----:B------:R-:W-:Y:S02]  /*83e0*/  ISETP.GT.AND P3, PT, R130, 0x71, PT ;  /* 0x000000718200780c */ /* 0x000fe40003f64270 */
[----:B--2---:R-:W-:Y:S01]  /*83f0*/  FSEL R195, R110, -INF , P2 ;  /* 0xff8000006ec37808 */ /* 0x004fe20001000000 */
[----:B------:R-:W-:Y:S01]  /*8400*/  MUFU.TANH R116, R116 ;  /* 0x0000007400747308 */ /* 0x000fe20000002400 */
[----:B------:R-:W-:-:S02]  /*8410*/  FMNMX.FTZ R106, R107, R104, !PT ;  /* 0x000000686b6a7209 */ /* 0x000fc40007810000 */
[----:B------:R-:W-:Y:S02]  /*8420*/  ISETP.GT.AND P2, PT, R130, 0x78, PT ;  /* 0x000000788200780c */ /* 0x000fe40003f44270 */
[----:B------:R-:W-:-:S03]  /*8430*/  FMNMX.FTZ R106, R195, R106, !PT ;  /* 0x0000006ac36a7209 */ /* 0x000fc60007810000 */
[----:B------:R-:W1:Y:S08]  /*8440*/  MUFU.TANH R118, R118 ;  /* 0x0000007600767308 */ /* 0x000e700000002400 */
[----:B------:R-:W2:Y:S08]  /*8450*/  MUFU.TANH R132, R132 ;  /* 0x0000008400847308 */ /* 0x000eb00000002400 */
[----:B------:R3:W-:Y:S08]  /*8460*/  MUFU.EX2 R99, R197 ;  /* 0x000000c500637308 */ /* 0x0007f00000000800 */
[----:B------:R-:W4:Y:S01]  /*8470*/  MUFU.TANH R134, R134 ;  /* 0x0000008600867308 */ /* 0x000f220000002400 */
[----:B---3--:R-:W-:Y:S01]  /*8480*/  FSEL R197, R112, -INF , P3 ;  /* 0xff80000070c57808 */ /* 0x008fe20001800000 */
[----:B------:R-:W-:Y:S01]  /*8490*/  FFMA.FTZ R112, R129, R10, -R88 ;  /* 0x0000000a81707223 */ /* 0x000fe20000010858 */
[----:B------:R-:W-:-:S02]  /*84a0*/  ISETP.GT.AND P3, PT, R130, 0x79, PT ;  /* 0x000000798200780c */ /* 0x000fc40003f64270 */
[----:B------:R-:W-:-:S03]  /*84b0*/  FMNMX.FTZ R106, R197, R106, !PT ;  /* 0x0000006ac56a7209 */ /* 0x000fc60007810000 */
[----:B------:R0:W-:Y:S08]  /*84c0*/  MUFU.EX2 R12, R199 ;  /* 0x000000c7000c7308 */ /* 0x0001f00000000800 */
[----:B------:R3:W-:Y:S01]  /*84d0*/  MUFU.EX2 R100, R13 ;  /* 0x0000000d00647308 */ /* 0x0007e20000000800 */
[----:B0-----:R-:W-:Y:S02]  /*84e0*/  FSEL R199, R114, -INF , P2 ;  /* 0xff80000072c77808 */ /* 0x001fe40001000000 */
[----:B------:R-:W-:-:S02]  /*84f0*/  ISETP.GT.AND P2, PT, R130, 0x80, PT ;  /* 0x000000808200780c */ /* 0x000fc40003f44270 */
[----:B------:R-:W-:Y:S02]  /*8500*/  FMNMX.FTZ R106, R199, R106, !PT ;  /* 0x0000006ac76a7209 */ /* 0x000fe40007810000 */
[----:B-1----:R-:W-:Y:S01]  /*8510*/  FSEL R201, R118, -INF , P2 ;  /* 0xff80000076c97808 */ /* 0x002fe20001000000 */
[----:B------:R-:W-:Y:S01]  /*8520*/  MUFU.TANH R142, R142 ;  /* 0x0000008e008e7308 */ /* 0x000fe20000002400 */
[----:B---3--:R-:W-:-:S01]  /*8530*/  FFMA.FTZ R13, R109, R10, -R88 ;  /* 0x0000000a6d0d7223 */ /* 0x008fc20000010858 */
[-CC-:B------:R-:W-:Y:S01]  /*8540*/  FFMA.FTZ R109, R113, R10.reuse, -R88.reuse ;  /* 0x0000000a716d7223 */ /* 0x180fe20000010858 */
[----:B------:R-:W-:Y:S01]  /*8550*/  FSEL R113, R116, -INF , P3 ;  /* 0xff80000074717808 */ /* 0x000fe20001800000 */
[-CC-:B------:R-:W-:Y:S01]  /*8560*/  FFMA.FTZ R116, R151, R10.reuse, -R88.reuse ;  /* 0x0000000a97747223 */ /* 0x180fe20000010858 */
[C---:B------:R-:W-:Y:S01]  /*8570*/  ISETP.GT.AND P3, PT, R130.reuse, 0x81, PT ;  /* 0x000000818200780c */ /* 0x040fe20003f64270 */
[----:B------:R-:W-:Y:S01]  /*8580*/  FFMA.FTZ R118, R153, R10, -R88 ;  /* 0x0000000a99767223 */ /* 0x000fe20000010858 */
[----:B------:R-:W-:Y:S01]  /*8590*/  FMNMX.FTZ R106, R113, R106, !PT ;  /* 0x0000006a716a7209 */ /* 0x000fe20007810000 */
[----:B------:R-:W0:Y:S01]  /*85a0*/  MUFU.TANH R144, R144 ;  /* 0x0000009000907308 */ /* 0x000e220000002400 */
[----:B------:R-:W-:-:S02]  /*85b0*/  ISETP.GT.AND P2, PT, R130, 0x88, PT ;  /* 0x000000888200780c */ /* 0x000fc40003f44270 */
[----:B--2---:R-:W-:Y:S02]  /*85c0*/  FSEL R203, R132, -INF , P3 ;  /* 0xff80000084cb7808 */ /* 0x004fe40001800000 */
[----:B------:R-:W-:Y:S02]  /*85d0*/  FMNMX.FTZ R106, R201, R106, !PT ;  /* 0x0000006ac96a7209 */ /* 0x000fe40007810000 */
[----:B------:R-:W-:Y:S01]  /*85e0*/  ISETP.GT.AND P3, PT, R130, 0x89, PT ;  /* 0x000000898200780c */ /* 0x000fe20003f64270 */
[----:B------:R-:W1:Y:S01]  /*85f0*/  MUFU.TANH R146, R146 ;  /* 0x0000009200927308 */ /* 0x000e620000002400 */
[----:B----4-:R-:W-:Y:S02]  /*8600*/  FSEL R205, R134, -INF , P2 ;  /* 0xff80000086cd7808 */ /* 0x010fe40001000000 */
[----:B------:R-:W-:Y:S02]  /*8610*/  FMNMX.FTZ R108, R203, R106, !PT ;  /* 0x0000006acb6c7209 */ /* 0x000fe40007810000 */
[----:B------:R-:W-:-:S02]  /*8620*/  ISETP.GT.AND P2, PT, R130, 0x90, PT ;  /* 0x000000908200780c */ /* 0x000fc40003f44270 */
[----:B------:R-:W-:Y:S01]  /*8630*/  FMNMX.FTZ R108, R205, R108, !PT ;  /* 0x0000006ccd6c7209 */ /* 0x000fe20007810000 */
[----:B------:R-:W2:Y:S01]  /*8640*/  MUFU.TANH R102, R102 ;  /* 0x0000006600667308 */ /* 0x000ea20000002400 */
[----:B0-----:R-:W-:Y:S02]  /*8650*/  FSEL R207, R144, -INF , P2 ;  /* 0xff80000090cf7808 */ /* 0x001fe40001000000 */
[----:B------:R-:W-:-:S05]  /*8660*/  ISETP.GT.AND P2, PT, R130, 0x98, PT ;  /* 0x000000988200780c */ /* 0x000fca0003f44270 */
[----:B------:R0:W-:Y:S08]  /*8670*/  MUFU.EX2 R104, R13 ;  /* 0x0000000d00687308 */ /* 0x0001f00000000800 */
[----:B------:R-:W3:Y:S01]  /*8680*/  MUFU.TANH R148, R148 ;  /* 0x0000009400947308 */ /* 0x000ee20000002400 */
[----:B0-----:R-:W-:-:S01]  /*8690*/  FFMA.FTZ R13, R117, R10, -R88 ;  /* 0x0000000a750d7223 */ /* 0x001fc20000010858 */
[----:B------:R-:W-:-:S02]  /*86a0*/  FSEL R117, R142, -INF , P3 ;  /* 0xff8000008e757808 */ /* 0x000fc40001800000 */
[----:B------:R-:W-:Y:S02]  /*86b0*/  ISETP.GT.AND P3, PT, R130, 0x91, PT ;  /* 0x000000918200780c */ /* 0x000fe40003f64270 */
[----:B------:R-:W-:Y:S02]  /*86c0*/  FMNMX.FTZ R110, R117, R108, !PT ;  /* 0x0000006c756e7209 */ /* 0x000fe40007810000 */
[----:B-1----:R-:W-:Y:S01]  /*86d0*/  FSEL R129, R146, -INF , P3 ;  /* 0xff80000092817808 */ /* 0x002fe20001800000 */
[----:B------:R0:W-:Y:S01]  /*86e0*/  MUFU.EX2 R106, R13 ;  /* 0x0000000d006a7308 */ /* 0x0001e20000000800 */
[----:B------:R-:W-:Y:S02]  /*86f0*/  FMNMX.FTZ R110, R207, R110, !PT ;  /* 0x0000006ecf6e7209 */ /* 0x000fe40007810000 */
[----:B------:R-:W-:Y:S02]  /*8700*/  ISETP.GT.AND P3, PT, R130, 0x99, PT ;  /* 0x000000998200780c */ /* 0x000fe40003f64270 */
[----:B--2---:R-:W-:Y:S01]  /*8710*/  FSEL R209, R102, -INF , P2 ;  /* 0xff80000066d17808 */ /* 0x004fe20001000000 */
[--C-:B------:R-:W-:Y:S01]  /*8720*/  FFMA.FTZ R102, R133, R10, -R88.reuse ;  /* 0x0000000a85667223 */ /* 0x100fe20000010858 */
[----:B------:R-:W-:Y:S01]  /*8730*/  FMNMX.FTZ R110, R129, R110, !PT ;  /* 0x0000006e816e7209 */ /* 0x000fe20007810000 */
[----:B------:R1:W-:Y:S01]  /*8740*/  MUFU.EX2 R108, R112 ;  /* 0x00000070006c7308 */ /* 0x0003e20000000800 */
[----:B---3--:R-:W-:Y:S01]  /*8750*/  FSEL R131, R148, -INF , P3 ;  /* 0xff80000094837808 */ /* 0x008fe20001800000 */
[--C-:B------:R-:W-:Y:S01]  /*8760*/  FFMA.FTZ R133, R143, R10, -R88.reuse ;  /* 0x0000000a8f857223 */ /* 0x100fe20000010858 */
[----:B------:R-:W-:Y:S01]  /*8770*/  FMNMX.FTZ R110, R209, R110, !PT ;  /* 0x0000006ed16e7209 */ /* 0x000fe20007810000 */
[----:B------:R-:W-:-:S03]  /*8780*/  FFMA.FTZ R143, R155, R10, -R88 ;  /* 0x0000000a9b8f7223 */ /* 0x000fc60000010858 */
[----:B0-----:R-:W-:Y:S01]  /*8790*/  FMNMX.FTZ R13, R131, R110, !PT ;  /* 0x0000006e830d7209 */ /* 0x001fe20007810000 */
[----:B------:R-:W-:-:S01]  /*87a0*/  FFMA.FTZ R110, R135, R10, -R88 ;  /* 0x0000000a876e7223 */ /* 0x000fc20000010858 */
[-CC-:B------:R-:W-:Y:S01]  /*87b0*/  FFMA.FTZ R135, R147, R10.reuse, -R88.reuse ;  /* 0x0000000a93877223 */ /* 0x180fe20000010858 */
[----:B------:R-:W-:Y:S01]  /*87c0*/  FSEL R147, R11, RZ, P1 ;  /* 0x000000ff0b937208 */ /* 0x000fe20000800000 */
[----:B-1----:R-:W-:Y:S01]  /*87d0*/  FFMA.FTZ R112, R145, R10, -R88 ;  /* 0x0000000a91707223 */ /* 0x002fe20000010858 */
[----:B------:R-:W0:Y:S01]  /*87e0*/  SHFL.BFLY PT, R114, R13, 0x2, 0x1f ;  /* 0x0c401f000d727f89 */ /* 0x000e2200000e0000 */
[----:B------:R-:W-:Y:S02]  /*87f0*/  MUFU.EX2 R90, R90 ;  /* 0x0000005a005a7308 */ /* 0x000fe40000000800 */
[----:B------:R-:W-:-:S04]  /*8800*/  FADD.FTZ R147, -R147, R8 ;  /* 0x0000000893937221 */ /* 0x000fc80000010100 */
[----:B------:R-:W-:Y:S02]  /*8810*/  FMUL.FTZ R142, R147, R10 ;  /* 0x0000000a938e7220 */ /* 0x000fe40000410000 */
[----:B------:R-:W-:Y:S08]  /*8820*/  MUFU.EX2 R91, R91 ;  /* 0x0000005b005b7308 */ /* 0x000ff00000000800 */
[----:B------:R-:W-:Y:S01]  /*8830*/  MUFU.EX2 R92, R92 ;  /* 0x0000005c005c7308 */ /* 0x000fe20000000800 */
[----:B0-----:R-:W-:Y:S01]  /*8840*/  FMNMX.FTZ R120, R13, R114, !PT ;  /* 0x000000720d787209 */ /* 0x001fe20007810000 */
[----:B------:R-:W-:-:S06]  /*8850*/  FFMA.FTZ R114, R149, R10, -R88 ;  /* 0x0000000a95727223 */ /* 0x000fcc0000010858 */
[----:B------:R-:W-:Y:S01]  /*8860*/  MUFU.EX2 R95, R95 ;  /* 0x0000005f005f7308 */ /* 0x000fe20000000800 */
[----:B------:R-:W0:Y:S07]  /*8870*/  SHFL.BFLY PT, R13, R120, 0x1, 0x1f ;  /* 0x0c201f00780d7f89 */ /* 0x000e2e00000e0000 */
[----:B------:R-:W-:Y:S08]  /*8880*/  MUFU.EX2 R94, R94 ;  /* 0x0000005e005e7308 */ /* 0x000ff00000000800 */
[----:B------:R-:W-:Y:S08]  /*8890*/  MUFU.EX2 R115, R115 ;  /* 0x0000007300737308 */ /* 0x000ff00000000800 */
[----:B------:R-:W-:Y:S01]  /*88a0*/  MUFU.EX2 R14, R14 ;  /* 0x0000000e000e7308 */ /* 0x000fe20000000800 */
[----:B0-----:R-:W-:Y:S01]  /*88b0*/  FMNMX.FTZ R13, R120, R13, !PT ;  /* 0x0000000d780d7209 */ /* 0x001fe20007810000 */
[----:B------:R-:W-:-:S03]  /*88c0*/  FFMA.FTZ R120, R157, R10, -R88 ;  /* 0x0000000a9d787223 */ /* 0x000fc60000010858 */
[C---:B------:R-:W-:Y:S01]  /*88d0*/  FSETP.NEU.FTZ.AND P2, PT, R13.reuse, -INF , PT ;  /* 0xff8000000d00780b */ /* 0x040fe20003f5d000 */
[----:B------:R-:W-:-:S02]  /*88e0*/  FFMA.FTZ R122, R13, R10, -8 ;  /* 0xc10000000d7a7423 */ /* 0x000fc4000001000a */
[----:B------:R-:W-:Y:S01]  /*88f0*/  MUFU.EX2 R161, R161 ;  /* 0x000000a100a17308 */ /* 0x000fe20000000800 */
        /* <DEDUP_REMOVED lines=31> */
[----:B------:R-:W-:Y:S01]  /*8af0*/  FFMA.FTZ R173, R173, R10, -R88 ;  /* 0x0000000aadad7223 */ /* 0x000fe20000010858 */
[----:B------:R-:W-:-:S01]  /*8b00*/  FADD.FTZ R149, R91, R144 ;  /* 0x000000905b957221 */ /* 0x000fc20000010000 */
[-CC-:B------:R-:W-:Y:S01]  /*8b10*/  FFMA.FTZ R127, R127, R10.reuse, -R88.reuse ;  /* 0x0000000a7f7f7223 */ /* 0x180fe20000010858 */
[----:B------:R-:W-:-:S01]  /*8b20*/  FFMA.FTZ R107, R107, R10, -R88 ;  /* 0x0000000a6b6b7223 */ /* 0x000fc20000010858 */
[----:B------:R-:W0:Y:S01]  /*8b30*/  MUFU.EX2 R96, R96 ;  /* 0x0000006000607308 */ /* 0x000e220000000800 */
[----:B------:R-:W-:-:S01]  /*8b40*/  FADD.FTZ R144, R92, R149 ;  /* 0x000000955c907221 */ /* 0x000fc20000010000 */
[-CC-:B------:R-:W-:Y:S01]  /*8b50*/  FFMA.FTZ R117, R117, R10.reuse, -R88.reuse ;  /* 0x0000000a75757223 */ /* 0x180fe20000010858 */
[----:B------:R-:W-:-:S01]  /*8b60*/  FFMA.FTZ R205, R205, R10, -R88 ;  /* 0x0000000acdcd7223 */ /* 0x000fc20000010858 */
[----:B------:R-:W-:Y:S01]  /*8b70*/  FFMA.FTZ R207, R207, R10, -R88 ;  /* 0x0000000acfcf7223 */ /* 0x000fe20000010858 */
[----:B------:R-:W-:-:S01]  /*8b80*/  FADD.FTZ R149, R95, R144 ;  /* 0x000000905f957221 */ /* 0x000fc20000010000 */
[-CC-:B------:R-:W-:Y:S01]  /*8b90*/  FFMA.FTZ R144, R171, R10.reuse, -R88.reuse ;  /* 0x0000000aab907223 */ /* 0x180fe20000010858 */
[----:B------:R-:W-:-:S01]  /*8ba0*/  FFMA.FTZ R129, R129, R10, -R88 ;  /* 0x0000000a81817223 */ /* 0x000fc20000010858 */
[----:B------:R-:W2:Y:S01]  /*8bb0*/  MUFU.EX2 R15, R15 ;  /* 0x0000000f000f7308 */ /* 0x000ea20000000800 */
[----:B-1----:R-:W-:-:S01]  /*8bc0*/  FFMA.FTZ R5, R138, R4, R145 ;  /* 0x000000048a057223 */ /* 0x002fc20000010091 */
[----:B------:R-:W-:Y:S01]  /*8bd0*/  FADD.FTZ R146, R94, R149 ;  /* 0x000000955e927221 */ /* 0x000fe20000010000 */
[----:B------:R-:W-:-:S01]  /*8be0*/  FFMA.FTZ R149, R169, R10, -R88 ;  /* 0x0000000aa9957223 */ /* 0x000fc20000010858 */
[----:B------:R-:W-:-:S02]  /*8bf0*/  FFMA.FTZ R209, R209, R10, -R88 ;  /* 0x0000000ad1d17223 */ /* 0x000fc40000010858 */
[----:B------:R-:W-:-:S02]  /*8c00*/  FADD.FTZ R151, R99, R146 ;  /* 0x0000009263977221 */ /* 0x000fc40000010000 */
[----:B------:R-:W1:Y:S01]  /*8c10*/  MUFU.EX2 R122, R122 ;  /* 0x0000007a007a7308 */ /* 0x000e620000000800 */
[----:B0-----:R-:W-:-:S01]  /*8c20*/  FADD.FTZ R4, R96, R5 ;  /* 0x0000000560047221 */ /* 0x001fc20000010000 */
[----:B------:R-:W-:-:S04]  /*8c30*/  FADD.FTZ R146, R12, R151 ;  /* 0x000000970c927221 */ /* 0x000fc80000010000 */
[----:B------:R-:W-:Y:S01]  /*8c40*/  FADD.FTZ R151, R115, R146 ;  /* 0x0000009273977221 */ /* 0x000fe20000010000 */
[----:B------:R-:W-:-:S01]  /*8c50*/  FFMA.FTZ R146, R193, R10, -R88 ;  /* 0x0000000ac1927223 */ /* 0x000fc20000010858 */
[----:B------:R-:W0:Y:S01]  /*8c60*/  MUFU.EX2 R19, R19 ;  /* 0x0000001300137308 */ /* 0x000e220000000800 */
[----:B--2---:R-:W-:-:S01]  /*8c70*/  FADD.FTZ R5, R15, R4 ;  /* 0x000000040f057221 */ /* 0x004fc20000010000 */
[----:B------:R-:W-:-:S04]  /*8c80*/  FADD.FTZ R148, R14, R151 ;  /* 0x000000970e947221 */ /* 0x000fc80000010000 */
[----:B------:R-:W-:Y:S02]  /*8c90*/  FADD.FTZ R151, R161, R148 ;  /* 0x00000094a1977221 */ /* 0x000fe40000010000 */
        /* <DEDUP_REMOVED lines=19> */
[----:B------:R-:W-:-:S06]  /*8dd0*/  FFMA.FTZ R148, R195, R10, -R88 ;  /* 0x0000000ac3947223 */ /* 0x000fcc0000010858 */
[----:B------:R-:W2:Y:S01]  /*8de0*/  MUFU.EX2 R119, R119 ;  /* 0x0000007700777308 */ /* 0x000ea20000000800 */
[----:B-1----:R-:W-:-:S07]  /*8df0*/  FADD.FTZ R4, R130, R5 ;  /* 0x0000000582047221 */ /* 0x002fce0000010000 */
[----:B------:R-:W1:Y:S01]  /*8e00*/  MUFU.EX2 R139, R139 ;  /* 0x0000008b008b7308 */ /* 0x000e620000000800 */
[----:B0-----:R-:W-:-:S01]  /*8e10*/  FADD.FTZ R150, R20, R151 ;  /* 0x0000009714967221 */ /* 0x001fc20000010000 */
[----:B------:R-:W-:-:S06]  /*8e20*/  FFMA.FTZ R151, R197, R10, -R88 ;  /* 0x0000000ac5977223 */ /* 0x000fcc0000010858 */
        /* <DEDUP_REMOVED lines=11> */
[----:B0-----:R-:W-:-:S04]  /*8ee0*/  FADD.FTZ R5, R121, R4 ;  /* 0x0000000479057221 */ /* 0x001fc80000010000 */
[----:B------:R-:W-:-:S03]  /*8ef0*/  FADD.FTZ R4, R98, R5 ;  /* 0x0000000562047221 */ /* 0x000fc60000010000 */
[----:B------:R-:W0:Y:S01]  /*8f00*/  MUFU.EX2 R123, R123 ;  /* 0x0000007b007b7308 */ /* 0x000e220000000800 */
[----:B--2---:R-:W-:-:S01]  /*8f10*/  FADD.FTZ R153, R137, R150 ;  /* 0x0000009689997221 */ /* 0x004fc20000010000 */
[----:B------:R-:W-:-:S06]  /*8f20*/  FFMA.FTZ R150, R199, R10, -R88 ;  /* 0x0000000ac7967223 */ /* 0x000fcc0000010858 */
[----:B------:R-:W2:Y:S01]  /*8f30*/  MUFU.EX2 R141, R141 ;  /* 0x0000008d008d7308 */ /* 0x000ea20000000800 */
[----:B-1----:R-:W-:-:S01]  /*8f40*/  FADD.FTZ R152, R136, R153 ;  /* 0x0000009988987221 */ /* 0x002fc20000010000 */
[-CC-:B------:R-:W-:Y:S01]  /*8f50*/  FFMA.FTZ R153, R113, R10.reuse, -R88.reuse ;  /* 0x0000000a71997223 */ /* 0x180fe20000010858 */
[----:B------:R-:W-:-:S05]  /*8f60*/  FFMA.FTZ R113, R201, R10, -R88 ;  /* 0x0000000ac9717223 */ /* 0x000fca0000010858 */
[----:B------:R-:W1:Y:S01]  /*8f70*/  MUFU.EX2 R8, R8 ;  /* 0x0000000800087308 */ /* 0x000e620000000800 */
[----:B0-----:R-:W-:-:S04]  /*8f80*/  FADD.FTZ R5, R123, R4 ;  /* 0x000000047b057221 */ /* 0x001fc80000010000 */
[----:B------:R-:W-:-:S03]  /*8f90*/  FADD.FTZ R4, R100, R5 ;  /* 0x0000000564047221 */ /* 0x000fc60000010000 */
        /* <DEDUP_REMOVED lines=15> */
[-CC-:B------:R-:W-:Y:S01]  /*9090*/  FFMA.FTZ R152, R203, R10.reuse, -R88.reuse ;  /* 0x0000000acb987223 */ /* 0x180fe20000010858 */
[----:B------:R-:W-:-:S05]  /*90a0*/  FFMA.FTZ R88, R131, R10, -R88 ;  /* 0x0000000a83587223 */ /* 0x000fca0000010858 */
[----:B------:R-:W2:Y:S01]  /*90b0*/  MUFU.EX2 R127, R127 ;  /* 0x0000007f007f7308 */ /* 0x000ea20000000800 */
[----:B-1----:R-:W-:-:S04]  /*90c0*/  FADD.FTZ R155, R89, R4 ;  /* 0x00000004599b7221 */ /* 0x002fc80000010000 */
[----:B------:R-:W-:-:S03]  /*90d0*/  FADD.FTZ R155, R106, R155 ;  /* 0x0000009b6a9b7221 */ /* 0x000fc60000010000 */
[----:B------:R-:W1:Y:S01]  /*90e0*/  MUFU.EX2 R144, R144 ;  /* 0x0000009000907308 */ /* 0x000e620000000800 */
[----:B0-----:R-:W-:-:S07]  /*90f0*/  FADD.FTZ R4, R142, R5 ;  /* 0x000000058e047221 */ /* 0x001fce0000010000 */
[----:B------:R-:W0:Y:S01]  /*9100*/  MUFU.EX2 R211, R211 ;  /* 0x000000d300d37308 */ /* 0x000e220000000800 */
[----:B--2---:R-:W-:-:S01]  /*9110*/  FADD.FTZ R5, R127, R4 ;  /* 0x000000047f057221 */ /* 0x004fc20000010000 */
[----:B------:R-:W-:-:S06]  /*9120*/  FADD.FTZ R4, R108, R155 ;  /* 0x0000009b6c047221 */ /* 0x000fcc0000010000 */
        /* <DEDUP_REMOVED lines=22> */
[----:B------:R-:W0:Y:S08]  /*9290*/  MUFU.EX2 R112, R112 ;  /* 0x0000007000707308 */ /* 0x000e300000000800 */
[----:B------:R-:W3:Y:S08]  /*92a0*/  MUFU.EX2 R153, R153 ;  /* 0x0000009900997308 */ /* 0x000ef00000000800 */
[----:B------:R-:W4:Y:S08]  /*92b0*/  MUFU.EX2 R114, R114 ;  /* 0x0000007200727308 */ /* 0x000f300000000800 */
[----:B------:R-:W5:Y:S08]  /*92c0*/  MUFU.EX2 R113, R113 ;  /* 0x0000007100717308 */ /* 0x000f700000000800 */
[----:B------:R-:W5:Y:S08]  /*92d0*/  MUFU.EX2 R135, R135 ;  /* 0x0000008700877308 */ /* 0x000f700000000800 */
[----:B------:R-:W5:Y:S08]  /*92e0*/  MUFU.EX2 R152, R152 ;  /* 0x0000009800987308 */ /* 0x000f700000000800 */
[----:B------:R-:W5:Y:S08]  /*92f0*/  MUFU.EX2 R101, R101 ;  /* 0x0000006500657308 */ /* 0x000f700000000800 */
[----:B------:R2:W-:Y:S08]  /*9300*/  MUFU.EX2 R157, R117 ;  /* 0x00000075009d7308 */ /* 0x0005f00000000800 */
[----:B------:R-:W5:Y:S01]  /*9310*/  MUFU.EX2 R156, R205 ;  /* 0x000000cd009c7308 */ /* 0x000f620000000800 */
[----:B--2---:R-:W-:-:S01]  /*9320*/  FADD.FTZ R117, R97, R4 ;  /* 0x0000000461757221 */ /* 0x004fc20000010000 */
[----:B-1----:R-:W-:-:S03]  /*9330*/  FADD.FTZ R4, R150, R5 ;  /* 0x0000000596047221 */ /* 0x002fc60000010000 */
[----:B0-----:R-:W-:Y:S01]  /*9340*/  FADD.FTZ R117, R112, R117 ;  /* 0x0000007570757221 */ /* 0x001fe20000010000 */
[----:B---3--:R-:W-:-:S02]  /*9350*/  FADD.FTZ R4, R153, R4 ;  /* 0x0000000499047221 */ /* 0x008fc40000010000 */
[----:B------:R-:W0:Y:S01]  /*9360*/  MUFU.EX2 R116, R116 ;  /* 0x0000007400747308 */ /* 0x000e220000000800 */
[----:B----4-:R-:W-:-:S01]  /*9370*/  FADD.FTZ R154, R114, R117 ;  /* 0x00000075729a7221 */ /* 0x010fc20000010000 */
[----:B-----5:R-:W-:-:S03]  /*9380*/  FADD.FTZ R5, R113, R4 ;  /* 0x0000000471057221 */ /* 0x020fc60000010000 */
[----:B------:R-:W-:Y:S01]  /*9390*/  FADD.FTZ R154, R135, R154 ;  /* 0x0000009a879a7221 */ /* 0x000fe20000010000 */
[----:B------:R-:W-:-:S02]  /*93a0*/  FADD.FTZ R5, R152, R5 ;  /* 0x0000000598057221 */ /* 0x000fc40000010000 */
[----:B------:R-:W1:Y:S01]  /*93b0*/  MUFU.EX2 R118, R118 ;  /* 0x0000007600767308 */ /* 0x000e620000000800 */
[----:B------:R-:W-:-:S01]  /*93c0*/  FADD.FTZ R117, R101, R154 ;  /* 0x0000009a65757221 */ /* 0x000fc20000010000 */
[----:B------:R-:W-:-:S04]  /*93d0*/  FADD.FTZ R5, R156, R5 ;  /* 0x000000059c057221 */ /* 0x000fc80000010000 */
[----:B------:R-:W-:Y:S02]  /*93e0*/  FADD.FTZ R5, R157, R5 ;  /* 0x000000059d057221 */ /* 0x000fe40000010000 */
        /* <DEDUP_REMOVED lines=14> */
[----:B-1----:R-:W-:-:S03]  /*94d0*/  FADD.FTZ R5, R111, R4 ;  /* 0x000000046f057221 */ /* 0x002fc60000010000 */
[----:B--2---:R-:W-:Y:S01]  /*94e0*/  FADD.FTZ R4, R129, R117 ;  /* 0x0000007581047221 */ /* 0x004fe20000010000 */
[----:B------:R-:W-:Y:S06]  /*94f0*/  @!P0 BRA `(.L_x_2255) ;  /* 0x0000000000048947 */ /* 0x000fec0003800000 */
[----:B------:R-:W-:Y:S01]  /*9500*/  BPT.TRAP 0x1 ;  /* 0x000000040000795c */ /* 0x000fe20000300000 */
.L_x_2255:
[----:B------:R-:W-:Y:S01]  /*9510*/  ULEA UR6, UR6, UR38, 0x3 ;  /* 0x0000002606067291 */ /* 0x000fe2000f8e183f */
[----:B------:R-:W-:Y:S01]  /*9520*/  F2FP.SATFINITE.E4M3.F32.PACK_AB_MERGE_C R92, R95, R92, RZ ;  /* 0x0000005c5f5c723e */ /* 0x000fe200048070ff */
[----:B------:R-:W-:Y:S01]  /*9530*/  UISETP.GT.AND UP0, UPT, UR39, UR53, UPT ;  /* 0x000000352700728c */ /* 0x000fe2000bf04270 */
[----:B------:R-:W-:Y:S01]  /*9540*/  F2FP.SATFINITE.E4M3.F32.PACK_AB_MERGE_C R8, R147, R8, RZ ;  /* 0x000000089308723e */ /* 0x000fe200048070ff */
[----:B------:R-:W-:Y:S01]  /*9550*/  UIADD3 UR6, UR6, 0x29860, URZ ;  /* 0x0002986006067890 */ /* 0x000fe2000fffe03f */
[----:B------:R-:W-:Y:S01]  /*9560*/  F2FP.SATFINITE.E4M3.F32.PACK_AB_MERGE_C R15, R122, R15, RZ ;  /* 0x0000000f7a0f723e */ /* 0x000fe200048070ff */
[----:B------:R-:W-:Y:S01]  /*9570*/  UIADD3 UR39, UR39, -0x1, URZ ;  /* 0xffffffff27277890 */ /* 0x000fe2000fffe03f */
[----:B------:R-:W-:Y:S01]  /*9580*/  F2FP.SATFINITE.E4M3.F32.PACK_AB_MERGE_C R12, R115, R12, RZ ;  /* 0x0000000c730c723e */ /* 0x000fe200048070ff */
[----:B------:R-:W-:Y:S01]  /*9590*/  UPRMT UR6, UR60, 0x654, UR6 ;  /* 0x000006543c067896 */ /* 0x000fe20008000006 */
[----:B------:R-:W-:Y:S01]  /*95a0*/  PLOP3.LUT P1, PT, PT, PT, UP0, 0x80, 0x0 ;  /* 0x000000000000781c */ /* 0x000fe20003f2f008 */
[----:B------:R-:W-:Y:S01]  /*95b0*/  UMOV UR7, UR5 ;  /* 0x0000000500077c82 */ /* 0x000fe20008000000 */
[----:B------:R-:W-:Y:S01]  /*95c0*/  F2FP.SATFINITE.E4M3.F32.PACK_AB_MERGE_C R21, R126, R21, RZ ;  /* 0x000000157e15723e */ /* 0x000fe200048070ff */
        /* <DEDUP_REMOVED lines=8> */
[----:B------:R-:W-:Y:S01]  /*9650*/  UMOV UR6, UR4 ;  /* 0x0000000400067c82 */ /* 0x000fe20008000000 */
        /* <DEDUP_REMOVED lines=92> */
[----:B------:R-:W-:-:S02]  /*9c20*/  IMAD.MOV.U32 R9, RZ, RZ, R13 ;  /* 0x000000ffff097224 */ /* 0x000fc400078e000d */
[----:B------:R-:W-:Y:S01]  /*9c30*/  IMAD.MOV.U32 R8, RZ, RZ, R11 ;  /* 0x000000ffff087224 */ /* 0x000fe200078e000b */
[----:B------:R-:W-:Y:S06]  /*9c40*/  @P1 BRA `(.L_x_2256) ;  /* 0xffffffbc00741947 */ /* 0x000fec000383ffff */
[----:B------:R-:W-:-:S05]  /*9c50*/  UMOV UR6, UR39 ;  /* 0x0000002700067c82 */ /* 0x000fca0008000000 */
.L_x_2245:
[----:B------:R-:W-:-:S06]  /*9c60*/  UISETP.GE.AND UP0, UPT, UR6, UR58, UPT ;  /* 0x0000003a0600728c */ /* 0x000fcc000bf06270 */
[----:B------:R-:W-:-:S13]  /*9c70*/  PLOP3.LUT P1, PT, PT, PT, UP0, 0x80, 0x0 ;  /* 0x000000000000781c */ /* 0x000fda0003f2f008 */
[----:B------:R-:W-:Y:S05]  /*9c80*/  @!P1 BRA `(.L_x_2257) ;  /* 0x0000003400bc9947 */ /* 0x000fea0003800000 */
[C---:B------:R-:W-:Y:S01]  /*9c90*/  VIADD R7, R16.reuse, 0x8 ;  /* 0x0000000810077836 */ /* 0x040fe20000000000 */
[----:B------:R-:W-:Y:S01]  /*9ca0*/  IADD3 R16, -R16, 0xb, RZ ;  /* 0x0000000b10107810 */ /* 0x000fe20007ffe1ff */
[----:B------:R-:W-:Y:S01]  /*9cb0*/  IMAD.MOV.U32 R8, RZ, RZ, R13 ;  /* 0x000000ffff087224 */ /* 0x000fe200078e000d */
[----:B------:R-:W-:Y:S01]  /*9cc0*/  UMOV UR39, UR5 ;  /* 0x0000000500277c82 */ /* 0x000fe20008000000 */
[----:B------:R-:W-:Y:S01]  /*9cd0*/  IMAD.MOV.U32 R6, RZ, RZ, R11 ;  /* 0x000000ffff067224 */ /* 0x000fe200078e000b */
[----:B------:R-:W-:-:S06]  /*9ce0*/  UMOV UR7, UR4 ;  /* 0x0000000400077c82 */ /* 0x000fcc0008000000 */
.L_x_2268:
[----:B------:R-:W-:Y:S01]  /*9cf0*/  UIADD3 UR4, UR7, 0x1, URZ ;  /* 0x0000000107047890 */ /* 0x000fe2000fffe03f */
[----:B------:R-:W-:-:S03]  /*9d00*/  ISETP.NE.AND P2, PT, RZ, UR54, PT ;  /* 0x00000036ff007c0c */ /* 0x000fc6000bf45270 */
[----:B------:R-:W-:-:S04]  /*9d10*/  UISETP.NE.AND UP0, UPT, UR4, 0x2, UPT ;  /* 0x000000020400788c */ /* 0x000fc8000bf05270 */
[----:B------:R-:W-:Y:S02]  /*9d20*/  USEL UR5, URZ, 0x1, UP0 ;  /* 0x000000013f057887 */ /* 0x000fe40008000000 */
[----:B------:R-:W-:Y:S02]  /*9d30*/  USEL UR4, UR4, URZ, UP0 ;  /* 0x0000003f04047287 */ /* 0x000fe40008000000 */
[----:B------:R-:W-:Y:S02]  /*9d40*/  ULOP3.LUT UR5, UR39, UR5, URZ, 0x3c, !UPT ;  /* 0x0000000527057292 */ /* 0x000fe4000f8e3c3f */
[----:B--2---:R-:W-:Y:S10]  /*9d50*/  @P2 BRA `(.L_x_2258) ;  /* 0x00000000002c2947 */ /* 0x004ff40003800000 */
[----:B------:R-:W-:Y:S05]  /*9d60*/  @!P0 BRA `(.L_x_2259) ;  /* 0x0000000000048947 */ /* 0x000fea0003800000 */
[----:B------:R-:W-:Y:S01]  /*9d70*/  BPT.TRAP 0x1 ;  /* 0x000000040000795c */ /* 0x000fe20000300000 */
.L_x_2259:
[----:B------:R-:W-:Y:S01]  /*9d80*/  ULEA UR10, UR4, UR38, 0x3 ;  /* 0x00000026040a7291 */ /* 0x000fe2000f8e183f */
[----:B------:R-:W-:-:S05]  /*9d90*/  IMAD.U32 R9, RZ, RZ, UR5 ;  /* 0x00000005ff097e24 */ /* 0x000fca000f8e00ff */
[----:B------:R-:W-:-:S04]  /*9da0*/  SHF.L.U32 R9, R9, 0x1f, RZ ;  /* 0x0000001f09097819 */ /* 0x000fc800000006ff */
[----:B------:R0:W1:Y:S01]  /*9db0*/  SYNCS.PHASECHK.TRANS64.TRYWAIT P1, [UR10+0x29830], R9 ;  /* 0x02983009ff0075a7 */ /* 0x000062000802014a */
[----:B------:R-:W-:Y:S05]  /*9dc0*/  @!P0 BRA `(.L_x_2260) ;  /* 0x0000000000048947 */ /* 0x000fea0003800000 */
[----:B------:R-:W-:Y:S01]  /*9dd0*/  BPT.TRAP 0x1 ;  /* 0x000000040000795c */ /* 0x000fe20000300000 */
.L_x_2260:
[----:B-1----:R-:W-:Y:S05]  /*9de0*/  @P1 BRA `(.L_x_2258) ;  /* 0x0000000000081947 */ /* 0x002fea0003800000 */
[----:B------:R-:W1:Y:S02]  /*9df0*/  SYNCS.PHASECHK.TRANS64.TRYWAIT P1, [UR10+0x29830], R9 ;  /* 0x02983009ff0075a7 */ /* 0x000e64000802014a */
[----:B-1----:R-:W-:Y:S05]  /*9e00*/  @!P1 BRA `(.L_x_2261) ;  /* 0x000000b000d89947 */ /* 0x002fea0003800000 */
.L_x_2258:
[----:B------:R2:W-:Y:S01]  /*9e10*/  BAR.SYNC.DEFER_BLOCKING R7, 0x100 ;  /* 0x000400070000751d */ /* 0x0005e20000010000 */
[C---:B------:R-:W-:Y:S01]  /*9e20*/  R2UR UR28, R2.reuse ;  /* 0x00000000021c72ca */ /* 0x040fe200000e0000 */
[----:B------:R-:W-:Y:S01]  /*9e30*/  UIMAD UR10, UR4, 0x780, UR52 ;  /* 0x00000780040a78a4 */ /* 0x000fe2000f8e0234 */
[C---:B------:R-:W-:Y:S02]  /*9e40*/  R2UR UR29, R3.reuse ;  /* 0x00000000031d72ca */ /* 0x040fe400000e0000 */
[C---:B------:R-:W-:Y:S01]  /*9e50*/  R2UR UR32, R2.reuse ;  /* 0x00000000022072ca */ /* 0x040fe200000e0000 */
[----:B------:R-:W-:Y:S01]  /*9e60*/  UMOV UR31, 0x80000020 ;  /* 0x80000020001f7882 */ /* 0x000fe20000000000 */
[C---:B------:R-:W-:Y:S01]  /*9e70*/  R2UR UR33, R3.reuse ;  /* 0x00000000032172ca */ /* 0x040fe200000e0000 */
[----:B------:R-:W-:Y:S01]  /*9e80*/  UIADD3 UR34, UR10, 0x80, URZ ;  /* 0x000000800a227890 */ /* 0x000fe2000fffe03f */
[C---:B------:R-:W-:Y:S01]  /*9e90*/  R2UR UR40, R2.reuse ;  /* 0x00000000022872ca */ /* 0x040fe200000e0000 */
[----:B------:R-:W-:Y:S01]  /*9ea0*/  UMOV UR30, UR10 ;  /* 0x0000000a001e7c82 */ /* 0x000fe20008000000 */
[----:B------:R-:W-:Y:S01]  /*9eb0*/  UMOV UR35, 0x80000020 ;  /* 0x8000002000237882 */ /* 0x000fe20000000000 */
[C---:B------:R-:W-:Y:S01]  /*9ec0*/  R2UR UR41, R3.reuse ;  /* 0x00000000032972ca */ /* 0x040fe200000e0000 */
[----:B------:R-:W-:Y:S01]  /*9ed0*/  UIADD3 UR42, UR10, 0x100, URZ ;  /* 0x000001000a2a7890 */ /* 0x000fe2000fffe03f */
[C---:B------:R-:W-:Y:S01]  /*9ee0*/  R2UR UR44, R2.reuse ;  /* 0x00000000022c72ca */ /* 0x040fe200000e0000 */
[----:B------:R-:W-:Y:S01]  /*9ef0*/  UMOV UR43, 0x80000020 ;  /* 0x80000020002b7882 */ /* 0x000fe20000000000 */
[C---:B------:R-:W-:Y:S01]  /*9f00*/  R2UR UR45, R3.reuse ;  /* 0x00000000032d72ca */ /* 0x040fe200000e0000 */
[----:B------:R-:W-:Y:S01]  /*9f10*/  UIADD3 UR46, UR10, 0x180, URZ ;  /* 0x000001800a2e7890 */ /* 0x000fe2000fffe03f */
[----:B------:R-:W-:Y:S01]  /*9f20*/  R2UR UR48, R2 ;  /* 0x00000000023072ca */ /* 0x000fe200000e0000 */
[----:B------:R-:W-:Y:S01]  /*9f30*/  UMOV UR47, 0x80000020 ;  /* 0x80000020002f7882 */ /* 0x000fe20000000000 */
[----:B------:R-:W-:Y:S01]  /*9f40*/  R2UR UR49, R3 ;  /* 0x00000000033172ca */ /* 0x000fe200000e0000 */
        /* <DEDUP_REMOVED lines=145> */
[----:B------:R-:W-:Y:S01]  /*a860*/  QGMMA.64x32x32.F32.E4M3.E4M3 R88, gdesc[UR12], R88, gsb0 ;  /* 0x006000000c5879f3 */ /* 0x000fe20008000858 */
[----:B------:R-:W-:Y:S02]  /*a870*/  UIADD3 UR14, UR10, 0x602, URZ ;  /* 0x000006020a0e7890 */ /* 0x000fe4000fffe03f */
[----:B------:R-:W-:-:S05]  /*a880*/  UIADD3 UR15, UR10, 0x682, URZ ;  /* 0x000006820a0f7890 */ /* 0x000fca000fffe03f */
        /* <DEDUP_REMOVED lines=21> */
[----:B--2---:R-:W-:Y:S05]  /*a9e0*/  @P2 BRA `(.L_x_2262) ;  /* 0x00000000002c2947 */ /* 0x004fea0003800000 */
[----:B------:R-:W-:Y:S05]  /*a9f0*/  @!P0 BRA `(.L_x_2263) ;  /* 0x0000000000048947 */ /* 0x000fea0003800000 */
[----:B------:R-:W-:Y:S01]  /*aa00*/  BPT.TRAP 0x1 ;  /* 0x000000040000795c */ /* 0x000fe20000300000 */
.L_x_2263:
[----:B------:R-:W-:Y:S01]  /*aa10*/  ULEA UR10, UR7, UR38, 0x3 ;  /* 0x00000026070a7291 */ /* 0x000fe2000f8e183f */
[----:B01----:R-:W-:-:S05]  /*aa20*/  IMAD.U32 R9, RZ, RZ, UR39 ;  /* 0x00000027ff097e24 */ /* 0x003fca000f8e00ff */
[----:B------:R-:W-:-:S04]  /*aa30*/  SHF.L.U32 R9, R9, 0x1f, RZ ;  /* 0x0000001f09097819 */ /* 0x000fc800000006ff */
[----:B------:R0:W1:Y:S01]  /*aa40*/  SYNCS.PHASECHK.TRANS64.TRYWAIT P1, [UR10+0x29850], R9 ;  /* 0x02985009ff0075a7 */ /* 0x000062000802014a */
[----:B------:R-:W-:Y:S05]  /*aa50*/  @!P0 BRA `(.L_x_2264) ;  /* 0x0000000000048947 */ /* 0x000fea0003800000 */
[----:B------:R-:W-:Y:S01]  /*aa60*/  BPT.TRAP 0x1 ;  /* 0x000000040000795c */ /* 0x000fe20000300000 */
.L_x_2264:
[----:B-1----:R-:W-:Y:S05]  /*aa70*/  @P1 BRA `(.L_x_2262) ;  /* 0x0000000000081947 */ /* 0x002fea0003800000 */
[----:B------:R-:W1:Y:S02]  /*aa80*/  SYNCS.PHASECHK.TRANS64.TRYWAIT P1, [UR10+0x29850], R9 ;  /* 0x02985009ff0075a7 */ /* 0x000e64000802014a */
[----:B-1----:R-:W-:Y:S05]  /*aa90*/  @!P1 BRA `(.L_x_2265) ;  /* 0x000000a400cc9947 */ /* 0x002fea0003800000 */
.L_x_2262:
[----:B------:R-:W-:Y:S01]  /*aaa0*/  UIADD3 UR10, UR38, 0x400, URZ ;  /* 0x00000400260a7890 */ /* 0x000fe2000fffe03f */
[----:B------:R-:W-:Y:S01]  /*aab0*/  WARPGROUP.ARRIVE ;  /* 0x00000000000079c5 */ /* 0x000fe20000000000 */
[----:B------:R-:W-:Y:S02]  /*aac0*/  UMOV UR11, 0xc0000010 ;  /* 0xc0000010000b7882 */ /* 0x000fe40000000000 */
        /* <DEDUP_REMOVED lines=30> */
.L_x_2266:
[C---:B------:R-:W-:Y:S01]  /*acb0*/  FMUL.FTZ R19, R0.reuse, R152 ;  /* 0x0000009800137220 */ /* 0x040fe20000410000 */
[C---:B------:R-:W-:Y:S01]  /*acc0*/  FMUL.FTZ R21, R0.reuse, R153 ;  /* 0x0000009900157220 */ /* 0x040fe20000410000 */
[C---:B01----:R-:W-:Y:S01]  /*acd0*/  FMUL.FTZ R9, R0.reuse, R154 ;  /* 0x0000009a00097220 */ /* 0x043fe20000410000 */
        /* <DEDUP_REMOVED lines=36> */
[----:B---3--:R-:W-:Y:S01]  /*af20*/  FMNMX.FTZ R12, R9, R8, !PT ;  /* 0x00000008090c7209 */ /* 0x008fe20007810000 */
        /* <DEDUP_REMOVED lines=64> */
[----:B------:R-:W-:-:S04]  /*b330*/  ULEA UR10, UR4, UR38, 0x3 ;  /* 0x00000026040a7291 */ /* 0x000fc8000f8e183f */
[----:B------:R-:W-:Y:S02]  /*b340*/  UIADD3 UR10, UR10, 0x29840, URZ ;  /* 0x000298400a0a7890 */ /* 0x000fe4000fffe03f */
[----:B------:R-:W1:Y:S01]  /*b350*/  MUFU.TANH R165, R165 ;  /* 0x000000a500a57308 */ /* 0x000e620000002400 */
[----:B---3--:R-:W-:Y:S01]  /*b360*/  FMNMX.FTZ R10, R171, R10, !PT ;  /* 0x0000000aab0a7209 */ /* 0x008fe20007810000 */
[----:B------:R-:W-:-:S06]  /*b370*/  UPRMT UR10, UR60, 0x654, UR10 ;  /* 0x000006543c0a7896 */ /* 0x000fcc000800000a */
[----:B------:R-:W3:Y:S01]  /*b380*/  MUFU.TANH R173, R173 ;  /* 0x000000ad00ad7308 */ /* 0x000ee20000002400 */
[----:B0-----:R-:W-:Y:S02]  /*b390*/  FMNMX.FTZ R12, R163, R12, !PT ;  /* 0x0000000ca30c7209 */ /* 0x001fe40007810000 */
[----:B------:R-:W-:Y:S05]  /*b3a0*/  SYNCS.ARRIVE.TRANS64.RED.A1T0 RZ, [UR10], RZ ;  /* 0x000000ffffff79a7 */ /* 0x000fea000810040a */
[----:B------:R-:W0:Y:S01]  /*b3b0*/  MUFU.TANH R175, R175 ;  /* 0x000000af00af7308 */ /* 0x000e220000002400 */
[----:B-1----:R-:W-:-:S07]  /*b3c0*/  FMNMX.FTZ R10, R165, R10, !PT ;  /* 0x0000000aa50a7209 */ /* 0x002fce0007810000 */
[----:B------:R-:W1:Y:S01]  /*b3d0*/  MUFU.TANH R167, R167 ;  /* 0x000000a700a77308 */ /* 0x000e620000002400 */
[----:B---3--:R-:W-:-:S07]  /*b3e0*/  FMNMX.FTZ R12, R173, R12, !PT ;  /* 0x0000000cad0c7209 */ /* 0x008fce0007810000 */
[----:B------:R-:W3:Y:S01]  /*b3f0*/  MUFU.TANH R137, R137 ;  /* 0x0000008900897308 */ /* 0x000ee20000002400 */
[----:B0-----:R-:W-:-:S07]  /*b400*/  FMNMX.FTZ R10, R175, R10, !PT ;  /* 0x0000000aaf0a7209 */ /* 0x001fce0007810000 */
        /* <DEDUP_REMOVED lines=103> */
[----:B-1----:R-:W-:Y:S02]  /*ba80*/  FMNMX.FTZ R11, R229, R10, !PT ;  /* 0x0000000ae50b7209 */ /* 0x002fe40007810000 */
[----:B------:R-:W1:Y:S05]  /*ba90*/  LDC R10, c[0x0][0x988] ;  /* 0x00026200ff0a7b82 */ /* 0x000e6a0000000800 */
[----:B------:R-:W4:Y:S01]  /*baa0*/  MUFU.TANH R93, R93 ;  /* 0x0000005d005d7308 */ /* 0x000f220000002400 */
[----:B---3--:R-:W-:-:S07]  /*bab0*/  FMNMX.FTZ R12, R91, R12, !PT ;  /* 0x0000000c5b0c7209 */ /* 0x008fce0007810000 */
[----:B------:R-:W3:Y:S01]  /*bac0*/  MUFU.TANH R18, R18 ;  /* 0x0000001200127308 */ /* 0x000ee20000002400 */
[----:B0-----:R-:W-:-:S07]  /*bad0*/  FMNMX.FTZ R11, R14, R11, !PT ;  /* 0x0000000b0e0b7209 */ /* 0x001fce0007810000 */
[----:B------:R-:W0:Y:S01]  /*bae0*/  MUFU.TANH R95, R95 ;  /* 0x0000005f005f7308 */ /* 0x000e220000002400 */
[----:B----4-:R-:W-:-:S07]  /*baf0*/  FMNMX.FTZ R12, R93, R12, !PT ;  /* 0x0000000c5d0c7209 */ /* 0x010fce0007810000 */
        /* <DEDUP_REMOVED lines=13> */
[----:B---3--:R-:W-:-:S05]  /*bbd0*/  FMNMX.FTZ R90, R88, R11, !PT ;  /* 0x0000000b585a7209 */ /* 0x008fca0007810000 */
[----:B------:R-:W3:Y:S01]  /*bbe0*/  SHFL.BFLY PT, R11, R90, 0x2, 0x1f ;  /* 0x0c401f005a0b7f89 */ /* 0x000ee200000e0000 */
[----:B0-----:R-:W-:-:S04]  /*bbf0*/  FMNMX.FTZ R12, R101, R12, !PT ;  /* 0x0000000c650c7209 */ /* 0x001fc80007810000 */
[----:B----4-:R-:W-:-:S05]  /*bc00*/  FMNMX.FTZ R12, R103, R12, !PT ;  /* 0x0000000c670c7209 */ /* 0x010fca0007810000 */
[----:B------:R-:W0:Y:S01]  /*bc10*/  SHFL.BFLY PT, R13, R12, 0x2, 0x1f ;  /* 0x0c401f000c0d7f89 */ /* 0x000e2200000e0000 */
[----:B---3--:R-:W-:-:S05]  /*bc20*/  FMNMX.FTZ R92, R90, R11, !PT ;  /* 0x0000000b5a5c7209 */ /* 0x008fca0007810000 */
[----:B------:R-:W3:Y:S01]  /*bc30*/  SHFL.BFLY PT, R11, R92, 0x1, 0x1f ;  /* 0x0c201f005c0b7f89 */ /* 0x000ee200000e0000 */
[----:B0-----:R-:W-:-:S05]  /*bc40*/  FMNMX.FTZ R94, R12, R13, !PT ;  /* 0x0000000d0c5e7209 */ /* 0x001fca0007810000 */
[----:B------:R-:W0:Y:S01]  /*bc50*/  SHFL.BFLY PT, R13, R94, 0x1, 0x1f ;  /* 0x0c201f005e0d7f89 */ /* 0x000e2200000e0000 */
[----:B---3--:R-:W-:-:S05]  /*bc60*/  FMNMX.FTZ R11, R92, R11, !PT ;  /* 0x0000000b5c0b7209 */ /* 0x008fca0007810000 */
[C---:B-1----:R-:W-:Y:S01]  /*bc70*/  FFMA.FTZ R104, R11.reuse, R10, -8 ;  /* 0xc10000000b687423 */ /* 0x042fe2000001000a */
[----:B------:R-:W-:-:S03]  /*bc80*/  FADD.FTZ R183, -R11, R6 ;  /* 0x000000060bb77221 */ /* 0x000fc60000010100 */
[-CC-:B------:R-:W-:Y:S01]  /*bc90*/  FFMA.FTZ R106, R197, R10.reuse, -R104.reuse ;  /* 0x0000000ac56a7223 */ /* 0x180fe20000010868 */
[-C--:B------:R-:W-:Y:S01]  /*bca0*/  FMUL.FTZ R6, R183, R10.reuse ;  /* 0x0000000ab7067220 */ /* 0x080fe20000410000 */
[-CC-:B------:R-:W-:Y:S01]  /*bcb0*/  FFMA.FTZ R92, R171, R10.reuse, -R104.reuse ;  /* 0x0000000aab5c7223 */ /* 0x180fe20000010868 */
[----:B------:R-:W-:-:S01]  /*bcc0*/  FFMA.FTZ R197, R20, R10, -R104 ;  /* 0x0000000a14c57223 */ /* 0x000fc20000010868 */
[-CC-:B------:R-:W-:Y:S01]  /*bcd0*/  FFMA.FTZ R171, R195, R10.reuse, -R104.reuse ;  /* 0x0000000ac3ab7223 */ /* 0x180fe20000010868 */
[----:B------:R-:W-:-:S01]  /*bce0*/  FFMA.FTZ R195, R14, R10, -R104 ;  /* 0x0000000a0ec37223 */ /* 0x000fc20000010868 */
[-CC-:B------:R-:W-:Y:S01]  /*bcf0*/  FFMA.FTZ R14, R18, R10.reuse, -R104.reuse ;  /* 0x0000000a120e7223 */ /* 0x180fe20000010868 */
[----:B0-----:R-:W-:Y:S01]  /*bd00*/  FMNMX.FTZ R13, R94, R13, !PT ;  /* 0x0000000d5e0d7209 */ /* 0x001fe20007810000 */
[-CC-:B------:R-:W-:Y:S01]  /*bd10*/  FFMA.FTZ R19, R19, R10.reuse, -R104.reuse ;  /* 0x0000000a13137223 */ /* 0x180fe20000010868 */
[----:B------:R-:W-:-:S01]  /*bd20*/  FFMA.FTZ R18, R22, R10, -R104 ;  /* 0x0000000a16127223 */ /* 0x000fc20000010868 */
[----:B------:R-:W-:Y:S01]  /*bd30*/  MUFU.EX2 R6, R6 ;  /* 0x0000000600067308 */ /* 0x000fe20000000800 */
[----:B------:R-:W-:-:S01]  /*bd40*/  FFMA.FTZ R12, R23, R10, -R104 ;  /* 0x0000000a170c7223 */ /* 0x000fc20000010868 */
[C---:B------:R-:W-:Y:S01]  /*bd50*/  FADD.FTZ R183, -R13.reuse, R8 ;  /* 0x000000080db77221 */ /* 0x040fe20000010100 */
[----:B------:R-:W-:-:S01]  /*bd60*/  FFMA.FTZ R20, R13, R10, -8 ;  /* 0xc10000000d147423 */ /* 0x000fc2000001000a */
[-CC-:B------:R-:W-:Y:S01]  /*bd70*/  FFMA.FTZ R8, R21, R10.reuse, -R104.reuse ;  /* 0x0000000a15087223 */ /* 0x180fe20000010868 */
[----:B------:R-:W-:-:S01]  /*bd80*/  FFMA.FTZ R94, R175, R10, -R104 ;  /* 0x0000000aaf5e7223 */ /* 0x000fc20000010868 */
[-C--:B------:R-:W-:Y:S01]  /*bd90*/  FMUL.FTZ R183, R183, R10.reuse ;  /* 0x0000000ab7b77220 */ /* 0x080fe20000410000 */
[----:B------:R-:W-:-:S01]  /*bda0*/  FFMA.FTZ R22, R9, R10, -R20 ;  /* 0x0000000a09167223 */ /* 0x000fc20000010814 */
[-CC-:B------:R-:W-:Y:S01]  /*bdb0*/  FFMA.FTZ R9, R15, R10.reuse, -R20.reuse ;  /* 0x0000000a0f097223 */ /* 0x180fe20000010814 */
[----:B------:R-:W0:Y:S01]  /*bdc0*/  MUFU.EX2 R19, R19 ;  /* 0x0000001300137308 */ /* 0x000e220000000800 */
[----:B------:R-:W-:-:S01]  /*bdd0*/  FFMA.FTZ R15, R155, R10, -R20 ;  /* 0x0000000a9b0f7223 */ /* 0x000fc20000010814 */
[-CC-:B------:R-:W-:Y:S01]  /*bde0*/  FFMA.FTZ R175, R199, R10.reuse, -R104.reuse ;  /* 0x0000000ac7af7223 */ /* 0x180fe20000010868 */
[----:B------:R-:W-:-:S01]  /*bdf0*/  FFMA.FTZ R21, R153, R10, -R104 ;  /* 0x0000000a99157223 */ /* 0x000fc20000010868 */
[-C--:B------:R-:W-:Y:S01]  /*be00*/  FFMA.FTZ R199, R88, R10.reuse, -R104 ;  /* 0x0000000a58c77223 */ /* 0x080fe20000010868 */
        /* <DEDUP_REMOVED lines=20> */
[----:B------:R-:W-:-:S01]  /*bf50*/  FFMA.FTZ R185, R211, R10, -R104 ;  /* 0x0000000ad3b97223 */ /* 0x000fc20000010868 */
[-CC-:B------:R-:W-:Y:S01]  /*bf60*/  FFMA.FTZ R114, R213, R10.reuse, -R104.reuse ;  /* 0x0000000ad5727223 */ /* 0x180fe20000010868 */
[----:B------:R-:W-:-:S01]  /*bf70*/  FFMA.FTZ R187, R215, R10, -R104 ;  /* 0x0000000ad7bb7223 */ /* 0x000fc20000010868 */
[-CC-:B------:R-:W-:Y:S01]  /*bf80*/  FFMA.FTZ R116, R217, R10.reuse, -R104.reuse ;  /* 0x0000000ad9747223 */ /* 0x180fe20000010868 */
[----:B------:R-:W-:-:S01]  /*bf90*/  FFMA.FTZ R189, R219, R10, -R104 ;  /* 0x0000000adbbd7223 */ /* 0x000fc20000010868 */
[-CC-:B------:R-:W-:Y:S01]  /*bfa0*/  FFMA.FTZ R118, R221, R10.reuse, -R104.reuse ;  /* 0x0000000add767223 */ /* 0x180fe20000010868 */
[----:B------:R-:W-:-:S01]  /*bfb0*/  FFMA.FTZ R191, R223, R10, -R104 ;  /* 0x0000000adfbf7223 */ /* 0x000fc20000010868 */
[----:B------:R-:W4:Y:S01]  /*bfc0*/  MUFU.EX2 R9, R9 ;  /* 0x0000000900097308 */ /* 0x000f220000000800 */
[----:B------:R-:W-:-:S01]  /*bfd0*/  FFMA.FTZ R120, R225, R10, -R104 ;  /* 0x0000000ae1787223 */ /* 0x000fc20000010868 */
[-CC-:B------:R-:W-:Y:S01]  /*bfe0*/  FFMA.FTZ R193, R227, R10.reuse, -R104.reuse ;  /* 0x0000000ae3c17223 */ /* 0x180fe20000010868 */
[----:B------:R-:W-:-:S01]  /*bff0*/  FFMA.FTZ R122, R229, R10, -R104 ;  /* 0x0000000ae57a7223 */ /* 0x000fc20000010868 */
[-CC-:B------:R-:W-:Y:S01]  /*c000*/  FFMA.FTZ R104, R169, R10.reuse, -R20.reuse ;  /* 0x0000000aa9687223 */ /* 0x180fe20000010814 */
[----:B------:R-:W-:-:S01]  /*c010*/  FFMA.FTZ R155, R163, R10, -R20 ;  /* 0x0000000aa39b7223 */ /* 0x000fc20000010814 */
[----:B0-----:R-:W-:Y:S01]  /*c020*/  FFMA.FTZ R5, R6, R5, R19 ;  /* 0x0000000506057223 */ /* 0x001fe20000010013 */
[----:B-1----:R-:W-:-:S01]  /*c030*/  FFMA.FTZ R4, R183, R4, R22 ;  /* 0x00000004b7047223 */ /* 0x002fc20000010016 */
[----:B------:R-:W0:Y:S01]  /*c040*/  MUFU.EX2 R12, R12 ;  /* 0x0000000c000c7308 */ /* 0x000e220000000800 */
[----:B------:R-:W-:-:S01]  /*c050*/  FFMA.FTZ R124, R173, R10, -R20 ;  /* 0x0000000aad7c7223 */ /* 0x000fc20000010814 */
[----:B---3--:R-:W-:Y:S01]  /*c060*/  FADD.FTZ R5, R8, R5 ;  /* 0x0000000508057221 */ /* 0x008fe20000010000 */
[----:B------:R-:W-:-:S01]  /*c070*/  FFMA.FTZ R157, R167, R10, -R20 ;  /* 0x0000000aa79d7223 */ /* 0x000fc20000010814 */
[-CC-:B------:R-:W-:Y:S01]  /*c080*/  FFMA.FTZ R126, R177, R10.reuse, -R20.reuse ;  /* 0x0000000ab17e7223 */ /* 0x180fe20000010814 */
[----:B------:R-:W-:-:S01]  /*c090*/  FFMA.FTZ R134, R123, R10, -R20 ;  /* 0x0000000a7b867223 */ /* 0x000fc20000010814 */
[-CC-:B------:R-:W-:Y:S01]  /*c0a0*/  FFMA.FTZ R139, R139, R10.reuse, -R20.reuse ;  /* 0x0000000a8b8b7223 */ /* 0x180fe20000010814 */
[----:B------:R-:W-:-:S01]  /*c0b0*/  FFMA.FTZ R123, R125, R10, -R20 ;  /* 0x0000000a7d7b7223 */ /* 0x000fc20000010814 */
[----:B------:R-:W1:Y:S01]  /*c0c0*/  MUFU.EX2 R15, R15 ;  /* 0x0000000f000f7308 */ /* 0x000e620000000800 */
[----:B----4-:R-:W-:-:S01]  /*c0d0*/  FADD.FTZ R4, R9, R4 ;  /* 0x0000000409047221 */ /* 0x010fc20000010000 */
[-CC-:B------:R-:W-:Y:S01]  /*c0e0*/  FFMA.FTZ R125, R129, R10.reuse, -R20.reuse ;  /* 0x0000000a817d7223 */ /* 0x180fe20000010814 */
[----:B------:R-:W-:-:S01]  /*c0f0*/  FFMA.FTZ R128, R141, R10, -R20 ;  /* 0x0000000a8d807223 */ /* 0x000fc20000010814 */
[-CC-:B------:R-:W-:Y:S01]  /*c100*/  FFMA.FTZ R141, R143, R10.reuse, -R20.reuse ;  /* 0x0000000a8f8d7223 */ /* 0x180fe20000010814 */
[----:B------:R-:W-:-:S01]  /*c110*/  FFMA.FTZ R130, R145, R10, -R20 ;  /* 0x0000000a91827223 */ /* 0x000fc20000010814 */
[-CC-:B------:R-:W-:Y:S01]  /*c120*/  FFMA.FTZ R143, R147, R10.reuse, -R20.reuse ;  /* 0x0000000a938f7223 */ /* 0x180fe20000010814 */
[----:B------:R-:W-:-:S01]  /*c130*/  FFMA.FTZ R132, R149, R10, -R20 ;  /* 0x0000000a95847223 */ /* 0x000fc20000010814 */
[----:B------:R-:W3:Y:S01]  /*c140*/  MUFU.EX2 R21, R21 ;  /* 0x0000001500157308 */ /* 0x000ee20000000800 */
        /* <DEDUP_REMOVED lines=16> */
[----:B---3--:R-:W-:-:S01]  /*c250*/  FADD.FTZ R142, R21, R142 ;  /* 0x0000008e158e7221 */ /* 0x008fc20000010000 */
[-CC-:B------:R-:W-:Y:S01]  /*c260*/  FFMA.FTZ R99, R99, R10.reuse, -R20.reuse ;  /* 0x0000000a63637223 */ /* 0x180fe20000010814 */
[----:B------:R-:W-:-:S05]  /*c270*/  FFMA.FTZ R101, R101, R10, -R20 ;  /* 0x0000000a65657223 */ /* 0x000fca0000010814 */
[----:B------:R-:W3:Y:S01]  /*c280*/  MUFU.EX2 R104, R104 ;  /* 0x0000006800687308 */ /* 0x000ee20000000800 */
[----:B0-----:R-:W-:-:S07]  /*c290*/  FADD.FTZ R5, R88, R5 ;  /* 0x0000000558057221 */ /* 0x001fce0000010000 */
[----:B------:R-:W0:Y:S01]  /*c2a0*/  MUFU.EX2 R90, R90 ;  /* 0x0000005a005a7308 */ /* 0x000e220000000800 */
[----:B-1----:R-:W-:-:S01]  /*c2b0*/  FADD.FTZ R129, R23, R142 ;  /* 0x0000008e17817221 */ /* 0x002fc20000010000 */
[-CC-:B------:R-:W-:Y:S01]  /*c2c0*/  FFMA.FTZ R142, R107, R10.reuse, -R20.reuse ;  /* 0x0000000a6b8e7223 */ /* 0x180fe20000010814 */
[----:B------:R-:W-:-:S05]  /*c2d0*/  FFMA.FTZ R107, R109, R10, -R20 ;  /* 0x0000000a6d6b7223 */ /* 0x000fca0000010814 */
        /* <DEDUP_REMOVED lines=22> */
[----:B------:R-:W-:-:S06]  /*c440*/  FFMA.FTZ R144, R111, R10, -R20 ;  /* 0x0000000a6f907223 */ /* 0x000fcc0000010814 */
[----:B------:R-:W0:Y:S01]  /*c450*/  MUFU.EX2 R159, R159 ;  /* 0x0000009f009f7308 */ /* 0x000e220000000800 */
[----:B-1----:R-:W-:-:S07]  /*c460*/  FADD.FTZ R4, R96, R5 ;  /* 0x0000000560047221 */ /* 0x002fce0000010000 */
[----:B------:R-:W1:Y:S01]  /*c470*/  MUFU.EX2 R141, R141 ;  /* 0x0000008d008d7308 */ /* 0x000e620000000800 */
[----:B---3--:R-:W-:-:S01]  /*c480*/  FADD.FTZ R146, R128, R109 ;  /* 0x0000006d80927221 */ /* 0x008fc20000010000 */
[----:B------:R-:W-:-:S06]  /*c490*/  FFMA.FTZ R109, R113, R10, -R20 ;  /* 0x0000000a716d7223 */ /* 0x000fcc0000010814 */
        /* <DEDUP_REMOVED lines=16> */
[----:B-1----:R-:W-:-:S01]  /*c5a0*/  FADD.FTZ R148, R132, R111 ;  /* 0x0000006f84947221 */ /* 0x002fc20000010000 */
[----:B------:R-:W-:-:S06]  /*c5b0*/  FFMA.FTZ R111, R117, R10, -R20 ;  /* 0x0000000a756f7223 */ /* 0x000fcc0000010814 */
        /* <DEDUP_REMOVED lines=26> */
[-CC-:B------:R-:W-:Y:S01]  /*c760*/  FFMA.FTZ R148, R91, R10.reuse, -R20.reuse ;  /* 0x0000000a5b947223 */ /* 0x180fe20000010814 */
[----:B------:R-:W-:-:S05]  /*c770*/  FFMA.FTZ R20, R103, R10, -R20 ;  /* 0x0000000a67147223 */ /* 0x000fca0000010814 */
        /* <DEDUP_REMOVED lines=69> */
[----:B-1----:R-:W-:-:S01]  /*cbd0*/  FADD.FTZ R91, R160, R5 ;  /* 0x00000005a05b7221 */ /* 0x002fc20000010000 */
[----:B---3--:R-:W-:-:S03]  /*cbe0*/  FADD.FTZ R5, R199, R4 ;  /* 0x00000004c7057221 */ /* 0x008fc60000010000 */
[----:B0-----:R-:W-:Y:S01]  /*cbf0*/  FADD.FTZ R4, R93, R91 ;  /* 0x0000005b5d047221 */ /* 0x001fe20000010000 */
[----:B------:R-:W-:Y:S06]  /*cc00*/  @!P0 BRA `(.L_x_2267) ;  /* 0x0000000000048947 */ /* 0x000fec0003800000 */
[----:B------:R-:W-:Y:S01]  /*cc10*/  BPT.TRAP 0x1 ;  /* 0x000000040000795c */ /* 0x000fe20000300000 */
.L_x_2267:
        /* <DEDUP_REMOVED lines=12> */
[----:B------:R-:W-:Y:S01]  /*cce0*/  FMUL.FTZ R24, R24, R6 ;  /* 0x0000000618187220 */ /* 0x000fe20000410000 */
[----:B------:R-:W-:Y:S01]  /*ccf0*/  F2FP.SATFINITE.E4M3.F32.PACK_AB_MERGE_C R114, R187, R114, RZ ;  /* 0x00000072bb72723e */ /* 0x000fe200048070ff */
[----:B------:R-:W-:Y:S01]  /*cd00*/  FMUL.FTZ R25, R25, R6 ;  /* 0x0000000619197220 */ /* 0x000fe20000410000 */
[----:B------:R-:W-:Y:S01]  /*cd10*/  F2FP.SATFINITE.E4M3.F32.PACK_AB_MERGE_C R15, R9, R22, R15 ;  /* 0x00000016090f723e */ /* 0x000fe2000480700f */
[----:B------:R-:W-:Y:S01]  /*cd20*/  FMUL.FTZ R28, R28, R6 ;  /* 0x000000061c1c7220 */ /* 0x000fe20000410000 */
[----:B------:R-:W-:Y:S01]  /*cd30*/  F2FP.SATFINITE.E4M3.F32.PACK_AB_MERGE_C R132, R143, R130, R132 ;  /* 0x000000828f84723e */ /* 0x000fe20004807084 */
[----:B------:R-:W-:Y:S01]  /*cd40*/  SYNCS.ARRIVE.TRANS64.RED.A1T0 RZ, [UR7], RZ ;  /* 0x000000ffffff79a7 */ /* 0x000fe20008100407 */
[----:B------:R-:W-:Y:S01]  /*cd50*/  F2FP.SATFINITE.E4M3.F32.PACK_AB_MERGE_C R92, R153, R92, RZ ;  /* 0x0000005c995c723e */ /* 0x000fe200048070ff */
[----:B------:R-:W-:Y:S01]  /*cd60*/  UMOV UR7, UR4 ;  /* 0x0000000400077c82 */ /* 0x000fe20008000000 */
        /* <DEDUP_REMOVED lines=95> */
[----:B------:R-:W-:Y:S01]  /*d360*/  F2FP.SATFINITE.E4M3.F32.PACK_AB_MERGE_C R171, R158, R156, R21 ;  /* 0x0000009c9eab723e */ /* 0x000fe20004807015 */
[----:B------:R-:W-:Y:S06]  /*d370*/  @P1 BRA `(.L_x_2268) ;  /* 0xffffffc8005c1947 */ /* 0x000fec000383ffff */
.L_x_2257:
[----:B------:R-:W-:Y:S06]  /*d380*/  BAR.ARV 0x8, 0x180 ;  /* 0x0206000000007b1d */ /* 0x000fec0000002000 */
[----:B------:R-:W-:Y:S05]  /*d390*/  @!P0 BRA `(.L_x_2269) ;  /* 0x0000000000048947 */ /* 0x000fea0003800000 */
[----:B------:R-:W-:Y:S01]  /*d3a0*/  BPT.TRAP 0x1 ;  /* 0x000000040000795c */ /* 0x000fe20000300000 */
.L_x_2269:
[----:B------:R-:W-:Y:S01]  /*d3b0*/  ULEA UR9, UR4, UR38, 0x3 ;  /* 0x0000002604097291 */ /* 0x000fe2000f8e183f */
[----:B------:R-:W-:-:S05]  /*d3c0*/  IMAD.U32 R0, RZ, RZ, UR5 ;  /* 0x00000005ff007e24 */ /* 0x000fca000f8e00ff */
[----:B------:R-:W-:-:S04]  /*d3d0*/  SHF.L.U32 R0, R0, 0x1f, RZ ;  /* 0x0000001f00007819 */ /* 0x000fc800000006ff */
[----:B------:R0:W1:Y:S01]  /*d3e0*/  SYNCS.PHASECHK.TRANS64.TRYWAIT P1, [UR9+0x29850], R0 ;  /* 0x02985000ff0075a7 */ /* 0x0000620008020149 */
[----:B------:R-:W-:Y:S05]  /*d3f0*/  @!P0 BRA `(.L_x_2270) ;  /* 0x0000000000048947 */ /* 0x000fea0003800000 */
[----:B------:R-:W-:Y:S01]  /*d400*/  BPT.TRAP 0x1 ;  /* 0x000000040000795c */ /* 0x000fe20000300000 */
.L_x_2270:
[----:B-1----:R-:W-:Y:S05]  /*d410*/  @P1 BRA `(.L_x_2271) ;  /* 0x0000000000081947 */ /* 0x002fea0003800000 */
[----:B------:R-:W1:Y:S02]  /*d420*/  SYNCS.PHASECHK.TRANS64.TRYWAIT P1, [UR9+0x29850], R0 ;  /* 0x02985000ff0075a7 */ /* 0x000e640008020149 */
[----:B-1----:R-:W-:Y:S05]  /*d430*/  @!P1 BRA `(.L_x_2272) ;  /* 0x0000007c007c9947 */ /* 0x002fea0003800000 */
.L_x_2271:
[----:B------:R-:W-:Y:S01]  /*d440*/  UIADD3 UR38, UR38, 0x400, URZ ;  /* 0x0000040026267890 */ /* 0x000fe2000fffe03f */
[----:B------:R-:W-:Y:S01]  /*d450*/  WARPGROUP.ARRIVE ;  /* 0x00000000000079c5 */ /* 0x000fe20000000000 */
[----:B------:R-:W-:-:S05]  /*d460*/  UMOV UR7, 0xc0000010 ;  /* 0xc000001000077882 */ /* 0x000fca0000000000 */
[----:B------:R-:W3:Y:S01]  /*d470*/  S2UR UR5, SR_CTAID.Z ;  /* 0x00000000000579c3 */ /* 0x000ee20000002700 */
[----:B------:R-:W-:Y:S01]  /*d480*/  USHF.R.U32.HI UR38, URZ, 0x4, UR38 ;  /* 0x000000043f267899 */ /* 0x000fe20008011626 */
[----:B------:R-:W-:Y:S01]  /*d490*/  IMAD.MOV.U32 R6, RZ, RZ, 0x3f800000 ;  /* 0x3f800000ff067424 */ /* 0x000fe200078e00ff */
[----:B------:R-:W-:Y:S02]  /*d4a0*/  ULDC.64 UR10, c[0x0][0x9a0] ;  /* 0x00026800000a7ab9 */ /* 0x000fe40000000a00 */
[----:B------:R-:W-:Y:S02]  /*d4b0*/  ULOP3.LUT UR38, UR38, 0x3fff, URZ, 0xc0, !UPT ;  /* 0x00003fff26267892 */ /* 0x000fe4000f8ec03f */
[----:B------:R-:W-:Y:S01]  /*d4c0*/  UISETP.NE.U32.AND UP0, UPT, UR10, URZ, UPT ;  /* 0x0000003f0a00728c */ /* 0x000fe2000bf05070 */
[----:B------:R-:W4:Y:S01]  /*d4d0*/  S2UR UR14, SR_CTAID.Z ;  /* 0x00000000000e79c3 */ /* 0x000f220000002700 */
[----:B------:R-:W-:Y:S02]  /*d4e0*/  ULOP3.LUT UR8, UR38, 0x10000, URZ, 0xfc, !UPT ;  /* 0x0001000026087892 */ /* 0x000fe4000f8efc3f */
[----:B------:R-:W-:-:S02]  /*d4f0*/  UISETP.NE.AND.EX UP0, UPT, UR11, URZ, UPT, UP0 ;  /* 0x0000003f0b00728c */ /* 0x000fc4000bf05300 */
[----:B------:R-:W-:-:S04]  /*d500*/  UIMAD UR8, UR4, 0x500, UR8 ;  /* 0x00000500040878a4 */ /* 0x000fc8000f8e0208 */
[----:B------:R-:W-:Y:S01]  /*d510*/  UIADD3 UR4, UR8, 0x100, URZ ;  /* 0x0000010008047890 */ /* 0x000fe2000fffe03f */
[----:B------:R-:W-:Y:S02]  /*d520*/  PLOP3.LUT P1, PT, PT, PT, UP0, 0x80, 0x0 ;  /* 0x000000000000781c */ /* 0x000fe40003f2f008 */
[----:B------:R-:W-:-:S06]  /*d530*/  UMOV UR6, UR8 ;  /* 0x0000000800067c82 */ /* 0x000fcc0008000000 */
[----:B---3--:R-:W-:Y:S01]  /*d540*/  QGMMA.64x128x32.F32.E4M3.E4M3 R24, R184, gdesc[UR4], R24, gsb0 ;  /* 0x01e00004b8187df3 */ /* 0x008fe20008000818 */
[----:B------:R-:W-:Y:S01]  /*d550*/  UMOV UR7, 0xc0000010 ;  /* 0xc000001000077882 */ /* 0x000fe20000000000 */
[----:B------:R-:W-:Y:S01]  /*d560*/  UMOV UR6, UR4 ;  /* 0x0000000400067c82 */ /* 0x000fe20008000000 */
[----:B------:R-:W-:Y:S01]  /*d570*/  USHF.R.S32.HI UR5, URZ, 0x1f, UR5 ;  /* 0x0000001f3f057899 */ /* 0x000fe20008011405 */
[----:B------:R-:W-:Y:S01]  /*d580*/  @UP0 ULDC.64 UR12, c[0x0][0x9c8] ;  /* 0x00027200000c0ab9 */ /* 0x000fe20000000a00 */
[----:B------:R-:W-:Y:S02]  /*d590*/  WARPGROUP.DEPBAR.LE gsb0, 0x0 ;  /* 0x00008000000079c5 */ /* 0x000fe40000010000 */
[----:B------:R-:W-:-:S06]  /*d5a0*/  WARPGROUP.ARRIVE ;  /* 0x00000000000079c5 */ /* 0x000fcc0000000000 */
[----:B------:R-:W-:Y:S01]  /*d5b0*/  QGMMA.64x128x32.F32.E4M3.E4M3 R24, R180, gdesc[UR4], R24, gsb0 ;  /* 0x01e00004b4187df3 */ /* 0x000fe20008000818 */
[----:B------:R-:W-:Y:S02]  /*d5c0*/  @UP0 UIMAD UR6, UR5, UR12, URZ ;  /* 0x0000000c050602a4 */ /* 0x000fe4000f8e023f */
[----:B----4-:R-:W-:Y:S02]  /*d5d0*/  @UP0 UIMAD.WIDE.U32 UR4, UR14, UR12, URZ ;  /* 0x0000000c0e0402a5 */ /* 0x010fe4000f8e003f */
[----:B------:R-:W-:Y:S02]  /*d5e0*/  @UP0 UIMAD UR6, UR14, UR13, UR6 ;  /* 0x0000000d0e0602a4 */ /* 0x000fe4000f8e0206 */
[----:B------:R-:W-:Y:S01]  /*d5f0*/  @UP0 USHF.R.S32.HI UR7, URZ, 0x1f, UR57 ;  /* 0x0000001f3f070899 */ /* 0x000fe20008011439 */
[----:B------:R-:W-:Y:S01]  /*d600*/  @UP0 ULDC.64 UR12, c[0x0][0x9d0] ;  /* 0x00027400000c0ab9 */ /* 0x000fe20000000a00 */
[----:B------:R-:W-:Y:S02]  /*d610*/  @UP0 UIADD3 UR5, UR5, UR6, URZ ;  /* 0x0000000605050290 */ /* 0x000fe4000fffe03f */
[----:B------:R-:W-:-:S02]  /*d620*/  @UP0 UIMAD UR6, UR7, UR12, URZ ;  /* 0x0000000c070602a4 */ /* 0x000fc4000f8e023f */
[----:B------:R-:W-:Y:S02]  /*d630*/  @UP0 UIMAD.WIDE.U32 UR4, UR57, UR12, UR4 ;  /* 0x0000000c390402a5 */ /* 0x000fe4000f8e0004 */
[----:B------:R-:W-:-:S04]  /*d640*/  @UP0 UIMAD UR6, UR57, UR13, UR6 ;  /* 0x0000000d390602a4 */ /* 0x000fc8000f8e0206 */
[----:B------:R-:W-:Y:S02]  /*d650*/  @UP0 UIADD3 UR5, UR5, UR6, URZ ;  /* 0x0000000605050290 */ /* 0x000fe4000fffe03f */
[----:B------:R-:W-:-:S04]  /*d660*/  @UP0 ULEA UR6, UP1, UR4, UR10, 0x2 ;  /* 0x0000000a04060291 */ /* 0x000fc8000f82103f */
[----:B------:R-:W-:Y:S02]  /*d670*/  @UP0 ULEA.HI.X UR7, UR4, UR11, UR5, 0x2, UP1 ;  /* 0x0000000b04070291 */ /* 0x000fe400088f1405 */
[----:B------:R-:W-:Y:S01]  /*d680*/  UIADD3 UR4, UR8, 0x200, URZ ;  /* 0x0000020008047890 */ /* 0x000fe2000fffe03f */
[----:B------:R-:W-:-:S03]  /*d690*/  IMAD.U32 R2, RZ, RZ, UR6 ;  /* 0x00000006ff027e24 */ /* 0x000fc6000f8e00ff */
[----:B-1----:R-:W-:Y:S01]  /*d6a0*/  IMAD.U32 R3, RZ, RZ, UR7 ;  /* 0x00000007ff037e24 */ /* 0x002fe2000f8e00ff */
        /* <DEDUP_REMOVED lines=10> */
[----:B0-----:R-:W0:Y:S04]  /*d750*/  SHFL.BFLY PT, R0, R5, 0x2, 0x1f ;  /* 0x0c401f0005007f89 */ /* 0x001e2800000e0000 */
[----:B------:R-:W4:Y:S01]  /*d760*/  SHFL.BFLY PT, R7, R4, 0x2, 0x1f ;  /* 0x0c401f0004077f89 */ /* 0x000f2200000e0000 */
[----:B------:R-:W-:Y:S02]  /*d770*/  WARPGROUP.DEPBAR.LE gsb0, 0x0 ;  /* 0x00008000000079c5 */ /* 0x000fe40000010000 */
[----:B------:R-:W-:-:S06]  /*d780*/  WARPGROUP.ARRIVE ;  /* 0x00000000000079c5 */ /* 0x000fcc0000000000 */
[----:B------:R-:W-:Y:S01]  /*d790*/  QGMMA.64x128x32.F32.E4M3.E4M3 R24, R172, gdesc[UR4], R24, gsb0 ;  /* 0x01e00004ac187df3 */ /* 0x000fe20008000818 */
[----:B------:R-:W-:Y:S01]  /*d7a0*/  UMOV UR6, UR8 ;  /* 0x0000000800067c82 */ /* 0x000fe20008000000 */
[----:B------:R-:W-:Y:S01]  /*d7b0*/  UMOV UR7, 0xc0000010 ;  /* 0xc000001000077882 */ /* 0x000fe20000000000 */
[----:B0-----:R-:W-:Y:S01]  /*d7c0*/  FADD.FTZ R0, R0, R5 ;  /* 0x0000000500007221 */ /* 0x001fe20000010000 */
[----:B----4-:R-:W-:-:S04]  /*d7d0*/  FADD.FTZ R7, R7, R4 ;  /* 0x0000000407077221 */ /* 0x010fc80000010000 */
[----:B-1----:R-:W0:Y:S04]  /*d7e0*/  SHFL.BFLY PT, R3, R0, 0x1, 0x1f ;  /* 0x0c201f0000037f89 */ /* 0x002e2800000e0000 */
[----:B------:R-:W1:Y:S01]  /*d7f0*/  SHFL.BFLY PT, R2, R7, 0x1, 0x1f ;  /* 0x0c201f0007027f89 */ /* 0x000e6200000e0000 */
[----:B0-----:R-:W-:Y:S01]  /*d800*/  FADD.FTZ R9, R0, R3 ;  /* 0x0000000300097221 */ /* 0x001fe20000010000 */
[----:B-1----:R-:W-:-:S04]  /*d810*/  FADD.FTZ R12, R7, R2 ;  /* 0x00000002070c7221 */ /* 0x002fc80000010000 */
[C---:B------:R-:W-:Y:S01]  /*d820*/  FSETP.NE.FTZ.AND P1, PT, R9.reuse, RZ, PT ;  /* 0x000000ff0900720b */ /* 0x040fe20003f35000 */
[----:B------:R-:W-:Y:S01]  /*d830*/  FMUL.FTZ R14, R9, 0.00390625 ;  /* 0x3b800000090e7820 */ /* 0x000fe20000410000 */
[----:B------:R-:W-:Y:S01]  /*d840*/  FMUL.FTZ R15, R12, 0.00390625 ;  /* 0x3b8000000c0f7820 */ /* 0x000fe20000410000 */
[----:B------:R-:W-:-:S03]  /*d850*/  IMAD.MOV.U32 R3, RZ, RZ, RZ ;  /* 0x000000ffff037224 */ /* 0x000fc600078e00ff */
[----:B------:R-:W-:Y:S02]  /*d860*/  FSETP.NE.FTZ.AND P2, PT, R14, RZ, PT ;  /* 0x000000ff0e00720b */ /* 0x000fe40003f55000 */
[----:B------:R-:W-:-:S05]  /*d870*/  FSETP.NE.FTZ.AND P3, PT, R15, RZ, PT ;  /* 0x000000ff0f00720b */ /* 0x000fca0003f75000 */
[----:B------:R-:W-:Y:S01]  /*d880*/  @P1 MUFU.RCP R3, R9 ;  /* 0x0000000900031308 */ /* 0x000fe20000001000 */
[----:B------:R-:W-:Y:S02]  /*d890*/  FSETP.NE.FTZ.AND P1, PT, R12, RZ, PT ;  /* 0x000000ff0c00720b */ /* 0x000fe40003f35000 */
[----:B------:R-:W-:Y:S01]  /*d8a0*/  MOV R7, RZ ;  /* 0x000000ff00077202 */ /* 0x000fe20000000f00 */
[----:B------:R-:W-:Y:S02]  /*d8b0*/  WARPGROUP.DEPBAR.LE gsb0, 0x0 ;  /* 0x00008000000079c5 */ /* 0x000fe40000010000 */
[----:B------:R-:W-:-:S06]  /*d8c0*/  WARPGROUP.ARRIVE ;  /* 0x00000000000079c5 */ /* 0x000fcc0000000000 */
[----:B------:R-:W-:Y:S01]  /*d8d0*/  QGMMA.64x128x32.F32.E4M3.E4M3 R24, R168, gdesc[UR4], R24, gsb0 ;  /* 0x01e00004a8187df3 */ /* 0x000fe20008000818 */
[----:B------:R-:W0:Y:S08]  /*d8e0*/  @P2 MUFU.LG2 R5, R14 ;  /* 0x0000000e00052308 */ /* 0x000e300000000c00 */
[----:B------:R-:W1:Y:S08]  /*d8f0*/  @P3 MUFU.LG2 R8, R15 ;  /* 0x0000000f00083308 */ /* 0x000e700000000c00 */
[----:B------:R-:W4:Y:S01]  /*d900*/  @P1 MUFU.RCP R7, R12 ;  /* 0x0000000c00071308 */ /* 0x000f220000001000 */
[C---:B------:R-:W-:Y:S01]  /*d910*/  @P2 FMUL.FTZ R4, R10.reuse, 0.69314718246459960938 ;  /* 0x3f3172180a042820 */ /* 0x040fe20000410000 */
[----:B------:R-:W-:Y:S01]  /*d920*/  @P3 FMUL.FTZ R19, R10, 0.69314718246459960938 ;  /* 0x3f3172180a133820 */ /* 0x000fe20000410000 */
[----:B0-----:R-:W-:Y:S01]  /*d930*/  @P2 FMUL.FTZ R5, R5, 0.69314718246459960938 ;  /* 0x3f31721805052820 */ /* 0x001fe20000410000 */
        /* <DEDUP_REMOVED lines=10> */
.L_x_2273:
        /* <DEDUP_REMOVED lines=68> */
.L_x_2237:
        /* <DEDUP_REMOVED lines=11> */
[----:B------:R0:W3:Y:S01]  /*ded0*/  LDG.E.CONSTANT R5, desc[UR36][R4.64] ;  /* 0x0000002404057981 */ /* 0x0000e2000c1e9900 */
[C---:B------:R-:W-:Y:S01]  /*dee0*/  LOP3.LUT P0, R3, R7.reuse, 0x3, RZ, 0xc0, !PT ;  /* 0x0000000307037812 */ /* 0x040fe2000780c0ff */
[----:B------:R-:W-:Y:S01]  /*def0*/  VIADD R7, R7, 0xffffff80 ;  /* 0xffffff8007077836 */ /* 0x000fe20000000000 */
[----:B------:R-:W1:Y:S01]  /*df00*/  S2UR UR12, SR_CTAID.Z ;  /* 0x00000000000c79c3 */ /* 0x000e620000002700 */
[----:B------:R-:W-:Y:S01]  /*df10*/  UIMAD.WIDE.U32 UR4, UR57, UR8, URZ ;  /* 0x00000008390472a5 */ /* 0x000fe2000f8e003f */
[----:B------:R-:W-:Y:S01]  /*df20*/  ISETP.EQ.OR P0, PT, R3, 0x3, !P0 ;  /* 0x000000030300780c */ /* 0x000fe20004702670 */
[----:B------:R-:W-:Y:S01]  /*df30*/  UIMAD UR6, UR7, UR8, URZ ;  /* 0x00000008070672a4 */ /* 0x000fe2000f8e023f */
[----:B------:R-:W-:Y:S01]  /*df40*/  BSSY B0, `(.L_x_2275) ;  /* 0x0000192000007945 */ /* 0x000fe20003800000 */
[----:B------:R-:W-:Y:S01]  /*df50*/  UIMAD UR8, UR7, UR10, URZ ;  /* 0x0000000a070872a4 */ /* 0x000fe2000f8e023f */
[----:B------:R-:W-:Y:S01]  /*df60*/  SEL R6, R24, R25, P0 ;  /* 0x0000001918067207 */ /* 0x000fe20000000000 */
[----:B------:R-:W-:Y:S01]  /*df70*/  UIMAD UR9, UR57, UR9, UR6 ;  /* 0x00000009390972a4 */ /* 0x000fe2000f8e0206 */
[----:B0-----:R-:W-:Y:S01]  /*df80*/  SHF.R.S32.HI R4, RZ, 0x1f, R7 ;  /* 0x0000001fff047819 */ /* 0x001fe20000011407 */
[----:B------:R-:W-:Y:S01]  /*df90*/  UIMAD.WIDE.U32 UR6, UR57, UR10, URZ ;  /* 0x0000000a390672a5 */ /* 0x000fe2000f8e003f */
[----:B------:R-:W-:Y:S01]  /*dfa0*/  SEL R9, R25, R24, P0 ;  /* 0x0000001819097207 */ /* 0x000fe20000000000 */
[----:B------:R-:W-:Y:S01]  /*dfb0*/  UIADD3 UR9, UR5, UR9, URZ ;  /* 0x0000000905097290 */ /* 0x000fe2000fffe03f */
[----:B------:R-:W-:Y:S01]  /*dfc0*/  LEA.HI R3, R4, R7, RZ, 0x7 ;  /* 0x0000000704037211 */ /* 0x000fe200078f38ff */
[----:B------:R-:W-:Y:S01]  /*dfd0*/  UIMAD UR8, UR57, UR11, UR8 ;  /* 0x0000000b390872a4 */ /* 0x000fe2000f8e0208 */
[----:B------:R-:W-:-:S02]  /*dfe0*/  SEL R24, R48, R49, P0 ;  /* 0x0000003130187207 */ /* 0x000fc40000000000 */
[----:B------:R-:W-:Y:S01]  /*dff0*/  SEL R21, R49, R48, P0 ;  /* 0x0000003031157207 */ /* 0x000fe20000000000 */
[----:B------:R-:W-:Y:S01]  /*e000*/  UIADD3 UR8, UR7, UR8, URZ ;  /* 0x0000000807087290 */ /* 0x000fe2000fffe03f */
[----:B------:R-:W-:Y:S02]  /*e010*/  SEL R20, R80, R81, P0 ;  /* 0x0000005150147207 */ /* 0x000fe40000000000 */
[----:B------:R-:W-:Y:S02]  /*e020*/  SEL R91, R81, R80, P0 ;  /* 0x00000050515b7207 */ /* 0x000fe40000000000 */
[----:B------:R-:W-:Y:S02]  /*e030*/  SEL R48, R26, R27, P0 ;  /* 0x0000001b1a307207 */ /* 0x000fe40000000000 */
[----:B------:R-:W-:Y:S01]  /*e040*/  SEL R81, R27, R26, P0 ;  /* 0x0000001a1b517207 */ /* 0x000fe20000000000 */
[----:B-1----:R-:W-:Y:S01]  /*e050*/  USHF.R.S32.HI UR13, URZ, 0x1f, UR12 ;  /* 0x0000001f3f0d7899 */ /* 0x002fe2000801140c */
[----:B------:R-:W-:Y:S01]  /*e060*/  LOP3.LUT R26, R3, 0xffffff80, RZ, 0xc0, !PT ;  /* 0xffffff80031a7812 */ /* 0x000fe200078ec0ff */
[----:B------:R-:W0:Y:S01]  /*e070*/  S2UR UR12, SR_CTAID.Z ;  /* 0x00000000000c79c3 */ /* 0x000e220000002700 */
        /* <DEDUP_REMOVED lines=10> */
[----:B------:R-:W-:Y:S01]  /*e120*/  IMAD.IADD R66, R7, 0x1, -R26 ;  /* 0x0000000107427824 */ /* 0x000fe200078e0a1a */
[----:B------:R-:W-:Y:S02]  /*e130*/  SEL R102, R36, R37, P0 ;  /* 0x0000002524667207 */ /* 0x000fe40000000000 */
[----:B------:R-:W-:Y:S02]  /*e140*/  SEL R109, R37, R36, P0 ;  /* 0x00000024256d7207 */ /* 0x000fe40000000000 */
[----:B------:R-:W-:-:S02]  /*e150*/  SHF.R.S32.HI R13, RZ, 0x1f, R66 ;  /* 0x0000001fff0d7819 */ /* 0x000fc40000011442 */
[----:B------:R-:W-:Y:S02]  /*e160*/  SEL R36, R74, R75, P0 ;  /* 0x0000004b4a247207 */ /* 0x000fe40000000000 */
[----:B------:R-:W-:Y:S02]  /*e170*/  SEL R41, R75, R74, P0 ;  /* 0x0000004a4b297207 */ /* 0x000fe40000000000 */
[----:B------:R-:W1:Y:S01]  /*e180*/  S2R R75, SR_CTAID.X ;  /* 0x00000000004b7919 */ /* 0x000e620000002500 */
[----:B------:R-:W-:Y:S02]  /*e190*/  LEA.HI R4, R4, R7, RZ, 0x2 ;  /* 0x0000000704047211 */ /* 0x000fe400078f10ff */
[----:B------:R-:W-:Y:S02]  /*e1a0*/  LEA.HI R19, R13, R66, RZ, 0x2 ;  /* 0x000000420d137211 */ /* 0x000fe400078f10ff */
[----:B------:R-:W-:Y:S02]  /*e1b0*/  SEL R12, R30, R31, P0 ;  /* 0x0000001f1e0c7207 */ /* 0x000fe40000000000 */
[----:B------:R-:W-:-:S02]  /*e1c0*/  SEL R89, R31, R30, P0 ;  /* 0x0000001e1f597207 */ /* 0x000fc40000000000 */
[----:B------:R-:W-:Y:S02]  /*e1d0*/  LOP3.LUT R30, R4, 0xfffffffc, RZ, 0xc0, !PT ;  /* 0xfffffffc041e7812 */ /* 0x000fe400078ec0ff */
[--C-:B------:R-:W-:Y:S02]  /*e1e0*/  SHF.R.S32.HI R4, RZ, 0x2, R19.reuse ;  /* 0x00000002ff047819 */ /* 0x100fe40000011413 */
[----:B------:R-:W-:Y:S01]  /*e1f0*/  SHF.R.S32.HI R25, RZ, 0x1f, R19 ;  /* 0x0000001fff197819 */ /* 0x000fe20000011413 */
[----:B------:R-:W-:Y:S01]  /*e200*/  IMAD.IADD R30, R7, 0x1, -R30 ;  /* 0x00000001071e7824 */ /* 0x000fe200078e0a1e */
[----:B------:R-:W-:Y:S02]  /*e210*/  SHF.R.S32.HI R26, RZ, 0x7, R3 ;  /* 0x00000007ff1a7819 */ /* 0x000fe40000011403 */
[----:B------:R-:W-:Y:S02]  /*e220*/  LEA.HI R25, R25, R4, RZ, 0x3 ;  /* 0x0000000419197211 */ /* 0x000fe400078f18ff */
[----:B------:R-:W-:-:S02]  /*e230*/  LEA.HI R3, R3, R26, RZ, 0x1 ;  /* 0x0000001a03037211 */ /* 0x000fc400078f08ff */
[----:B------:R-:W-:Y:S02]  /*e240*/  LOP3.LUT R25, R25, 0xfffffff8, RZ, 0xc0, !PT ;  /* 0xfffffff819197812 */ /* 0x000fe400078ec0ff */
[----:B------:R-:W-:Y:S02]  /*e250*/  LEA.HI R13, R13, R66, RZ, 0x5 ;  /* 0x000000420d0d7211 */ /* 0x000fe400078f28ff */
[----:B------:R-:W-:Y:S01]  /*e260*/  LOP3.LUT R3, R3, 0x3fffffe, RZ, 0xc0, !PT ;  /* 0x03fffffe03037812 */ /* 0x000fe200078ec0ff */
[----:B------:R-:W-:Y:S01]  /*e270*/  IMAD.IADD R4, R4, 0x1, -R25 ;  /* 0x0000000104047824 */ /* 0x000fe200078e0a19 */
[----:B------:R-:W-:Y:S02]  /*e280*/  SHF.R.S32.HI R13, RZ, 0x5, R13 ;  /* 0x00000005ff0d7819 */ /* 0x000fe4000001140d */
[----:B------:R-:W-:Y:S01]  /*e290*/  LEA.HI R7, R30, R30, RZ, 0x1 ;  /* 0x0000001e1e077211 */ /* 0x000fe200078f08ff */
[----:B------:R-:W-:Y:S01]  /*e2a0*/  IMAD.IADD R3, R26, 0x1, -R3 ;  /* 0x000000011a037824 */ /* 0x000fe200078e0a03 */
[----:B------:R-:W-:Y:S01]  /*e2b0*/  SEL R92, R68, R69, P0 ;  /* 0x00000045445c7207 */ /* 0x000fe20000000000 */
[----:B------:R-:W-:Y:S01]  /*e2c0*/  IMAD R4, R13, 0x10, R4 ;  /* 0x000000100d047824 */ /* 0x000fe200078e0204 */
[----:B------:R-:W-:-:S02]  /*e2d0*/  SEL R99, R69, R68, P0 ;  /* 0x0000004445637207 */ /* 0x000fc40000000000 */
[----:B------:R-:W-:Y:S01]  /*e2e0*/  SEL R68, R72, R73, P0 ;  /* 0x0000004948447207 */ /* 0x000fe20000000000 */
[----:B------:R-:W-:Y:S01]  /*e2f0*/  IMAD R3, R3, 0x40, R4 ;  /* 0x0000004003037824 */ /* 0x000fe200078e0204 */
[----:B------:R-:W-:Y:S02]  /*e300*/  SEL R69, R73, R72, P0 ;  /* 0x0000004849457207 */ /* 0x000fe40000000000 */
[----:B------:R-:W-:Y:S02]  /*e310*/  SEL R72, R84, R85, P0 ;  /* 0x0000005554487207 */ /* 0x000fe40000000000 */
[----:B------:R-:W-:Y:S02]  /*e320*/  SEL R93, R85, R84, P0 ;  /* 0x00000054555d7207 */ /* 0x000fe40000000000 */
[----:B------:R-:W-:Y:S02]  /*e330*/  LOP3.LUT R7, R7, 0x1ffffffe, RZ, 0xc0, !PT ;  /* 0x1ffffffe07077812 */ /* 0x000fe400078ec0ff */
[----:B------:R-:W-:-:S02]  /*e340*/  SEL R18, R38, R39, P0 ;  /* 0x0000002726127207 */ /* 0x000fc40000000000 */
[----:B------:R-:W-:Y:S02]  /*e350*/  SEL R85, R39, R38, P0 ;  /* 0x0000002627557207 */ /* 0x000fe40000000000 */
[----:B--2---:R-:W-:Y:S02]  /*e360*/  SEL R16, R82, R83, P0 ;  /* 0x0000005352107207 */ /* 0x004fe40000000000 */
[----:B------:R-:W-:Y:S02]  /*e370*/  SEL R39, R83, R82, P0 ;  /* 0x0000005253277207 */ /* 0x000fe40000000000 */
[----:B------:R-:W2:Y:S01]  /*e380*/  LDC R82, c[0x0][0xbe8] ;  /* 0x0002fa00ff527b82 */ /* 0x000ea20000000800 */
[----:B------:R-:W-:Y:S02]  /*e390*/  IADD3 R30, R30, -R7, RZ ;  /* 0x800000071e1e7210 */ /* 0x000fe40007ffe0ff */
[----:B------:R-:W-:Y:S02]  /*e3a0*/  SEL R8, R86, R87, P0 ;  /* 0x0000005756087207 */ /* 0x000fe40000000000 */
[----:B------:R-:W-:Y:S01]  /*e3b0*/  SEL R90, R64, R65, P0 ;  /* 0x00000041405a7207 */ /* 0x000fe20000000000 */
[----:B------:R-:W-:Y:S01]  /*e3c0*/  IMAD R4, R30, 0x8, R3 ;  /* 0x000000081e047824 */ /* 0x000fe200078e0203 */
[----:B------:R-:W-:-:S02]  /*e3d0*/  SEL R97, R65, R64, P0 ;  /* 0x0000004041617207 */ /* 0x000fc40000000000 */
[----:B------:R-:W-:Y:S02]  /*e3e0*/  SEL R87, R87, R86, P0 ;  /* 0x0000005657577207 */ /* 0x000fe40000000000 */
[----:B------:R-:W-:Y:S02]  /*e3f0*/  SEL R64, R42, R43, P0 ;  /* 0x0000002b2a407207 */ /* 0x000fe40000000000 */
[----:B------:R-:W-:Y:S02]  /*e400*/  SEL R11, R43, R42, P0 ;  /* 0x0000002a2b0b7207 */ /* 0x000fe40000000000 */
[----:B------:R-:W-:Y:S02]  /*e410*/  SEL R38, R70, R71, P0 ;  /* 0x0000004746267207 */ /* 0x000fe40000000000 */
[----:B------:R-:W-:Y:S01]  /*e420*/  SEL R43, R71, R70, P0 ;  /* 0x00000046472b7207 */ /* 0x000fe20000000000 */
[C---:B-1----:R-:W-:Y:S01]  /*e430*/  IMAD R70, R75.reuse, 0x80, R3 ;  /* 0x000000804b467824 */ /* 0x042fe200078e0203 */
[----:B------:R-:W-:Y:S01]  /*e440*/  SEL R10, R54, R55, P0 ;  /* 0x00000037360a7207 */ /* 0x000fe20000000000 */
[----:B------:R-:W-:Y:S01]  /*e450*/  IMAD R75, R75, 0x80, R4 ;  /* 0x000000804b4b7824 */ /* 0x000fe200078e0204 */
[----:B------:R-:W-:-:S02]  /*e460*/  SEL R14, R32, R33, P0 ;  /* 0x00000021200e7207 */ /* 0x000fc40000000000 */
[----:B------:R-:W-:Y:S01]  /*e470*/  SEL R15, R33, R32, P0 ;  /* 0x00000020210f7207 */ /* 0x000fe20000000000 */
[----:B------:R-:W-:Y:S01]  /*e480*/  IMAD.U32 R32, RZ, RZ, UR4 ;  /* 0x00000004ff207e24 */ /* 0x000fe2000f8e00ff */
[----:B------:R-:W-:Y:S01]  /*e490*/  SEL R61, R55, R54, P0 ;  /* 0x00000036373d7207 */ /* 0x000fe20000000000 */
[----:B------:R-:W1:Y:S01]  /*e4a0*/  S2UR UR4, SR_CTAID.Y ;  /* 0x00000000000479c3 */ /* 0x000e620000002600 */
[----:B------:R-:W-:Y:S01]  /*e4b0*/  SEL R94, R56, R57, P0 ;  /* 0x00000039385e7207 */ /* 0x000fe20000000000 */
[----:B------:R-:W-:Y:S01]  /*e4c0*/  IMAD.U32 R33, RZ, RZ, UR5 ;  /* 0x00000005ff217e24 */ /* 0x000fe2000f8e00ff */
[----:B------:R-:W-:Y:S01]  /*e4d0*/  SEL R101, R57, R56, P0 ;  /* 0x0000003839657207 */ /* 0x000fe20000000000 */
[----:B------:R-:W-:Y:S01]  /*e4e0*/  IMAD.U32 R33, RZ, RZ, UR9 ;  /* 0x00000009ff217e24 */ /* 0x000fe2000f8e00ff */
[----:B------:R-:W-:Y:S02]  /*e4f0*/  LOP3.LUT R19, R19, 0x7ffffffc, RZ, 0xc0, !PT ;  /* 0x7ffffffc13137812 */ /* 0x000fe400078ec0ff */
[----:B------:R-:W-:-:S02]  /*e500*/  SEL R100, R44, R45, P0 ;  /* 0x0000002d2c647207 */ /* 0x000fc40000000000 */
[----:B------:R-:W-:Y:S01]  /*e510*/  SEL R107, R45, R44, P0 ;  /* 0x0000002c2d6b7207 */ /* 0x000fe20000000000 */
[----:B------:R-:W-:Y:S01]  /*e520*/  IMAD.U32 R45, RZ, RZ, UR7 ;  /* 0x00000007ff2d7e24 */ /* 0x000fe2000f8e00ff */
[----:B------:R-:W-:Y:S01]  /*e530*/  SEL R98, R52, R53, P0 ;  /* 0x0000003534627207 */ /* 0x000fe20000000000 */
[----:B------:R-:W-:Y:S01]  /*e540*/  IMAD.U32 R44, RZ, RZ, UR6 ;  /* 0x00000006ff2c7e24 */ /* 0x000fe2000f8e00ff */
[----:B------:R-:W-:Y:S01]  /*e550*/  SEL R105, R53, R52, P0 ;  /* 0x0000003435697207 */ /* 0x000fe20000000000 */
[----:B------:R-:W-:Y:S01]  /*e560*/  IMAD.U32 R45, RZ, RZ, UR8 ;  /* 0x00000008ff2d7e24 */ /* 0x000fe2000f8e00ff */
[C---:B------:R-:W-:Y:S01]  /*e570*/  LOP3.LUT P1, RZ, R66.reuse, 0x3, RZ, 0xc0, !PT ;  /* 0x0000000342ff7812 */ /* 0x040fe2000782c0ff */
[----:B------:R-:W-:Y:S01]  /*e580*/  IMAD.IADD R66, R66, 0x1, -R19 ;  /* 0x0000000142427824 */ /* 0x000fe200078e0a13 */
[----:B------:R-:W-:Y:S01]  /*e590*/  SEL R88, R76, R77, P0 ;  /* 0x0000004d4c587207 */ /* 0x000fe20000000000 */
[----:B------:R-:W-:Y:S01]  /*e5a0*/  ULDC.64 UR6, c[0x0][0xb48] ;  /* 0x0002d20000067ab9 */ /* 0x000fe20000000a00 */
[----:B------:R-:W-:Y:S01]  /*e5b0*/  SEL R95, R77, R76, P0 ;  /* 0x0000004c4d5f7207 */ /* 0x000fe20000000000 */
[----:B------:R-:W-:Y:S01]  /*e5c0*/  ULDC.64 UR8, c[0x0][0xb28] ;  /* 0x0002ca0000087ab9 */ /* 0x000fe20000000a00 */
[----:B------:R-:W-:-:S02]  /*e5d0*/  SEL R52, R34, R35, P0 ;  /* 0x0000002322347207 */ /* 0x000fc40000000000 */
[----:B------:R-:W-:Y:S02]  /*e5e0*/  SEL R77, R35, R34, P0 ;  /* 0x00000022234d7207 */ /* 0x000fe40000000000 */
[----:B------:R-:W-:Y:S02]  /*e5f0*/  SEL R56, R50, R51, P0 ;  /* 0x0000003332387207 */ /* 0x000fe40000000000 */
[----:B------:R-:W-:Y:S02]  /*e600*/  SEL R65, R51, R50, P0 ;  /* 0x0000003233417207 */ /* 0x000fe40000000000 */
[----:B------:R-:W-:Y:S02]  /*e610*/  SEL R46, R58, R59, P0 ;  /* 0x0000003b3a2e7207 */ /* 0x000fe40000000000 */
[----:B------:R-:W-:Y:S02]  /*e620*/  SEL R57, R59, R58, P0 ;  /* 0x0000003a3b397207 */ /* 0x000fe40000000000 */
[----:B--2---:R-:W-:-:S02]  /*e630*/  ISETP.NE.AND P2, PT, R82, 0x1, PT ;  /* 0x000000015200780c */ /* 0x004fc40003f45270 */
[----:B------:R-:W-:Y:S02]  /*e640*/  SEL R42, R62, R63, P0 ;  /* 0x0000003f3e2a7207 */ /* 0x000fe40000000000 */
[----:B------:R-:W-:Y:S02]  /*e650*/  SEL R28, R78, R79, P0 ;  /* 0x0000004f4e1c7207 */ /* 0x000fe40000000000 */
[----:B------:R-:W-:Y:S02]  /*e660*/  SEL R55, R63, R62, P0 ;  /* 0x0000003e3f377207 */ /* 0x000fe40000000000 */
[----:B------:R-:W-:-:S05]  /*e670*/  SEL R37, R79, R78, P0 ;  /* 0x0000004e4f257207 */ /* 0x000fca0000000000 */
[----:B------:R-:W2:Y:S01]  /*e680*/  @P2 LDC R76, c[0x0][0xbec] ;  /* 0x0002fb00ff4c2b82 */ /* 0x000ea20000000800 */
[----:B---3--:R3:W-:Y:S04]  /*e690*/  SHFL.IDX PT, R49, R12, R5, 0x1c1f ;  /* 0x001c1f050c317589 */ /* 0x0087e800000e0000 */
[----:B------:R-:W-:Y:S04]  /*e6a0*/  SHFL.IDX PT, R3, R8, R5, 0x1c1f ;  /* 0x001c1f0508037589 */ /* 0x000fe800000e0000 */
[----:B------:R-:W-:Y:S01]  /*e6b0*/  SHFL.IDX PT, R6, R6, R5, 0x1c1f ;  /* 0x001c1f0506067589 */ /* 0x000fe200000e0000 */
[----:B---3--:R-:W-:-:S03]  /*e6c0*/  LOP3.LUT R12, R5, 0x2, RZ, 0x3c, !PT ;  /* 0x00000002050c7812 */ /* 0x008fc600078e3cff */
[----:B------:R-:W-:Y:S04]  /*e6d0*/  SHFL.IDX PT, R54, R10, R5, 0x1c1f ;  /* 0x001c1f050a367589 */ /* 0x000fe800000e0000 */
[----:B------:R3:W-:Y:S04]  /*e6e0*/  SHFL.IDX PT, R8, R87, R12, 0x1c1f ;  /* 0x001c1f0c57087589 */ /* 0x0007e800000e0000 */
[----:B------:R-:W-:Y:S04]  /*e6f0*/  SHFL.IDX PT, R9, R9, R12, 0x1c1f ;  /* 0x001c1f0c09097589 */ /* 0x000fe800000e0000 */
[----:B------:R-:W-:Y:S01]  /*e700*/  SHFL.IDX PT, R7, R104, R5, 0x1c1f ;  /* 0x001c1f0568077589 */ /* 0x000fe200000e0000 */
[----:B---3--:R-:W0:Y:S03]  /*e710*/  LDC.64 R86, c[0x0][0xb40] ;  /* 0x0002d000ff567b82 */ /* 0x008e260000000a00 */
        /* <DEDUP_REMOVED lines=22> */
[----:B------:R5:W-:Y:S04]  /*e880*/  SHFL.IDX PT, R51, R90, R5, 0x1c1f ;  /* 0x001c1f055a337589 */ /* 0x000be800000e0000 */
[----:B------:R-:W-:Y:S04]  /*e890*/  SHFL.IDX PT, R58, R97, R12, 0x1c1f ;  /* 0x001c1f0c613a7589 */ /* 0x000fe800000e0000 */
[----:B------:R-:W-:Y:S01]  /*e8a0*/  SHFL.IDX PT, R68, R68, R5, 0x1c1f ;  /* 0x001c1f0544447589 */ /* 0x000fe200000e0000 */
[----:B-----5:R-:W5:Y:S03]  /*e8b0*/  @P2 LDC R90, c[0x0][0xbec] ;  /* 0x0002fb00ff5a2b82 */ /* 0x020f660000000800 */
[----:B------:R-:W-:Y:S04]  /*e8c0*/  SHFL.IDX PT, R69, R69, R12, 0x1c1f ;  /* 0x001c1f0c45457589 */ /* 0x000fe800000e0000 */
[----:B------:R1:W-:Y:S04]  /*e8d0*/  SHFL.IDX PT, R63, R88, R5, 0x1c1f ;  /* 0x001c1f05583f7589 */ /* 0x0003e800000e0000 */
[----:B------:R-:W-:Y:S04]  /*e8e0*/  SHFL.IDX PT, R35, R92, R5, 0x1c1f ;  /* 0x001c1f055c237589 */ /* 0x000fe800000e0000 */
[----:B------:R-:W-:Y:S01]  /*e8f0*/  SHFL.IDX PT, R50, R72, R5, 0x1c1f ;  /* 0x001c1f0548327589 */ /* 0x000fe200000e0000 */
[----:B-1----:R-:W1:Y:S03]  /*e900*/  LDC R88, c[0x0][0xc50] ;  /* 0x00031400ff587b82 */ /* 0x002e660000000800 */
[----:B------:R-:W-:Y:S04]  /*e910*/  SHFL.IDX PT, R48, R48, R5, 0x1c1f ;  /* 0x001c1f0530307589 */ /* 0x000fe800000e0000 */
[----:B------:R-:W-:Y:S01]  /*e920*/  SHFL.IDX PT, R52, R52, R5, 0x1c1f ;  /* 0x001c1f0534347589 */ /* 0x000fe200000e0000 */
[----:B-----5:R-:W-:-:S03]  /*e930*/  @P2 IMAD.HI.U32 R90, R75, R90, RZ ;  /* 0x0000005a4b5a2227 */ /* 0x020fc600078e00ff */
        /* <DEDUP_REMOVED lines=10> */
[----:B------:R-:W2:Y:S01]  /*e9e0*/  SHFL.IDX PT, R62, R99, R12, 0x1c1f ;  /* 0x001c1f0c633e7589 */ /* 0x000ea200000e0000 */
[----:B0-----:R-:W-:-:S03]  /*e9f0*/  SEL R28, R30, R31, P0 ;  /* 0x0000001f1e1c7207 */ /* 0x001fc60000000000 */
[----:B------:R-:W0:Y:S01]  /*ea00*/  SHFL.IDX PT, R72, R95, R12, 0x1c1f ;  /* 0x001c1f0c5f487589 */ /* 0x000e2200000e0000 */
[----:B------:R-:W-:Y:S02]  /*ea10*/  SEL R30, R31, R30, P0 ;  /* 0x0000001e1f1e7207 */ /* 0x000fe40000000000 */
[----:B-----5:R-:W-:Y:S01]  /*ea20*/  SEL R5, R3, R8, P0 ;  /* 0x0000000803057207 */ /* 0x020fe20000000000 */
[----:B------:R-:W-:Y:S01]  /*ea30*/  SHFL.IDX PT, R79, R93, R12, 0x1c1f ;  /* 0x001c1f0c5d4f7589 */ /* 0x000fe200000e0000 */
[----:B------:R-:W-:Y:S02]  /*ea40*/  SEL R3, R8, R3, P0 ;  /* 0x0000000308037207 */ /* 0x000fe40000000000 */
[----:B------:R-:W-:Y:S01]  /*ea50*/  SEL R8, R6, R9, P0 ;  /* 0x0000000906087207 */ /* 0x000fe20000000000 */
[----:B------:R-:W5:Y:S01]  /*ea60*/  SHFL.IDX PT, R74, R91, R12, 0x1c1f ;  /* 0x001c1f0c5b4a7589 */ /* 0x000f6200000e0000 */
[----:B------:R-:W-:Y:S02]  /*ea70*/  SEL R6, R9, R6, P0 ;  /* 0x0000000609067207 */ /* 0x000fe40000000000 */
[----:B------:R-:W-:Y:S01]  /*ea80*/  SEL R9, R7, R10, P0 ;  /* 0x0000000a07097207 */ /* 0x000fe20000000000 */
[----:B------:R4:W-:Y:S01]  /*ea90*/  SHFL.IDX PT, R78, R89, R12, 0x1c1f ;  /* 0x001c1f0c594e7589 */ /* 0x0009e200000e0000 */
[----:B------:R-:W-:-:S02]  /*eaa0*/  SEL R7, R10, R7, P0 ;  /* 0x000000070a077207 */ /* 0x000fc40000000000 */
[----:B------:R-:W-:Y:S01]  /*eab0*/  SEL R10, R14, R15, P0 ;  /* 0x0000000f0e0a7207 */ /* 0x000fe20000000000 */
[----:B------:R-:W5:Y:S01]  /*eac0*/  SHFL.IDX PT, R81, R81, R12, 0x1c1f ;  /* 0x001c1f0c51517589 */ /* 0x000f6200000e0000 */
[----:B------:R-:W-:Y:S02]  /*ead0*/  SEL R14, R15, R14, P0 ;  /* 0x0000000e0f0e7207 */ /* 0x000fe40000000000 */
[----:B------:R-:W-:Y:S01]  /*eae0*/  SEL R15, R18, R13, P0 ;  /* 0x0000000d120f7207 */ /* 0x000fe20000000000 */
[----:B------:R1:W5:Y:S01]  /*eaf0*/  SHFL.IDX PT, R83, R77, R12, 0x1c1f ;  /* 0x001c1f0c4d537589 */ /* 0x00036200000e0000 */
[----:B---3--:R-:W-:Y:S01]  /*eb00*/  SEL R31, R34, R27, P0 ;  /* 0x0000001b221f7207 */ /* 0x008fe20000000000 */
[----:B----4-:R-:W3:Y:S02]  /*eb10*/  @P2 LDC R89, c[0x0][0xbf0] ;  /* 0x0002fc00ff592b82 */ /* 0x010ee40000000800 */
[----:B------:R4:W-:Y:S04]  /*eb20*/  SHFL.IDX PT, R67, R29, R12, 0x1c1f ;  /* 0x001c1f0c1d437589 */ /* 0x0009e800000e0000 */
[----:B------:R0:W-:Y:S02]  /*eb30*/  SHFL.IDX PT, R71, R11, R12, 0x1c1f ;  /* 0x001c1f0c0b477589 */ /* 0x0001e400000e0000 */
[----:B-1----:R-:W1:Y:S02]  /*eb40*/  @P2 LDC R77, c[0x0][0xbf0] ;  /* 0x0002fc00ff4d2b82 */ /* 0x002e640000000800 */
[----:B------:R-:W-:Y:S01]  /*eb50*/  SHFL.IDX PT, R61, R61, R12, 0x1c1f ;  /* 0x001c1f0c3d3d7589 */ /* 0x000fe200000e0000 */
[----:B----4-:R-:W-:Y:S01]  /*eb60*/  SEL R29, R27, R34, P0 ;  /* 0x000000221b1d7207 */ /* 0x010fe20000000000 */
[----:B------:R-:W-:-:S02]  /*eb70*/  IMAD R34, R84, UR13, RZ ;  /* 0x0000000d54227c24 */ /* 0x000fc4000f8e02ff */
[----:B------:R-:W-:Y:S01]  /*eb80*/  SHFL.IDX PT, R65, R65, R12, 0x1c1f ;  /* 0x001c1f0c41417589 */ /* 0x000fe200000e0000 */
[----:B--2---:R-:W-:Y:S02]  /*eb90*/  SEL R27, R62, R35, P0 ;  /* 0x000000233e1b7207 */ /* 0x004fe40000000000 */
[----:B0-----:R-:W-:Y:S01]  /*eba0*/  SEL R11, R13, R18, P0 ;  /* 0x000000120d0b7207 */ /* 0x001fe20000000000 */
[----:B------:R-:W-:Y:S01]  /*ebb0*/  SHFL.IDX PT, R55, R55, R12, 0x1c1f ;  /* 0x001c1f0c37377589 */ /* 0x000fe200000e0000 */
[----:B------:R-:W-:Y:S02]  /*ebc0*/  SEL R13, R19, R20, P0 ;  /* 0x00000014130d7207 */ /* 0x000fe40000000000 */
[----:B------:R-:W-:Y:S01]  /*ebd0*/  SEL R18, R51, R58, P0 ;  /* 0x0000003a33127207 */ /* 0x000fe20000000000 */
        /* <DEDUP_REMOVED lines=19> */
[----:B------:R-:W-:Y:S01]  /*ed10*/  IMAD R69, RZ, RZ, -UR57 ;  /* 0x80000039ff457e24 */ /* 0x000fe2000f8e02ff */
[----:B------:R-:W-:Y:S01]  /*ed20*/  SEL R33, R63, R72, P0 ;  /* 0x000000483f217207 */ /* 0x000fe20000000000 */
[----:B------:R-:W-:Y:S01]  /*ed30*/  IMAD R68, R86, UR13, RZ ;  /* 0x0000000d56447c24 */ /* 0x000fe2000f8e02ff */
[----:B------:R-:W-:Y:S01]  /*ed40*/  SEL R35, R72, R63, P0 ;  /* 0x0000003f48237207 */ /* 0x000fe20000000000 */
[----:B------:R-:W-:Y:S01]  /*ed50*/  IMAD R85, R88, R69, UR4 ;  /* 0x0000000458557e24 */ /* 0x000fe2000f8e0245 */
[----:B------:R-:W-:Y:S01]  /*ed60*/  ULDC.64 UR4, c[0x0][0xbe0] ;  /* 0x0002f80000047ab9 */ /* 0x000fe20000000a00 */
[----:B------:R-:W-:-:S02]  /*ed70*/  IMAD R63, R87, UR12, R68 ;  /* 0x0000000c573f7c24 */ /* 0x000fc4000f8e0244 */
[----:B------:R-:W-:Y:S01]  /*ed80*/  @P2 IMAD.HI.U32 R62, R75, R76, RZ ;  /* 0x0000004c4b3e2227 */ /* 0x000fe200078e00ff */
[----:B------:R-:W-:-:S03]  /*ed90*/  SHF.R.S32.HI R72, RZ, 0x1f, R85 ;  /* 0x0000001fff487819 */ /* 0x000fc60000011455 */
[----:B------:R-:W-:Y:S02]  /*eda0*/  IMAD.IADD R63, R45, 0x1, R63 ;  /* 0x000000012d3f7824 */ /* 0x000fe400078e023f */
[----:B------:R-:W-:Y:S02]  /*edb0*/  IMAD R45, R72, UR4, RZ ;  /* 0x00000004482d7c24 */ /* 0x000fe4000f8e02ff */
[----:B------:R-:W-:Y:S02]  /*edc0*/  IMAD.IADD R59, R59, 0x1, R51 ;  /* 0x000000013b3b7824 */ /* 0x000fe400078e0233 */
[----:B------:R-:W-:Y:S01]  /*edd0*/  IMAD.MOV.U32 R51, RZ, RZ, R75 ;  /* 0x000000ffff337224 */ /* 0x000fe200078e004b */
[----:B-1----:R-:W-:Y:S01]  /*ede0*/  @P2 SHF.R.U32.HI R51, RZ, R77, R62 ;  /* 0x0000004dff332219 */ /* 0x002fe2000001163e */
[----:B------:R-:W-:Y:S02]  /*edf0*/  IMAD.MOV.U32 R62, RZ, RZ, R44 ;  /* 0x000000ffff3e7224 */ /* 0x000fe400078e002c */
[----:B------:R-:W-:-:S02]  /*ee00*/  IMAD R68, R85, UR5, R45 ;  /* 0x0000000555447c24 */ /* 0x000fc4000f8e022d */
[----:B------:R-:W-:Y:S01]  /*ee10*/  IMAD.MOV.U32 R69, RZ, RZ, R75 ;  /* 0x000000ffff457224 */ /* 0x000fe200078e004b */
[----:B---3--:R-:W-:Y:S01]  /*ee20*/  @P2 SHF.R.U32.HI R69, RZ, R89, R90 ;  /* 0x00000059ff452219 */ /* 0x008fe2000001165a */
        /* <DEDUP_REMOVED lines=29> */
[----:B-----5:R-:W-:Y:S01]  /*f000*/  SEL R62, R74, R73, P0 ;  /* 0x000000494a3e7207 */ /* 0x020fe20000000000 */
[----:B------:R-:W-:Y:S01]  /*f010*/  IMAD.WIDE.U32 R68, R63, UR8, R58 ;  /* 0x000000083f447c25 */ /* 0x000fe2000f8e003a */
[----:B------:R-:W-:Y:S01]  /*f020*/  SEL R58, R73, R74, P0 ;  /* 0x0000004a493a7207 */ /* 0x000fe20000000000 */
[----:B------:R-:W-:Y:S01]  /*f030*/  ULDC.64 UR8, c[0x0][0xb00] ;  /* 0x0002c00000087ab9 */ /* 0x000fe20000000a00 */
[C---:B------:R-:W-:Y:S01]  /*f040*/  LEA R73, P2, R44.reuse, UR6, 0x2 ;  /* 0x000000062c497c11 */ /* 0x040fe2000f8410ff */
[----:B------:R-:W-:Y:S01]  /*f050*/  IMAD.IADD R51, R45, 0x1, R75 ;  /* 0x000000012d337824 */ /* 0x000fe200078e024b */
[----:B------:R-:W-:Y:S01]  /*f060*/  IADD3 R45, R69, R77, RZ ;  /* 0x0000004d452d7210 */ /* 0x000fe20007ffe0ff */
[----:B------:R-:W-:Y:S01]  /*f070*/  ULDC UR6, c[0x0][0xa88] ;  /* 0x0002a20000067ab9 */ /* 0x000fe20000000800 */
        /* <DEDUP_REMOVED lines=12> */
[----:B------:R2:W3:Y:S01]  /*f140*/  SHFL.IDX PT, R77, R51, 0x1, 0x1c1f ;  /* 0x003c1f00334d7f89 */ /* 0x0004e200000e0000 */
[----:B------:R-:W-:Y:S01]  /*f150*/  LEA.HI.X R86, R68, UR9, R45, 0x2, P3 ;  /* 0x0000000944567c11 */ /* 0x000fe200098f142d */
[----:B0-----:R-:W-:Y:S01]  /*f160*/  IMAD.SHL.U32 R73, R66, 0x2, RZ ;  /* 0x0000000242497824 */ /* 0x001fe200078e00ff */
[----:B------:R-:W-:Y:S01]  /*f170*/  ISETP.GE.AND P3, PT, R70, R85, PT ;  /* 0x000000554600720c */ /* 0x000fe20003f66270 */
[----:B------:R-:W-:Y:S01]  /*f180*/  SYNCS.ARRIVE.TRANS64.RED.A1T0 RZ, [UR4], RZ ;  /* 0x000000ffffff79a7 */ /* 0x000fe20008100404 */
[----:B------:R0:W4:Y:S01]  /*f190*/  SHFL.IDX PT, R68, R84, RZ, 0x1c1f ;  /* 0x001c1fff54447589 */ /* 0x00012200000e0000 */
[----:B------:R-:W-:Y:S02]  /*f1a0*/  SEL R59, R50, R79, P0 ;  /* 0x0000004f323b7207 */ /* 0x000fe40000000000 */
[----:B------:R-:W-:Y:S01]  /*f1b0*/  SEL R63, R79, R50, P0 ;  /* 0x000000324f3f7207 */ /* 0x000fe20000000000 */
[----:B------:R0:W0:Y:S01]  /*f1c0*/  SHFL.IDX PT, R69, R86, RZ, 0x1c1f ;  /* 0x001c1fff56457589 */ /* 0x00002200000e0000 */
[----:B------:R-:W-:-:S02]  /*f1d0*/  SEL R44, R48, R81, P0 ;  /* 0x00000051302c7207 */ /* 0x000fc40000000000 */
[----:B------:R-:W-:Y:S02]  /*f1e0*/  SEL R45, R49, R78, P0 ;  /* 0x0000004e312d7207 */ /* 0x000fe40000000000 */
[----:B------:R-:W-:Y:S02]  /*f1f0*/  SEL R50, R52, R83, P0 ;  /* 0x0000005334327207 */ /* 0x000fe40000000000 */
[----:B--2---:R-:W-:Y:S02]  /*f200*/  SEL R51, R53, R80, P0 ;  /* 0x0000005035337207 */ /* 0x004fe40000000000 */
[----:B------:R-:W-:Y:S01]  /*f210*/  SEL R48, R81, R48, P0 ;  /* 0x0000003051307207 */ /* 0x000fe20000000000 */
[----:B-1----:R1:W-:Y:S01]  /*f220*/  @!P2 ST.E desc[UR36][R74.64], R0 ;  /* 0x000000004a00a985 */ /* 0x0023e2000c101924 */
[----:B------:R-:W-:Y:S02]  /*f230*/  SEL R49, R78, R49, P0 ;  /* 0x000000314e317207 */ /* 0x000fe40000000000 */
[----:B------:R-:W-:Y:S01]  /*f240*/  SEL R52, R83, R52, P0 ;  /* 0x0000003453347207 */ /* 0x000fe20000000000 */
[----:B---3--:R1:W-:Y:S01]  /*f250*/  @!P1 ST.E desc[UR36][R76.64], R2 ;  /* 0x000000024c009985 */ /* 0x0083e2000c101924 */
        /* <DEDUP_REMOVED lines=13> */
[C-C-:B0---4-:R-:W-:Y:S02]  /*f330*/  @!P2 IMAD.WIDE R74, R73.reuse, 0x4, R68.reuse ;  /* 0x00000004494aa825 */ /* 0x151fe400078e0244 */
        /* <DEDUP_REMOVED lines=12> */
[----:B------:R-:W-:Y:S01]  /*f400*/  @!P4 IMAD.WIDE R78, R79, 0x4, R68 ;  /* 0x000000044f4ec825 */ /* 0x000fe200078e0244 */
[----:B------:R-:W-:Y:S02]  /*f410*/  ISETP.GE.AND P3, PT, R0, UR4, PT ;  /* 0x0000000400007c0c */ /* 0x000fe4000bf66270 */
[----:B0-----:R-:W-:Y:S01]  /*f420*/  @!P1 LOP3.LUT R9, R70, 0xfffffffe, RZ, 0xc0, !PT ;  /* 0xfffffffe46099812 */ /* 0x001fe200078ec0ff */
[C---:B------:R-:W-:Y:S01]  /*f430*/  VIADD R74, R73.reuse, 0x40 ;  /* 0x00000040494a7836 */ /* 0x040fe20000000000 */
[----:B------:R-:W-:Y:S01]  /*f440*/  ISETP.GE.AND P6, PT, R66, UR4, PT ;  /* 0x0000000442007c0c */ /* 0x000fe2000bfc6270 */
[----:B------:R-:W-:Y:S01]  /*f450*/  VIADD R70, R73, 0x48 ;  /* 0x0000004849467836 */ /* 0x000fe20000000000 */
[----:B------:R0:W-:Y:S01]  /*f460*/  @!P4 ST.E.64 desc[UR36][R78.64], R10 ;  /* 0x0000000a4e00c985 */ /* 0x0001e2000c101b24 */
[----:B------:R-:W-:-:S02]  /*f470*/  @!P2 LEA.HI R80, R80, R80, RZ, 0x1 ;  /* 0x000000505050a211 */ /* 0x000fc400078f08ff */
[----:B------:R-:W-:Y:S01]  /*f480*/  ISETP.GE.AND P4, PT, R74, UR4, PT ;  /* 0x000000044a007c0c */ /* 0x000fe2000bf86270 */
[--C-:B-1----:R-:W-:Y:S01]  /*f490*/  @!P1 IMAD.WIDE R6, R9, 0x4, R68.reuse ;  /* 0x0000000409069825 */ /* 0x102fe200078e0244 */
[----:B------:R-:W-:Y:S02]  /*f4a0*/  @!P2 LOP3.LUT R9, R80, 0xfffffffe, RZ, 0xc0, !PT ;  /* 0xfffffffe5009a812 */ /* 0x000fe400078ec0ff */
[----:B------:R-:W-:Y:S02]  /*f4b0*/  @!P3 LEA.HI R0, R0, R0, RZ, 0x1 ;  /* 0x000000000000b211 */ /* 0x000fe400078f08ff */
[----:B------:R1:W-:Y:S01]  /*f4c0*/  @!P1 ST.E.64 desc[UR36][R6.64], R14 ;  /* 0x0000000e06009985 */ /* 0x0003e2000c101b24 */
[----:B------:R-:W-:Y:S01]  /*f4d0*/  ISETP.GE.AND P1, PT, R70, UR4, PT ;  /* 0x0000000446007c0c */ /* 0x000fe2000bf26270 */
[--C-:B------:R-:W-:Y:S01]  /*f4e0*/  @!P2 IMAD.WIDE R8, R9, 0x4, R68.reuse ;  /* 0x000000040908a825 */ /* 0x100fe200078e0244 */
[----:B------:R-:W-:Y:S02]  /*f4f0*/  @!P6 LEA.HI R66, R66, R66, RZ, 0x1 ;  /* 0x000000424242e211 */ /* 0x000fe400078f08ff */
[----:B0-----:R-:W-:Y:S01]  /*f500*/  @!P3 LOP3.LUT R11, R0, 0xfffffffe, RZ, 0xc0, !PT ;  /* 0xfffffffe000bb812 */ /* 0x001fe200078ec0ff */
[----:B------:R-:W-:Y:S01]  /*f510*/  VIADD R0, R73, 0x50 ;  /* 0x0000005049007836 */ /* 0x000fe20000000000 */
[----:B------:R-:W-:Y:S01]  /*f520*/  @!P6 LOP3.LUT R75, R66, 0xfffffffe, RZ, 0xc0, !PT ;  /* 0xfffffffe424be812 */ /* 0x000fe200078ec0ff */
[----:B------:R0:W-:Y:S01]  /*f530*/  @!P2 ST.E.64 desc[UR36][R8.64], R12 ;  /* 0x0000000c0800a985 */ /* 0x0001e2000c101b24 */
[----:B------:R-:W-:Y:S01]  /*f540*/  @!P4 LEA.HI R74, R74, R74, RZ, 0x1 ;  /* 0x0000004a4a4ac211 */ /* 0x000fe200078f08ff */
[----:B------:R-:W-:-:S04]  /*f550*/  @!P3 IMAD.WIDE R10, R11, 0x4, R68 ;  /* 0x000000040b0ab825 */ /* 0x000fc800078e0244 */
[----:B------:R-:W-:Y:S01]  /*f560*/  @!P1 LEA.HI R70, R70, R70, RZ, 0x1 ;  /* 0x0000004646469211 */ /* 0x000fe200078f08ff */
[----:B-1----:R-:W-:Y:S01]  /*f570*/  @!P6 IMAD.WIDE R6, R75, 0x4, R68 ;  /* 0x000000044b06e825 */ /* 0x002fe200078e0244 */
[----:B------:R-:W-:Y:S01]  /*f580*/  @!P5 LOP3.LUT R15, R81, 0xfffffffe, RZ, 0xc0, !PT ;  /* 0xfffffffe510fd812 */ /* 0x000fe200078ec0ff */
[----:B------:R1:W-:Y:S01]  /*f590*/  @!P3 ST.E.64 desc[UR36][R10.64], R22 ;  /* 0x000000160a00b985 */ /* 0x0003e2000c101b24 */
[----:B------:R-:W-:-:S03]  /*f5a0*/  @!P4 LOP3.LUT R75, R74, 0xfffffffe, RZ, 0xc0, !PT ;  /* 0xfffffffe4a4bc812 */ /* 0x000fc600078ec0ff */
[--C-:B------:R-:W-:Y:S01]  /*f5b0*/  @!P5 IMAD.WIDE R14, R15, 0x4, R68.reuse ;  /* 0x000000040f0ed825 */ /* 0x100fe200078e0244 */
[----:B0-----:R-:W-:Y:S01]  /*f5c0*/  @!P1 LOP3.LUT R13, R70, 0xfffffffe, RZ, 0xc0, !PT ;  /* 0xfffffffe460d9812 */ /* 0x001fe200078ec0ff */
[----:B------:R0:W-:Y:S02]  /*f5d0*/  @!P6 ST.E.64 desc[UR36][R6.64], R20 ;  /* 0x000000140600e985 */ /* 0x0001e4000c101b24 */
[--C-:B------:R-:W-:Y:S02]  /*f5e0*/  @!P4 IMAD.WIDE R8, R75, 0x4, R68.reuse ;  /* 0x000000044b08c825 */ /* 0x100fe400078e0244 */
[----:B------:R-:W-:Y:S02]  /*f5f0*/  @!P5 ST.E.64 desc[UR36][R14.64], R24 ;  /* 0x000000180e00d985 */ /* 0x000fe4000c101b24 */
[----:B------:R-:W-:Y:S02]  /*f600*/  VIADD R12, R73, 0x58 ;  /* 0x00000058490c7836 */ /* 0x000fe40000000000 */
[----:B-1----:R-:W-:Y:S01]  /*f610*/  @!P1 IMAD.WIDE R10, R13, 0x4, R68 ;  /* 0x000000040d0a9825 */ /* 0x002fe200078e0244 */
[----:B------:R1:W-:Y:S02]  /*f620*/  @!P4 ST.E.64 desc[UR36][R8.64], R28 ;  /* 0x0000001c0800c985 */ /* 0x0003e4000c101b24 */
[----:B------:R-:W-:Y:S01]  /*f630*/  ISETP.GE.AND P2, PT, R12, UR4, PT ;  /* 0x000000040c007c0c */ /* 0x000fe2000bf46270 */
[C---:B------:R-:W-:Y:S01]  /*f640*/  VIADD R13, R73.reuse, 0x60 ;  /* 0x00000060490d7836 */ /* 0x040fe20000000000 */
[----:B------:R2:W-:Y:S01]  /*f650*/  @!P1 ST.E.64 desc[UR36][R10.64], R30 ;  /* 0x0000001e0a009985 */ /* 0x0005e2000c101b24 */
[C---:B------:R-:W-:Y:S01]  /*f660*/  VIADD R22, R73.reuse, 0x68 ;  /* 0x0000006849167836 */ /* 0x040fe20000000000 */
[C---:B0-----:R-:W-:Y:S01]  /*f670*/  IADD3 R7, R73.reuse, 0x78, RZ ;  /* 0x0000007849077810 */ /* 0x041fe20007ffe0ff */
[----:B------:R-:W-:Y:S01]  /*f680*/  VIADD R6, R73, 0x70 ;  /* 0x0000007049067836 */ /* 0x000fe20000000000 */
[----:B------:R-:W-:-:S02]  /*f690*/  ISETP.GE.AND P1, PT, R0, UR4, PT ;  /* 0x0000000400007c0c */ /* 0x000fc4000bf26270 */
[----:B------:R-:W-:Y:S02]  /*f6a0*/  ISETP.GE.AND P3, PT, R13, UR4, PT ;  /* 0x000000040d007c0c */ /* 0x000fe4000bf66270 */
[----:B------:R-:W-:Y:S02]  /*f6b0*/  ISETP.GE.AND P4, PT, R22, UR4, PT ;  /* 0x0000000416007c0c */ /* 0x000fe4000bf86270 */
[----:B------:R-:W-:Y:S02]  /*f6c0*/  ISETP.GE.AND P6, PT, R7, UR4, PT ;  /* 0x0000000407007c0c */ /* 0x000fe4000bfc6270 */
[----:B------:R-:W-:Y:S02]  /*f6d0*/  ISETP.GE.AND P5, PT, R6, UR4, PT ;  /* 0x0000000406007c0c */ /* 0x000fe4000bfa6270 */
[----:B------:R-:W-:-:S03]  /*f6e0*/  @!P2 LEA.HI R12, R12, R12, RZ, 0x1 ;  /* 0x0000000c0c0ca211 */ /* 0x000fc600078f08ff */
[----:B------:R-:W-:Y:S02]  /*f6f0*/  @!P1 LEA.HI R0, R0, R0, RZ, 0x1 ;  /* 0x0000000000009211 */ /* 0x000fe400078f08ff */
[----:B------:R-:W-:Y:S02]  /*f700*/  @!P3 LEA.HI R13, R13, R13, RZ, 0x1 ;  /* 0x0000000d0d0db211 */ /* 0x000fe400078f08ff */
[----:B------:R-:W-:Y:S02]  /*f710*/  @!P4 LEA.HI R22, R22, R22, RZ, 0x1 ;  /* 0x000000161616c211 */ /* 0x000fe400078f08ff */
[----:B-1----:R-:W-:Y:S02]  /*f720*/  @!P6 LEA.HI R8, R7, R7, RZ, 0x1 ;  /* 0x000000070708e211 */ /* 0x002fe400078f08ff */
[----:B------:R-:W-:Y:S02]  /*f730*/  @!P5 LEA.HI R6, R6, R6, RZ, 0x1 ;  /* 0x000000060606d211 */ /* 0x000fe400078f08ff */
[----:B------:R-:W-:-:S02]  /*f740*/  @!P1 LOP3.LUT R7, R0, 0xfffffffe, RZ, 0xc0, !PT ;  /* 0xfffffffe00079812 */ /* 0x000fc400078ec0ff */
[----:B------:R-:W-:Y:S02]  /*f750*/  @!P2 LOP3.LUT R9, R12, 0xfffffffe, RZ, 0xc0, !PT ;  /* 0xfffffffe0c09a812 */ /* 0x000fe400078ec0ff */
[----:B--2---:R-:W-:Y:S02]  /*f760*/  @!P3 LOP3.LUT R11, R13, 0xfffffffe, RZ, 0xc0, !PT ;  /* 0xfffffffe0d0bb812 */ /* 0x004fe400078ec0ff */
        /* <DEDUP_REMOVED lines=15> */
.L_x_2276:
[----:B------:R-:W-:Y:S05]  /*f860*/  BSYNC B0 ;  /* 0x0000000000007941 */ /* 0x000fea0003800000 */
.L_x_2275:
[----:B------:R-:W-:Y:S01]  /*f870*/  ISETP.GE.AND P1, PT, R72, R85, PT ;  /* 0x000000554800720c */ /* 0x000fe20003f26270 */
[----:B--2---:R2:W3:Y:S01]  /*f880*/  SHFL.IDX PT, R35, R86, 0x1, 0x1c1f ;  /* 0x003c1f0056237f89 */ /* 0x0044e200000e0000 */
        /* <DEDUP_REMOVED lines=23> */
[----:B0-23--:R-:W-:Y:S06]  /*fa00*/  @P1 BRA `(.L_x_2235) ;  /* 0x0000005400701947 */ /* 0x00dfec0003800000 */
[C---:B------:R-:W-:Y:S01]  /*fa10*/  VIADD R0, R73.reuse, 0x8 ;  /* 0x0000000849007836 */ /* 0x040fe20000000000 */
[----:B------:R-:W-:Y:S01]  /*fa20*/  ULDC UR4, c[0x0][0xac8] ;  /* 0x0002b20000047ab9 */ /* 0x000fe20000000800 */
[C---:B------:R-:W-:Y:S01]  /*fa30*/  VIADD R11, R73.reuse, 0x18 ;  /* 0x00000018490b7836 */ /* 0x040fe20000000000 */
[C---:B------:R-:W-:Y:S01]  /*fa40*/  ISETP.GE.AND P0, PT, R73.reuse, UR4, PT ;  /* 0x0000000449007c0c */ /* 0x040fe2000bf06270 */
[C---:B------:R-:W-:Y:S01]  /*fa50*/  VIADD R10, R73.reuse, 0x10 ;  /* 0x00000010490a7836 */ /* 0x040fe20000000000 */
[----:B------:R-:W-:Y:S01]  /*fa60*/  ISETP.GE.AND P4, PT, R0, UR4, PT ;  /* 0x0000000400007c0c */ /* 0x000fe2000bf86270 */
[----:B------:R-:W-:Y:S01]  /*fa70*/  VIADD R16, R73, 0x28 ;  /* 0x0000002849107836 */ /* 0x000fe20000000000 */
[----:B------:R-:W-:Y:S01]  /*fa80*/  ISETP.GE.AND P2, PT, R11, UR4, PT ;  /* 0x000000040b007c0c */ /* 0x000fe2000bf46270 */
[C---:B------:R-:W-:Y:S01]  /*fa90*/  VIADD R12, R73.reuse, 0x20 ;  /* 0x00000020490c7836 */ /* 0x040fe20000000000 */
[----:B------:R-:W-:Y:S01]  /*faa0*/  ISETP.GE.AND P1, PT, R10, UR4, PT ;  /* 0x000000040a007c0c */ /* 0x000fe2000bf26270 */
[C---:B------:R-:W-:Y:S01]  /*fab0*/  VIADD R38, R73.reuse, 0x30 ;  /* 0x0000003049267836 */ /* 0x040fe20000000000 */
[----:B------:R-:W-:Y:S01]  /*fac0*/  ISETP.GE.AND P5, PT, R16, UR4, PT ;  /* 0x0000000410007c0c */ /* 0x000fe2000bfa6270 */
[----:B------:R-:W-:Y:S01]  /*fad0*/  VIADD R39, R73, 0x38 ;  /* 0x0000003849277836 */ /* 0x000fe20000000000 */
[----:B------:R-:W-:-:S03]  /*fae0*/  ISETP.GE.AND P3, PT, R12, UR4, PT ;  /* 0x000000040c007c0c */ /* 0x000fc6000bf66270 */
[----:B------:R-:W-:Y:S02]  /*faf0*/  @!P0 IMAD.WIDE R6, R73, 0x4, R34 ;  /* 0x0000000449068825 */ /* 0x000fe400078e0222 */
[----:B------:R-:W-:-:S03]  /*fb00*/  @!P4 LEA.HI R0, R0, R0, RZ, 0x1 ;  /* 0x000000000000c211 */ /* 0x000fc600078f08ff */
[----:B------:R0:W-:Y:S01]  /*fb10*/  @!P0 ST.E.64 desc[UR36][R6.64], R44 ;  /* 0x0000002c06008985 */ /* 0x0001e2000c101b24 */
[----:B------:R-:W-:Y:S02]  /*fb20*/  @!P4 LOP3.LUT R9, R0, 0xfffffffe, RZ, 0xc0, !PT ;  /* 0xfffffffe0009c812 */ /* 0x000fe400078ec0ff */
[----:B------:R-:W-:Y:S02]  /*fb30*/  ISETP.GE.AND P0, PT, R39, UR4, PT ;  /* 0x0000000427007c0c */ /* 0x000fe4000bf06270 */
[----:B------:R-:W-:Y:S01]  /*fb40*/  @!P2 LEA.HI R0, R11, R11, RZ, 0x1 ;  /* 0x0000000b0b00a211 */ /* 0x000fe200078f08ff */
[----:B------:R-:W-:Y:S01]  /*fb50*/  @!P4 IMAD.WIDE R8, R9, 0x4, R34 ;  /* 0x000000040908c825 */ /* 0x000fe200078e0222 */
[----:B------:R-:W-:Y:S02]  /*fb60*/  @!P1 LEA.HI R10, R10, R10, RZ, 0x1 ;  /* 0x0000000a0a0a9211 */ /* 0x000fe400078f08ff */
[----:B------:R-:W-:Y:S02]  /*fb70*/  @!P2 LOP3.LUT R13, R0, 0xfffffffe, RZ, 0xc0, !PT ;  /* 0xfffffffe000da812 */ /* 0x000fe400078ec0ff */
[----:B------:R1:W-:Y:S01]  /*fb80*/  @!P4 ST.E.64 desc[UR36][R8.64], R48 ;  /* 0x000000300800c985 */ /* 0x0003e2000c101b24 */
[----:B------:R-:W-:-:S02]  /*fb90*/  ISETP.GE.AND P4, PT, R38, UR4, PT ;  /* 0x0000000426007c0c */ /* 0x000fc4000bf86270 */
[----:B------:R-:W-:Y:S02]  /*fba0*/  @!P1 LOP3.LUT R11, R10, 0xfffffffe, RZ, 0xc0, !PT ;  /* 0xfffffffe0a0b9812 */ /* 0x000fe400078ec0ff */
[----:B------:R-:W-:Y:S02]  /*fbb0*/  @!P5 LEA.HI R16, R16, R16, RZ, 0x1 ;  /* 0x000000101010d211 */ /* 0x000fe400078f08ff */
[----:B------:R-:W-:Y:S01]  /*fbc0*/  @!P3 LEA.HI R12, R12, R12, RZ, 0x1 ;  /* 0x0000000c0c0cb211 */ /* 0x000fe200078f08ff */
[--C-:B0-----:R-:W-:Y:S01]  /*fbd0*/  @!P1 IMAD.WIDE R6, R11, 0x4, R34.reuse ;  /* 0x000000040b069825 */ /* 0x101fe200078e0222 */
[----:B------:R-:W-:Y:S02]  /*fbe0*/  @!P0 LEA.HI R0, R39, R39, RZ, 0x1 ;  /* 0x0000002727008211 */ /* 0x000fe400078f08ff */
[----:B------:R-:W-:Y:S02]  /*fbf0*/  @!P3 LOP3.LUT R11, R12, 0xfffffffe, RZ, 0xc0, !PT ;  /* 0xfffffffe0c0bb812 */ /* 0x000fe400078ec0ff */
[----:B------:R0:W-:Y:S01]  /*fc00*/  @!P1 ST.E.64 desc[UR36][R6.64], R50 ;  /* 0x0000003206009985 */ /* 0x0001e2000c101b24 */
[----:B-1----:R-:W-:Y:S01]  /*fc10*/  @!P2 IMAD.WIDE R8, R13, 0x4, R34 ;  /* 0x000000040d08a825 */ /* 0x002fe200078e0222 */
[----:B------:R-:W-:-:S02]  /*fc20*/  @!P5 LOP3.LUT R13, R16, 0xfffffffe, RZ, 0xc0, !PT ;  /* 0xfffffffe100dd812 */ /* 0x000fc400078ec0ff */
[----:B------:R-:W-:Y:S01]  /*fc30*/  @!P4 LEA.HI R38, R38, R38, RZ, 0x1 ;  /* 0x000000262626c211 */ /* 0x000fe200078f08ff */
[----:B------:R-:W-:Y:S01]  /*fc40*/  VIADD R16, R73, 0x40 ;  /* 0x0000004049107836 */ /* 0x000fe20000000000 */
[----:B------:R-:W-:Y:S01]  /*fc50*/  @!P0 LOP3.LUT R41, R0, 0xfffffffe, RZ, 0xc0, !PT ;  /* 0xfffffffe00298812 */ /* 0x000fe200078ec0ff */
[--C-:B------:R-:W-:Y:S01]  /*fc60*/  @!P3 IMAD.WIDE R10, R11, 0x4, R34.reuse ;  /* 0x000000040b0ab825 */ /* 0x100fe200078e0222 */
[----:B------:R-:W-:Y:S01]  /*fc70*/  @!P4 LOP3.LUT R39, R38, 0xfffffffe, RZ, 0xc0, !PT ;  /* 0xfffffffe2627c812 */ /* 0x000fe200078ec0ff */
[----:B------:R1:W-:Y:S01]  /*fc80*/  @!P2 ST.E.64 desc[UR36][R8.64], R52 ;  /* 0x000000340800a985 */ /* 0x0003e2000c101b24 */
[----:B------:R-:W-:Y:S01]  /*fc90*/  ISETP.GE.AND P1, PT, R16, UR4, PT ;  /* 0x0000000410007c0c */ /* 0x000fe2000bf26270 */
[----:B------:R-:W-:Y:S02]  /*fca0*/  VIADD R0, R73, 0x50 ;  /* 0x0000005049007836 */ /* 0x000fe40000000000 */
[--C-:B------:R-:W-:Y:S01]  /*fcb0*/  @!P5 IMAD.WIDE R12, R13, 0x4, R34.reuse ;  /* 0x000000040d0cd825 */ /* 0x100fe200078e0222 */
[----:B------:R2:W-:Y:S02]  /*fcc0*/  @!P3 ST.E.64 desc[UR36][R10.64], R14 ;  /* 0x0000000e0a00b985 */ /* 0x0005e4000c101b24 */
[----:B------:R-:W-:Y:S01]  /*fcd0*/  ISETP.GE.AND P3, PT, R0, UR4, PT ;  /* 0x0000000400007c0c */ /* 0x000fe2000bf66270 */
[----:B------:R-:W-:Y:S01]  /*fce0*/  VIADD R38, R73, 0x48 ;  /* 0x0000004849267836 */ /* 0x000fe20000000000 */
[----:B------:R3:W-:Y:S01]  /*fcf0*/  @!P5 ST.E.64 desc[UR36][R12.64], R18 ;  /* 0x000000120c00d985 */ /* 0x0007e2000c101b24 */
[----:B0-----:R-:W-:-:S03]  /*fd00*/  @!P4 IMAD.WIDE R6, R39, 0x4, R34 ;  /* 0x000000042706c825 */ /* 0x001fc600078e0222 */
[----:B------:R-:W-:Y:S01]  /*fd10*/  ISETP.GE.AND P2, PT, R38, UR4, PT ;  /* 0x0000000426007c0c */ /* 0x000fe2000bf46270 */
[--C-:B-1----:R-:W-:Y:S01]  /*fd20*/  @!P0 IMAD.WIDE R8, R41, 0x4, R34.reuse ;  /* 0x0000000429088825 */ /* 0x102fe200078e0222 */
[----:B------:R0:W-:Y:S01]  /*fd30*/  @!P4 ST.E.64 desc[UR36][R6.64], R20 ;  /* 0x000000140600c985 */ /* 0x0001e2000c101b24 */
[----:B------:R-:W-:Y:S02]  /*fd40*/  @!P1 LEA.HI R16, R16, R16, RZ, 0x1 ;  /* 0x0000001010109211 */ /* 0x000fe400078f08ff */
[C---:B--2---:R-:W-:Y:S01]  /*fd50*/  VIADD R10, R73.reuse, 0x58 ;  /* 0x00000058490a7836 */ /* 0x044fe20000000000 */
[----:B------:R1:W-:Y:S01]  /*fd60*/  @!P0 ST.E.64 desc[UR36][R8.64], R22 ;  /* 0x0000001608008985 */ /* 0x0003e2000c101b24 */
[C---:B------:R-:W-:Y:S01]  /*fd70*/  VIADD R14, R73.reuse, 0x68 ;  /* 0x00000068490e7836 */ /* 0x040fe20000000000 */
[----:B------:R-:W-:Y:S01]  /*fd80*/  @!P1 LOP3.LUT R11, R16, 0xfffffffe, RZ, 0xc0, !PT ;  /* 0xfffffffe100b9812 */ /* 0x000fe200078ec0ff */
[C---:B---3--:R-:W-:Y:S01]  /*fd90*/  VIADD R12, R73.reuse, 0x60 ;  /* 0x00000060490c7836 */ /* 0x048fe20000000000 */
[----:B------:R-:W-:Y:S01]  /*fda0*/  ISETP.GE.AND P0, PT, R10, UR4, PT ;  /* 0x000000040a007c0c */ /* 0x000fe2000bf06270 */
[C---:B------:R-:W-:Y:S01]  /*fdb0*/  VIADD R15, R73.reuse, 0x70 ;  /* 0x00000070490f7836 */ /* 0x040fe20000000000 */
[----:B------:R-:W-:Y:S01]  /*fdc0*/  ISETP.GE.AND P5, PT, R14, UR4, PT ;  /* 0x000000040e007c0c */ /* 0x000fe2000bfa6270 */
[----:B------:R-:W-:Y:S01]  /*fdd0*/  VIADD R73, R73, 0x78 ;  /* 0x0000007849497836 */ /* 0x000fe20000000000 */
[----:B------:R-:W-:Y:S01]  /*fde0*/  ISETP.GE.AND P4, PT, R12, UR4, PT ;  /* 0x000000040c007c0c */ /* 0x000fe2000bf86270 */
[----:B0-----:R-:W-:Y:S01]  /*fdf0*/  @!P1 IMAD.WIDE R6, R11, 0x4, R34 ;  /* 0x000000040b069825 */ /* 0x001fe200078e0222 */
[----:B------:R-:W-:-:S02]  /*fe00*/  ISETP.GE.AND P6, PT, R15, UR4, PT ;  /* 0x000000040f007c0c */ /* 0x000fc4000bfc6270 */
[----:B------:R-:W-:Y:S02]  /*fe10*/  @!P3 LEA.HI R0, R0, R0, RZ, 0x1 ;  /* 0x000000000000b211 */ /* 0x000fe400078f08ff */
[----:B------:R-:W-:Y:S01]  /*fe20*/  @!P2 LEA.HI R38, R38, R38, RZ, 0x1 ;  /* 0x000000262626a211 */ /* 0x000fe200078f08ff */
[----:B------:R0:W-:Y:S01]  /*fe30*/  @!P1 ST.E.64 desc[UR36][R6.64], R24 ;  /* 0x0000001806009985 */ /* 0x0001e2000c101b24 */
[----:B------:R-:W-:Y:S02]  /*fe40*/  @!P3 LOP3.LUT R11, R0, 0xfffffffe, RZ, 0xc0, !PT ;  /* 0xfffffffe000bb812 */ /* 0x000fe400078ec0ff */
[----:B------:R-:W-:Y:S02]  /*fe50*/  @!P0 LEA.HI R0, R10, R10, RZ, 0x1 ;  /* 0x0000000a0a008211 */ /* 0x000fe400078f08ff */
[----:B-1----:R-:W-:Y:S01]  /*fe60*/  @!P2 LOP3.LUT R9, R38, 0xfffffffe, RZ, 0xc0, !PT ;  /* 0xfffffffe2609a812 */ /* 0x002fe200078ec0ff */
[----:B------:R-:W-:Y:S01]  /*fe70*/  @!P3 IMAD.WIDE R10, R11, 0x4, R34 ;  /* 0x000000040b0ab825 */ /* 0x000fe200078e0222 */
[----:B------:R-:W-:-:S02]  /*fe80*/  @!P4 LEA.HI R12, R12, R12, RZ, 0x1 ;  /* 0x0000000c0c0cc211 */ /* 0x000fc400078f08ff */
[----:B------:R-:W-:Y:S01]  /*fe90*/  @!P0 LOP3.LUT R13, R0, 0xfffffffe, RZ, 0xc0, !PT ;  /* 0xfffffffe000d8812 */ /* 0x000fe200078ec0ff */
[--C-:B------:R-:W-:Y:S01]  /*fea0*/  @!P2 IMAD.WIDE R8, R9, 0x4, R34.reuse ;  /* 0x000000040908a825 */ /* 0x100fe200078e0222 */
[----:B------:R-:W-:Y:S02]  /*feb0*/  @!P5 LEA.HI R14, R14, R14, RZ, 0x1 ;  /* 0x0000000e0e0ed211 */ /* 0x000fe400078f08ff */
[----:B------:R-:W-:Y:S02]  /*fec0*/  @!P6 LEA.HI R0, R15, R15, RZ, 0x1 ;  /* 0x0000000f0f00e211 */ /* 0x000fe400078f08ff */
[----:B------:R-:W-:Y:S01]  /*fed0*/  @!P4 LOP3.LUT R15, R12, 0xfffffffe, RZ, 0xc0, !PT ;  /* 0xfffffffe0c0fc812 */ /* 0x000fe200078ec0ff */
[--C-:B------:R-:W-:Y:S01]  /*fee0*/  @!P0 IMAD.WIDE R12, R13, 0x4, R34.reuse ;  /* 0x000000040d0c8825 */ /* 0x100fe200078e0222 */
[----:B------:R-:W-:Y:S01]  /*fef0*/  @!P5 LOP3.LUT R19, R14, 0xfffffffe, RZ, 0xc0, !PT ;  /* 0xfffffffe0e13d812 */ /* 0x000fe200078ec0ff */
[----:B------:R1:W-:Y:S01]  /*ff00*/  @!P2 ST.E.64 desc[UR36][R8.64], R26 ;  /* 0x0000001a0800a985 */ /* 0x0003e2000c101b24 */
[----:B------:R-:W-:Y:S01]  /*ff10*/  @!P6 LOP3.LUT R21, R0, 0xfffffffe, RZ, 0xc0, !PT ;  /* 0xfffffffe0015e812 */ /* 0x000fe200078ec0ff */
[----:B0-----:R-:W-:-:S02]  /*ff20*/  @!P4 IMAD.WIDE R6, R15, 0x4, R34 ;  /* 0x000000040f06c825 */ /* 0x001fc400078e0222 */
[----:B------:R0:W-:Y:S02]  /*ff30*/  @!P3 ST.E.64 desc[UR36][R10.64], R28 ;  /* 0x0000001c0a00b985 */ /* 0x0001e4000c101b24 */
[----:B------:R-:W-:Y:S02]  /*ff40*/  @!P6 IMAD.WIDE R14, R21, 0x4, R34 ;  /* 0x00000004150ee825 */ /* 0x000fe400078e0222 */
[----:B------:R0:W-:Y:S01]  /*ff50*/  @!P0 ST.E.64 desc[UR36][R12.64], R30 ;  /* 0x0000001e0c008985 */ /* 0x0001e2000c101b24 */
[----:B------:R-:W-:-:S03]  /*ff60*/  ISETP.GE.AND P0, PT, R73, UR4, PT ;  /* 0x0000000449007c0c */ /* 0x000fc6000bf06270 */
[----:B------:R0:W-:Y:S01]  /*ff70*/  @!P4 ST.E.64 desc[UR36][R6.64], R32 ;  /* 0x000000200600c985 */ /* 0x0001e2000c101b24 */
[----:B-1----:R-:W-:-:S05]  /*ff80*/  @!P5 IMAD.WIDE R8, R19, 0x4, R34 ;  /* 0x000000041308d825 */ /* 0x002fca00078e0222 */
[----:B------:R0:W-:Y:S04]  /*ff90*/  @!P5 ST.E.64 desc[UR36][R8.64], R36 ;  /* 0x000000240800d985 */ /* 0x0001e8000c101b24 */
[----:B------:R0:W-:Y:S01]  /*ffa0*/  @!P6 ST.E.64 desc[UR36][R14.64], R4 ;  /* 0x000000040e00e985 */ /* 0x0001e2000c101b24 */
[----:B------:R-:W-:Y:S05]  /*ffb0*/  @P0 BRA `(.L_x_2235) ;  /* 0x0000005000040947 */ /* 0x000fea0003800000 */
[----:B------:R-:W-:-:S04]  /*ffc0*/  LEA.HI R73, R73, R73, RZ, 0x1 ;  /* 0x0000004949497211 */ /* 0x000fc800078f08ff */
[----:B0-----:R-:W-:-:S05]  /*ffd0*/  LOP3.LUT R5, R73, 0xfffffffe, RZ, 0xc0, !PT ;  /* 0xfffffffe49057812 */ /* 0x001fca00078ec0ff */
[----:B------:R-:W-:-:S05]  /*ffe0*/  IMAD.WIDE R4, R5, 0x4, R34 ;  /* 0x0000000405047825 */ /* 0x000fca00078e0222 */
[----:B------:R0:W-:Y:S01]  /*fff0*/  ST.E.64 desc[UR36][R4.64], R2 ;  /* 0x0000000204007985 */ /* 0x0001e2000c101b24 */
[----:B------:R-:W-:Y:S05]  /*10000*/  BRA `(.L_x_2235) ;  /* 0x0000004c00f07947 */ /* 0x000fea0003800000 */
.L_x_2274:
[----:B------:R-:W0:Y:S02]  /*10010*/  S2R R0, SR_TID.X ;  /* 0x0000000000007919 */ /* 0x000e240000002100 */
[----:B0-----:R-:W-:-:S05]  /*10020*/  VIADD R2, R0, 0xffffff80 ;  /* 0xffffff8000027836 */ /* 0x001fca0000000000 */
[----:B------:R-:W-:-:S13]  /*10030*/  ISETP.GT.AND P0, PT, R2, 0x7f, PT ;  /* 0x0000007f0200780c */ /* 0x000fda0003f04270 */
[----:B------:R-:W-:Y:S05]  /*10040*/  @P0 BRA `(.L_x_2235) ;  /* 0x0000004c00e00947 */ /* 0x000fea0003800000 */
[----:B------:R-:W0:Y:S01]  /*10050*/  S2R R3, SR_CTAID.X ;  /* 0x0000000000037919 */ /* 0x000e220000002500 */
[----:B------:R-:W1:Y:S01]  /*10060*/  LDC R6, c[0x0][0xbe8] ;  /* 0x0002fa00ff067b82 */ /* 0x000e620000000800 */
[----:B------:R-:W-:Y:S01]  /*10070*/  ULDC UR4, c[0x0][0xa88] ;  /* 0x0002a20000047ab9 */ /* 0x000fe20000000800 */
[----:B0-----:R-:W-:Y:S01]  /*10080*/  LEA R0, R3, R0, 0x7 ;  /* 0x0000000003007211 */ /* 0x001fe200078e38ff */
[----:B-1----:R-:W-:-:S04]  /*10090*/  IMAD R3, R6, UR4, RZ ;  /* 0x0000000406037c24 */ /* 0x002fc8000f8e02ff */
[----:B------:R-:W-:-:S05]  /*100a0*/  VIADD R0, R0, 0xffffff80 ;  /* 0xffffff8000007836 */ /* 0x000fca0000000000 */
[----:B------:R-:W-:-:S13]  /*100b0*/  ISETP.GE.AND P0, PT, R0, R3, PT ;  /* 0x000000030000720c */ /* 0x000fda0003f06270 */
[----:B------:R-:W-:Y:S05]  /*100c0*/  @P0 BRA `(.L_x_2235) ;  /* 0x0000004c00c00947 */ /* 0x000fea0003800000 */
[----:B------:R-:W0:Y:S01]  /*100d0*/  S2UR UR10, SR_CTAID.Z ;  /* 0x00000000000a79c3 */ /* 0x000e220000002700 */
[----:B------:R-:W-:Y:S01]  /*100e0*/  ISETP.NE.AND P0, PT, R6, 0x1, PT ;  /* 0x000000010600780c */ /* 0x000fe20003f05270 */
[----:B------:R-:W-:Y:S01]  /*100f0*/  USHF.R.S32.HI UR6, URZ, 0x1f, UR57 ;  /* 0x0000001f3f067899 */ /* 0x000fe20008011439 */
[----:B------:R-:W-:Y:S01]  /*10100*/  IMAD.MOV.U32 R5, RZ, RZ, R0 ;  /* 0x000000ffff057224 */ /* 0x000fe200078e0000 */
[----:B------:R-:W-:Y:S02]  /*10110*/  ULDC.64 UR8, c[0x0][0xbd0] ;  /* 0x0002f40000087ab9 */ /* 0x000fe40000000a00 */
[----:B------:R-:W-:Y:S02]  /*10120*/  UIMAD UR6, UR6, UR8, URZ ;  /* 0x00000008060672a4 */ /* 0x000fe4000f8e023f */
[----:B------:R-:W1:Y:S01]  /*10130*/  LDC.64 R10, c[0x0][0xbd8] ;  /* 0x0002f600ff0a7b82 */ /* 0x000e620000000a00 */
[----:B------:R-:W-:Y:S02]  /*10140*/  UIMAD.WIDE.U32 UR4, UR57, UR8, URZ ;  /* 0x00000008390472a5 */ /* 0x000fe4000f8e003f */
[----:B------:R-:W-:-:S04]  /*10150*/  UIMAD UR6, UR57, UR9, UR6 ;  /* 0x00000009390672a4 */ /* 0x000fc8000f8e0206 */
[----:B------:R-:W-:Y:S01]  /*10160*/  UIADD3 UR6, UR5, UR6, URZ ;  /* 0x0000000605067290 */ /* 0x000fe2000fffe03f */
[----:B------:R-:W3:Y:S01]  /*10170*/  @P0 LDC R7, c[0x0][0xbec] ;  /* 0x0002fb00ff070b82 */ /* 0x000ee20000000800 */
[----:B------:R-:W-:Y:S02]  /*10180*/  IMAD.U32 R3, RZ, RZ, UR5 ;  /* 0x00000005ff037e24 */ /* 0x000fe4000f8e00ff */
[----:B------:R-:W-:Y:S01]  /*10190*/  IMAD.U32 R2, RZ, RZ, UR4 ;  /* 0x00000004ff027e24 */ /* 0x000fe2000f8e00ff */
[----:B------:R-:W-:Y:S01]  /*101a0*/  ULDC.64 UR4, c[0x0][0xbe0] ;  /* 0x0002f80000047ab9 */ /* 0x000fe20000000a00 */
[----:B------:R-:W-:Y:S01]  /*101b0*/  IMAD.U32 R3, RZ, RZ, UR6 ;  /* 0x00000006ff037e24 */ /* 0x000fe2000f8e00ff */
[----:B0-----:R-:W-:Y:S02]  /*101c0*/  USHF.R.S32.HI UR10, URZ, 0x1f, UR10 ;  /* 0x0000001f3f0a7899 */ /* 0x001fe4000801140a */
[----:B------:R-:W0:Y:S04]  /*101d0*/  @P0 LDC R9, c[0x0][0xbf0] ;  /* 0x0002fc00ff090b82 */ /* 0x000e280000000800 */
[----:B-1----:R-:W-:-:S04]  /*101e0*/  IMAD R12, R10, UR10, RZ ;  /* 0x0000000a0a0c7c24 */ /* 0x002fc8000f8e02ff */
[----:B------:R-:W1:Y:S01]  /*101f0*/  S2UR UR7, SR_CTAID.Y ;  /* 0x00000000000779c3 */ /* 0x000e620000002600 */
[----:B---3--:R-:W-:-:S07]  /*10200*/  @P0 IMAD.HI.U32 R4, R0, R7, RZ ;  /* 0x0000000700040227 */ /* 0x008fce00078e00ff */
[----:B------:R-:W1:Y:S01]  /*10210*/  LDC R8, c[0x0][0xc50] ;  /* 0x00031400ff087b82 */ /* 0x000e620000000800 */
[----:B------:R-:W-:-:S07]  /*10220*/  IMAD R7, RZ, RZ, -UR57 ;  /* 0x80000039ff077e24 */ /* 0x000fce000f8e02ff */
[----:B------:R-:W3:Y:S01]  /*10230*/  S2UR UR10, SR_CTAID.Z ;  /* 0x00000000000a79c3 */ /* 0x000ee20000002700 */
[----:B0-----:R-:W-:Y:S01]  /*10240*/  @P0 SHF.R.U32.HI R5, RZ, R9, R4 ;  /* 0x00000009ff050219 */ /* 0x001fe20000011604 */
[----:B-1----:R-:W-:-:S04]  /*10250*/  IMAD R9, R8, R7, UR7 ;  /* 0x0000000708097e24 */ /* 0x002fc8000f8e0207 */
[----:B------:R-:W-:Y:S01]  /*10260*/  IMAD.MOV R7, RZ, RZ, -R5 ;  /* 0x000000ffff077224 */ /* 0x000fe200078e0a05 */
[----:B------:R-:W-:-:S03]  /*10270*/  SHF.R.S32.HI R4, RZ, 0x1f, R9 ;  /* 0x0000001fff047819 */ /* 0x000fc60000011409 */
[----:B------:R-:W-:Y:S02]  /*10280*/  IMAD R7, R6, R7, R0 ;  /* 0x0000000706077224 */ /* 0x000fe400078e0200 */
[----:B---3--:R-:W-:Y:S02]  /*10290*/  IMAD R11, R11, UR10, R12 ;  /* 0x0000000a0b0b7c24 */ /* 0x008fe4000f8e020c */
[----:B------:R-:W-:Y:S01]  /*102a0*/  IMAD.WIDE.U32 R2, R10, UR10, R2 ;  /* 0x0000000a0a027c25 */ /* 0x000fe2000f8e0002 */
[----:B------:R-:W-:-:S03]  /*102b0*/  SHF.R.S32.HI R0, RZ, 0x1f, R7 ;  /* 0x0000001fff007819 */ /* 0x000fc60000011407 */
[----:B------:R-:W-:Y:S02]  /*102c0*/  IMAD.IADD R3, R11, 0x1, R3 ;  /* 0x000000010b037824 */ /* 0x000fe400078e0203 */
[----:B------:R-:W-:Y:S02]  /*102d0*/  IMAD R4, R4, UR4, RZ ;  /* 0x0000000404047c24 */ /* 0x000fe4000f8e02ff */
[----:B------:R-:W-:-:S04]  /*102e0*/  IMAD.WIDE.U32 R2, R9, UR4, R2 ;  /* 0x0000000409027c25 */ /* 0x000fc8000f8e0002 */
[----:B------:R-:W-:Y:S01]  /*102f0*/  IMAD R4, R9, UR5, R4 ;  /* 0x0000000509047c24 */ /* 0x000fe2000f8e0204 */
[----:B------:R-:W-:Y:S01]  /*10300*/  SHF.R.S32.HI R9, RZ, 0x1f, R5 ;  /* 0x0000001fff097819 */ /* 0x000fe20000011405 */
[----:B------:R-:W-:Y:S01]  /*10310*/  ULDC.64 UR4, c[0x0][0xbc8] ;  /* 0x0002f20000047ab9 */ /* 0x000fe20000000a00 */
[----:B------:R-:W-:Y:S01]  /*10320*/  IADD3 R2, P0, R5, R2, RZ ;  /* 0x0000000205027210 */ /* 0x000fe20007f1e0ff */
[----:B------:R-:W-:-:S03]  /*10330*/  IMAD R0, R0, UR4, RZ ;  /* 0x0000000400007c24 */ /* 0x000fc6000f8e02ff */
[----:B------:R-:W-:Y:S01]  /*10340*/  IADD3.X R3, R9, R3, R4, P0, !PT ;  /* 0x0000000309037210 */ /* 0x000fe200007fe404 */
[C---:B------:R-:W-:Y:S02]  /*10350*/  IMAD R5, R7.reuse, UR5, R0 ;  /* 0x0000000507057c24 */ /* 0x040fe4000f8e0200 */
[----:B------:R-:W-:Y:S01]  /*10360*/  IMAD.WIDE.U32 R2, R7, UR4, R2 ;  /* 0x0000000407027c25 */ /* 0x000fe2000f8e0002 */
[----:B------:R-:W-:-:S03]  /*10370*/  ULDC.64 UR4, c[0x0][0xba8] ;  /* 0x0002ea0000047ab9 */ /* 0x000fc60000000a00 */
[----:B------:R-:W-:Y:S01]  /*10380*/  IMAD.IADD R3, R3, 0x1, R5 ;  /* 0x0000000103037824 */ /* 0x000fe200078e0205 */
[----:B------:R-:W-:-:S04]  /*10390*/  LEA R4, P0, R2, UR4, 0x2 ;  /* 0x0000000402047c11 */ /* 0x000fc8000f8010ff */
[----:B------:R-:W-:Y:S01]  /*103a0*/  LEA.HI.X R5, R2, UR5, R3, 0x2, P0 ;  /* 0x0000000502057c11 */ /* 0x000fe200080f1403 */
[----:B------:R-:W-:-:S05]  /*103b0*/  IMAD.MOV.U32 R3, RZ, RZ, -0x800000 ;  /* 0xff800000ff037424 */ /* 0x000fca00078e00ff */
[----:B------:R0:W-:Y:S01]  /*103c0*/  STG.E desc[UR36][R4.64], R3 ;  /* 0x0000000304007986 */ /* 0x0001e2000c101924 */
[----:B------:R-:W-:Y:S05]  /*103d0*/  BRA `(.L_x_2235) ;  /* 0x0000004800fc7947 */ /* 0x000fea0003800000 */
.L_x_2233:
[----:B------:R-:W-:-:S08]  /*103e0*/  NOP ;  /* 0x0000000000007918 */ /* 0x000fd00000000000 */
[----:B0-----:R-:W0:-:S00]  /*103f0*/  USETMAXREG.DEALLOC.CTAPOOL 0x28 ;  /* 0x00000028000079c8 */ /* 0x001e0000080e0500 */
        /* <DEDUP_REMOVED lines=16> */
.L_x_2277:
[----:B------:R-:W-:Y:S01]  /*10500*/  ULDC UR43, c[0x0][0xc50] ;  /* 0x00031400002b7ab9 */ /* 0x000fe20000000800 */
[----:B------:R-:W-:Y:S01]  /*10510*/  UMOV UR41, UR6 ;  /* 0x0000000600297c82 */ /* 0x000fe20008000000 */
[----:B------:R-:W-:-:S11]  /*10520*/  UISETP.NE.AND UP0, UPT, UR43, 0x1, UPT ;  /* 0x000000012b00788c */ /* 0x000fd6000bf05270 */
[----:B------:R-:W-:Y:S01]  /*10530*/  @UP0 ULDC UR4, c[0x0][0xc54] ;  /* 0x0003150000040ab9 */ /* 0x000fe20000000800 */
[----:B------:R-:W-:Y:S01]  /*10540*/  @UP0 ULDC UR7, c[0x0][0xc58] ;  /* 0x0003160000070ab9 */ /* 0x000fe20000000800 */
[----:B------:R-:W-:-:S04]  /*10550*/  UIMAD.WIDE.U32 UR4, UR6, UR4, URZ ;  /* 0x00000004060472a5 */ /* 0x000fc8000f8e003f */
[----:B------:R-:W-:-:S12]  /*10560*/  @UP0 USHF.R.U32.HI UR41, URZ, UR7, UR5 ;  /* 0x000000073f290299 */ /* 0x000fd80008011605 */
.L_x_2278:
        /* <DEDUP_REMOVED lines=8> */
[----:B------:R-:W-:Y:S01]  /*105f0*/  ULDC UR4, c[0x0][0x448] ;  /* 0x0001120000047ab9 */ /* 0x000fe20000000800 */
[----:B------:R-:W-:Y:S01]  /*10600*/  ULDC UR7, c[0x0][0x2f0] ;  /* 0x0000bc0000077ab9 */ /* 0x000fe20000000800 */
[----:B------:R-:W-:-:S05]  /*10610*/  IMAD.MOV.U32 R17, RZ, RZ, RZ ;  /* 0x000000ffff117224 */ /* 0x000fca00078e00ff */
[----:B------:R-:W1:Y:S01]  /*10620*/  S2UR UR47, SR_CTAID.X ;  /* 0x00000000002f79c3 */ /* 0x000e620000002500 */
[----:B------:R-:W-:Y:S01]  /*10630*/  UISETP.NE.AND UP1, UPT, UR4, 0x1, UPT ;  /* 0x000000010400788c */ /* 0x000fe2000bf25270 */
[----:B------:R-:W-:Y:S02]  /*10640*/  ULDC UR8, c[0x0][0x288] ;  /* 0x0000a20000087ab9 */ /* 0x000fe40000000800 */
[----:B------:R-:W-:Y:S02]  /*10650*/  ULDC.64 UR4, c[0x0][0x418] ;  /* 0x0001060000047ab9 */ /* 0x000fe40000000a00 */
[----:B------:R-:W-:-:S03]  /*10660*/  UISETP.NE.U32.AND UP0, UPT, UR4, URZ, UPT ;  /* 0x0000003f0400728c */ /* 0x000fc6000bf05070 */
[----:B------:R-:W-:Y:S01]  /*10670*/  ULDC UR4, c[0x0][0x424] ;  /* 0x0001090000047ab9 */ /* 0x000fe20000000800 */
[----:B------:R-:W-:-:S03]  /*10680*/  UISETP.NE.AND.EX UP0, UPT, UR5, URZ, UPT, UP0 ;  /* 0x0000003f0500728c */ /* 0x000fc6000bf05300 */
[----:B------:R-:W-:Y:S01]  /*10690*/  @UP1 ULDC UR5, c[0x0][0x44c] ;  /* 0x0001130000051ab9 */ /* 0x000fe20000000800 */
[----:B0-----:R-:W-:Y:S01]  /*106a0*/  ISETP.NE.U32.AND P0, PT, R2, RZ, PT ;  /* 0x000000ff0200720c */ /* 0x001fe20003f05070 */
[----:B------:R-:W-:-:S03]  /*106b0*/  USEL UR38, UR4, 0x1, UP0 ;  /* 0x0000000104267887 */ /* 0x000fc60008000000 */
[----:B------:R-:W-:Y:S01]  /*106c0*/  ISETP.NE.AND.EX P0, PT, R3, RZ, PT, P0 ;  /* 0x000000ff0300720c */ /* 0x000fe20003f05300 */
[----:B-1----:R-:W-:Y:S02]  /*106d0*/  ULEA UR6, UR47, 0x7f, 0x7 ;  /* 0x0000007f2f067891 */ /* 0x002fe4000f8e383f */
[----:B------:R-:W-:Y:S02]  /*106e0*/  UIMAD UR38, UR38, UR7, URZ ;  /* 0x00000007262672a4 */ /* 0x000fe4000f8e023f */
[----:B------:R-:W-:Y:S01]  /*106f0*/  UIMAD.WIDE.U32 UR4, UR6, UR5, URZ ;  /* 0x00000005060472a5 */ /* 0x000fe2000f8e003f */
[----:B------:R-:W-:-:S03]  /*10700*/  @UP1 ULDC UR7, c[0x0][0x450] ;  /* 0x0001140000071ab9 */ /* 0x000fc60000000800 */
[----:B------:R-:W-:-:S04]  /*10710*/  @UP1 USHF.R.U32.HI UR6, URZ, UR7, UR5 ;  /* 0x000000073f061299 */ /* 0x000fc80008011605 */
[----:B------:R-:W0:Y:S01]  /*10720*/  @P0 LDC.64 R2, c[0x0][0xa28] ;  /* 0x00028a00ff020b82 */ /* 0x000e220000000a00 */
[----:B------:R-:W-:Y:S02]  /*10730*/  UIADD3 UR5, UR38, 0xa0, -UR8 ;  /* 0x000000a026057890 */ /* 0x000fe4000fffe808 */
[----:B------:R-:W-:Y:S02]  /*10740*/  UIADD3 UR4, UR38, 0x9f, URZ ;  /* 0x0000009f26047890 */ /* 0x000fe4000fffe03f */
[----:B------:R-:W-:Y:S02]  /*10750*/  UIADD3 UR6, UR5, UR6, URZ ;  /* 0x0000000605067290 */ /* 0x000fe4000fffe03f */
[----:B------:R-:W-:Y:S02]  /*10760*/  UIMAD.WIDE UR4, UR4, 0x66666667, URZ ;  /* 0x66666667040478a5 */ /* 0x000fe4000f8e023f */
[----:B------:R-:W-:Y:S02]  /*10770*/  UIMAD.WIDE UR6, UR6, 0x66666667, URZ ;  /* 0x66666667060678a5 */ /* 0x000fe4000f8e023f */
[----:B------:R-:W-:-:S02]  /*10780*/  USHF.R.U32.HI UR42, URZ, 0x1f, UR5 ;  /* 0x0000001f3f2a7899 */ /* 0x000fc40008011605 */
[----:B------:R-:W-:Y:S02]  /*10790*/  USHF.R.U32.HI UR44, URZ, 0x1f, UR7 ;  /* 0x0000001f3f2c7899 */ /* 0x000fe40008011607 */
[----:B------:R-:W-:Y:S02]  /*107a0*/  ULEA.HI.SX32 UR42, UR5, UR42, 0x1a ;  /* 0x0000002a052a7291 */ /* 0x000fe4000f8fd23f */
[----:B------:R-:W-:-:S04]  /*107b0*/  ULEA.HI.SX32 UR44, UR7, UR44, 0x1a ;  /* 0x0000002c072c7291 */ /* 0x000fc8000f8fd23f */
[----:B------:R-:W-:Y:S02]  /*107c0*/  UISETP.LT.AND UP0, UPT, UR42, UR44, UPT ;  /* 0x0000002c2a00728c */ /* 0x000fe4000bf01270 */
[----:B------:R-:W-:Y:S01]  /*107d0*/  UP2UR UR48, UPR, URZ, 0x2 ;  /* 0x000000023f307883 */ /* 0x000fe20008000000 */
[----:B0-----:R-:W-:Y:S01]  /*107e0*/  @P0 IMAD.WIDE R2, R18, 0x4, R2 ;  /* 0x0000000412020825 */ /* 0x001fe200078e0202 */
[----:B------:R-:W-:-:S04]  /*107f0*/  USEL UR11, UR42, UR44, UP0 ;  /* 0x0000002c2a0b7287 */ /* 0x000fc80008000000 */
[----:B------:R-:W-:Y:S01]  /*10800*/  UISETP.GE.AND UP1, UPT, UR11, 0x1, UPT ;  /* 0x000000010b00788c */ /* 0x000fe2000bf26270 */
[----:B------:R0:W5:Y:S01]  /*10810*/  @P0 LDG.E R17, desc[UR36][R2.64] ;  /* 0x0000002402110981 */ /* 0x000162000c1e1900 */
[----:B------:R-:W-:Y:S02]  /*10820*/  USHF.R.U32.HI UR9, URZ, 0x10, UR43 ;  /* 0x000000103f097899 */ /* 0x000fe4000801162b */
[----:B------:R-:W-:Y:S02]  /*10830*/  ULOP3.LUT UR43, UR43, 0xffff, URZ, 0xc0, !UPT ;  /* 0x0000ffff2b2b7892 */ /* 0x000fe4000f8ec03f */
[----:B------:R-:W-:Y:S01]  /*10840*/  PLOP3.LUT P0, PT, PT, PT, UP1, 0x80, 0x0 ;  /* 0x000000000000781c */ /* 0x000fe20003f0f018 */
[----:B------:R-:W-:Y:S01]  /*10850*/  UISETP.NE.AND UP0, UPT, UR9, URZ, UPT ;  /* 0x0000003f0900728c */ /* 0x000fe2000bf05270 */
[----:B------:R-:W-:-:S10]  /*10860*/  UMOV UR40, URZ ;  /* 0x0000003f00287c82 */ /* 0x000fd40008000000 */
[----:B------:R-:W-:Y:S01]  /*10870*/  @!UP0 ULDC UR9, c[0x0][0x9f0] ;  /* 0x00027c0000098ab9 */ /* 0x000fe20000000800 */
[----:B0-----:R-:W-:Y:S05]  /*10880*/  @!P0 BRA `(.L_x_2280) ;  /* 0x0000000000788947 */ /* 0x001fea0003800000 */
[----:B------:R-:W-:Y:S01]  /*10890*/  IABS R2, UR9 ;  /* 0x0000000900027c13 */ /* 0x000fe20008000000 */
[----:B------:R-:W-:Y:S02]  /*108a0*/  UIADD3 UR6, UR9, -0x1, UR11 ;  /* 0xffffffff09067890 */ /* 0x000fe4000fffe00b */
[----:B------:R-:W-:Y:S01]  /*108b0*/  IABS R5, UR9 ;  /* 0x0000000900057c13 */ /* 0x000fe20008000000 */
[----:B------:R-:W-:Y:S01]  /*108c0*/  UMOV UR4, URZ ;  /* 0x0000003f00047c82 */ /* 0x000fe20008000000 */
        /* <DEDUP_REMOVED lines=26> */
.L_x_2280:
[----:B------:R-:W-:Y:S02]  /*10a70*/  UIMAD UR49, UR43, UR40, URZ ;  /* 0x000000282b3172a4 */ /* 0x000fe4000f8e023f */
[----:B------:R-:W-:-:S04]  /*10a80*/  MOV R3, UR40 ;  /* 0x0000002800037c02 */ /* 0x000fc80008000f00 */
[----:B------:R-:W-:-:S05]  /*10a90*/  IMAD.U32 R2, RZ, RZ, UR49 ;  /* 0x00000031ff027e24 */ /* 0x000fca000f8e00ff */
[----:B------:R-:W-:Y:S01]  /*10aa0*/  VIADDMNMX R2, R2, R3, UR11, PT ;  /* 0x0000000b02027e46 */ /* 0x000fe2000b800103 */
[----:B------:R-:W-:-:S03]  /*10ab0*/  IMAD.MOV.U32 R3, RZ, RZ, 0x1 ;  /* 0x00000001ff037424 */ /* 0x000fc600078e00ff */
[----:B------:R-:W-:Y:S01]  /*10ac0*/  R2UR UR50, R2 ;  /* 0x00000000023272ca */ /* 0x000fe200000e0000 */
[----:B------:R-:W-:-:S12]  /*10ad0*/  IMAD.MOV.U32 R2, RZ, RZ, RZ ;  /* 0x000000ffff027224 */ /* 0x000fd800078e00ff */
        /* <DEDUP_REMOVED lines=27> */
.L_x_2281:
        /* <DEDUP_REMOVED lines=12> */
[----:B------:R-:W-:Y:S02]  /*10d50*/  IMAD.U32 R6, RZ, RZ, UR6 ;  /* 0x00000006ff067e24 */ /* 0x000fe4000f8e00ff */
[----:B------:R-:W-:-:S02]  /*10d60*/  IMAD.U32 R10, RZ, RZ, UR4 ;  /* 0x00000004ff0a7e24 */ /* 0x000fc4000f8e00ff */
[----:B------:R-:W-:Y:S02]  /*10d70*/  IMAD.U32 R11, RZ, RZ, UR5 ;  /* 0x00000005ff0b7e24 */ /* 0x000fe4000f8e00ff */
[----:B------:R-:W-:Y:S02]  /*10d80*/  IMAD.MOV.U32 R8, RZ, RZ, 0x70 ;  /* 0x00000070ff087424 */ /* 0x000fe400078e00ff */
[----:B------:R-:W-:Y:S02]  /*10d90*/  IMAD.MOV.U32 R12, RZ, RZ, 0x1 ;  /* 0x00000001ff0c7424 */ /* 0x000fe400078e00ff */
[----:B------:R-:W-:-:S07]  /*10da0*/  IMAD.MOV.U32 R13, RZ, RZ, RZ ;  /* 0x000000ffff0d7224 */ /* 0x000fce00078e00ff */
[----:B------:R-:W-:-:S07]  /*10db0*/  LEPC R20, `(.L_x_2282) ;  /* 0x000000001014794e */ /* 0x000fce0000000000 */
[----:B0----5:R-:W-:Y:S05]  /*10dc0*/  CALL.ABS.NOINC R2 ;  /* 0x0000000002007343 */ /* 0x021fea0003c00000 */
.L_x_2282:
        /* <DEDUP_REMOVED lines=20> */
.L_x_2283:
[----:B------:R-:W-:-:S13]  /*10f10*/  LOP3.LUT P6, RZ, R16, 0x3ff, RZ, 0xc0, !PT ;  /* 0x000003ff10ff7812 */ /* 0x000fda00078cc0ff */
[----:B------:R-:W-:Y:S05]  /*10f20*/  @!P6 BRA `(.L_x_2284) ;  /* 0x000000000040e947 */ /* 0x000fea0003800000 */
[----:B------:R-:W-:Y:S01]  /*10f30*/  MOV R2, 0x0 ;  /* 0x0000000000027802 */ /* 0x000fe20000000f00 */
[----:B------:R-:W-:Y:S01]  /*10f40*/  ULDC.64 UR4, c[0x4][0xc8] ;  /* 0x0100320000047ab9 */ /* 0x000fe20000000a00 */
[----:B------:R-:W-:Y:S01]  /*10f50*/  ULDC.64 UR6, c[0x4][0xd0] ;  /* 0x0100340000067ab9 */ /* 0x000fe20000000a00 */
[----:B------:R-:W-:Y:S01]  /*10f60*/  IMAD.U32 R4, RZ, RZ, UR4 ;  /* 0x00000004ff047e24 */ /* 0x000fe2000f8e00ff */
[----:B------:R-:W-:Y:S01]  /*10f70*/  MOV R5, UR5 ;  /* 0x0000000500057c02 */ /* 0x000fe20008000f00 */
[----:B------:R-:W-:Y:S01]  /*10f80*/  ULDC.64 UR4, c[0x4][0x20] ;  /* 0x0100080000047ab9 */ /* 0x000fe20000000a00 */
        /* <DEDUP_REMOVED lines=10> */
.L_x_2284:
[----:B------:R-:W0:Y:S01]  /*11030*/  LDC.64 R2, c[0x0][0x9f8] ;  /* 0x00027e00ff027b82 */ /* 0x000e220000000a00 */
[----:B------:R-:W-:Y:S01]  /*11040*/  IMAD.SHL.U32 R31, R29, 0x10, RZ ;  /* 0x000000101d1f7824 */ /* 0x000fe200078e00ff */
[----:B------:R-:W-:Y:S01]  /*11050*/  ULDC UR4, c[0x0][0x2f4] ;  /* 0x0000bd0000047ab9 */ /* 0x000fe20000000800 */
[----:B------:R-:W-:Y:S01]  /*11060*/  IMAD.MOV.U32 R30, RZ, RZ, R18 ;  /* 0x000000ffff1e7224 */ /* 0x000fe200078e0012 */
[----:B------:R-:W-:-:S04]  /*11070*/  ULDC UR5, c[0x0][0x320] ;  /* 0x0000c80000057ab9 */ /* 0x000fc80000000800 */
[----:B------:R-:W1:Y:S01]  /*11080*/  LDC R19, c[0x0][0x430] ;  /* 0x00010c00ff137b82 */ /* 0x000e620000000800 */
        /* <DEDUP_REMOVED lines=32> */
.L_x_2339:
[----:B------:R-:W2:Y:S01]  /*11290*/  LDL R0, [R1+0x14] ;  /* 0x0000140001007983 */ /* 0x000ea20000100800 */
[----:B------:R-:W-:Y:S01]  /*112a0*/  UMOV UR4, 0xa0 ;  /* 0x000000a000047882 */ /* 0x000fe20000000000 */
[----:B------:R-:W-:Y:S01]  /*112b0*/  LOP3.LUT R15, R27, 0x80, RZ, 0xfc, !PT ;  /* 0x000000801b0f7812 */ /* 0x000fe200078efcff */
[----:B------:R-:W-:Y:S01]  /*112c0*/  UIMAD UR4, UR50, UR4, -0xa0 ;  /* 0xffffff60320474a4 */ /* 0x000fe2000f8e0204 */
[----:B------:R-:W0:Y:S01]  /*112d0*/  @P2 LDC R2, c[0x0][0x434] ;  /* 0x00010d00ff022b82 */ /* 0x000e220000000800 */
[----:B-----5:R-:W-:-:S07]  /*112e0*/  SHF.R.S32.HI R37, RZ, 0x1f, R30 ;  /* 0x0000001fff257819 */ /* 0x020fce000001141e */
[----:B------:R-:W1:Y:S01]  /*112f0*/  @P2 LDC R3, c[0x0][0x438] ;  /* 0x00010e00ff032b82 */ /* 0x000e620000000800 */
[----:B------:R-:W-:Y:S01]  /*11300*/  IMAD.MOV.U32 R33, RZ, RZ, 0x40 ;  /* 0x00000040ff217424 */ /* 0x000fe200078e00ff */
[----:B------:R-:W-:Y:S01]  /*11310*/  STL [R1+0x10], R15 ;  /* 0x0000100f01007387 */ /* 0x000fe20000100800 */
[----:B------:R-:W-:Y:S01]  /*11320*/  LOP3.LUT R16, R16, 0xffffffdf, RZ, 0xc0, !PT ;  /* 0xffffffdf10107812 */ /* 0x000fe200078ec0ff */
[----:B------:R-:W-:-:S05]  /*11330*/  IMAD.U32 R32, RZ, RZ, UR41 ;  /* 0x00000029ff207e24 */ /* 0x000fca000f8e00ff */
[----:B------:R-:W-:Y:S02]  /*11340*/  SHF.R.S32.HI R32, RZ, 0x1f, R32 ;  /* 0x0000001fff207819 */ /* 0x000fe40000011420 */
[----:B--2---:R-:W-:Y:S01]  /*11350*/  R2UR UR5, R0 ;  /* 0x00000000000572ca */ /* 0x004fe200000e0000 */
[----:B------:R-:W-:-:S04]  /*11360*/  VIADD R0, R15, UR4 ;  /* 0x000000040f007c36 */ /* 0x000fc80008000000 */
[C---:B------:R-:W-:Y:S01]  /*11370*/  IMAD.IADD R9, R0.reuse, 0x1, R17 ;  /* 0x0000000100097824 */ /* 0x040fe200078e0211 */
[----:B------:R-:W-:-:S03]  /*11380*/  ISETP.GE.AND P0, PT, R0, UR38, PT ;  /* 0x0000002600007c0c */ /* 0x000fc6000bf06270 */
[----:B0-----:R-:W-:Y:S01]  /*11390*/  @P2 IMAD.HI.U32 R0, R9, R2, RZ ;  /* 0x0000000209002227 */ /* 0x001fe200078e00ff */
[----:B------:R-:W-:-:S03]  /*113a0*/  ISETP.GT.U32.OR P0, PT, R15, 0x9f, P0 ;  /* 0x0000009f0f00780c */ /* 0x000fc60000704470 */
[----:B------:R-:W-:Y:S01]  /*113b0*/  IMAD.MOV.U32 R12, RZ, RZ, R9 ;  /* 0x000000ffff0c7224 */ /* 0x000fe200078e0009 */
[----:B-1----:R-:W-:-:S09]  /*113c0*/  @P2 SHF.R.U32.HI R12, RZ, R3, R0 ;  /* 0x00000003ff0c2219 */ /* 0x002fd20000011600 */
[----:B------:R-:W0:Y:S01]  /*113d0*/  @!P0 LDC.64 R6, c[0x0][0x428] ;  /* 0x00010a00ff068b82 */ /* 0x000e220000000a00 */
[--C-:B------:R-:W-:Y:S01]  /*113e0*/  @!P0 SHF.R.S32.HI R3, RZ, 0x1f, R12.reuse ;  /* 0x0000001fff038819 */ /* 0x100fe2000001140c */
[----:B------:R-:W-:-:S06]  /*113f0*/  @!P0 IMAD.MOV.U32 R2, RZ, RZ, R12 ;  /* 0x000000ffff028224 */ /* 0x000fcc00078e000c */
[----:B------:R-:W1:Y:S01]  /*11400*/  @!P0 LDC.64 R4, c[0x0][0x418] ;  /* 0x00010600ff048b82 */ /* 0x000e620000000a00 */
[-C--:B0-----:R-:W-:Y:S02]  /*11410*/  @!P0 IMAD R0, R37, R6.reuse, RZ ;  /* 0x0000000625008224 */ /* 0x081fe400078e02ff */
[----:B------:R-:W-:-:S04]  /*11420*/  @!P0 IMAD.WIDE.U32 R2, R30, R6, R2 ;  /* 0x000000061e028225 */ /* 0x000fc800078e0002 */
[----:B------:R-:W-:Y:S01]  /*11430*/  @!P0 IMAD R7, R30, R7, R0 ;  /* 0x000000071e078224 */ /* 0x000fe200078e0200 */
[----:B-1----:R-:W-:-:S03]  /*11440*/  @!P0 LEA R4, P1, R2, R4, 0x2 ;  /* 0x0000000402048211 */ /* 0x002fc600078210ff */
[----:B------:R-:W-:Y:S02]  /*11450*/  @!P0 IMAD.IADD R0, R7, 0x1, R3 ;  /* 0x0000000107008824 */ /* 0x000fe400078e0203 */
[----:B------:R-:W0:Y:S03]  /*11460*/  @P2 LDC R3, c[0x0][0x438] ;  /* 0x00010e00ff032b82 */ /* 0x000e260000000800 */
[----:B------:R-:W-:Y:S02]  /*11470*/  @!P0 LEA.HI.X R5, R2, R5, R0, 0x2, P1 ;  /* 0x0000000502058211 */ /* 0x000fe400008f1400 */
[----:B------:R-:W-:-:S03]  /*11480*/  IADD3 R2, R27, UR4, RZ ;  /* 0x000000041b027c10 */ /* 0x000fc6000fffe0ff */
        /* <DEDUP_REMOVED lines=8> */
[--C-:B------:R-:W-:Y:S01]  /*11510*/  @!P1 SHF.R.S32.HI R3, RZ, 0x1f, R14.reuse ;  /* 0x0000001fff039819 */ /* 0x100fe2000001140e */
[----:B------:R-:W-:Y:S02]  /*11520*/  @!P1 IMAD.MOV.U32 R2, RZ, RZ, R14 ;  /* 0x000000ffff029224 */ /* 0x000fe400078e000e */
[-C--:B--2---:R-:W-:Y:S02]  /*11530*/  @!P1 IMAD R0, R37, R10.reuse, RZ ;  /* 0x0000000a25009224 */ /* 0x084fe400078e02ff */
[----:B------:R-:W-:-:S04]  /*11540*/  @!P1 IMAD.WIDE.U32 R2, R30, R10, R2 ;  /* 0x0000000a1e029225 */ /* 0x000fc800078e0002 */
[----:B------:R-:W-:Y:S01]  /*11550*/  @!P1 IMAD R11, R30, R11, R0 ;  /* 0x0000000b1e0b9224 */ /* 0x000fe200078e0200 */
[----:B---3--:R-:W-:-:S03]  /*11560*/  @!P1 LEA R6, P2, R2, R6, 0x2 ;  /* 0x0000000602069211 */ /* 0x008fc600078410ff */
[----:B------:R-:W-:-:S05]  /*11570*/  @!P1 IMAD.IADD R0, R3, 0x1, R11 ;  /* 0x0000000103009824 */ /* 0x000fca00078e020b */
[----:B------:R-:W-:Y:S01]  /*11580*/  @!P1 LEA.HI.X R7, R2, R7, R0, 0x2, P2 ;  /* 0x0000000702079211 */ /* 0x000fe200010f1400 */
[----:B------:R-:W-:-:S06]  /*11590*/  IMAD.MOV.U32 R0, RZ, RZ, RZ ;  /* 0x000000ffff007224 */ /* 0x000fcc00078e00ff */
[----:B------:R0:W5:Y:S01]  /*115a0*/  @!P0 LDG.E R0, desc[UR36][R4.64] ;  /* 0x0000002404008981 */ /* 0x000162000c1e1900 */
[----:B------:R-:W-:-:S04]  /*115b0*/  LOP3.LUT P0, RZ, R29, 0x4, RZ, 0xc0, !PT ;  /* 0x000000041dff7812 */ /* 0x000fc8000780c0ff */
[----:B------:R-:W-:Y:S01]  /*115c0*/  SEL R2, R33, 0xffffffc0, !P0 ;  /* 0xffffffc021027807 */ /* 0x000fe20004000000 */
[----:B0-----:R-:W-:-:S04]  /*115d0*/  IMAD.MOV.U32 R5, RZ, RZ, RZ ;  /* 0x000000ffff057224 */ /* 0x001fc800078e00ff */
[----:B------:R0:W-:Y:S01]  /*115e0*/  STL [R1+0x8], R2 ;  /* 0x0000080201007387 */ /* 0x0001e20000100800 */
[----:B------:R-:W-:-:S03]  /*115f0*/  IMAD.MOV R10, RZ, RZ, -R12 ;  /* 0x000000ffff0a7224 */ /* 0x000fc600078e0a0c */
[----:B------:R1:W5:Y:S01]  /*11600*/  @!P1 LDG.E R5, desc[UR36][R6.64] ;  /* 0x0000002406059981 */ /* 0x000362000c1e1900 */
[----:B------:R-:W-:Y:S01]  /*11610*/  IMAD R4, R19, R10, R9 ;  /* 0x0000000a13047224 */ /* 0x000fe200078e0209 */
[----:B------:R-:W-:Y:S01]  /*11620*/  ISETP.GT.U32.AND P0, PT, R15, 0x9f, PT ;  /* 0x0000009f0f00780c */ /* 0x000fe20003f04070 */
[C---:B------:R-:W-:Y:S01]  /*11630*/  IMAD.SHL.U32 R9, R29.reuse, 0x4, RZ ;  /* 0x000000041d097824 */ /* 0x040fe200078e00ff */
[----:B------:R-:W-:Y:S01]  /*11640*/  ULOP3.LUT UR4, UR5, 0x2, URZ, 0xfc, !UPT ;  /* 0x0000000205047892 */ /* 0x000fe2000f8efc3f */
[----:B0-----:R-:W-:Y:S01]  /*11650*/  IMAD.MOV R2, RZ, RZ, -R14 ;  /* 0x000000ffff027224 */ /* 0x001fe200078e0a0e */
[----:B------:R-:W-:Y:S01]  /*11660*/  LOP3.LUT R12, R29, 0x10, RZ, 0xc0, !PT ;  /* 0x000000101d0c7812 */ /* 0x000fe200078ec0ff */
[----:B------:R-:W-:Y:S02]  /*11670*/  IMAD.U32 R11, RZ, RZ, UR50 ;  /* 0x00000032ff0b7e24 */ /* 0x000fe4000f8e00ff */
[----:B-1----:R-:W-:Y:S01]  /*11680*/  IMAD R6, R19, R2, R13 ;  /* 0x0000000213067224 */ /* 0x002fe200078e020d */
[----:B------:R-:W-:Y:S01]  /*11690*/  SHF.R.U32.HI R7, RZ, 0x5, R18 ;  /* 0x00000005ff077819 */ /* 0x000fe20000011612 */
[----:B------:R-:W-:Y:S01]  /*116a0*/  IMAD.SHL.U32 R2, R29, 0x80, RZ ;  /* 0x000000801d027824 */ /* 0x000fe200078e00ff */
[----:B------:R-:W-:-:S03]  /*116b0*/  IADD3 R11, R11, -0x1, RZ ;  /* 0xffffffff0b0b7810 */ /* 0x000fc60007ffe0ff */
[----:B------:R-:W-:Y:S01]  /*116c0*/  @P0 LOP3.LUT R16, R16, 0x20, RZ, 0xfc, !PT ;  /* 0x0000002010100812 */ /* 0x000fe200078efcff */
[----:B------:R-:W-:Y:S01]  /*116d0*/  IMAD.SHL.U32 R36, R7, 0x200, RZ ;  /* 0x0000020007247824 */ /* 0x000fe200078e00ff */
[----:B------:R-:W-:Y:S02]  /*116e0*/  LOP3.LUT R10, R2, 0x380, RZ, 0xc0, !PT ;  /* 0x00000380020a7812 */ /* 0x000fe400078ec0ff */
[----:B------:R-:W-:-:S03]  /*116f0*/  LOP3.LUT R16, R16, 0xffffffbf, RZ, 0xc0, !PT ;  /* 0xffffffbf10107812 */ /* 0x000fc600078ec0ff */
[----:B------:R-:W-:-:S05]  /*11700*/  IMAD R10, R7, 0x10, R10 ;  /* 0x00000010070a7824 */ /* 0x000fca00078e020a */
[----:B------:R-:W-:-:S04]  /*11710*/  LOP3.LUT R3, R10, 0x70, R31, 0x78, !PT ;  /* 0x000000700a037812 */ /* 0x000fc800078e781f */
[----:B------:R-:W-:Y:S02]  /*11720*/  LOP3.LUT R3, R3, 0xc00, R2, 0xf8, !PT ;  /* 0x00000c0003037812 */ /* 0x000fe400078ef802 */
[----:B------:R-:W-:-:S03]  /*11730*/  LOP3.LUT R2, R8, 0x80, RZ, 0xc0, !PT ;  /* 0x0000008008027812 */ /* 0x000fc600078ec0ff */
[----:B------:R0:W-:Y:S01]  /*11740*/  STL [R1+0x4], R3 ;  /* 0x0000040301007387 */ /* 0x0001e20000100800 */
[----:B------:R-:W-:-:S04]  /*11750*/  LOP3.LUT R2, R2, 0x10, R29, 0xf8, !PT ;  /* 0x0000001002027812 */ /* 0x000fc800078ef81d */
[----:B------:R-:W-:Y:S02]  /*11760*/  LOP3.LUT R2, R2, 0x10, R9, 0x78, !PT ;  /* 0x0000001002027812 */ /* 0x000fe400078e7809 */
[----:B0-----:R-:W-:-:S04]  /*11770*/  LOP3.LUT R3, R36, 0x60, R8, 0xf8, !PT ;  /* 0x0000006024037812 */ /* 0x001fc800078ef808 */
[----:B------:R-:W-:-:S04]  /*11780*/  LOP3.LUT R3, R3, 0x100, R8, 0xf8, !PT ;  /* 0x0000010003037812 */ /* 0x000fc800078ef808 */
[----:B------:R-:W-:-:S05]  /*11790*/  LOP3.LUT R2, R3, R2, RZ, 0xfc, !PT ;  /* 0x0000000203027212 */ /* 0x000fca00078efcff */
[----:B------:R0:W-:Y:S02]  /*117a0*/  STL [R1], R2 ;  /* 0x0000000201007387 */ /* 0x0001e40000100800 */
[----:B0-----:R-:W-:-:S05]  /*117b0*/  IMAD.U32 R2, RZ, RZ, UR4 ;  /* 0x00000004ff027e24 */ /* 0x001fca000f8e00ff */
[----:B------:R-:W-:-:S13]  /*117c0*/  ISETP.NE.AND P0, PT, R2, 0x3, PT ;  /* 0x000000030200780c */ /* 0x000fda0003f05270 */
[----:B------:R-:W-:Y:S01]  /*117d0*/  @P0 LOP3.LUT R16, R16, 0x40, RZ, 0xfc, !PT ;  /* 0x0000004010100812 */ /* 0x000fe200078efcff */
[----:B------:R-:W-:Y:S06]  /*117e0*/  @!P0 BRA `(.L_x_2286) ;  /* 0x0000000000048947 */ /* 0x000fec0003800000 */
[----:B------:R-:W-:Y:S01]  /*117f0*/  BPT.TRAP 0x1 ;  /* 0x000000040000795c */ /* 0x000fe20000300000 */
.L_x_2286:
[----:B------:R-:W-:Y:S01]  /*11800*/  IMAD.MOV.U32 R2, RZ, RZ, 0x1 ;  /* 0x00000001ff027424 */ /* 0x000fe200078e00ff */
[----:B------:R-:W-:-:S04]  /*11810*/  SHF.R.S32.HI R21, RZ, 0x1f, R6 ;  /* 0x0000001fff157819 */ /* 0x000fc80000011406 */
[----:B------:R-:W-:-:S04]  /*11820*/  SHF.L.U32 R3, R2, 0x1f, RZ ;  /* 0x0000001f02037819 */ /* 0x000fc800000006ff */
[----:B------:R-:W0:Y:S02]  /*11830*/  SYNCS.PHASECHK.TRANS64.TRYWAIT P0, [UR45+0x29880], R3 ;  /* 0x02988003ff0075a7 */ /* 0x000e24000800016d */
[----:B0-----:R-:W-:Y:S05]  /*11840*/  @!P0 BRA `(.L_x_2287) ;  /* 0x0000003800b08947 */ /* 0x001fea0003800000 */
.L_x_2340:
[----:B------:R-:W-:Y:S01]  /*11850*/  ULDC.64 UR4, c[0x0][0x328] ;  /* 0x0000ca0000047ab9 */ /* 0x000fe20000000a00 */
        /* <DEDUP_REMOVED lines=18> */
[----:B------:R-:W-:Y:S02]  /*11980*/  IMAD R7, R7, 0x400, R8 ;  /* 0x0000040007077824 */ /* 0x000fe400078e0208 */
[----:B------:R-:W-:Y:S02]  /*11990*/  IMAD.IADD R9, R3, 0x1, R9 ;  /* 0x0000000103097824 */ /* 0x000fe400078e0209 */
[----:B------:R-:W-:Y:S02]  /*119a0*/  IMAD.MOV.U32 R8, RZ, RZ, R2 ;  /* 0x000000ffff087224 */ /* 0x000fe400078e0002 */
        /* <DEDUP_REMOVED lines=18> */
[----:B------:R-:W-:Y:S01]  /*11ad0*/  IADD3 R20, P0, R2, UR6, RZ ;  /* 0x0000000602147c10 */ /* 0x000fe2000ff1e0ff */
[----:B------:R-:W-:-:S03]  /*11ae0*/  IMAD.MOV.U32 R2, RZ, RZ, -0xa0 ;  /* 0xffffff60ff027424 */ /* 0x000fc600078e00ff */
[----:B------:R-:W-:Y:S01]  /*11af0*/  IADD3.X R19, R19, UR4, R3, P0, !PT ;  /* 0x0000000413137c10 */ /* 0x000fe200087fe403 */
[----:B------:R-:W-:Y:S01]  /*11b00*/  IMAD R9, R11, R2, UR38 ;  /* 0x000000260b097e24 */ /* 0x000fe2000f8e0202 */
[----:B------:R-:W-:-:S03]  /*11b10*/  UMOV UR4, 0xffffffff ;  /* 0xffffffff00047882 */ /* 0x000fc60000000000 */
        /* <DEDUP_REMOVED lines=46> */
.L_x_2352:
        /* <DEDUP_REMOVED lines=15> */
[----:B------:R-:W-:-:S13]  /*11ef0*/  LOP3.LUT P6, RZ, R16, 0x40, RZ, 0xc0, !PT ;  /* 0x0000004010ff7812 */ /* 0x000fda00078cc0ff */
[----:B-1----:R-:W-:Y:S05]  /*11f00*/  @!P6 BRA `(.L_x_2289) ;  /* 0x000000000004e947 */ /* 0x002fea0003800000 */
[----:B------:R-:W-:Y:S01]  /*11f10*/  BPT.TRAP 0x1 ;  /* 0x000000040000795c */ /* 0x000fe20000300000 */
.L_x_2289:
[----:B------:R-:W-:Y:S01]  /*11f20*/  SYNCS.ARRIVE.TRANS64.A1T0 RZ, [UR45+0x29870], RZ ;  /* 0x029870ffffff79a7 */ /* 0x000fe2000810002d */
[----:B------:R-:W-:Y:S05]  /*11f30*/  @!P6 BRA `(.L_x_2290) ;  /* 0x000000000004e947 */ /* 0x000fea0003800000 */
[----:B------:R-:W-:Y:S01]  /*11f40*/  BPT.TRAP 0x1 ;  /* 0x000000040000795c */ /* 0x000fe20000300000 */
.L_x_2290:
[----:B------:R-:W-:-:S05]  /*11f50*/  IMAD.MOV.U32 R2, RZ, RZ, 0x1 ;  /* 0x00000001ff027424 */ /* 0x000fca00078e00ff */
[----:B------:R-:W-:-:S04]  /*11f60*/  SHF.L.U32 R2, R2, 0x1f, RZ ;  /* 0x0000001f02027819 */ /* 0x000fc800000006ff */
[----:B------:R-:W1:Y:S02]  /*11f70*/  SYNCS.PHASECHK.TRANS64.TRYWAIT P0, [UR45+0x29840], R2 ;  /* 0x02984002ff0075a7 */ /* 0x000e64000800016d */
[----:B-1----:R-:W-:Y:S05]  /*11f80*/  @!P0 BRA `(.L_x_2291) ;  /* 0x0000003800c88947 */ /* 0x002fea0003800000 */
.L_x_2353:
        /* <DEDUP_REMOVED lines=8> */
[----:B------:R-:W-:-:S02]  /*12010*/  IMAD R22, R22, UR10, RZ ;  /* 0x0000000a16167c24 */ /* 0x000fc4000f8e02ff */
[----:B------:R-:W-:Y:S02]  /*12020*/  IMAD.IADD R3, R3, 0x1, R21 ;  /* 0x0000000103037824 */ /* 0x000fe400078e0215 */
        /* <DEDUP_REMOVED lines=8> */
[----:B------:R-:W-:Y:S02]  /*120b0*/  UIMAD UR4, UR41, UR5, UR4 ;  /* 0x00000005290472a4 */ /* 0x000fe4000f8e0204 */
[----:B------:R-:W-:Y:S01]  /*120c0*/  IMAD.U32 R7, RZ, RZ, UR7 ;  /* 0x00000007ff077e24 */ /* 0x000fe2000f8e00ff */
[----:B------:R-:W-:Y:S01]  /*120d0*/  IADD3 R5, P0, R2, UR6, RZ ;  /* 0x0000000602057c10 */ /* 0x000fe2000ff1e0ff */
[----:B------:R-:W-:-:S02]  /*120e0*/  IMAD R23, R4, UR9, R23 ;  /* 0x0000000904177c24 */ /* 0x000fc4000f8e0217 */
[----:B------:R-:W-:Y:S01]  /*120f0*/  IMAD R9, R24, UR10, RZ ;  /* 0x0000000a18097c24 */ /* 0x000fe2000f8e02ff */
[----:B------:R-:W-:Y:S01]  /*12100*/  IADD3.X R6, R7, UR4, R3, P0, !PT ;  /* 0x0000000407067c10 */ /* 0x000fe200087fe403 */
[----:B------:R-:W-:Y:S01]  /*12110*/  IMAD.WIDE.U32 R2, R4, UR8, RZ ;  /* 0x0000000804027c25 */ /* 0x000fe2000f8e00ff */
[----:B-1----:R-:W-:-:S03]  /*12120*/  SHF.R.U32.HI R10, RZ, 0x3, R10 ;  /* 0x00000003ff0a7819 */ /* 0x002fc6000001160a */
[----:B------:R-:W-:Y:S02]  /*12130*/  IMAD.IADD R3, R3, 0x1, R23 ;  /* 0x0000000103037824 */ /* 0x000fe400078e0217 */
[C---:B------:R-:W-:Y:S02]  /*12140*/  IMAD R9, R0.reuse, UR11, R9 ;  /* 0x0000000b00097c24 */ /* 0x040fe4000f8e0209 */
[----:B------:R-:W-:-:S04]  /*12150*/  IMAD.WIDE.U32 R2, R0, UR10, R2 ;  /* 0x0000000a00027c25 */ /* 0x000fc8000f8e0002 */
[----:B------:R-:W-:Y:S02]  /*12160*/  IMAD.IADD R3, R3, 0x1, R9 ;  /* 0x0000000103037824 */ /* 0x000fe400078e0209 */
[----:B------:R-:W-:Y:S02]  /*12170*/  IMAD.SHL.U32 R29, R29, 0x40, RZ ;  /* 0x000000401d1d7824 */ /* 0x000fe400078e00ff */
[----:B------:R-:W-:-:S03]  /*12180*/  IMAD.WIDE.U32 R2, R8, UR41, R2 ;  /* 0x0000002908027c25 */ /* 0x000fc6000f8e0002 */
[----:B------:R-:W-:Y:S02]  /*12190*/  LOP3.LUT R29, R29, 0x40, RZ, 0xc0, !PT ;  /* 0x000000401d1d7812 */ /* 0x000fe400078ec0ff */
[----:B------:R-:W-:Y:S01]  /*121a0*/  IADD3 R0, P0, R2, UR6, RZ ;  /* 0x0000000602007c10 */ /* 0x000fe2000ff1e0ff */
[----:B------:R-:W-:-:S03]  /*121b0*/  IMAD.SHL.U32 R2, R10, 0x80, RZ ;  /* 0x000000800a027824 */ /* 0x000fc600078e00ff */
[----:B------:R-:W-:Y:S01]  /*121c0*/  IADD3.X R7, R7, UR4, R3, P0, !PT ;  /* 0x0000000407077c10 */ /* 0x000fe200087fe403 */
[----:B------:R-:W-:Y:S01]  /*121d0*/  IMAD.SHL.U32 R3, R10, 0x10, RZ ;  /* 0x000000100a037824 */ /* 0x000fe200078e00ff */
[----:B------:R-:W-:Y:S01]  /*121e0*/  LOP3.LUT R2, R2, 0x180, RZ, 0xc0, !PT ;  /* 0x0000018002027812 */ /* 0x000fe200078ec0ff */
[----:B------:R-:W-:-:S03]  /*121f0*/  UMOV UR4, 0xffffffff ;  /* 0xffffffff00047882 */ /* 0x000fc60000000000 */
        /* <DEDUP_REMOVED lines=9> */
[----:B------:R-:W-:Y:S02]  /*12290*/  LOP3.LUT P6, RZ, R16, 0x4, RZ, 0xc0, !PT ;  /* 0x0000000410ff7812 */ /* 0x000fe400078cc0ff */
[----:B------:R-:W-:Y:S01]  /*122a0*/  @P4 IADD3 R9, R36, UR45, RZ ;  /* 0x0000002d24094c10 */ /* 0x000fe2000fffe0ff */
        /* <DEDUP_REMOVED lines=11> */
[----:B-1----:R-:W-:-:S05]  /*12360*/  @P3 IADD3 R14, P0, R35, R14, RZ ;  /* 0x0000000e230e3210 */ /* 0x002fca0007f1e0ff */
[----:B------:R-:W-:Y:S02]  /*12370*/  @P3 IMAD.X R19, RZ, RZ, R8, P0 ;  /* 0x000000ffff133224 */ /* 0x000fe400000e0608 */
[----:B--2---:R-:W-:Y:S01]  /*12380*/  @P3 IMAD.MOV.U32 R2, RZ, RZ, R14 ;  /* 0x000000ffff023224 */ /* 0x004fe200078e000e */
[----:B------:R-:W-:Y:S01]  /*12390*/  SHFL.IDX PT, R8, R6, 0x2, 0x1c1f ;  /* 0x005c1f0006087f89 */ /* 0x000fe200000e0000 */
[----:B------:R-:W-:Y:S02]  /*123a0*/  @P3 IMAD.MOV.U32 R3, RZ, RZ, R19 ;  /* 0x000000ffff033224 */ /* 0x000fe400078e0013 */
[C---:B------:R-:W-:Y:S01]  /*123b0*/  @P2 VIADD R19, R36.reuse, UR45 ;  /* 0x0000002d24132c36 */ /* 0x040fe20008000000 */
        /* <DEDUP_REMOVED lines=15> */
[----:B--2---:R-:W-:Y:S02]  /*124b0*/  @P1 IMAD.X R9, RZ, RZ, R8, P0 ;  /* 0x000000ffff091224 */ /* 0x004fe400000e0608 */
[----:B---3--:R-:W-:Y:S02]  /*124c0*/  @P1 IMAD.MOV.U32 R2, RZ, RZ, R14 ;  /* 0x000000ffff021224 */ /* 0x008fe400078e000e */
[----:B------:R-:W-:Y:S01]  /*124d0*/  @P1 IMAD.MOV.U32 R3, RZ, RZ, R9 ;  /* 0x000000ffff031224 */ /* 0x000fe200078e0009 */
[----:B------:R1:W2:Y:S04]  /*124e0*/  SHFL.IDX PT, R14, R0, RZ, 0x1c1f ;  /* 0x001c1fff000e7589 */ /* 0x0002a800000e0000 */
[----:B------:R1:W-:Y:S04]  /*124f0*/  @P1 LDGSTS.E.BYPASS.LTC128B.128 [R21+0x1bc00], desc[UR36][R2.64], !P4 ;  /* 0x1bc0000002151fae */ /* 0x0003e8000e101d64 */
[----:B------:R1:W-:Y:S01]  /*12500*/  @P1 LDGSTS.E.BYPASS.LTC128B.128 [R21+0x1e400], desc[UR36][R2.64+0x40], !P5 ;  /* 0x1e40004002151fae */ /* 0x0003e2000e901d64 */
[----:B------:R-:W-:-:S03]  /*12510*/  ISETP.NE.AND P5, PT, R4, RZ, PT ;  /* 0x000000ff0400720c */ /* 0x000fc60003fa5270 */
[----:B------:R1:W-:Y:S10]  /*12520*/  @P1 LDGSTS.E.BYPASS.LTC128B.128 [R21+0x20c00], desc[UR36][R2.64+0x80], !P6 ;  /* 0x20c0008002151fae */ /* 0x0003f4000f101d64 */
.L_x_2365:
        /* <DEDUP_REMOVED lines=14> */
.L_x_2294:
[----:B------:R-:W-:Y:S05]  /*12610*/  BSYNC B0 ;  /* 0x0000000000007941 */ /* 0x000fea0003800000 */
.L_x_2293:
[----:B------:R-:W-:Y:S01]  /*12620*/  NOP ;  /* 0x0000000000007918 */ /* 0x000fe20000000000 */
[----:B------:R-:W-:Y:S01]  /*12630*/  SYNCS.ARRIVE.TRANS64.RED.A0T1 RZ, [UR45+0x29830], RZ ;  /* 0x029830ffffff79a7 */ /* 0x000fe2000820042d */
[----:B------:R-:W-:Y:S01]  /*12640*/  ARRIVES.LDGSTSBAR.64.TRANSCNT [UR45+0x29830] ;  /* 0x02983000ff0079b0 */ /* 0x000fe20008000aad */
[----:B------:R-:W-:Y:S01]  /*12650*/  NOP ;  /* 0x0000000000007918 */ /* 0x000fe20000000000 */
[----:B------:R-:W-:-:S13]  /*12660*/  LOP3.LUT P0, RZ, R16, 0x40, RZ, 0xc0, !PT ;  /* 0x0000004010ff7812 */ /* 0x000fda000780c0ff */
[----:B------:R-:W-:Y:S05]  /*12670*/  @!P0 BRA `(.L_x_2295) ;  /* 0x0000000000048947 */ /* 0x000fea0003800000 */
[----:B------:R-:W-:Y:S01]  /*12680*/  BPT.TRAP 0x1 ;  /* 0x000000040000795c */ /* 0x000fe20000300000 */
.L_x_2295:
[----:B------:R-:W-:Y:S01]  /*12690*/  SYNCS.ARRIVE.TRANS64.A1T0 RZ, [UR45+0x29830], RZ ;  /* 0x029830ffffff79a7 */ /* 0x000fe2000810002d */
[----:B------:R-:W-:Y:S05]  /*126a0*/  WARPSYNC.ALL ;  /* 0x0000000000007948 */ /* 0x000fea0003800000 */
[----:B------:R-:W4:Y:S01]  /*126b0*/  S2R R19, SR_CTAID.Z ;  /* 0x0000000000137919 */ /* 0x000f220000002700 */
        /* <DEDUP_REMOVED lines=10> */
[----:B----4-:R-:W-:Y:S01]  /*12760*/  SHF.R.S32.HI R18, RZ, 0x1f, R19 ;  /* 0x0000001fff127819 */ /* 0x010fe20000011413 */
[----:B------:R-:W-:Y:S10]  /*12770*/  @!P0 BRA `(.L_x_2296) ;  /* 0x0000000000408947 */ /* 0x000ff40003800000 */
[----:B-1-3--:R-:W-:Y:S01]  /*12780*/  MOV R2, 0x0 ;  /* 0x0000000000027802 */ /* 0x00afe20000000f00 */
[----:B------:R-:W-:Y:S01]  /*12790*/  ULDC.64 UR6, c[0x4][0xc8] ;  /* 0x0100320000067ab9 */ /* 0x000fe20000000a00 */
[----:B------:R-:W-:Y:S01]  /*127a0*/  ULDC.64 UR8, c[0x4][0xd0] ;  /* 0x0100340000087ab9 */ /* 0x000fe20000000a00 */
[----:B------:R-:W-:Y:S01]  /*127b0*/  ULDC.64 UR4, c[0x4][0x28] ;  /* 0x01000a0000047ab9 */ /* 0x000fe20000000a00 */
[----:B------:R-:W-:Y:S01]  /*127c0*/  MOV R4, UR6 ;  /* 0x0000000600047c02 */ /* 0x000fe20008000f00 */
[----:B------:R-:W-:Y:S01]  /*127d0*/  IMAD.U32 R5, RZ, RZ, UR7 ;  /* 0x00000007ff057e24 */ /* 0x000fe2000f8e00ff */
[----:B------:R-:W1:Y:S01]  /*127e0*/  LDC.64 R2, c[0x4][R2] ;  /* 0x0100000002027b82 */ /* 0x000e620000000a00 */
[----:B------:R-:W-:Y:S02]  /*127f0*/  IMAD.U32 R6, RZ, RZ, UR8 ;  /* 0x00000008ff067e24 */ /* 0x000fe4000f8e00ff */
[----:B------:R-:W-:Y:S02]  /*12800*/  IMAD.U32 R7, RZ, RZ, UR9 ;  /* 0x00000009ff077e24 */ /* 0x000fe4000f8e00ff */
[----:B------:R-:W-:-:S02]  /*12810*/  IMAD.U32 R10, RZ, RZ, UR4 ;  /* 0x00000004ff0a7e24 */ /* 0x000fc4000f8e00ff */
[----:B------:R-:W-:Y:S02]  /*12820*/  IMAD.U32 R11, RZ, RZ, UR5 ;  /* 0x00000005ff0b7e24 */ /* 0x000fe4000f8e00ff */
[----:B------:R-:W-:Y:S02]  /*12830*/  IMAD.MOV.U32 R8, RZ, RZ, 0x70 ;  /* 0x00000070ff087424 */ /* 0x000fe400078e00ff */
[----:B------:R-:W-:Y:S02]  /*12840*/  IMAD.MOV.U32 R12, RZ, RZ, 0x1 ;  /* 0x00000001ff0c7424 */ /* 0x000fe400078e00ff */
[----:B------:R-:W-:-:S07]  /*12850*/  IMAD.MOV.U32 R13, RZ, RZ, RZ ;  /* 0x000000ffff0d7224 */ /* 0x000fce00078e00ff */
[----:B0-----:R-:W-:-:S07]  /*12860*/  LEPC R20, `(.L_x_2296) ;  /* 0x000000001014794e */ /* 0x001fce0000000000 */
[----:B-12---:R-:W-:Y:S05]  /*12870*/  CALL.ABS.NOINC R2 ;  /* 0x0000000002007343 */ /* 0x006fea0003c00000 */
.L_x_2296:
[----:B------:R-:W-:Y:S01]  /*12880*/  UISETP.NE.AND UP0, UPT, UR48, URZ, UPT ;  /* 0x0000003f3000728c */ /* 0x000fe2000bf05270 */
[----:B-1----:R-:W-:Y:S02]  /*12890*/  IMAD.U32 R0, RZ, RZ, UR47 ;  /* 0x0000002fff007e24 */ /* 0x002fe4000f8e00ff */
[----:B------:R-:W-:Y:S02]  /*128a0*/  IMAD.U32 R4, RZ, RZ, UR38 ;  /* 0x00000026ff047e24 */ /* 0x000fe4000f8e00ff */
[----:B------:R-:W-:Y:S01]  /*128b0*/  IMAD R27, R0, 0x80, R27 ;  /* 0x00000080001b7824 */ /* 0x000fe200078e021b */
[----:B------:R-:W-:Y:S01]  /*128c0*/  PLOP3.LUT P0, PT, PT, PT, UP0, 0x80, 0x0 ;  /* 0x000000000000781c */ /* 0x000fe20003f0f008 */
[----:B---3--:R-:W-:Y:S02]  /*128d0*/  IMAD.U32 R3, RZ, RZ, UR46 ;  /* 0x0000002eff037e24 */ /* 0x008fe4000f8e00ff */
[----:B------:R-:W-:Y:S02]  /*128e0*/  IMAD.MOV.U32 R7, RZ, RZ, R27 ;  /* 0x000000ffff077224 */ /* 0x000fe400078e001b */
[----:B------:R-:W-:Y:S01]  /*128f0*/  @UP0 ULDC UR4, c[0x0][0x44c] ;  /* 0x0001130000040ab9 */ /* 0x000fe20000000800 */
[----:B------:R-:W-:-:S02]  /*12900*/  IMAD.MOV.U32 R2, RZ, RZ, R4 ;  /* 0x000000ffff027224 */ /* 0x000fc400078e0004 */
[----:B------:R-:W-:-:S05]  /*12910*/  IMAD.U32 R5, RZ, RZ, UR39 ;  /* 0x00000027ff057e24 */ /* 0x000fca000f8e00ff */
[----:B------:R-:W-:Y:S01]  /*12920*/  @P0 IMAD.HI.U32 R0, R27, UR4, RZ ;  /* 0x000000041b000c27 */ /* 0x000fe2000f8e00ff */
[----:B------:R-:W-:Y:S01]  /*12930*/  PLOP3.LUT P0, PT, PT, PT, UP0, 0x80, 0x0 ;  /* 0x000000000000781c */ /* 0x000fe20003f0f008 */
[----:B------:R-:W-:-:S12]  /*12940*/  @UP0 ULDC UR4, c[0x0][0x450] ;  /* 0x0001140000040ab9 */ /* 0x000fd80000000800 */
[----:B------:R-:W-:Y:S01]  /*12950*/  @P0 SHF.R.U32.HI R7, RZ, UR4, R0 ;  /* 0x00000004ff070c19 */ /* 0x000fe20008011600 */
[----:B------:R-:W-:Y:S01]  /*12960*/  ULDC.64 UR4, c[0x0][0x2e0] ;  /* 0x0000b80000047ab9 */ /* 0x000fe20000000a00 */
[----:B------:R-:W1:Y:S01]  /*12970*/  LDC R0, c[0x0][0x448] ;  /* 0x00011200ff007b82 */ /* 0x000e620000000800 */
[----:B------:R-:W-:Y:S01]  /*12980*/  IMAD R18, R18, UR4, RZ ;  /* 0x0000000412127c24 */ /* 0x000fe2000f8e02ff */
[----:B------:R-:W-:Y:S01]  /*12990*/  SHF.R.S32.HI R4, RZ, 0x1f, R7 ;  /* 0x0000001fff047819 */ /* 0x000fe20000011407 */
[----:B------:R-:W-:-:S04]  /*129a0*/  IMAD.WIDE.U32 R2, R19, UR4, R2 ;  /* 0x0000000413027c25 */ /* 0x000fc8000f8e0002 */
[----:B------:R-:W-:Y:S01]  /*129b0*/  IMAD R5, R19, UR5, R18 ;  /* 0x0000000513057c24 */ /* 0x000fe2000f8e0212 */
[----:B------:R-:W-:Y:S02]  /*129c0*/  ULDC.64 UR4, c[0x0][0x2d0] ;  /* 0x0000b40000047ab9 */ /* 0x000fe40000000a00 */
[----:B------:R-:W-:Y:S02]  /*129d0*/  IMAD R4, R4, UR4, RZ ;  /* 0x0000000404047c24 */ /* 0x000fe4000f8e02ff */
[----:B------:R-:W-:Y:S02]  /*129e0*/  IADD3 R3, R3, R5, RZ ;  /* 0x0000000503037210 */ /* 0x000fe40007ffe0ff */
[C---:B------:R-:W-:Y:S02]  /*129f0*/  IMAD R5, R7.reuse, UR5, R4 ;  /* 0x0000000507057c24 */ /* 0x040fe4000f8e0204 */
[----:B------:R-:W-:Y:S02]  /*12a00*/  IMAD.MOV R4, RZ, RZ, -R7 ;  /* 0x000000ffff047224 */ /* 0x000fe400078e0a07 */
[----:B------:R-:W-:Y:S01]  /*12a10*/  IMAD.WIDE.U32 R2, R7, UR4, R2 ;  /* 0x0000000407027c25 */ /* 0x000fe2000f8e0002 */
[----:B------:R-:W-:-:S03]  /*12a20*/  ULDC.64 UR4, c[0x0][0x2c8] ;  /* 0x0000b20000047ab9 */ /* 0x000fc60000000a00 */
[----:B------:R-:W-:Y:S02]  /*12a30*/  IMAD.IADD R3, R3, 0x1, R5 ;  /* 0x0000000103037824 */ /* 0x000fe400078e0205 */
[----:B-1----:R-:W-:-:S04]  /*12a40*/  IMAD R27, R0, R4, R27 ;  /* 0x00000004001b7224 */ /* 0x002fc800078e021b */
        /* <DEDUP_REMOVED lines=14> */
[----:B------:R-:W-:Y:S01]  /*12b30*/  IMAD.U32 R3, RZ, RZ, UR47 ;  /* 0x0000002fff037e24 */ /* 0x000fe2000f8e00ff */
[----:B------:R-:W-:Y:S02]  /*12b40*/  ULDC UR4, c[0x0][0x288] ;  /* 0x0000a20000047ab9 */ /* 0x000fe40000000800 */
[----:B------:R-:W2:Y:S01]  /*12b50*/  SHFL.IDX PT, R2, R5, RZ, 0x1c1f ;  /* 0x001c1fff05027589 */ /* 0x000ea200000e0000 */
[----:B------:R-:W-:Y:S02]  /*12b60*/  IMAD R7, R0, UR4, RZ ;  /* 0x0000000400077c24 */ /* 0x000fe4000f8e02ff */
[----:B------:R-:W-:Y:S01]  /*12b70*/  IMAD R0, R3, 0x80, R28 ;  /* 0x0000008003007824 */ /* 0x000fe200078e021c */
[----:B------:R-:W-:Y:S03]  /*12b80*/  SHFL.IDX PT, R6, R5, 0x1, 0x1c1f ;  /* 0x003c1f0005067f89 */ /* 0x000fe600000e0000 */
[C---:B------:R-:W-:Y:S01]  /*12b90*/  VIADD R8, R0.reuse, 0x20 ;  /* 0x0000002000087836 */ /* 0x040fe20000000000 */
[----:B------:R-:W-:-:S13]  /*12ba0*/  ISETP.GE.AND P0, PT, R0, R7, PT ;  /* 0x000000070000720c */ /* 0x000fda0003f06270 */
[----:B-1----:R-:W-:Y:S01]  /*12bb0*/  @!P0 IADD3 R14, P4, R35, R14, RZ ;  /* 0x0000000e230e8210 */ /* 0x002fe20007f9e0ff */
[----:B------:R-:W-:-:S04]  /*12bc0*/  @!P0 VIADD R19, R36, UR45 ;  /* 0x0000002d24138c36 */ /* 0x000fc80008000000 */
[----:B--2---:R-:W-:Y:S02]  /*12bd0*/  @!P0 IMAD.X R3, RZ, RZ, R2, P4 ;  /* 0x000000ffff038224 */ /* 0x004fe400020e0602 */
[----:B------:R-:W-:Y:S02]  /*12be0*/  @!P0 IMAD.MOV.U32 R2, RZ, RZ, R14 ;  /* 0x000000ffff028224 */ /* 0x000fe400078e000e */
[----:B------:R-:W1:Y:S04]  /*12bf0*/  SHFL.IDX PT, R14, R4, 0x1, 0x1c1f ;  /* 0x003c1f00040e7f89 */ /* 0x000e6800000e0000 */
[----:B------:R-:W-:Y:S04]  /*12c00*/  @!P0 LDGSTS.E.BYPASS.LTC128B.128 [R19+0x14400], desc[UR36][R2.64], !P3 ;  /* 0x1440000002138fae */ /* 0x000fe8000d901d64 */
[----:B------:R-:W-:Y:S04]  /*12c10*/  @!P0 LDGSTS.E.BYPASS.LTC128B.128 [R19+0x16400], desc[UR36][R2.64+0x40], !P2 ;  /* 0x1640004002138fae */ /* 0x000fe8000d101d64 */
[----:B------:R2:W-:Y:S01]  /*12c20*/  @!P0 LDGSTS.E.BYPASS.LTC128B.128 [R19+0x18400], desc[UR36][R2.64+0x80], !P1 ;  /* 0x1840008002138fae */ /* 0x0005e2000c901d64 */
[----:B------:R-:W-:Y:S01]  /*12c30*/  ISETP.GE.AND P0, PT, R8, R7, PT ;  /* 0x000000070800720c */ /* 0x000fe20003f06270 */
[----:B------:R-:W-:-:S12]  /*12c40*/  VIADD R8, R0, 0x40 ;  /* 0x0000004000087836 */ /* 0x000fd80000000000 */
[----:B-1----:R-:W-:Y:S01]  /*12c50*/  @!P0 IADD3 R14, P4, R35, R14, RZ ;  /* 0x0000000e230e8210 */ /* 0x002fe20007f9e0ff */
[----:B------:R-:W-:-:S04]  /*12c60*/  @!P0 VIADD R21, R36, UR45 ;  /* 0x0000002d24158c36 */ /* 0x000fc80008000000 */
[----:B------:R-:W-:Y:S02]  /*12c70*/  @!P0 IMAD.X R9, RZ, RZ, R6, P4 ;  /* 0x000000ffff098224 */ /* 0x000fe400020e0606 */
[----:B--2---:R-:W-:Y:S01]  /*12c80*/  @!P0 IMAD.MOV.U32 R2, RZ, RZ, R14 ;  /* 0x000000ffff028224 */ /* 0x004fe200078e000e */
[----:B------:R-:W-:Y:S01]  /*12c90*/  SHFL.IDX PT, R6, R5, 0x2, 0x1c1f ;  /* 0x005c1f0005067f89 */ /* 0x000fe200000e0000 */
[----:B------:R-:W-:-:S03]  /*12ca0*/  @!P0 IMAD.MOV.U32 R3, RZ, RZ, R9 ;  /* 0x000000ffff038224 */ /* 0x000fc600078e0009 */
[----:B------:R-:W1:Y:S04]  /*12cb0*/  SHFL.IDX PT, R14, R4, 0x2, 0x1c1f ;  /* 0x005c1f00040e7f89 */ /* 0x000e6800000e0000 */
[----:B------:R-:W-:Y:S04]  /*12cc0*/  @!P0 LDGSTS.E.BYPASS.LTC128B.128 [R21+0x14c00], desc[UR36][R2.64], !P3 ;  /* 0x14c0000002158fae */ /* 0x000fe8000d901d64 */
[----:B------:R-:W-:Y:S04]  /*12cd0*/  @!P0 LDGSTS.E.BYPASS.LTC128B.128 [R21+0x16c00], desc[UR36][R2.64+0x40], !P2 ;  /* 0x16c0004002158fae */ /* 0x000fe8000d101d64 */
[----:B------:R2:W-:Y:S01]  /*12ce0*/  @!P0 LDGSTS.E.BYPASS.LTC128B.128 [R21+0x18c00], desc[UR36][R2.64+0x80], !P1 ;  /* 0x18c0008002158fae */ /* 0x0005e2000c901d64 */
[----:B------:R-:W-:-:S03]  /*12cf0*/  ISETP.GE.AND P0, PT, R8, R7, PT ;  /* 0x000000070800720c */ /* 0x000fc60003f06270 */
[----:B------:R-:W3:Y:S10]  /*12d00*/  SHFL.IDX PT, R5, R5, 0x3, 0x1c1f ;  /* 0x007c1f0005057f89 */ /* 0x000ef400000e0000 */
[----:B-1----:R-:W-:Y:S01]  /*12d10*/  @!P0 IADD3 R14, P4, R35, R14, RZ ;  /* 0x0000000e230e8210 */ /* 0x002fe20007f9e0ff */
[----:B------:R-:W-:-:S03]  /*12d20*/  @!P0 VIADD R19, R36, UR45 ;  /* 0x0000002d24138c36 */ /* 0x000fc60008000000 */
[----:B--2---:R-:W-:Y:S01]  /*12d30*/  @!P0 MOV R2, R14 ;  /* 0x0000000e00028202 */ /* 0x004fe20000000f00 */
[----:B------:R-:W-:Y:S01]  /*12d40*/  @!P0 IMAD.X R9, RZ, RZ, R6, P4 ;  /* 0x000000ffff098224 */ /* 0x000fe200020e0606 */
[----:B------:R1:W2:Y:S03]  /*12d50*/  SHFL.IDX PT, R14, R4, 0x3, 0x1c1f ;  /* 0x007c1f00040e7f89 */ /* 0x0002a600000e0000 */
[----:B------:R-:W-:-:S05]  /*12d60*/  @!P0 IMAD.MOV.U32 R3, RZ, RZ, R9 ;  /* 0x000000ffff038224 */ /* 0x000fca00078e0009 */
[----:B------:R1:W-:Y:S04]  /*12d70*/  @!P0 LDGSTS.E.BYPASS.LTC128B.128 [R19+0x15400], desc[UR36][R2.64], !P3 ;  /* 0x1540000002138fae */ /* 0x0003e8000d901d64 */
[----:B------:R1:W-:Y:S04]  /*12d80*/  @!P0 LDGSTS.E.BYPASS.LTC128B.128 [R19+0x17400], desc[UR36][R2.64+0x40], !P2 ;  /* 0x1740004002138fae */ /* 0x0003e8000d101d64 */
[----:B---3--:R1:W-:Y:S02]  /*12d90*/  @!P0 LDGSTS.E.BYPASS.LTC128B.128 [R19+0x19400], desc[UR36][R2.64+0x80], !P1 ;  /* 0x1940008002138fae */ /* 0x0083e4000c901d64 */
.L_x_2374:
[----:B------:R-:W-:Y:S01]  /*12da0*/  VIADD R0, R0, 0x60 ;  /* 0x0000006000007836 */ /* 0x000fe20000000000 */
[----:B------:R-:W-:Y:S04]  /*12db0*/  BSSY B0, `(.L_x_2298) ;  /* 0x000000c000007945 */ /* 0x000fe80003800000 */
[----:B------:R-:W-:-:S13]  /*12dc0*/  ISETP.GE.AND P0, PT, R0, R7, PT ;  /* 0x000000070000720c */ /* 0x000fda0003f06270 */
[----:B------:R-:W-:Y:S05]  /*12dd0*/  @P0 BRA `(.L_x_2299) ;  /* 0x0000000000240947 */ /* 0x000fea0003800000 */
[----:B-12---:R-:W-:-:S05]  /*12de0*/  IADD3 R2, P0, R35, R14, RZ ;  /* 0x0000000e23027210 */ /* 0x006fca0007f1e0ff */
        /* <DEDUP_REMOVED lines=8> */
.L_x_2299:
[----:B------:R-:W-:Y:S05]  /*12e70*/  BSYNC B0 ;  /* 0x0000000000007941 */ /* 0x000fea0003800000 */
.L_x_2298:
[----:B------:R-:W-:Y:S01]  /*12e80*/  NOP ;  /* 0x0000000000007918 */ /* 0x000fe20000000000 */
[----:B------:R-:W-:Y:S01]  /*12e90*/  SYNCS.ARRIVE.TRANS64.RED.A0T1 RZ, [UR45+0x29800], RZ ;  /* 0x029800ffffff79a7 */ /* 0x000fe2000820042d */
[----:B------:R-:W-:Y:S01]  /*12ea0*/  IMAD.MOV.U32 R0, RZ, RZ, 0x1 ;  /* 0x00000001ff007424 */ /* 0x000fe200078e00ff */
[----:B------:R-:W-:Y:S04]  /*12eb0*/  ARRIVES.LDGSTSBAR.64.TRANSCNT [UR45+0x29800] ;  /* 0x02980000ff0079b0 */ /* 0x000fe80008000aad */
[----:B------:R-:W-:Y:S01]  /*12ec0*/  SHF.L.U32 R0, R0, 0x1f, RZ ;  /* 0x0000001f00007819 */ /* 0x000fe200000006ff */
[----:B------:R-:W-:Y:S01]  /*12ed0*/  NOP ;  /* 0x0000000000007918 */ /* 0x000fe20000000000 */
[----:B------:R-:W-:Y:S02]  /*12ee0*/  SYNCS.ARRIVE.TRANS64.A1T0 RZ, [UR45+0x29800], RZ ;  /* 0x029800ffffff79a7 */ /* 0x000fe4000810002d */
[----:B------:R-:W4:Y:S02]  /*12ef0*/  SYNCS.PHASECHK.TRANS64.TRYWAIT P0, [UR45+0x29820], R0 ;  /* 0x02982000ff0075a7 */ /* 0x000f24000800016d */
[----:B----4-:R-:W-:Y:S05]  /*12f00*/  @!P0 BRA `(.L_x_2300) ;  /* 0x0000003800248947 */ /* 0x010fea0003800000 */
.L_x_2375:
[----:B------:R-:W-:Y:S01]  /*12f10*/  UIADD3 UR4, UR50, -0x2, URZ ;  /* 0xfffffffe32047890 */ /* 0x000fe2000fffe03f */
[----:B------:R-:W-:-:S03]  /*12f20*/  IMAD.MOV.U32 R29, RZ, RZ, 0x1 ;  /* 0x00000001ff1d7424 */ /* 0x000fc600078e00ff */
[----:B------:R-:W-:-:S06]  /*12f30*/  UISETP.GE.AND UP0, UPT, UR4, UR49, UPT ;  /* 0x000000310400728c */ /* 0x000fcc000bf06270 */
[----:B------:R-:W-:-:S13]  /*12f40*/  PLOP3.LUT P0, PT, PT, PT, UP0, 0x40, 0x0 ;  /* 0x000000000000781c */ /* 0x000fda0003f0e808 */
[----:B------:R-:W-:Y:S05]  /*12f50*/  @P0 BRA `(.L_x_2301) ;  /* 0x00000014007c0947 */ /* 0x000fea0003800000 */
[----:B-1-3--:R-:W3:Y:S01]  /*12f60*/  LDL R3, [R1+0x14] ;  /* 0x0000140001037983 */ /* 0x00aee20000100800 */
[----:B------:R-:W-:Y:S01]  /*12f70*/  UIADD3 UR4, UR43, 0x1, URZ ;  /* 0x000000012b047890 */ /* 0x000fe2000fffe03f */
[----:B------:R-:W-:Y:S01]  /*12f80*/  LOP3.LUT R0, RZ, UR42, RZ, 0x33, !PT ;  /* 0x0000002aff007c12 */ /* 0x000fe2000f8e33ff */
[----:B------:R-:W-:Y:S01]  /*12f90*/  ULOP3.LUT UR5, URZ, UR44, URZ, 0x33, !UPT ;  /* 0x0000002c3f057292 */ /* 0x000fe2000f8e333f */
[----:B------:R-:W1:Y:S01]  /*12fa0*/  S2R R2, SR_TID.X ;  /* 0x0000000000027919 */ /* 0x000e620000002100 */
[----:B------:R-:W-:Y:S01]  /*12fb0*/  UIMAD UR4, UR4, UR40, URZ ;  /* 0x00000028040472a4 */ /* 0x000fe2000f8e023f */
[----:B0-----:R-:W-:Y:S02]  /*12fc0*/  IMAD.MOV.U32 R20, RZ, RZ, 0x1 ;  /* 0x00000001ff147424 */ /* 0x001fe400078e00ff */
[----:B-1----:R-:W-:-:S05]  /*12fd0*/  IMAD.SHL.U32 R2, R2, 0x20, RZ ;  /* 0x0000002002027824 */ /* 0x002fca00078e00ff */
[----:B------:R-:W-:-:S04]  /*12fe0*/  LOP3.LUT R2, R2, 0x60, RZ, 0xc0, !PT ;  /* 0x0000006002027812 */ /* 0x000fc800078ec0ff */
[----:B------:R-:W-:-:S05]  /*12ff0*/  IADD3 R17, R2, R17, R28 ;  /* 0x0000001102117210 */ /* 0x000fca0007ffe01c */
[----:B------:R-:W-:Y:S02]  /*13000*/  VIADD R2, R17, 0xfffffe20 ;  /* 0xfffffe2011027836 */ /* 0x000fe40000000000 */
[----:B------:R-:W-:Y:S01]  /*13010*/  IMAD.MOV.U32 R17, RZ, RZ, RZ ;  /* 0x000000ffff117224 */ /* 0x000fe200078e00ff */
[----:B---3--:R-:W-:Y:S02]  /*13020*/  R2UR UR6, R3 ;  /* 0x00000000030672ca */ /* 0x008fe400000e0000 */
[----:B------:R-:W-:-:S04]  /*13030*/  LOP3.LUT R3, RZ, UR4, RZ, 0x33, !PT ;  /* 0x00000004ff037c12 */ /* 0x000fc8000f8e33ff */
[----:B------:R-:W-:-:S04]  /*13040*/  VIMNMX3 R3, R0, UR5, R3, !PT ;  /* 0x0000000500037c0f */ /* 0x000fc8000f800103 */
[C---:B------:R-:W-:Y:S01]  /*13050*/  IADD3 R31, -R3.reuse, -0x2, RZ ;  /* 0xfffffffe031f7810 */ /* 0x040fe20007ffe1ff */
[----:B------:R-:W-:Y:S02]  /*13060*/  IMAD R0, R3, -0xa0, R2 ;  /* 0xffffff6003007824 */ /* 0x000fe400078e0202 */
[----:B------:R-:W-:-:S05]  /*13070*/  IMAD.U32 R4, RZ, RZ, UR6 ;  /* 0x00000006ff047e24 */ /* 0x000fca000f8e00ff */
[----:B------:R-:W-:-:S05]  /*13080*/  LOP3.LUT R4, R4, 0x1, RZ, 0xfc, !PT ;  /* 0x0000000104047812 */ /* 0x000fca00078efcff */
[----:B------:R0:W-:Y:S02]  /*13090*/  STL [R1+0xc], R4 ;  /* 0x00000c0401007387 */ /* 0x0001e40000100800 */
.L_x_2316:
[----:B-1----:R-:W1:Y:S01]  /*130a0*/  LDC R2, c[0x0][0x430] ;  /* 0x00010c00ff027b82 */ /* 0x002e620000000800 */
[----:B0-----:R-:W3:Y:S01]  /*130b0*/  LDL R4, [R1+0x10] ;  /* 0x0000100001047983 */ /* 0x001ee20000100800 */
[----:B------:R-:W-:Y:S01]  /*130c0*/  IMAD.MOV.U32 R5, RZ, RZ, R0 ;  /* 0x000000ffff057224 */ /* 0x000fe200078e0000 */
[----:B------:R-:W-:Y:S01]  /*130d0*/  ULDC.64 UR4, c[0x0][0x428] ;  /* 0x00010a0000047ab9 */ /* 0x000fe20000000a00 */
[----:B------:R-:W-:Y:S01]  /*130e0*/  ULDC.64 UR6, c[0x0][0x418] ;  /* 0x0001060000067ab9 */ /* 0x000fe20000000a00 */
[----:B------:R-:W-:Y:S01]  /*130f0*/  IMAD R9, R37, UR4, RZ ;  /* 0x0000000425097c24 */ /* 0x000fe2000f8e02ff */
[----:B------:R-:W-:Y:S01]  /*13100*/  LOP3.LUT P1, RZ, R16, 0x40, RZ, 0xc0, !PT ;  /* 0x0000004010ff7812 */ /* 0x000fe2000782c0ff */
[----:B------:R-:W-:Y:S02]  /*13110*/  VIADD R11, R0, 0x80 ;  /* 0x00000080000b7836 */ /* 0x000fe40000000000 */
[----:B------:R-:W-:Y:S02]  /*13120*/  IMAD R9, R30, UR5, R9 ;  /* 0x000000051e097c24 */ /* 0x000fe4000f8e0209 */
[----:B------:R-:W-:Y:S01]  /*13130*/  VIADD R18, R17, 0x1 ;  /* 0x0000000111127836 */ /* 0x000fe20000000000 */
[----:B-1----:R-:W-:-:S13]  /*13140*/  ISETP.NE.AND P3, PT, R2, 0x1, PT ;  /* 0x000000010200780c */ /* 0x002fda0003f65270 */
        /* <DEDUP_REMOVED lines=8> */
[----:B------:R-:W-:-:S04]  /*131d0*/  LEA R6, P0, R2, UR6, 0x2 ;  /* 0x0000000602067c11 */ /* 0x000fc8000f8010ff */
[----:B------:R-:W-:Y:S02]  /*131e0*/  LEA.HI.X R7, R2, UR7, R3, 0x2, P0 ;  /* 0x0000000702077c11 */ /* 0x000fe400080f1403 */
[----:B------:R-:W0:Y:S03]  /*131f0*/  @P3 LDC R2, c[0x0][0x434] ;  /* 0x00010d00ff023b82 */ /* 0x000e260000000800 */
[----:B------:R-:W4:Y:S05]  /*13200*/  LDG.E R6, desc[UR36][R6.64] ;  /* 0x0000002406067981 */ /* 0x000f2a000c1e1900 */
[----:B------:R-:W1:Y:S01]  /*13210*/  @P3 LDC R3, c[0x0][0x438] ;  /* 0x00010e00ff033b82 */ /* 0x000e620000000800 */
[----:B0-----:R-:W-:-:S05]  /*13220*/  @P3 IMAD.HI.U32 R2, R11, R2, RZ ;  /* 0x000000020b023227 */ /* 0x001fca00078e00ff */
[----:B-1----:R-:W-:Y:S01]  /*13230*/  @P3 SHF.R.U32.HI R11, RZ, R3, R2 ;  /* 0x00000003ff0b3219 */ /* 0x002fe20000011602 */
[----:B------:R-:W-:Y:S01]  /*13240*/  VIADD R31, R31, 0xffffffff ;  /* 0xffffffff1f1f7836 */ /* 0x000fe20000000000 */
[----:B---3--:R-:W-:-:S13]  /*13250*/  ISETP.GT.U32.AND P2, PT, R4, 0x9f, PT ;  /* 0x0000009f0400780c */ /* 0x008fda0003f44070 */
        /* <DEDUP_REMOVED lines=9> */
[----:B------:R-:W-:Y:S02]  /*132f0*/  SEL R29, RZ, 0x1, P0 ;  /* 0x00000001ff1d7807 */ /* 0x000fe40000000000 */
[----:B------:R-:W-:Y:S02]  /*13300*/  SEL R18, R18, RZ, P0 ;  /* 0x000000ff12127207 */ /* 0x000fe40000000000 */
[----:B------:R-:W-:Y:S02]  /*13310*/  LOP3.LUT R29, R20, R29, RZ, 0x3c, !PT ;  /* 0x0000001d141d7212 */ /* 0x000fe400078e3cff */
[----:B------:R-:W-:Y:S02]  /*13320*/  ISETP.GT.AND P2, PT, R31, UR49, PT ;  /* 0x000000311f007c0c */ /* 0x000fe4000bf44270 */
[----:B----4-:R-:W-:Y:S01]  /*13330*/  SHF.R.S32.HI R24, RZ, 0x1f, R6 ;  /* 0x0000001fff187819 */ /* 0x010fe20000011406 */
[----:B0-----:R-:W-:Y:S10]  /*13340*/  @!P1 BRA `(.L_x_2302) ;  /* 0x0000000000049947 */ /* 0x001ff40003800000 */
[----:B------:R-:W-:Y:S01]  /*13350*/  BPT.TRAP 0x1 ;  /* 0x000000040000795c */ /* 0x000fe20000300000 */
.L_x_2302:
[----:B------:R-:W-:Y:S02]  /*13360*/  LEA R10, R18, UR45, 0x3 ;  /* 0x0000002d120a7c11 */ /* 0x000fe4000f8e18ff */
[----:B------:R-:W-:-:S04]  /*13370*/  SHF.L.U32 R26, R29, 0x1f, RZ ;  /* 0x0000001f1d1a7819 */ /* 0x000fc800000006ff */
[----:B------:R-:W0:Y:S02]  /*13380*/  SYNCS.PHASECHK.TRANS64.TRYWAIT P0, [R10+URZ+0x29880], R26 ;  /* 0x0298801a0a0075a7 */ /* 0x000e24000800017f */
[----:B0-----:R-:W-:Y:S05]  /*13390*/  @!P0 BRA `(.L_x_2303) ;  /* 0x0000003400188947 */ /* 0x001fea0003800000 */
.L_x_2376:
        /* <DEDUP_REMOVED lines=67> */
[----:B-1----:R-:W-:-:S04]  /*137d0*/  IADD3 R2, P0, R35, R2, RZ ;  /* 0x0000000223027210 */ /* 0x002fc80007f1e0ff */
[----:B------:R-:W-:-:S05]  /*137e0*/  IADD3.X R3, RZ, R25, RZ, P0, !PT ;  /* 0x00000019ff037210 */ /* 0x000fca00007fe4ff */
[----:B------:R1:W-:Y:S04]  /*137f0*/  LDGSTS.E.BYPASS.LTC128B.128 [R9+0x3000], desc[UR36][R2.64], !P3 ;  /* 0x0300000002097fae */ /* 0x0003e8000d901d64 */
[----:B------:R1:W-:Y:S02]  /*13800*/  LDGSTS.E.BYPASS.LTC128B.128 [R21+0x3000], desc[UR36][R2.64+0x40], !P1 ;  /* 0x0300004002157fae */ /* 0x0003e4000c901d64 */
.L_x_2388:
        /* <DEDUP_REMOVED lines=15> */
.L_x_2305:
[----:B------:R1:W-:Y:S01]  /*13900*/  SYNCS.ARRIVE.TRANS64.A1T0 RZ, [R10+URZ+0x29870], RZ ;  /* 0x029870ff0aff79a7 */ /* 0x0003e2000810003f */
[----:B------:R-:W-:Y:S05]  /*13910*/  @!P1 BRA `(.L_x_2306) ;  /* 0x0000000000049947 */ /* 0x000fea0003800000 */
[----:B------:R-:W-:Y:S01]  /*13920*/  BPT.TRAP 0x1 ;  /* 0x000000040000795c */ /* 0x000fe20000300000 */
.L_x_2306:
[----:B------:R-:W2:Y:S02]  /*13930*/  SYNCS.PHASECHK.TRANS64.TRYWAIT P0, [R10+URZ+0x29840], R26 ;  /* 0x0298401a0a0075a7 */ /* 0x000ea4000800017f */
[----:B--2---:R-:W-:Y:S05]  /*13940*/  @!P0 BRA `(.L_x_2307) ;  /* 0x0000003400308947 */ /* 0x004fea0003800000 */
.L_x_2389:
        /* <DEDUP_REMOVED lines=11> */
[----:B------:R-:W-:Y:S02]  /*13a00*/  IMAD.IADD R3, R3, 0x1, R9 ;  /* 0x0000000103037824 */ /* 0x000fe400078e0209 */
[----:B------:R-:W-:Y:S02]  /*13a10*/  IMAD R7, R24, UR10, RZ ;  /* 0x0000000a18077c24 */ /* 0x000fe4000f8e02ff */
[----:B------:R-:W-:-:S04]  /*13a20*/  IMAD.WIDE.U32 R2, R6, UR10, R2 ;  /* 0x0000000a06027c25 */ /* 0x000fc8000f8e0002 */
[----:B------:R-:W-:Y:S02]  /*13a30*/  IMAD R7, R6, UR11, R7 ;  /* 0x0000000b06077c24 */ /* 0x000fe4000f8e0207 */
        /* <DEDUP_REMOVED lines=8> */
[----:B------:R-:W-:Y:S02]  /*13ac0*/  IMAD R7, R5, UR9, R28 ;  /* 0x0000000905077c24 */ /* 0x000fe4000f8e021c */
[----:B------:R-:W-:Y:S01]  /*13ad0*/  IMAD R27, R27, UR10, RZ ;  /* 0x0000000a1b1b7c24 */ /* 0x000fe2000f8e02ff */
[----:B------:R-:W-:Y:S01]  /*13ae0*/  IADD3.X R21, R24, UR4, R3, P0, !PT ;  /* 0x0000000418157c10 */ /* 0x000fe200087fe403 */
[----:B------:R-:W-:-:S04]  /*13af0*/  IMAD.WIDE.U32 R2, R5, UR8, RZ ;  /* 0x0000000805027c25 */ /* 0x000fc8000f8e00ff */
[----:B------:R-:W-:Y:S02]  /*13b00*/  IMAD.IADD R3, R3, 0x1, R7 ;  /* 0x0000000103037824 */ /* 0x000fe400078e0207 */
[C---:B------:R-:W-:Y:S02]  /*13b10*/  IMAD R27, R4.reuse, UR11, R27 ;  /* 0x0000000b041b7c24 */ /* 0x040fe4000f8e021b */
[----:B------:R-:W-:-:S04]  /*13b20*/  IMAD.WIDE.U32 R2, R4, UR10, R2 ;  /* 0x0000000a04027c25 */ /* 0x000fc8000f8e0002 */
[----:B------:R-:W-:Y:S02]  /*13b30*/  IMAD.IADD R3, R3, 0x1, R27 ;  /* 0x0000000103037824 */ /* 0x000fe400078e021b */
[----:B------:R-:W-:Y:S02]  /*13b40*/  IMAD R23, R18, 0x7800, R36 ;  /* 0x0000780012177824 */ /* 0x000fe400078e0224 */
[----:B------:R-:W-:-:S03]  /*13b50*/  IMAD.WIDE.U32 R2, R6, UR41, R2 ;  /* 0x0000002906027c25 */ /* 0x000fc6000f8e0002 */
[----:B------:R-:W-:-:S04]  /*13b60*/  IADD3 R22, P0, R2, UR6, RZ ;  /* 0x0000000602167c10 */ /* 0x000fc8000ff1e0ff */
[----:B------:R-:W-:Y:S01]  /*13b70*/  IADD3.X R24, R24, UR4, R3, P0, !PT ;  /* 0x0000000418187c10 */ /* 0x000fe200087fe403 */
[----:B------:R-:W-:-:S03]  /*13b80*/  UMOV UR4, 0xffffffff ;  /* 0xffffffff00047882 */ /* 0x000fc60000000000 */
[----:B------:R-:W-:Y:S05]  /*13b90*/  BRA.DIV UR4, `(.L_x_2308) ;  /* 0x0000003204b07947 */ /* 0x000fea000b800000 */
[----:B------:R-:W3:Y:S01]  /*13ba0*/  SHFL.IDX PT, R14, R19, RZ, 0x1c1f ;  /* 0x001c1fff130e7589 */ /* 0x000ee200000e0000 */
[----:B------:R-:W-:-:S03]  /*13bb0*/  VIADD R23, R23, UR45 ;  /* 0x0000002d17177c36 */ /* 0x000fc60008000000 */
        /* <DEDUP_REMOVED lines=29> */
.L_x_2401:
        /* <DEDUP_REMOVED lines=13> */
[----:B------:R-:W-:-:S13]  /*13e60*/  LOP3.LUT P1, RZ, R16, 0x40, RZ, 0xc0, !PT ;  /* 0x0000004010ff7812 */ /* 0x000fda000782c0ff */
[----:B0-----:R-:W-:Y:S05]  /*13e70*/  @!P1 BRA `(.L_x_2309) ;  /* 0x0000000000049947 */ /* 0x001fea0003800000 */
[----:B------:R-:W-:Y:S01]  /*13e80*/  BPT.TRAP 0x1 ;  /* 0x000000040000795c */ /* 0x000fe20000300000 */
.L_x_2309:
[----:B------:R-:W3:Y:S01]  /*13e90*/  LDL R2, [R1+0xc] ;  /* 0x00000c0001027983 */ /* 0x000ee20000100800 */
[----:B------:R0:W-:Y:S01]  /*13ea0*/  SYNCS.ARRIVE.TRANS64.A1T0 RZ, [R10+URZ+0x29830], RZ ;  /* 0x029830ff0aff79a7 */ /* 0x0001e2000810003f */
[----:B---3--:R-:W-:-:S13]  /*13eb0*/  ISETP.NE.AND P1, PT, R2, 0x3, PT ;  /* 0x000000030200780c */ /* 0x008fda0003f25270 */
[----:B0-----:R-:W-:Y:S05]  /*13ec0*/  @!P1 BRA `(.L_x_2310) ;  /* 0x0000000000049947 */ /* 0x001fea0003800000 */
[----:B------:R-:W-:Y:S01]  /*13ed0*/  BPT.TRAP 0x1 ;  /* 0x000000040000795c */ /* 0x000fe20000300000 */
.L_x_2310:
[----:B------:R-:W-:Y:S02]  /*13ee0*/  LOP3.LUT R2, R20, 0x1, RZ, 0x3c, !PT ;  /* 0x0000000114027812 */ /* 0x000fe400078e3cff */
[----:B------:R-:W-:Y:S02]  /*13ef0*/  LEA R19, R17, UR45, 0x3 ;  /* 0x0000002d11137c11 */ /* 0x000fe4000f8e18ff */
[----:B------:R-:W-:-:S04]  /*13f00*/  SHF.L.U32 R2, R2, 0x1f, RZ ;  /* 0x0000001f02027819 */ /* 0x000fc800000006ff */
[----:B------:R-:W0:Y:S02]  /*13f10*/  SYNCS.PHASECHK.TRANS64.TRYWAIT P0, [R19+URZ+0x29870], R2 ;  /* 0x02987002130075a7 */ /* 0x000e24000800017f */
[----:B0-----:R-:W-:Y:S05]  /*13f20*/  @!P0 BRA `(.L_x_2311) ;  /* 0x0000003400388947 */ /* 0x001fea0003800000 */
.L_x_2402:
[----:B------:R-:W-:-:S13]  /*13f30*/  LOP3.LUT P0, RZ, R16, 0x40, RZ, 0xc0, !PT ;  /* 0x0000004010ff7812 */ /* 0x000fda000780c0ff */
[----:B------:R-:W-:Y:S05]  /*13f40*/  @!P0 BRA `(.L_x_2312) ;  /* 0x0000000000048947 */ /* 0x000fea0003800000 */
[----:B------:R-:W-:Y:S01]  /*13f50*/  BPT.TRAP 0x1 ;  /* 0x000000040000795c */ /* 0x000fe20000300000 */
.L_x_2312:
[----:B0-----:R-:W-:Y:S01]  /*13f60*/  SHF.L.U32 R2, R20, 0x1f, RZ ;  /* 0x0000001f14027819 */ /* 0x001fe200000006ff */
[----:B-12---:R-:W-:-:S03]  /*13f70*/  IMAD R10, R17, 0x5000, RZ ;  /* 0x00005000110a7824 */ /* 0x006fc600078e02ff */
[----:B------:R-:W0:Y:S02]  /*13f80*/  SYNCS.PHASECHK.TRANS64.TRYWAIT P0, [R19+URZ+0x29860], R2 ;  /* 0x02986002130075a7 */ /* 0x000e24000800017f */
[----:B0-----:R-:W-:Y:S05]  /*13f90*/  @!P0 BRA `(.L_x_2313) ;  /* 0x0000003400308947 */ /* 0x001fea0003800000 */
.L_x_2403:
[----:B------:R-:W2:Y:S04]  /*13fa0*/  LDL R3, [R1+0x4] ;  /* 0x0000040001037983 */ /* 0x000ea80000100800 */
[----:B------:R-:W3:Y:S04]  /*13fb0*/  LDL R4, [R1+0x8] ;  /* 0x0000080001047983 */ /* 0x000ee80000100800 */
[----:B------:R-:W4:Y:S01]  /*13fc0*/  LDL R11, [R1] ;  /* 0x00000000010b7983 */ /* 0x000f220000100800 */
[----:B------:R-:W-:Y:S05]  /*13fd0*/  WARPSYNC.ALL ;  /* 0x0000000000007948 */ /* 0x000fea0003800000 */
[----:B------:R-:W-:-:S02]  /*13fe0*/  LOP3.LUT P0, RZ, R16, 0x40, RZ, 0xc0, !PT ;  /* 0x0000004010ff7812 */ /* 0x000fc4000780c0ff */
[----:B--2---:R-:W-:-:S05]  /*13ff0*/  LOP3.LUT R3, R10, R3, RZ, 0xfc, !PT ;  /* 0x000000030a037212 */ /* 0x004fca00078efcff */
[----:B0-----:R-:W-:Y:S01]  /*14000*/  VIADD R2, R3, UR45 ;  /* 0x0000002d03027c36 */ /* 0x001fe20008000000 */
[----:B------:R-:W0:Y:S01]  /*14010*/  LDSM.16.MT88.4 R12, [R3+UR45+0xa400] ;  /* 0x00a4002d030c783b */ /* 0x000e220008004200 */
[----:B----4-:R-:W-:Y:S02]  /*14020*/  LOP3.LUT R17, R10, R11, RZ, 0xfc, !PT ;  /* 0x0000000b0a117212 */ /* 0x010fe400078efcff */
[----:B---3--:R-:W-:Y:S02]  /*14030*/  IMAD.IADD R2, R4, 0x1, R2 ;  /* 0x0000000104027824 */ /* 0x008fe400078e0202 */
[----:B------:R-:W-:-:S03]  /*14040*/  IADD3 R17, R17, UR45, RZ ;  /* 0x0000002d11117c10 */ /* 0x000fc6000fffe0ff */
        /* <DEDUP_REMOVED lines=67> */
.L_x_2314:
[----:B-1----:R1:W-:Y:S01]  /*14480*/  SYNCS.ARRIVE.TRANS64.A1T0 RZ, [R19+URZ+0x29850], RZ ;  /* 0x029850ff13ff79a7 */ /* 0x0023e2000810003f */
[----:B------:R-:W-:Y:S06]  /*14490*/  BAR.SYNC.DEFER_BLOCKING 0x2, 0x80 ;  /* 0x0082000000007b1d */ /* 0x000fec0000010000 */
[----:B------:R-:W-:Y:S05]  /*144a0*/  @!P1 BRA `(.L_x_2315) ;  /* 0x0000000000049947 */ /* 0x000fea0003800000 */
[----:B------:R-:W-:Y:S01]  /*144b0*/  BPT.TRAP 0x1 ;  /* 0x000000040000795c */ /* 0x000fe20000300000 */
.L_x_2315:
[----:B------:R-:W2:Y:S01]  /*144c0*/  S2R R2, SR_CgaCtaId ;  /* 0x0000000000027919 */ /* 0x000ea20000008800 */
[----:B-1----:R-:W-:Y:S02]  /*144d0*/  VIADD R19, R19, 0x29880 ;  /* 0x0002988013137836 */ /* 0x002fe40000000000 */
[----:B------:R-:W-:Y:S02]  /*144e0*/  VIADD R0, R0, 0xffffff60 ;  /* 0xffffff6000007836 */ /* 0x000fe40000000000 */
[----:B0-----:R-:W-:Y:S02]  /*144f0*/  IMAD.MOV.U32 R17, RZ, RZ, R18 ;  /* 0x000000ffff117224 */ /* 0x001fe400078e0012 */
[----:B------:R-:W-:Y:S01]  /*14500*/  IMAD.MOV.U32 R20, RZ, RZ, R29 ;  /* 0x000000ffff147224 */ /* 0x000fe200078e001d */
[----:B--2---:R-:W-:-:S04]  /*14510*/  PRMT R19, R2, 0x654, R19 ;  /* 0x0000065402137816 */ /* 0x004fc80000000013 */
[----:B------:R1:W-:Y:S01]  /*14520*/  SYNCS.ARRIVE.TRANS64.RED.A1T0 RZ, [R19+URZ], RZ ;  /* 0x000000ff13ff79a7 */ /* 0x0003e2000810043f */
[----:B------:R-:W-:Y:S05]  /*14530*/  @P2 BRA `(.L_x_2316) ;  /* 0xffffffe800d82947 */ /* 0x000fea000383ffff */
[----:B------:R-:W-:Y:S05]  /*14540*/  BRA `(.L_x_2317) ;  /* 0x0000000000047947 */ /* 0x000fea0003800000 */
.L_x_2301:
[----:B------:R-:W-:-:S07]  /*14550*/  IMAD.MOV.U32 R18, RZ, RZ, RZ ;  /* 0x000000ffff127224 */ /* 0x000fce00078e00ff */
.L_x_2317:
[----:B-1----:R-:W4:Y:S02]  /*14560*/  LDL R0, [R1+0x14] ;  /* 0x0000140001007983 */ /* 0x002f240000100800 */
[----:B----4-:R-:W-:-:S13]  /*14570*/  R2UR UR4, R0 ;  /* 0x00000000000472ca */ /* 0x010fda00000e0000 */
[----:B------:R-:W-:-:S06]  /*14580*/  ULOP3.LUT UR4, UR4, 0x1, URZ, 0xfc, !UPT ;  /* 0x0000000104047892 */ /* 0x000fcc000f8efc3f */
[----:B------:R-:W-:-:S05]  /*14590*/  IMAD.U32 R0, RZ, RZ, UR4 ;  /* 0x00000004ff007e24 */ /* 0x000fca000f8e00ff */
[----:B------:R-:W-:-:S13]  /*145a0*/  ISETP.NE.AND P1, PT, R0, 0x3, PT ;  /* 0x000000030000780c */ /* 0x000fda0003f25270 */
[----:B------:R-:W-:Y:S05]  /*145b0*/  @!P1 BRA `(.L_x_2318) ;  /* 0x0000000000049947 */ /* 0x000fea0003800000 */
[----:B------:R-:W-:Y:S01]  /*145c0*/  BPT.TRAP 0x1 ;  /* 0x000000040000795c */ /* 0x000fe20000300000 */
.L_x_2318:
[----:B------:R-:W-:Y:S01]  /*145d0*/  LOP3.LUT R0, R29, 0x1, RZ, 0x3c, !PT ;  /* 0x000000011d007812 */ /* 0x000fe200078e3cff */
[----:B------:R-:W-:Y:S01]  /*145e0*/  BSSY B0, `(.L_x_2319) ;  /* 0x0000005000007945 */ /* 0x000fe20003800000 */
[----:B------:R-:W-:Y:S02]  /*145f0*/  LEA R17, R18, UR45, 0x3 ;  /* 0x0000002d12117c11 */ /* 0x000fe4000f8e18ff */
[----:B------:R-:W-:-:S04]  /*14600*/  SHF.L.U32 R0, R0, 0x1f, RZ ;  /* 0x0000001f00007819 */ /* 0x000fc800000006ff */
[----:B------:R-:W1:Y:S02]  /*14610*/  SYNCS.PHASECHK.TRANS64.TRYWAIT P0, [R17+URZ+0x29870], R0 ;  /* 0x02987000110075a7 */ /* 0x000e64000800017f */
[----:B-1----:R-:W-:Y:S05]  /*14620*/  @!P0 BRA `(.L_x_2320) ;  /* 0x0000002c00a08947 */ /* 0x002fea0003800000 */
.L_x_2404:
[----:B------:R-:W-:Y:S05]  /*14630*/  BSYNC B0 ;  /* 0x0000000000007941 */ /* 0x000fea0003800000 */
.L_x_2319:
[----:B------:R-:W-:-:S13]  /*14640*/  LOP3.LUT P0, RZ, R16, 0x40, RZ, 0xc0, !PT ;  /* 0x0000004010ff7812 */ /* 0x000fda000780c0ff */
[----:B------:R-:W-:Y:S05]  /*14650*/  @!P0 BRA `(.L_x_2321) ;  /* 0x0000000000048947 */ /* 0x000fea0003800000 */
[----:B------:R-:W-:Y:S01]  /*14660*/  BPT.TRAP 0x1 ;  /* 0x000000040000795c */ /* 0x000fe20000300000 */
.L_x_2321:
[----:B-1----:R-:W4:Y:S04]  /*14670*/  LDL.LU R0, [R1+0x4] ;  /* 0x0000040001007983 */ /* 0x002f280000300800 */
[----:B---3--:R-:W3:Y:S01]  /*14680*/  LDL.LU R5, [R1+0x8] ;  /* 0x0000080001057983 */ /* 0x008ee20000300800 */
[----:B------:R-:W-:Y:S01]  /*14690*/  SHF.L.U32 R4, R29, 0x1f, RZ ;  /* 0x0000001f1d047819 */ /* 0x000fe200000006ff */
[----:B------:R-:W-:-:S03]  /*146a0*/  IMAD R3, R18, 0x5000, RZ ;  /* 0x0000500012037824 */ /* 0x000fc600078e02ff */
[----:B------:R-:W1:Y:S02]  /*146b0*/  SYNCS.PHASECHK.TRANS64.TRYWAIT P0, [R17+URZ+0x29860], R4 ;  /* 0x02986004110075a7 */ /* 0x000e64000800017f */
[----:B----4-:R-:W-:-:S05]  /*146c0*/  LOP3.LUT R0, R3, R0, RZ, 0xfc, !PT ;  /* 0x0000000003007212 */ /* 0x010fca00078efcff */
[----:B------:R-:W-:-:S04]  /*146d0*/  VIADD R2, R0, UR45 ;  /* 0x0000002d00027c36 */ /* 0x000fc80008000000 */
[----:B---3--:R-:W-:Y:S01]  /*146e0*/  IMAD.IADD R2, R5, 0x1, R2 ;  /* 0x0000000105027824 */ /* 0x008fe200078e0202 */
[----:B-1----:R-:W-:Y:S06]  /*146f0*/  @!P0 BRA `(.L_x_2322) ;  /* 0x0000002c00808947 */ /* 0x002fec0003800000 */
.L_x_2405:
[----:B------:R-:W3:Y:S01]  /*14700*/  LDL.LU R12, [R1] ;  /* 0x00000000010c7983 */ /* 0x000ee20000300800 */
[----:B------:R-:W-:Y:S05]  /*14710*/  WARPSYNC.ALL ;  /* 0x0000000000007948 */ /* 0x000fea0003800000 */
[----:B------:R-:W4:Y:S01]  /*14720*/  LDSM.16.MT88.4 R8, [R0+UR45+0xa400] ;  /* 0x00a4002d0008783b */ /* 0x000f220008004200 */
[----:B------:R-:W-:-:S03]  /*14730*/  LOP3.LUT P0, RZ, R16, 0x40, RZ, 0xc0, !PT ;  /* 0x0000004010ff7812 */ /* 0x000fc6000780c0ff */
[----:B-1----:R-:W1:Y:S01]  /*14740*/  LDSM.16.MT88.4 R4, [R2+0xa400] ;  /* 0x00a400000204783b */ /* 0x002e620000004200 */
[----:B----4-:R-:W-:Y:S02]  /*14750*/  PRMT R13, R8, 0x7531, R9 ;  /* 0x00007531080d7816 */ /* 0x010fe40000000009 */
[C-C-:B--2---:R-:W-:Y:S02]  /*14760*/  PRMT R14, R10.reuse, 0x6420, R11.reuse ;  /* 0x000064200a0e7816 */ /* 0x144fe4000000000b */
[----:B------:R-:W-:Y:S02]  /*14770*/  PRMT R15, R10, 0x7531, R11 ;  /* 0x000075310a0f7816 */ /* 0x000fe4000000000b */
[C-C-:B-1----:R-:W-:Y:S02]  /*14780*/  PRMT R10, R6.reuse, 0x6420, R7.reuse ;  /* 0x00006420060a7816 */ /* 0x142fe40000000007 */
[----:B------:R-:W-:Y:S02]  /*14790*/  PRMT R11, R6, 0x7531, R7 ;  /* 0x00007531060b7816 */ /* 0x000fe40000000007 */
[----:B---3--:R-:W-:-:S02]  /*147a0*/  LOP3.LUT R3, R3, R12, RZ, 0xfc, !PT ;  /* 0x0000000c03037212 */ /* 0x008fc400078efcff */
        /* <DEDUP_REMOVED lines=62> */
.L_x_2323:
[----:B--2---:R2:W-:Y:S01]  /*14b90*/  SYNCS.ARRIVE.TRANS64.A1T0 RZ, [R17+URZ+0x29850], RZ ;  /* 0x029850ff11ff79a7 */ /* 0x0045e2000810003f */
[----:B------:R-:W-:Y:S06]  /*14ba0*/  BAR.SYNC.DEFER_BLOCKING 0x2, 0x80 ;  /* 0x0082000000007b1d */ /* 0x000fec0000010000 */
[----:B------:R-:W-:Y:S05]  /*14bb0*/  @!P1 BRA `(.L_x_2324) ;  /* 0x0000000000049947 */ /* 0x000fea0003800000 */
[----:B------:R-:W-:Y:S01]  /*14bc0*/  BPT.TRAP 0x1 ;  /* 0x000000040000795c */ /* 0x000fe20000300000 */
.L_x_2324:
[----:B------:R-:W3:Y:S01]  /*14bd0*/  S2R R0, SR_CgaCtaId ;  /* 0x0000000000007919 */ /* 0x000ee20000008800 */
[----:B--2---:R-:W-:Y:S02]  /*14be0*/  VIADD R17, R17, 0x29880 ;  /* 0x0002988011117836 */ /* 0x004fe40000000000 */
        /* <DEDUP_REMOVED lines=8> */
.L_x_2279:
[----:B------:R-:W2:Y:S01]  /*14c70*/  S2R R5, SR_CgaCtaId ;  /* 0x0000000000057919 */ /* 0x000ea20000008800 */
[----:B------:R-:W-:Y:S02]  /*14c80*/  MOV R4, 0x400 ;  /* 0x0000040000047802 */ /* 0x000fe40000000f00 */
[----:B------:R-:W-:Y:S02]  /*14c90*/  SHF.L.U32 R3, R3, 0x1f, RZ ;  /* 0x0000001f03037819 */ /* 0x000fe400000006ff */
[----:B--2---:R-:W-:-:S04]  /*14ca0*/  LEA R6, R5, R4, 0x18 ;  /* 0x0000000405067211 */ /* 0x004fc800078ec0ff */
[----:B------:R-:W2:Y:S02]  /*14cb0*/  SYNCS.PHASECHK.TRANS64.TRYWAIT P0, [R6+URZ+0x29820], R3 ;  /* 0x02982003060075a7 */ /* 0x000ea4000800017f */
[----:B--2---:R-:W-:Y:S05]  /*14cc0*/  @!P0 BRA `(.L_x_2325) ;  /* 0x0000002800208947 */ /* 0x004fea0003800000 */
.L_x_2406:
        /* <DEDUP_REMOVED lines=8> */
[----:B------:R-:W2:Y:S02]  /*14d50*/  LDL R4, [R1+0x14] ;  /* 0x0000140001047983 */ /* 0x000ea40000100800 */
[----:B--2---:R-:W-:-:S13]  /*14d60*/  R2UR UR4, R4 ;  /* 0x00000000040472ca */ /* 0x004fda00000e0000 */
[----:B------:R-:W-:-:S06]  /*14d70*/  ULOP3.LUT UR4, UR4, 0x2, URZ, 0xfc, !UPT ;  /* 0x0000000204047892 */ /* 0x000fcc000f8efc3f */
[----:B------:R-:W-:-:S05]  /*14d80*/  IMAD.U32 R3, RZ, RZ, UR4 ;  /* 0x00000004ff037e24 */ /* 0x000fca000f8e00ff */
[----:B------:R-:W-:-:S13]  /*14d90*/  ISETP.NE.AND P0, PT, R3, 0x3, PT ;  /* 0x000000030300780c */ /* 0x000fda0003f05270 */
[----:B------:R-:W-:Y:S05]  /*14da0*/  @!P0 BRA `(.L_x_2326) ;  /* 0x0000000000048947 */ /* 0x000fea0003800000 */
[----:B------:R-:W-:Y:S01]  /*14db0*/  BPT.TRAP 0x1 ;  /* 0x000000040000795c */ /* 0x000fe20000300000 */
.L_x_2326:
[----:B------:R-:W-:Y:S01]  /*14dc0*/  IMAD R5, R2, 0x8, R6 ;  /* 0x0000000802057824 */ /* 0x000fe200078e0206 */
[----:B------:R-:W-:Y:S01]  /*14dd0*/  SHF.L.U32 R4, R0, 0x1f, RZ ;  /* 0x0000001f00047819 */ /* 0x000fe200000006ff */
[----:B------:R-:W-:-:S03]  /*14de0*/  VIADD R2, R2, 0x1 ;  /* 0x0000000102027836 */ /* 0x000fc60000000000 */
[----:B------:R-:W2:Y:S02]  /*14df0*/  SYNCS.PHASECHK.TRANS64.TRYWAIT P1, [R5+URZ+0x29840], R4 ;  /* 0x02984004050075a7 */ /* 0x000ea4000802017f */
[----:B------:R-:W-:-:S04]  /*14e00*/  ISETP.NE.AND P2, PT, R2, 0x2, PT ;  /* 0x000000020200780c */ /* 0x000fc80003f45270 */
[----:B------:R-:W-:Y:S01]  /*14e10*/  SEL R3, RZ, 0x1, P2 ;  /* 0x00000001ff037807 */ /* 0x000fe20001000000 */
[----:B--2---:R-:W-:Y:S08]  /*14e20*/  @!P1 BRA `(.L_x_2327) ;  /* 0x0000002400dc9947 */ /* 0x004ff00003800000 */
.L_x_2407:
[----:B------:R-:W-:Y:S02]  /*14e30*/  SEL R2, R2, RZ, P2 ;  /* 0x000000ff02027207 */ /* 0x000fe40001000000 */
[----:B------:R-:W-:Y:S01]  /*14e40*/  LOP3.LUT R0, R0, R3, RZ, 0x3c, !PT ;  /* 0x0000000300007212 */ /* 0x000fe200078e3cff */
[----:B------:R-:W-:Y:S06]  /*14e50*/  @!P0 BRA `(.L_x_2328) ;  /* 0x0000000000048947 */ /* 0x000fec0003800000 */
[----:B------:R-:W-:Y:S01]  /*14e60*/  BPT.TRAP 0x1 ;  /* 0x000000040000795c */ /* 0x000fe20000300000 */
.L_x_2328:
[----:B------:R-:W-:Y:S02]  /*14e70*/  LEA R3, R2, R6, 0x3 ;  /* 0x0000000602037211 */ /* 0x000fe400078e18ff */
[----:B------:R-:W-:-:S04]  /*14e80*/  SHF.L.U32 R0, R0, 0x1f, RZ ;  /* 0x0000001f00007819 */ /* 0x000fc800000006ff */
[----:B------:R-:W3:Y:S02]  /*14e90*/  SYNCS.PHASECHK.TRANS64.TRYWAIT P1, [R3+URZ+0x29840], R0 ;  /* 0x02984000030075a7 */ /* 0x000ee4000802017f */
[----:B---3--:R-:W-:Y:S05]  /*14ea0*/  @!P1 BRA `(.L_x_2329) ;  /* 0x0000002400d09947 */ /* 0x008fea0003800000 */
.L_x_2408:
[----:B------:R-:W-:Y:S05]  /*14eb0*/  @!P0 BRA `(.L_x_2330) ;  /* 0x0000000000048947 */ /* 0x000fea0003800000 */
[----:B------:R-:W-:Y:S01]  /*14ec0*/  BPT.TRAP 0x1 ;  /* 0x000000040000795c */ /* 0x000fe20000300000 */
.L_x_2330:
[----:B------:R-:W4:Y:S02]  /*14ed0*/  SYNCS.PHASECHK.TRANS64.TRYWAIT P1, [R5+URZ+0x29860], R4 ;  /* 0x02986004050075a7 */ /* 0x000f24000802017f */
[----:B----4-:R-:W-:Y:S05]  /*14ee0*/  @!P1 BRA `(.L_x_2331) ;  /* 0x0000002400d49947 */ /* 0x010fea0003800000 */
.L_x_2409:
[----:B------:R-:W-:Y:S05]  /*14ef0*/  @!P0 BRA `(.L_x_2332) ;  /* 0x0000000000048947 */ /* 0x000fea0003800000 */
[----:B------:R-:W-:Y:S01]  /*14f00*/  BPT.TRAP 0x1 ;  /* 0x000000040000795c */ /* 0x000fe20000300000 */
.L_x_2332:
[----:B------:R-:W0:Y:S02]  /*14f10*/  SYNCS.PHASECHK.TRANS64.TRYWAIT P1, [R3+URZ+0x29860], R0 ;  /* 0x02986000030075a7 */ /* 0x000e24000802017f */
[----:B0-----:R-:W-:Y:S05]  /*14f20*/  @!P1 BRA `(.L_x_2333) ;  /* 0x0000002400d89947 */ /* 0x001fea0003800000 */
.L_x_2410:
[----:B------:R-:W-:Y:S05]  /*14f30*/  @!P0 BRA `(.L_x_2334) ;  /* 0x0000000000048947 */ /* 0x000fea0003800000 */
[----:B------:R-:W-:Y:S01]  /*14f40*/  BPT.TRAP 0x1 ;  /* 0x000000040000795c */ /* 0x000fe20000300000 */
.L_x_2334:
[----:B------:R-:W0:Y:S02]  /*14f50*/  SYNCS.PHASECHK.TRANS64.TRYWAIT P1, [R5+URZ+0x29880], R4 ;  /* 0x02988004050075a7 */ /* 0x000e24000802017f */
[----:B0-----:R-:W-:Y:S05]  /*14f60*/  @!P1 BRA `(.L_x_2335) ;  /* 0x0000002400dc9947 */ /* 0x001fea0003800000 */
.L_x_2411:
[----:B------:R-:W-:Y:S05]  /*14f70*/  @!P0 BRA `(.L_x_2336) ;  /* 0x0000000000048947 */ /* 0x000fea0003800000 */
[----:B------:R-:W-:Y:S01]  /*14f80*/  BPT.TRAP 0x1 ;  /* 0x000000040000795c */ /* 0x000fe20000300000 */
.L_x_2336:
[----:B------:R0:W0:Y:S02]  /*14f90*/  SYNCS.PHASECHK.TRANS64.TRYWAIT P0, [R3+URZ+0x29880], R0 ;  /* 0x02988000030075a7 */ /* 0x000024000800017f */
[----:B0-----:R-:W-:Y:S05]  /*14fa0*/  @!P0 NANOSLEEP.SYNCS 0x989680 ;  /* 0x009896800000895d */ /* 0x001fea0003900000 */
[----:B------:R-:W0:Y:S02]  /*14fb0*/  @!P0 SYNCS.PHASECHK.TRANS64 P0, [R3+URZ+0x29880], R0 ;  /* 0x02988000030085a7 */ /* 0x000e24000800007f */
[----:B0-----:R-:W-:Y:S05]  /*14fc0*/  @!P0 BRA `(.L_x_2336) ;  /* 0xfffffffc00f08947 */ /* 0x001fea000383ffff */
.L_x_2235:
[----:B------:R-:W-:Y:S05]  /*14fd0*/  BSYNC B6 ;  /* 0x0000000000067941 */ /* 0x000fea0003800000 */
.L_x_2232:
[----:B------:R-:W-:Y:S05]  /*14fe0*/  EXIT ;  /* 0x000000000000794d */ /* 0x000fea0003800000 */
.L_x_2239:
[----:B0-----:R-:W-:-:S04]  /*14ff0*/  IMAD.U32 R3, RZ, RZ, UR38 ;  /* 0x00000026ff037e24 */ /* 0x001fc8000f8e00ff */
[----:B------:R0:W1:Y:S03]  /*15000*/  SYNCS.PHASECHK.TRANS64.TRYWAIT P0, [R3+URZ+0x29800], R6 ;  /* 0x02980006030075a7 */ /* 0x000066000800017f */
[----:B-1----:R-:W-:Y:S05]  /*15010*/  @!P0 NANOSLEEP.SYNCS 0x989680 ;  /* 0x009896800000895d */ /* 0x002fea0003900000 */
[----:B------:R-:W1:Y:S02]  /*15020*/  @!P0 SYNCS.PHASECHK.TRANS64 P0, [R3+URZ+0x29800], R6 ;  /* 0x02980006030085a7 */ /* 0x000e64000800007f */
[----:B-1----:R-:W-:Y:S05]  /*15030*/  @!P0 BRA `(.L_x_2239) ;  /* 0xfffffffc00ec8947 */ /* 0x002fea000383ffff */
[----:B------:R-:W-:Y:S05]  /*15040*/  BRA `(.L_x_2337) ;  /* 0xfffffec400a47947 */ /* 0x000fea000383ffff */
.L_x_2243:
[----:B--2---:R-:W-:-:S04]  /*15050*/  IMAD.U32 R5, RZ, RZ, UR38 ;  /* 0x00000026ff057e24 */ /* 0x004fc8000f8e00ff */
[----:B------:R2:W3:Y:S03]  /*15060*/  SYNCS.PHASECHK.TRANS64.TRYWAIT P1, [R5+URZ+0x29830], R6 ;  /* 0x02983006050075a7 */ /* 0x0004e6000802017f */
[----:B---3--:R-:W-:Y:S05]  /*15070*/  @!P1 NANOSLEEP.SYNCS 0x989680 ;  /* 0x009896800000995d */ /* 0x008fea0003900000 */
[----:B------:R-:W3:Y:S02]  /*15080*/  @!P1 SYNCS.PHASECHK.TRANS64 P1, [R5+URZ+0x29830], R6 ;  /* 0x02983006050095a7 */ /* 0x000ee4000802007f */
[----:B---3--:R-:W-:Y:S05]  /*15090*/  @!P1 BRA `(.L_x_2243) ;  /* 0xfffffffc00ec9947 */ /* 0x008fea000383ffff */
[----:B------:R-:W-:Y:S05]  /*150a0*/  BRA `(.L_x_2242) ;  /* 0xfffffec400c87947 */ /* 0x000fea000383ffff */
.L_x_2249:
[----:B-1----:R-:W-:-:S04]  /*150b0*/  IMAD.U32 R11, RZ, RZ, UR4 ;  /* 0x00000004ff0b7e24 */ /* 0x002fc8000f8e00ff */
[----:B------:R1:W2:Y:S03]  /*150c0*/  SYNCS.PHASECHK.TRANS64.TRYWAIT P1, [R11+URZ+0x29830], R10 ;  /* 0x0298300a0b0075a7 */ /* 0x0002a6000802017f */
[----:B--2---:R-:W-:Y:S05]  /*150d0*/  @!P1 NANOSLEEP.SYNCS 0x989680 ;  /* 0x009896800000995d */ /* 0x004fea0003900000 */
[----:B------:R-:W2:Y:S02]  /*150e0*/  @!P1 SYNCS.PHASECHK.TRANS64 P1, [R11+URZ+0x29830], R10 ;  /* 0x0298300a0b0095a7 */ /* 0x000ea4000802007f */
[----:B--2---:R-:W-:Y:S05]  /*150f0*/  @!P1 BRA `(.L_x_2249) ;  /* 0xfffffffc00ec9947 */ /* 0x004fea000383ffff */
[----:B------:R-:W-:Y:S05]  /*15100*/  BRA `(.L_x_2246) ;  /* 0xffffff0800907947 */ /* 0x000fea000383ffff */
.L_x_2253:
[----:B-1----:R-:W-:-:S04]  /*15110*/  IMAD.U32 R11, RZ, RZ, UR10 ;  /* 0x0000000aff0b7e24 */ /* 0x002fc8000f8e00ff */
[----:B------:R1:W2:Y:S03]  /*15120*/  SYNCS.PHASECHK.TRANS64.TRYWAIT P1, [R11+URZ+0x29850], R10 ;  /* 0x0298500a0b0075a7 */ /* 0x0002a6000802017f */
[----:B--2---:R-:W-:Y:S05]  /*15130*/  @!P1 NANOSLEEP.SYNCS 0x989680 ;  /* 0x009896800000995d */ /* 0x004fea0003900000 */
[----:B------:R-:W2:Y:S02]  /*15140*/  @!P1 SYNCS.PHASECHK.TRANS64 P1, [R11+URZ+0x29850], R10 ;  /* 0x0298500a0b0095a7 */ /* 0x000ea4000802007f */
[----:B--2---:R-:W-:Y:S05]  /*15150*/  @!P1 BRA `(.L_x_2253) ;  /* 0xfffffffc00ec9947 */ /* 0x004fea000383ffff */
[----:B------:R-:W-:Y:S05]  /*15160*/  BRA `(.L_x_2250) ;  /* 0xffffff1400a47947 */ /* 0x000fea000383ffff */
.L_x_2261:
[----:B-1----:R-:W-:-:S04]  /*15170*/  IMAD.U32 R10, RZ, RZ, UR10 ;  /* 0x0000000aff0a7e24 */ /* 0x002fc8000f8e00ff */
[----:B------:R1:W2:Y:S03]  /*15180*/  SYNCS.PHASECHK.TRANS64.TRYWAIT P1, [R10+URZ+0x29830], R9 ;  /* 0x029830090a0075a7 */ /* 0x0002a6000802017f */
[----:B--2---:R-:W-:Y:S05]  /*15190*/  @!P1 NANOSLEEP.SYNCS 0x989680 ;  /* 0x009896800000995d */ /* 0x004fea0003900000 */
[----:B------:R-:W2:Y:S02]  /*151a0*/  @!P1 SYNCS.PHASECHK.TRANS64 P1, [R10+URZ+0x29830], R9 ;  /* 0x029830090a0095a7 */ /* 0x000ea4000802007f */
[----:B--2---:R-:W-:Y:S05]  /*151b0*/  @!P1 BRA `(.L_x_2261) ;  /* 0xfffffffc00ec9947 */ /* 0x004fea000383ffff */
[----:B------:R-:W-:Y:S05]  /*151c0*/  BRA `(.L_x_2258) ;  /* 0xffffff4c00107947 */ /* 0x000fea000383ffff */
.L_x_2265:
[----:B-1----:R-:W-:-:S04]  /*151d0*/  IMAD.U32 R10, RZ, RZ, UR10 ;  /* 0x0000000aff0a7e24 */ /* 0x002fc8000f8e00ff */
[----:B------:R1:W2:Y:S03]  /*151e0*/  SYNCS.PHASECHK.TRANS64.TRYWAIT P1, [R10+URZ+0x29850], R9 ;  /* 0x029850090a0075a7 */ /* 0x0002a6000802017f */
[----:B--2---:R-:W-:Y:S05]  /*151f0*/  @!P1 NANOSLEEP.SYNCS 0x989680 ;  /* 0x009896800000995d */ /* 0x004fea0003900000 */
[----:B------:R-:W2:Y:S02]  /*15200*/  @!P1 SYNCS.PHASECHK.TRANS64 P1, [R10+URZ+0x29850], R9 ;  /* 0x029850090a0095a7 */ /* 0x000ea4000802007f */
[----:B--2---:R-:W-:Y:S05]  /*15210*/  @!P1 BRA `(.L_x_2265) ;  /* 0xfffffffc00ec9947 */ /* 0x004fea000383ffff */
[----:B------:R-:W-:Y:S05]  /*15220*/  BRA `(.L_x_2262) ;  /* 0xffffff58001c7947 */ /* 0x000fea000383ffff */
.L_x_2272:
[----:B-1----:R-:W-:-:S04]  /*15230*/  IMAD.U32 R3, RZ, RZ, UR9 ;  /* 0x00000009ff037e24 */ /* 0x002fc8000f8e00ff */
[----:B------:R1:W3:Y:S03]  /*15240*/  SYNCS.PHASECHK.TRANS64.TRYWAIT P1, [R3+URZ+0x29850], R0 ;  /* 0x02985000030075a7 */ /* 0x0002e6000802017f */
[----:B---3--:R-:W-:Y:S05]  /*15250*/  @!P1 NANOSLEEP.SYNCS 0x989680 ;  /* 0x009896800000995d */ /* 0x008fea0003900000 */
[----:B------:R-:W3:Y:S02]  /*15260*/  @!P1 SYNCS.PHASECHK.TRANS64 P1, [R3+URZ+0x29850], R0 ;  /* 0x02985000030095a7 */ /* 0x000ee4000802007f */
[----:B---3--:R-:W-:Y:S05]  /*15270*/  @!P1 BRA `(.L_x_2272) ;  /* 0xfffffffc00ec9947 */ /* 0x008fea000383ffff */
[----:B------:R-:W-:Y:S05]  /*15280*/  BRA `(.L_x_2271) ;  /* 0xffffff80006c7947 */ /* 0x000fea000383ffff */
.L_x_2285:
[----:B------:R-:W-:Y:S02]  /*15290*/  IMAD.MOV.U32 R13, RZ, RZ, R22 ;  /* 0x000000ffff0d7224 */ /* 0x000fe400078e0016 */
[----:B------:R-:W-:Y:S02]  /*152a0*/  IMAD.MOV.U32 R12, RZ, RZ, RZ ;  /* 0x000000ffff0c7224 */ /* 0x000fe400078e00ff */
[----:B------:R-:W-:Y:S02]  /*152b0*/  IMAD.MOV.U32 R11, RZ, RZ, 0x1f ;  /* 0x0000001fff0b7424 */ /* 0x000fe400078e00ff */
[----:B------:R-:W-:-:S07]  /*152c0*/  IMAD.MOV.U32 R15, RZ, RZ, -0x1 ;  /* 0xffffffffff0f7424 */ /* 0x000fce00078e00ff */
[----:B-----5:R-:W-:Y:S05]  /*152d0*/  WARPSYNC.COLLECTIVE R15, `(.L_x_2338) ;  /* 0x000000000f087348 */ /* 0x020fea0003c00000 */
[----:B------:R0:W1:Y:S02]  /*152e0*/  SHFL.IDX P6, R14, R13, R12, R11 ;  /* 0x0000000c0d0e7389 */ /* 0x00006400000c000b */
[----:B01---5:R-:W-:Y:S01]  /*152f0*/  ENDCOLLECTIVE ;  /* 0x000000000000791b */ /* 0x023fe20003800000 */
.L_x_2338:
[----:B------:R-:W-:Y:S05]  /*15300*/  BRA `(.L_x_2339) ;  /* 0xffffffbc00e07947 */ /* 0x000fea000383ffff */
.L_x_2287:
        /* <DEDUP_REMOVED lines=8> */
.L_x_2288:
        /* <DEDUP_REMOVED lines=8> */
.L_x_2342:
[----:B------:R-:W-:Y:S05]  /*15410*/  BSYNC B0 ;  /* 0x0000000000007941 */ /* 0x000fea0003800000 */
.L_x_2341:
[----:B------:R-:W-:Y:S01]  /*15420*/  IMAD.MOV.U32 R13, RZ, RZ, R18 ;  /* 0x000000ffff0d7224 */ /* 0x000fe200078e0012 */
[C---:B------:R-:W-:Y:S01]  /*15430*/  LOP3.LUT P3, RZ, R16.reuse, 0x2, RZ, 0xc0, !PT ;  /* 0x0000000210ff7812 */ /* 0x040fe2000786c0ff */
[----:B------:R-:W-:Y:S01]  /*15440*/  IMAD.MOV.U32 R12, RZ, RZ, RZ ;  /* 0x000000ffff0c7224 */ /* 0x000fe200078e00ff */
[----:B------:R-:W-:Y:S01]  /*15450*/  LOP3.LUT P2, RZ, R16, 0x1, RZ, 0xc0, !PT ;  /* 0x0000000110ff7812 */ /* 0x000fe2000784c0ff */
[----:B------:R-:W-:Y:S01]  /*15460*/  IMAD.MOV.U32 R11, RZ, RZ, 0x1c1f ;  /* 0x00001c1fff0b7424 */ /* 0x000fe200078e00ff */
[C---:B------:R-:W-:Y:S01]  /*15470*/  ISETP.GE.AND P1, PT, R9.reuse, 0x61, PT ;  /* 0x000000610900780c */ /* 0x040fe20003f26270 */
[----:B------:R-:W-:Y:S01]  /*15480*/  IMAD.MOV.U32 R15, RZ, RZ, -0x1 ;  /* 0xffffffffff0f7424 */ /* 0x000fe200078e00ff */
[----:B------:R-:W-:Y:S01]  /*15490*/  ISETP.GE.AND P5, PT, R9, 0x81, PT ;  /* 0x000000810900780c */ /* 0x000fe20003fa6270 */
[----:B------:R-:W-:Y:S02]  /*154a0*/  IMAD.MOV.U32 R3, RZ, RZ, R14 ;  /* 0x000000ffff037224 */ /* 0x000fe400078e000e */
[----:B------:R-:W-:-:S10]  /*154b0*/  VIADD R8, R7, UR45 ;  /* 0x0000002d07087c36 */ /* 0x000fd40008000000 */
[----:B------:R-:W-:Y:S05]  /*154c0*/  WARPSYNC.COLLECTIVE R15, `(.L_x_2343) ;  /* 0x000000000f087348 */ /* 0x000fea0003c00000 */
[----:B------:R0:W1:Y:S02]  /*154d0*/  SHFL.IDX P6, R14, R13, R12, R11 ;  /* 0x0000000c0d0e7389 */ /* 0x00006400000c000b */
[----:B01----:R-:W-:Y:S01]  /*154e0*/  ENDCOLLECTIVE ;  /* 0x000000000000791b */ /* 0x003fe20003800000 */
.L_x_2343:
[----:B------:R-:W-:Y:S02]  /*154f0*/  IMAD.IADD R7, R33, 0x1, R8 ;  /* 0x0000000121077824 */ /* 0x000fe400078e0208 */
[----:B------:R-:W-:Y:S02]  /*15500*/  VIADD R34, R8, 0xa400 ;  /* 0x0000a40008227836 */ /* 0x000fe40000000000 */
[----:B------:R-:W-:Y:S02]  /*15510*/  IMAD.MOV.U32 R13, RZ, RZ, R10 ;  /* 0x000000ffff0d7224 */ /* 0x000fe400078e000a */
[----:B------:R-:W-:Y:S02]  /*15520*/  IMAD.MOV.U32 R12, RZ, RZ, 0x1 ;  /* 0x00000001ff0c7424 */ /* 0x000fe400078e00ff */
[----:B------:R-:W-:-:S07]  /*15530*/  IMAD.MOV.U32 R2, RZ, RZ, R14 ;  /* 0x000000ffff027224 */ /* 0x000fce00078e000e */
[----:B------:R-:W-:Y:S05]  /*15540*/  WARPSYNC.COLLECTIVE R15, `(.L_x_2344) ;  /* 0x000000000f087348 */ /* 0x000fea0003c00000 */
[----:B------:R0:W1:Y:S02]  /*15550*/  SHFL.IDX P6, R14, R13, R12, R11 ;  /* 0x0000000c0d0e7389 */ /* 0x00006400000c000b */
[----:B01----:R-:W-:Y:S01]  /*15560*/  ENDCOLLECTIVE ;  /* 0x000000000000791b */ /* 0x003fe20003800000 */
.L_x_2344:
        /* <DEDUP_REMOVED lines=14> */
.L_x_2345:
[----:B------:R-:W-:Y:S02]  /*15650*/  IMAD.MOV.U32 R13, RZ, RZ, R10 ;  /* 0x000000ffff0d7224 */ /* 0x000fe400078e000a */
[----:B------:R-:W-:Y:S02]  /*15660*/  IMAD.MOV.U32 R12, RZ, RZ, 0x2 ;  /* 0x00000002ff0c7424 */ /* 0x000fe400078e00ff */
[----:B------:R-:W-:-:S07]  /*15670*/  IMAD.MOV.U32 R2, RZ, RZ, R14 ;  /* 0x000000ffff027224 */ /* 0x000fce00078e000e */
[----:B------:R-:W-:Y:S05]  /*15680*/  WARPSYNC.COLLECTIVE R15, `(.L_x_2346) ;  /* 0x000000000f087348 */ /* 0x000fea0003c00000 */
[----:B------:R0:W1:Y:S02]  /*15690*/  SHFL.IDX P6, R14, R13, R12, R11 ;  /* 0x0000000c0d0e7389 */ /* 0x00006400000c000b */
[----:B01----:R-:W-:Y:S01]  /*156a0*/  ENDCOLLECTIVE ;  /* 0x000000000000791b */ /* 0x003fe20003800000 */
.L_x_2346:
[----:B------:R-:W-:-:S04]  /*156b0*/  IADD3 R2, P0, R35, R2, RZ ;  /* 0x0000000223027210 */ /* 0x000fc80007f1e0ff */
[----:B------:R-:W-:Y:S02]  /*156c0*/  IADD3.X R3, RZ, R3, RZ, P0, !PT ;  /* 0x00000003ff037210 */ /* 0x000fe400007fe4ff */
        /* <DEDUP_REMOVED lines=12> */
.L_x_2347:
[----:B------:R-:W-:Y:S02]  /*15790*/  IMAD.MOV.U32 R13, RZ, RZ, R10 ;  /* 0x000000ffff0d7224 */ /* 0x000fe400078e000a */
[----:B------:R-:W-:Y:S02]  /*157a0*/  IMAD.MOV.U32 R12, RZ, RZ, 0x3 ;  /* 0x00000003ff0c7424 */ /* 0x000fe400078e00ff */
[----:B------:R-:W-:-:S07]  /*157b0*/  IMAD.MOV.U32 R2, RZ, RZ, R14 ;  /* 0x000000ffff027224 */ /* 0x000fce00078e000e */
[----:B------:R-:W-:Y:S05]  /*157c0*/  WARPSYNC.COLLECTIVE R15, `(.L_x_2348) ;  /* 0x000000000f087348 */ /* 0x000fea0003c00000 */
[----:B------:R0:W1:Y:S02]  /*157d0*/  SHFL.IDX P6, R14, R13, R12, R11 ;  /* 0x0000000c0d0e7389 */ /* 0x00006400000c000b */
[----:B01----:R-:W-:Y:S01]  /*157e0*/  ENDCOLLECTIVE ;  /* 0x000000000000791b */ /* 0x003fe20003800000 */
.L_x_2348:
        /* <DEDUP_REMOVED lines=13> */
.L_x_2349:
[----:B------:R-:W-:Y:S01]  /*158c0*/  @!PT LDS RZ, [RZ] ;  /* 0x00000000fffff984 */ /* 0x000fe20000000800 */
[----:B------:R-:W-:Y:S01]  /*158d0*/  @!PT LDS RZ, [RZ] ;  /* 0x00000000fffff984 */ /* 0x000fe20000000800 */
[----:B------:R-:W-:Y:S01]  /*158e0*/  @!PT LDS RZ, [RZ] ;  /* 0x00000000fffff984 */ /* 0x000fe20000000800 */
[----:B------:R0:W-:Y:S01]  /*158f0*/  LDGSTS.E.BYPASS.LTC128B.128 [R7+0xc400], desc[UR36][R2.64+0x40], !P0 ;  /* 0x0c40004002077fae */ /* 0x0001e2000c101d64 */
[----:B------:R-:W-:Y:S02]  /*15900*/  IMAD.MOV.U32 R13, RZ, RZ, R19 ;  /* 0x000000ffff0d7224 */ /* 0x000fe400078e0013 */
[----:B------:R-:W-:Y:S02]  /*15910*/  IMAD.MOV.U32 R12, RZ, RZ, RZ ;  /* 0x000000ffff0c7224 */ /* 0x000fe400078e00ff */
[----:B0-----:R-:W-:-:S07]  /*15920*/  IMAD.MOV.U32 R2, RZ, RZ, R14 ;  /* 0x000000ffff027224 */ /* 0x001fce00078e000e */
[----:B------:R-:W-:Y:S05]  /*15930*/  WARPSYNC.COLLECTIVE R15, `(.L_x_2350) ;  /* 0x000000000f087348 */ /* 0x000fea0003c00000 */
[----:B------:R0:W1:Y:S02]  /*15940*/  SHFL.IDX P6, R14, R13, R12, R11 ;  /* 0x0000000c0d0e7389 */ /* 0x00006400000c000b */
[----:B01----:R-:W-:Y:S01]  /*15950*/  ENDCOLLECTIVE ;  /* 0x000000000000791b */ /* 0x003fe20003800000 */
.L_x_2350:
[----:B------:R-:W-:-:S05]  /*15960*/  IADD3 R2, P0, R35, R2, RZ ;  /* 0x0000000223027210 */ /* 0x000fca0007f1e0ff */
[----:B------:R-:W-:Y:S01]  /*15970*/  IMAD.X R3, RZ, RZ, R10, P0 ;  /* 0x000000ffff037224 */ /* 0x000fe200000e060a */
[C---:B------:R-:W-:Y:S02]  /*15980*/  ISETP.LT.OR P0, PT, R9.reuse, 0x61, P3 ;  /* 0x000000610900780c */ /* 0x040fe40001f01670 */
[----:B------:R-:W-:Y:S02]  /*15990*/  ISETP.GE.AND P3, PT, R9, 0x21, PT ;  /* 0x000000210900780c */ /* 0x000fe40003f66270 */
[----:B------:R-:W-:-:S09]  /*159a0*/  MOV R13, R20 ;  /* 0x00000014000d7202 */ /* 0x000fd20000000f00 */
        /* <DEDUP_REMOVED lines=10> */
.L_x_2351:
[----:B------:R-:W-:Y:S01]  /*15a50*/  @!PT LDS RZ, [RZ] ;  /* 0x00000000fffff984 */ /* 0x000fe20000000800 */
[----:B------:R-:W-:Y:S01]  /*15a60*/  @!PT LDS RZ, [RZ] ;  /* 0x00000000fffff984 */ /* 0x000fe20000000800 */
[----:B------:R-:W-:Y:S01]  /*15a70*/  @!PT LDS RZ, [RZ] ;  /* 0x00000000fffff984 */ /* 0x000fe20000000800 */
[----:B------:R0:W-:Y:S02]  /*15a80*/  LDGSTS.E.BYPASS.LTC128B.128 [R7+0xd400], desc[UR36][R2.64+0x40], !P0 ;  /* 0x0d40004002077fae */ /* 0x0001e4000c101d64 */
[----:B0-----:R-:W-:Y:S01]  /*15a90*/  IMAD.MOV.U32 R2, RZ, RZ, R14 ;  /* 0x000000ffff027224 */ /* 0x001fe200078e000e */
[----:B------:R-:W-:Y:S06]  /*15aa0*/  BRA `(.L_x_2352) ;  /* 0xffffffc000d47947 */ /* 0x000fec000383ffff */
.L_x_2291:
[----:B-1----:R-:W-:Y:S02]  /*15ab0*/  IMAD.MOV.U32 R3, RZ, RZ, 0x1 ;  /* 0x00000001ff037424 */ /* 0x002fe400078e00ff */
[----:B------:R-:W-:-:S03]  /*15ac0*/  IMAD.U32 R2, RZ, RZ, UR45 ;  /* 0x0000002dff027e24 */ /* 0x000fc6000f8e00ff */
[----:B------:R-:W-:-:S04]  /*15ad0*/  SHF.L.U32 R3, R3, 0x1f, RZ ;  /* 0x0000001f03037819 */ /* 0x000fc800000006ff */
[----:B------:R1:W2:Y:S03]  /*15ae0*/  SYNCS.PHASECHK.TRANS64.TRYWAIT P0, [R2+URZ+0x29840], R3 ;  /* 0x02984003020075a7 */ /* 0x0002a6000800017f */
[----:B--2---:R-:W-:Y:S05]  /*15af0*/  @!P0 NANOSLEEP.SYNCS 0x989680 ;  /* 0x009896800000895d */ /* 0x004fea0003900000 */
[----:B------:R-:W2:Y:S02]  /*15b00*/  @!P0 SYNCS.PHASECHK.TRANS64 P0, [R2+URZ+0x29840], R3 ;  /* 0x02984003020085a7 */ /* 0x000ea4000800007f */
[----:B--2---:R-:W-:Y:S05]  /*15b10*/  @!P0 BRA `(.L_x_2291) ;  /* 0xfffffffc00e48947 */ /* 0x004fea000383ffff */
[----:B------:R-:W-:Y:S05]  /*15b20*/  BRA `(.L_x_2353) ;  /* 0xffffffc400187947 */ /* 0x000fea000383ffff */
.L_x_2292:
        /* <DEDUP_REMOVED lines=8> */
.L_x_2355:
[----:B------:R-:W-:Y:S05]  /*15bb0*/  BSYNC B0 ;  /* 0x0000000000007941 */ /* 0x000fea0003800000 */
.L_x_2354:
        /* <DEDUP_REMOVED lines=11> */
.L_x_2356:
[----:B------:R-:W-:Y:S02]  /*15c70*/  @P3 VIADD R21, R36, UR45 ;  /* 0x0000002d24153c36 */ /* 0x000fe40008000000 */
[----:B------:R-:W-:Y:S02]  /*15c80*/  IMAD.MOV.U32 R13, RZ, RZ, R6 ;  /* 0x000000ffff0d7224 */ /* 0x000fe400078e0006 */
[----:B------:R-:W-:Y:S01]  /*15c90*/  IMAD.MOV.U32 R12, RZ, RZ, 0x1 ;  /* 0x00000001ff0c7424 */ /* 0x000fe200078e00ff */
[----:B------:R-:W-:Y:S02]  /*15ca0*/  @P4 IADD3 R14, P0, R35, R14, RZ ;  /* 0x0000000e230e4210 */ /* 0x000fe40007f1e0ff */
[----:B------:R-:W-:-:S03]  /*15cb0*/  LOP3.LUT P6, RZ, R16, 0x8, RZ, 0xc0, !PT ;  /* 0x0000000810ff7812 */ /* 0x000fc600078cc0ff */
[----:B------:R-:W-:Y:S01]  /*15cc0*/  @P4 IMAD.X R3, RZ, RZ, R2, P0 ;  /* 0x000000ffff034224 */ /* 0x000fe200000e0602 */
[----:B------:R-:W-:Y:S02]  /*15cd0*/  LOP3.LUT P0, RZ, R16, 0x10, RZ, 0xc0, !PT ;  /* 0x0000001010ff7812 */ /* 0x000fe4000780c0ff */
[----:B------:R-:W-:-:S11]  /*15ce0*/  @P4 MOV R2, R14 ;  /* 0x0000000e00024202 */ /* 0x000fd60000000f00 */
        /* <DEDUP_REMOVED lines=8> */
.L_x_2357:
        /* <DEDUP_REMOVED lines=10> */
.L_x_2358:
[----:B------:R-:W-:Y:S02]  /*15e10*/  IMAD.MOV.U32 R13, RZ, RZ, R6 ;  /* 0x000000ffff0d7224 */ /* 0x000fe400078e0006 */
[----:B------:R-:W-:Y:S01]  /*15e20*/  IMAD.MOV.U32 R12, RZ, RZ, 0x2 ;  /* 0x00000002ff0c7424 */ /* 0x000fe200078e00ff */
[----:B------:R-:W-:Y:S02]  /*15e30*/  @P3 IADD3 R14, P0, R35, R14, RZ ;  /* 0x0000000e230e3210 */ /* 0x000fe40007f1e0ff */
[----:B------:R-:W-:-:S03]  /*15e40*/  LOP3.LUT P6, RZ, R16, 0x10, RZ, 0xc0, !PT ;  /* 0x0000001010ff7812 */ /* 0x000fc600078cc0ff */
[----:B------:R-:W-:Y:S02]  /*15e50*/  @P3 IMAD.X R19, RZ, RZ, R8, P0 ;  /* 0x000000ffff133224 */ /* 0x000fe400000e0608 */
[----:B------:R-:W-:Y:S02]  /*15e60*/  @P3 IMAD.MOV.U32 R2, RZ, RZ, R14 ;  /* 0x000000ffff023224 */ /* 0x000fe400078e000e */
        /* <DEDUP_REMOVED lines=9> */
.L_x_2359:
[----:B------:R-:W-:Y:S01]  /*15f00*/  @!PT LDS RZ, [RZ] ;  /* 0x00000000fffff984 */ /* 0x000fe20000000800 */
[----:B------:R-:W-:Y:S01]  /*15f10*/  @!PT LDS RZ, [RZ] ;  /* 0x00000000fffff984 */ /* 0x000fe20000000800 */
[----:B------:R-:W-:Y:S01]  /*15f20*/  @!PT LDS RZ, [RZ] ;  /* 0x00000000fffff984 */ /* 0x000fe20000000800 */
[----:B------:R-:W-:Y:S04]  /*15f30*/  @P3 LDGSTS.E.BYPASS.LTC128B.128 [R21+0x1d400], desc[UR36][R2.64+0x40], !P4 ;  /* 0x1d40004002153fae */ /* 0x000fe8000e101d64 */
[----:B------:R0:W-:Y:S01]  /*15f40*/  @P3 LDGSTS.E.BYPASS.LTC128B.128 [R21+0x1fc00], desc[UR36][R2.64+0x80], !P5 ;  /* 0x1fc0008002153fae */ /* 0x0001e2000e901d64 */
[----:B------:R-:W-:Y:S01]  /*15f50*/  LOP3.LUT P3, RZ, R16, 0x10, RZ, 0xc0, !PT ;  /* 0x0000001010ff7812 */ /* 0x000fe2000786c0ff */
[----:B------:R-:W-:Y:S02]  /*15f60*/  IMAD.MOV.U32 R13, RZ, RZ, R5 ;  /* 0x000000ffff0d7224 */ /* 0x000fe400078e0005 */
[----:B0-----:R-:W-:Y:S02]  /*15f70*/  @P1 VIADD R21, R36, UR45 ;  /* 0x0000002d24151c36 */ /* 0x001fe40008000000 */
[----:B------:R-:W-:-:S08]  /*15f80*/  IMAD.MOV.U32 R8, RZ, RZ, R14 ;  /* 0x000000ffff087224 */ /* 0x000fd000078e000e */
[----:B------:R-:W-:Y:S05]  /*15f90*/  WARPSYNC.COLLECTIVE R15, `(.L_x_2360) ;  /* 0x000000000f087348 */ /* 0x000fea0003c00000 */
[----:B------:R0:W1:Y:S02]  /*15fa0*/  SHFL.IDX P6, R14, R13, R12, R11 ;  /* 0x0000000c0d0e7389 */ /* 0x00006400000c000b */
[----:B01----:R-:W-:Y:S01]  /*15fb0*/  ENDCOLLECTIVE ;  /* 0x000000000000791b */ /* 0x003fe20003800000 */
.L_x_2360:
[----:B------:R-:W-:Y:S02]  /*15fc0*/  IMAD.MOV.U32 R13, RZ, RZ, R6 ;  /* 0x000000ffff0d7224 */ /* 0x000fe400078e0006 */
[----:B------:R-:W-:Y:S01]  /*15fd0*/  IMAD.MOV.U32 R12, RZ, RZ, 0x3 ;  /* 0x00000003ff0c7424 */ /* 0x000fe200078e00ff */
[----:B------:R-:W-:-:S05]  /*15fe0*/  @P2 IADD3 R14, P0, R35, R14, RZ ;  /* 0x0000000e230e2210 */ /* 0x000fca0007f1e0ff */
[----:B------:R-:W-:-:S08]  /*15ff0*/  @P2 IMAD.MOV.U32 R2, RZ, RZ, R14 ;  /* 0x000000ffff022224 */ /* 0x000fd000078e000e */
[----:B------:R-:W-:Y:S05]  /*16000*/  WARPSYNC.COLLECTIVE R15, `(.L_x_2361) ;  /* 0x000000000f087348 */ /* 0x000fea0003c00000 */
[----:B------:R0:W1:Y:S02]  /*16010*/  SHFL.IDX P6, R14, R13, R12, R11 ;  /* 0x0000000c0d0e7389 */ /* 0x00006400000c000b */
[----:B01----:R-:W-:Y:S01]  /*16020*/  ENDCOLLECTIVE ;  /* 0x000000000000791b */ /* 0x003fe20003800000 */
.L_x_2361:
[----:B------:R-:W-:-:S05]  /*16030*/  @P2 IMAD.X R9, RZ, RZ, R8, P0 ;  /* 0x000000ffff092224 */ /* 0x000fca00000e0608 */
[----:B------:R-:W-:-:S05]  /*16040*/  @P2 MOV R3, R9 ;  /* 0x0000000900032202 */ /* 0x000fca0000000f00 */
        /* <DEDUP_REMOVED lines=11> */
.L_x_2362:
[----:B------:R-:W-:Y:S02]  /*16100*/  IMAD.MOV.U32 R13, RZ, RZ, R7 ;  /* 0x000000ffff0d7224 */ /* 0x000fe400078e0007 */
[----:B------:R-:W-:Y:S01]  /*16110*/  IMAD.MOV.U32 R12, RZ, RZ, RZ ;  /* 0x000000ffff0c7224 */ /* 0x000fe200078e00ff */
[----:B------:R-:W-:-:S05]  /*16120*/  @P1 IADD3 R14, P0, R35, R14, RZ ;  /* 0x0000000e230e1210 */ /* 0x000fca0007f1e0ff */
[----:B------:R-:W-:-:S08]  /*16130*/  @P1 IMAD.MOV.U32 R2, RZ, RZ, R14 ;  /* 0x000000ffff021224 */ /* 0x000fd000078e000e */
[----:B------:R-:W-:Y:S05]  /*16140*/  WARPSYNC.COLLECTIVE R15, `(.L_x_2363) ;  /* 0x000000000f087348 */ /* 0x000fea0003c00000 */
[----:B------:R0:W1:Y:S02]  /*16150*/  SHFL.IDX P6, R14, R13, R12, R11 ;  /* 0x0000000c0d0e7389 */ /* 0x00006400000c000b */
[----:B01----:R-:W-:Y:S01]  /*16160*/  ENDCOLLECTIVE ;  /* 0x000000000000791b */ /* 0x003fe20003800000 */
.L_x_2363:
        /* <DEDUP_REMOVED lines=9> */
[----:B------:R-:W-:Y:S01]  /*16200*/  ISETP.NE.AND P5, PT, R4, RZ, PT ;  /* 0x000000ff0400720c */ /* 0x000fe20003fa5270 */
[----:B------:R-:W-:-:S12]  /*16210*/  IMAD.MOV.U32 R7, RZ, RZ, R14 ;  /* 0x000000ffff077224 */ /* 0x000fd800078e000e */
[----:B0-----:R-:W-:Y:S05]  /*16220*/  WARPSYNC.COLLECTIVE R15, `(.L_x_2364) ;  /* 0x000000000f087348 */ /* 0x001fea0003c00000 */
[----:B------:R1:W2:Y:S02]  /*16230*/  SHFL.IDX P6, R14, R13, R12, R11 ;  /* 0x0000000c0d0e7389 */ /* 0x0002a400000c000b */
[----:B012---:R-:W-:Y:S01]  /*16240*/  ENDCOLLECTIVE ;  /* 0x000000000000791b */ /* 0x007fe20003800000 */
.L_x_2364:
[----:B------:R-:W-:Y:S05]  /*16250*/  BRA `(.L_x_2365) ;  /* 0xffffffc000b47947 */ /* 0x000fea000383ffff */
.L_x_2297:
[----:B------:R-:W-:Y:S01]  /*16260*/  IMAD.MOV.U32 R13, RZ, RZ, R5 ;  /* 0x000000ffff0d7224 */ /* 0x000fe200078e0005 */
[----:B------:R-:W-:Y:S01]  /*16270*/  MOV R15, 0xffffffff ;  /* 0xffffffff000f7802 */ /* 0x000fe20000000f00 */
[----:B------:R-:W-:Y:S02]  /*16280*/  IMAD.MOV.U32 R12, RZ, RZ, RZ ;  /* 0x000000ffff0c7224 */ /* 0x000fe400078e00ff */
[----:B------:R-:W-:Y:S02]  /*16290*/  IMAD.MOV.U32 R11, RZ, RZ, 0x1c1f ;  /* 0x00001c1fff0b7424 */ /* 0x000fe400078e00ff */
[----:B------:R-:W-:-:S07]  /*162a0*/  IMAD.U32 R3, RZ, RZ, UR47 ;  /* 0x0000002fff037e24 */ /* 0x000fce000f8e00ff */
[----:B0-2---:R-:W-:Y:S05]  /*162b0*/  WARPSYNC.COLLECTIVE R15, `(.L_x_2366) ;  /* 0x000000000f087348 */ /* 0x005fea0003c00000 */
[----:B--2---:R1:W2:Y:S02]  /*162c0*/  SHFL.IDX P6, R14, R13, R12, R11 ;  /* 0x0000000c0d0e7389 */ /* 0x0042a400000c000b */
[----:B012---:R-:W-:Y:S01]  /*162d0*/  ENDCOLLECTIVE ;  /* 0x000000000000791b */ /* 0x007fe20003800000 */
.L_x_2366:
[----:B------:R-:W-:Y:S02]  /*162e0*/  IMAD.MOV.U32 R13, RZ, RZ, R4 ;  /* 0x000000ffff0d7224 */ /* 0x000fe400078e0004 */
[----:B------:R-:W-:-:S07]  /*162f0*/  IMAD.MOV.U32 R2, RZ, RZ, R14 ;  /* 0x000000ffff027224 */ /* 0x000fce00078e000e */
[----:B------:R-:W-:Y:S05]  /*16300*/  WARPSYNC.COLLECTIVE R15, `(.L_x_2367) ;  /* 0x000000000f087348 */ /* 0x000fea0003c00000 */
[----:B------:R0:W1:Y:S02]  /*16310*/  SHFL.IDX P6, R14, R13, R12, R11 ;  /* 0x0000000c0d0e7389 */ /* 0x00006400000c000b */
[----:B01----:R-:W-:Y:S01]  /*16320*/  ENDCOLLECTIVE ;  /* 0x000000000000791b */ /* 0x003fe20003800000 */
.L_x_2367:
[----:B------:R-:W-:Y:S02]  /*16330*/  ULDC UR4, c[0x0][0x288] ;  /* 0x0000a20000047ab9 */ /* 0x000fe40000000800 */
[----:B------:R-:W-:Y:S02]  /*16340*/  IMAD R7, R0, UR4, RZ ;  /* 0x0000000400077c24 */ /* 0x000fe4000f8e02ff */
[----:B------:R-:W-:-:S04]  /*16350*/  IMAD R0, R3, 0x80, R28 ;  /* 0x0000008003007824 */ /* 0x000fc800078e021c */
        /* <DEDUP_REMOVED lines=11> */
.L_x_2368:
        /* <DEDUP_REMOVED lines=12> */
.L_x_2369:
        /* <DEDUP_REMOVED lines=8> */
.L_x_2370:
[----:B------:R-:W-:Y:S02]  /*16550*/  @!P0 IMAD.X R9, RZ, RZ, R6, P4 ;  /* 0x000000ffff098224 */ /* 0x000fe400020e0606 */
[----:B------:R-:W-:-:S03]  /*16560*/  VIADD R6, R0, 0x40 ;  /* 0x0000004000067836 */ /* 0x000fc60000000000 */
[----:B------:R-:W-:-:S05]  /*16570*/  @!P0 MOV R3, R9 ;  /* 0x0000000900038202 */ /* 0x000fca0000000f00 */
        /* <DEDUP_REMOVED lines=12> */
.L_x_2371:
        /* <DEDUP_REMOVED lines=8> */
.L_x_2372:
        /* <DEDUP_REMOVED lines=13> */
.L_x_2373:
[----:B------:R-:W-:Y:S05]  /*16790*/  BRA `(.L_x_2374) ;  /* 0xffffffc400807947 */ /* 0x000fea000383ffff */
.L_x_2300:
[----:B-1-3--:R-:W-:-:S04]  /*167a0*/  IMAD.U32 R3, RZ, RZ, UR45 ;  /* 0x0000002dff037e24 */ /* 0x00afc8000f8e00ff */
[----:B------:R1:W3:Y:S03]  /*167b0*/  SYNCS.PHASECHK.TRANS64.TRYWAIT P0, [R3+URZ+0x29820], R0 ;  /* 0x02982000030075a7 */ /* 0x0002e6000800017f */
[----:B---3--:R-:W-:Y:S05]  /*167c0*/  @!P0 NANOSLEEP.SYNCS 0x989680 ;  /* 0x009896800000895d */ /* 0x008fea0003900000 */
[----:B------:R-:W3:Y:S02]  /*167d0*/  @!P0 SYNCS.PHASECHK.TRANS64 P0, [R3+URZ+0x29820], R0 ;  /* 0x02982000030085a7 */ /* 0x000ee4000800007f */
[----:B---3--:R-:W-:Y:S05]  /*167e0*/  @!P0 BRA `(.L_x_2300) ;  /* 0xfffffffc00ec8947 */ /* 0x008fea000383ffff */
[----:B------:R-:W-:Y:S05]  /*167f0*/  BRA `(.L_x_2375) ;  /* 0xffffffc400c47947 */ /* 0x000fea000383ffff */
.L_x_2303:
[----:B0-----:R0:W1:Y:S02]  /*16800*/  SYNCS.PHASECHK.TRANS64.TRYWAIT P0, [R10+URZ+0x29880], R26 ;  /* 0x0298801a0a0075a7 */ /* 0x001064000800017f */
[----:B-1----:R-:W-:Y:S05]  /*16810*/  @!P0 NANOSLEEP.SYNCS 0x989680 ;  /* 0x009896800000895d */ /* 0x002fea0003900000 */
[----:B------:R-:W1:Y:S02]  /*16820*/  @!P0 SYNCS.PHASECHK.TRANS64 P0, [R10+URZ+0x29880], R26 ;  /* 0x0298801a0a0085a7 */ /* 0x000e64000800007f */
[----:B-1----:R-:W-:Y:S05]  /*16830*/  @!P0 BRA `(.L_x_2303) ;  /* 0xfffffffc00f08947 */ /* 0x002fea000383ffff */
[----:B------:R-:W-:Y:S05]  /*16840*/  BRA `(.L_x_2376) ;  /* 0xffffffc800d47947 */ /* 0x000fea000383ffff */
.L_x_2304:
[----:B------:R-:W-:Y:S01]  /*16850*/  BSSY B0, `(.L_x_2377) ;  /* 0x0000008000007945 */ /* 0x000fe20003800000 */
[----:B------:R-:W-:Y:S01]  /*16860*/  IMAD.MOV.U32 R13, RZ, RZ, R25 ;  /* 0x000000ffff0d7224 */ /* 0x000fe200078e0019 */
[----:B------:R-:W-:Y:S01]  /*16870*/  MOV R12, RZ ;  /* 0x000000ff000c7202 */ /* 0x000fe20000000f00 */
[----:B------:R-:W-:Y:S02]  /*16880*/  IMAD.MOV.U32 R11, RZ, RZ, 0x1c1f ;  /* 0x00001c1fff0b7424 */ /* 0x000fe400078e00ff */
[----:B------:R-:W-:-:S07]  /*16890*/  IMAD.MOV.U32 R15, RZ, RZ, -0x1 ;  /* 0xffffffffff0f7424 */ /* 0x000fce00078e00ff */
[----:B0-2---:R-:W-:Y:S05]  /*168a0*/  WARPSYNC.COLLECTIVE R15, `(.L_x_2378) ;  /* 0x000000000f087348 */ /* 0x005fea0003c00000 */
[----:B--2---:R1:W2:Y:S02]  /*168b0*/  SHFL.IDX P6, R14, R13, R12, R11 ;  /* 0x0000000c0d0e7389 */ /* 0x0042a400000c000b */
[----:B012---:R-:W-:Y:S01]  /*168c0*/  ENDCOLLECTIVE ;  /* 0x000000000000791b */ /* 0x007fe20003800000 */
.L_x_2378:
[----:B------:R-:W-:Y:S05]  /*168d0*/  BSYNC B0 ;  /* 0x0000000000007941 */ /* 0x000fea0003800000 */
.L_x_2377:
        /* <DEDUP_REMOVED lines=9> */
.L_x_2379:
[----:B------:R-:W-:Y:S02]  /*16970*/  IMAD.IADD R21, R33, 0x1, R9 ;  /* 0x0000000121157824 */ /* 0x000fe400078e0209 */
[----:B------:R-:W-:Y:S02]  /*16980*/  IMAD.MOV.U32 R13, RZ, RZ, R25 ;  /* 0x000000ffff0d7224 */ /* 0x000fe400078e0019 */
[----:B------:R-:W-:Y:S02]  /*16990*/  IMAD.MOV.U32 R12, RZ, RZ, 0x1 ;  /* 0x00000001ff0c7424 */ /* 0x000fe400078e00ff */
[----:B------:R-:W-:-:S07]  /*169a0*/  IMAD.MOV.U32 R2, RZ, RZ, R14 ;  /* 0x000000ffff027224 */ /* 0x000fce00078e000e */
[----:B------:R-:W-:Y:S05]  /*169b0*/  WARPSYNC.COLLECTIVE R15, `(.L_x_2380) ;  /* 0x000000000f087348 */ /* 0x000fea0003c00000 */
[----:B------:R0:W1:Y:S02]  /*169c0*/  SHFL.IDX P6, R14, R13, R12, R11 ;  /* 0x0000000c0d0e7389 */ /* 0x00006400000c000b */
[----:B01----:R-:W-:Y:S01]  /*169d0*/  ENDCOLLECTIVE ;  /* 0x000000000000791b */ /* 0x003fe20003800000 */
.L_x_2380:
[----:B------:R-:W-:-:S05]  /*169e0*/  IADD3 R2, P0, R35, R2, RZ ;  /* 0x0000000223027210 */ /* 0x000fca0007f1e0ff */
[----:B------:R-:W-:-:S05]  /*169f0*/  IMAD.X R3, RZ, RZ, R3, P0 ;  /* 0x000000ffff037224 */ /* 0x000fca00000e0603 */
[----:B------:R-:W-:Y:S01]  /*16a00*/  @!PT LDS RZ, [RZ] ;  /* 0x00000000fffff984 */ /* 0x000fe20000000800 */
[----:B------:R-:W-:Y:S01]  /*16a10*/  @!PT LDS RZ, [RZ] ;  /* 0x00000000fffff984 */ /* 0x000fe20000000800 */
[----:B------:R-:W-:Y:S01]  /*16a20*/  @!PT LDS RZ, [RZ] ;  /* 0x00000000fffff984 */ /* 0x000fe20000000800 */
[----:B------:R-:W-:Y:S01]  /*16a30*/  LDGSTS.E.BYPASS.LTC128B.128 [R9], desc[UR36][R2.64], !P3 ;  /* 0x0000000002097fae */ /* 0x000fe2000d901d64 */
[----:B------:R-:W-:-:S03]  /*16a40*/  IMAD.MOV.U32 R13, RZ, RZ, R22 ;  /* 0x000000ffff0d7224 */ /* 0x000fc600078e0016 */
[----:B------:R0:W-:Y:S02]  /*16a50*/  LDGSTS.E.BYPASS.LTC128B.128 [R21], desc[UR36][R2.64+0x40], !P1 ;  /* 0x0000004002157fae */ /* 0x0001e4000c901d64 */
[----:B0-----:R-:W-:-:S07]  /*16a60*/  IMAD.MOV.U32 R3, RZ, RZ, R14 ;  /* 0x000000ffff037224 */ /* 0x001fce00078e000e */
[----:B------:R-:W-:Y:S05]  /*16a70*/  WARPSYNC.COLLECTIVE R15, `(.L_x_2381) ;  /* 0x000000000f087348 */ /* 0x000fea0003c00000 */
[----:B------:R0:W1:Y:S02]  /*16a80*/  SHFL.IDX P6, R14, R13, R12, R11 ;  /* 0x0000000c0d0e7389 */ /* 0x00006400000c000b */
[----:B01----:R-:W-:Y:S01]  /*16a90*/  ENDCOLLECTIVE ;  /* 0x000000000000791b */ /* 0x003fe20003800000 */
.L_x_2381:
[----:B------:R-:W-:Y:S02]  /*16aa0*/  IMAD.MOV.U32 R13, RZ, RZ, R25 ;  /* 0x000000ffff0d7224 */ /* 0x000fe400078e0019 */
[----:B------:R-:W-:Y:S02]  /*16ab0*/  IMAD.MOV.U32 R12, RZ, RZ, 0x2 ;  /* 0x00000002ff0c7424 */ /* 0x000fe400078e00ff */
[----:B------:R-:W-:-:S07]  /*16ac0*/  IMAD.MOV.U32 R2, RZ, RZ, R14 ;  /* 0x000000ffff027224 */ /* 0x000fce00078e000e */
[----:B------:R-:W-:Y:S05]  /*16ad0*/  WARPSYNC.COLLECTIVE R15, `(.L_x_2382) ;  /* 0x000000000f087348 */ /* 0x000fea0003c00000 */
[----:B------:R0:W1:Y:S02]  /*16ae0*/  SHFL.IDX P6, R14, R13, R12, R11 ;  /* 0x0000000c0d0e7389 */ /* 0x00006400000c000b */
[----:B01----:R-:W-:Y:S01]  /*16af0*/  ENDCOLLECTIVE ;  /* 0x000000000000791b */ /* 0x003fe20003800000 */
.L_x_2382:
[----:B------:R-:W-:-:S04]  /*16b00*/  IADD3 R2, P0, R35, R2, RZ ;  /* 0x0000000223027210 */ /* 0x000fc80007f1e0ff */
[----:B------:R-:W-:-:S05]  /*16b10*/  IADD3.X R3, RZ, R3, RZ, P0, !PT ;  /* 0x00000003ff037210 */ /* 0x000fca00007fe4ff */
        /* <DEDUP_REMOVED lines=10> */
.L_x_2383:
[----:B------:R-:W-:Y:S02]  /*16bc0*/  IMAD.MOV.U32 R13, RZ, RZ, R25 ;  /* 0x000000ffff0d7224 */ /* 0x000fe400078e0019 */
[----:B------:R-:W-:Y:S02]  /*16bd0*/  IMAD.MOV.U32 R12, RZ, RZ, 0x3 ;  /* 0x00000003ff0c7424 */ /* 0x000fe400078e00ff */
[----:B------:R-:W-:-:S07]  /*16be0*/  IMAD.MOV.U32 R2, RZ, RZ, R14 ;  /* 0x000000ffff027224 */ /* 0x000fce00078e000e */
[----:B------:R-:W-:Y:S05]  /*16bf0*/  WARPSYNC.COLLECTIVE R15, `(.L_x_2384) ;  /* 0x000000000f087348 */ /* 0x000fea0003c00000 */
[----:B------:R0:W1:Y:S02]  /*16c00*/  SHFL.IDX P6, R14, R13, R12, R11 ;  /* 0x0000000c0d0e7389 */ /* 0x00006400000c000b */
[----:B01----:R-:W-:Y:S01]  /*16c10*/  ENDCOLLECTIVE ;  /* 0x000000000000791b */ /* 0x003fe20003800000 */
.L_x_2384:
        /* <DEDUP_REMOVED lines=12> */
.L_x_2385:
[----:B------:R-:W-:Y:S02]  /*16ce0*/  IMAD.MOV.U32 R13, RZ, RZ, R23 ;  /* 0x000000ffff0d7224 */ /* 0x000fe400078e0017 */
[----:B------:R-:W-:Y:S02]  /*16cf0*/  IMAD.MOV.U32 R12, RZ, RZ, RZ ;  /* 0x000000ffff0c7224 */ /* 0x000fe400078e00ff */
[----:B------:R-:W-:-:S07]  /*16d00*/  IMAD.MOV.U32 R2, RZ, RZ, R14 ;  /* 0x000000ffff027224 */ /* 0x000fce00078e000e */
[----:B------:R-:W-:Y:S05]  /*16d10*/  WARPSYNC.COLLECTIVE R15, `(.L_x_2386) ;  /* 0x000000000f087348 */ /* 0x000fea0003c00000 */
[----:B------:R0:W1:Y:S02]  /*16d20*/  SHFL.IDX P6, R14, R13, R12, R11 ;  /* 0x0000000c0d0e7389 */ /* 0x00006400000c000b */
[----:B01----:R-:W-:Y:S01]  /*16d30*/  ENDCOLLECTIVE ;  /* 0x000000000000791b */ /* 0x003fe20003800000 */
.L_x_2386:
[----:B------:R-:W-:-:S05]  /*16d40*/  IADD3 R2, P0, R35, R2, RZ ;  /* 0x0000000223027210 */ /* 0x000fca0007f1e0ff */
[----:B------:R-:W-:-:S05]  /*16d50*/  IMAD.X R3, RZ, RZ, R25, P0 ;  /* 0x000000ffff037224 */ /* 0x000fca00000e0619 */
[----:B------:R-:W-:Y:S01]  /*16d60*/  @!PT LDS RZ, [RZ] ;  /* 0x00000000fffff984 */ /* 0x000fe20000000800 */
[----:B------:R-:W-:Y:S01]  /*16d70*/  @!PT LDS RZ, [RZ] ;  /* 0x00000000fffff984 */ /* 0x000fe20000000800 */
[----:B------:R-:W-:Y:S01]  /*16d80*/  @!PT LDS RZ, [RZ] ;  /* 0x00000000fffff984 */ /* 0x000fe20000000800 */
[----:B------:R0:W-:Y:S01]  /*16d90*/  LDGSTS.E.BYPASS.LTC128B.128 [R9+0x3000], desc[UR36][R2.64], !P3 ;  /* 0x0300000002097fae */ /* 0x0001e2000d901d64 */
[----:B------:R-:W-:-:S03]  /*16da0*/  MOV R13, R8 ;  /* 0x00000008000d7202 */ /* 0x000fc60000000f00 */
[----:B------:R0:W-:Y:S01]  /*16db0*/  LDGSTS.E.BYPASS.LTC128B.128 [R21+0x3000], desc[UR36][R2.64+0x40], !P1 ;  /* 0x0300004002157fae */ /* 0x0001e2000c901d64 */
[----:B------:R-:W-:-:S07]  /*16dc0*/  IMAD.MOV.U32 R23, RZ, RZ, R14 ;  /* 0x000000ffff177224 */ /* 0x000fce00078e000e */
[----:B0-----:R-:W-:Y:S05]  /*16dd0*/  WARPSYNC.COLLECTIVE R15, `(.L_x_2387) ;  /* 0x000000000f087348 */ /* 0x001fea0003c00000 */
[----:B------:R1:W2:Y:S02]  /*16de0*/  SHFL.IDX P6, R14, R13, R12, R11 ;  /* 0x0000000c0d0e7389 */ /* 0x0002a400000c000b */
[----:B012---:R-:W-:Y:S01]  /*16df0*/  ENDCOLLECTIVE ;  /* 0x000000000000791b */ /* 0x007fe20003800000 */
.L_x_2387:
[----:B------:R-:W-:Y:S05]  /*16e00*/  BRA `(.L_x_2388) ;  /* 0xffffffc800807947 */ /* 0x000fea000383ffff */
.L_x_2307:
[----:B--2---:R2:W3:Y:S02]  /*16e10*/  SYNCS.PHASECHK.TRANS64.TRYWAIT P0, [R10+URZ+0x29840], R26 ;  /* 0x0298401a0a0075a7 */ /* 0x0044e4000800017f */
[----:B---3--:R-:W-:Y:S05]  /*16e20*/  @!P0 NANOSLEEP.SYNCS 0x989680 ;  /* 0x009896800000895d */ /* 0x008fea0003900000 */
[----:B------:R-:W3:Y:S02]  /*16e30*/  @!P0 SYNCS.PHASECHK.TRANS64 P0, [R10+URZ+0x29840], R26 ;  /* 0x0298401a0a0085a7 */ /* 0x000ee4000800007f */
[----:B---3--:R-:W-:Y:S05]  /*16e40*/  @!P0 BRA `(.L_x_2307) ;  /* 0xfffffffc00f08947 */ /* 0x008fea000383ffff */
[----:B------:R-:W-:Y:S05]  /*16e50*/  BRA `(.L_x_2389) ;  /* 0xffffffc800bc7947 */ /* 0x000fea000383ffff */
.L_x_2308:
[----:B------:R-:W-:Y:S01]  /*16e60*/  BSSY B0, `(.L_x_2390) ;  /* 0x0000008000007945 */ /* 0x000fe20003800000 */
[----:B------:R-:W-:Y:S02]  /*16e70*/  IMAD.MOV.U32 R13, RZ, RZ, R21 ;  /* 0x000000ffff0d7224 */ /* 0x000fe400078e0015 */
[----:B------:R-:W-:Y:S02]  /*16e80*/  IMAD.MOV.U32 R12, RZ, RZ, RZ ;  /* 0x000000ffff0c7224 */ /* 0x000fe400078e00ff */
[----:B------:R-:W-:Y:S02]  /*16e90*/  IMAD.MOV.U32 R11, RZ, RZ, 0x1c1f ;  /* 0x00001c1fff0b7424 */ /* 0x000fe400078e00ff */
[----:B------:R-:W-:-:S07]  /*16ea0*/  IMAD.MOV.U32 R15, RZ, RZ, -0x1 ;  /* 0xffffffffff0f7424 */ /* 0x000fce00078e00ff */
[----:B012---:R-:W-:Y:S05]  /*16eb0*/  WARPSYNC.COLLECTIVE R15, `(.L_x_2391) ;  /* 0x000000000f087348 */ /* 0x007fea0003c00000 */
[----:B------:R3:W4:Y:S02]  /*16ec0*/  SHFL.IDX P6, R14, R13, R12, R11 ;  /* 0x0000000c0d0e7389 */ /* 0x00072400000c000b */
[----:B01234-:R-:W-:Y:S01]  /*16ed0*/  ENDCOLLECTIVE ;  /* 0x000000000000791b */ /* 0x01ffe20003800000 */
.L_x_2391:
[----:B------:R-:W-:Y:S05]  /*16ee0*/  BSYNC B0 ;  /* 0x0000000000007941 */ /* 0x000fea0003800000 */
.L_x_2390:
        /* <DEDUP_REMOVED lines=9> */
.L_x_2392:
[----:B------:R-:W-:Y:S02]  /*16f80*/  IMAD.MOV.U32 R13, RZ, RZ, R21 ;  /* 0x000000ffff0d7224 */ /* 0x000fe400078e0015 */
[----:B------:R-:W-:Y:S01]  /*16f90*/  IMAD.MOV.U32 R12, RZ, RZ, 0x1 ;  /* 0x00000001ff0c7424 */ /* 0x000fe200078e00ff */
[----:B------:R-:W-:-:S13]  /*16fa0*/  IADD3 R2, P0, R35, R14, RZ ;  /* 0x0000000e23027210 */ /* 0x000fda0007f1e0ff */
[----:B------:R-:W-:Y:S05]  /*16fb0*/  WARPSYNC.COLLECTIVE R15, `(.L_x_2393) ;  /* 0x000000000f087348 */ /* 0x000fea0003c00000 */
[----:B------:R0:W1:Y:S02]  /*16fc0*/  SHFL.IDX P6, R14, R13, R12, R11 ;  /* 0x0000000c0d0e7389 */ /* 0x00006400000c000b */
[----:B01----:R-:W-:Y:S01]  /*16fd0*/  ENDCOLLECTIVE ;  /* 0x000000000000791b */ /* 0x003fe20003800000 */
.L_x_2393:
        /* <DEDUP_REMOVED lines=12> */
.L_x_2394:
[----:B------:R-:W-:Y:S02]  /*170a0*/  IMAD.MOV.U32 R13, RZ, RZ, R21 ;  /* 0x000000ffff0d7224 */ /* 0x000fe400078e0015 */
[----:B------:R-:W-:Y:S01]  /*170b0*/  IMAD.MOV.U32 R12, RZ, RZ, 0x2 ;  /* 0x00000002ff0c7424 */ /* 0x000fe200078e00ff */
[----:B------:R-:W-:-:S13]  /*170c0*/  IADD3 R2, P0, R35, R14, RZ ;  /* 0x0000000e23027210 */ /* 0x000fda0007f1e0ff */
[----:B------:R-:W-:Y:S05]  /*170d0*/  WARPSYNC.COLLECTIVE R15, `(.L_x_2395) ;  /* 0x000000000f087348 */ /* 0x000fea0003c00000 */
[----:B------:R0:W1:Y:S02]  /*170e0*/  SHFL.IDX P6, R14, R13, R12, R11 ;  /* 0x0000000c0d0e7389 */ /* 0x00006400000c000b */
[----:B01----:R-:W-:Y:S01]  /*170f0*/  ENDCOLLECTIVE ;  /* 0x000000000000791b */ /* 0x003fe20003800000 */
.L_x_2395:
[----:B------:R-:W-:-:S05]  /*17100*/  IADD3.X R3, RZ, R3, RZ, P0, !PT ;  /* 0x00000003ff037210 */ /* 0x000fca00007fe4ff */
        /* <DEDUP_REMOVED lines=11> */
.L_x_2396:
[----:B------:R-:W-:Y:S02]  /*171c0*/  IMAD.MOV.U32 R13, RZ, RZ, R21 ;  /* 0x000000ffff0d7224 */ /* 0x000fe400078e0015 */
[----:B------:R-:W-:Y:S01]  /*171d0*/  IMAD.MOV.U32 R12, RZ, RZ, 0x3 ;  /* 0x00000003ff0c7424 */ /* 0x000fe200078e00ff */
[----:B------:R-:W-:-:S13]  /*171e0*/  IADD3 R2, P0, R35, R14, RZ ;  /* 0x0000000e23027210 */ /* 0x000fda0007f1e0ff */
[----:B------:R-:W-:Y:S05]  /*171f0*/  WARPSYNC.COLLECTIVE R15, `(.L_x_2397) ;  /* 0x000000000f087348 */ /* 0x000fea0003c00000 */
[----:B------:R0:W1:Y:S02]  /*17200*/  SHFL.IDX P6, R14, R13, R12, R11 ;  /* 0x0000000c0d0e7389 */ /* 0x00006400000c000b */
[----:B01----:R-:W-:Y:S01]  /*17210*/  ENDCOLLECTIVE ;  /* 0x000000000000791b */ /* 0x003fe20003800000 */
.L_x_2397:
        /* <DEDUP_REMOVED lines=12> */
.L_x_2398:
[----:B------:R-:W-:Y:S02]  /*172e0*/  IMAD.MOV.U32 R13, RZ, RZ, R24 ;  /* 0x000000ffff0d7224 */ /* 0x000fe400078e0018 */
[----:B------:R-:W-:Y:S01]  /*172f0*/  IMAD.MOV.U32 R12, RZ, RZ, RZ ;  /* 0x000000ffff0c7224 */ /* 0x000fe200078e00ff */
[----:B------:R-:W-:-:S13]  /*17300*/  IADD3 R2, P0, R35, R14, RZ ;  /* 0x0000000e23027210 */ /* 0x000fda0007f1e0ff */
[----:B------:R-:W-:Y:S05]  /*17310*/  WARPSYNC.COLLECTIVE R15, `(.L_x_2399) ;  /* 0x000000000f087348 */ /* 0x000fea0003c00000 */
[----:B------:R0:W1:Y:S02]  /*17320*/  SHFL.IDX P6, R14, R13, R12, R11 ;  /* 0x0000000c0d0e7389 */ /* 0x00006400000c000b */
[----:B01----:R-:W-:Y:S01]  /*17330*/  ENDCOLLECTIVE ;  /* 0x000000000000791b */ /* 0x003fe20003800000 */
.L_x_2399:
        /* <DEDUP_REMOVED lines=12> */
.L_x_2400:
[----:B------:R-:W-:Y:S05]  /*17400*/  BRA `(.L_x_2401) ;  /* 0xffffffc800607947 */ /* 0x000fea000383ffff */
.L_x_2311:
[----:B0-----:R0:W3:Y:S02]  /*17410*/  SYNCS.PHASECHK.TRANS64.TRYWAIT P0, [R19+URZ+0x29870], R2 ;  /* 0x02987002130075a7 */ /* 0x0010e4000800017f */
[----:B---3--:R-:W-:Y:S05]  /*17420*/  @!P0 NANOSLEEP.SYNCS 0x989680 ;  /* 0x009896800000895d */ /* 0x008fea0003900000 */
[----:B------:R-:W3:Y:S02]  /*17430*/  @!P0 SYNCS.PHASECHK.TRANS64 P0, [R19+URZ+0x29870], R2 ;  /* 0x02987002130085a7 */ /* 0x000ee4000800007f */
[----:B---3--:R-:W-:Y:S05]  /*17440*/  @!P0 BRA `(.L_x_2311) ;  /* 0xfffffffc00f08947 */ /* 0x008fea000383ffff */
[----:B------:R-:W-:Y:S05]  /*17450*/  BRA `(.L_x_2402) ;  /* 0xffffffc800b47947 */ /* 0x000fea000383ffff */
.L_x_2313:
[----:B0-----:R0:W1:Y:S02]  /*17460*/  SYNCS.PHASECHK.TRANS64.TRYWAIT P0, [R19+URZ+0x29860], R2 ;  /* 0x02986002130075a7 */ /* 0x001064000800017f */
[----:B-1----:R-:W-:Y:S05]  /*17470*/  @!P0 NANOSLEEP.SYNCS 0x989680 ;  /* 0x009896800000895d */ /* 0x002fea0003900000 */
[----:B------:R-:W1:Y:S02]  /*17480*/  @!P0 SYNCS.PHASECHK.TRANS64 P0, [R19+URZ+0x29860], R2 ;  /* 0x02986002130085a7 */ /* 0x000e64000800007f */
[----:B-1----:R-:W-:Y:S05]  /*17490*/  @!P0 BRA `(.L_x_2313) ;  /* 0xfffffffc00f08947 */ /* 0x002fea000383ffff */
[----:B------:R-:W-:Y:S05]  /*174a0*/  BRA `(.L_x_2403) ;  /* 0xffffffc800bc7947 */ /* 0x000fea000383ffff */
.L_x_2320:
[----:B-1----:R1:W4:Y:S02]  /*174b0*/  SYNCS.PHASECHK.TRANS64.TRYWAIT P0, [R17+URZ+0x29870], R0 ;  /* 0x02987000110075a7 */ /* 0x002324000800017f */
[----:B----4-:R-:W-:Y:S05]  /*174c0*/  @!P0 NANOSLEEP.SYNCS 0x989680 ;  /* 0x009896800000895d */ /* 0x010fea0003900000 */
[----:B------:R-:W4:Y:S02]  /*174d0*/  @!P0 SYNCS.PHASECHK.TRANS64 P0, [R17+URZ+0x29870], R0 ;  /* 0x02987000110085a7 */ /* 0x000f24000800007f */
[----:B----4-:R-:W-:Y:S05]  /*174e0*/  @!P0 BRA `(.L_x_2320) ;  /* 0xfffffffc00f08947 */ /* 0x010fea000383ffff */
[----:B------:R-:W-:Y:S05]  /*174f0*/  BRA `(.L_x_2404) ;  /* 0xffffffd0004c7947 */ /* 0x000fea000383ffff */
.L_x_2322:
[----:B-1----:R1:W3:Y:S02]  /*17500*/  SYNCS.PHASECHK.TRANS64.TRYWAIT P0, [R17+URZ+0x29860], R4 ;  /* 0x02986004110075a7 */ /* 0x0022e4000800017f */
[----:B---3--:R-:W-:Y:S05]  /*17510*/  @!P0 NANOSLEEP.SYNCS 0x989680 ;  /* 0x009896800000895d */ /* 0x008fea0003900000 */
[----:B------:R-:W3:Y:S02]  /*17520*/  @!P0 SYNCS.PHASECHK.TRANS64 P0, [R17+URZ+0x29860], R4 ;  /* 0x02986004110085a7 */ /* 0x000ee4000800007f */
[----:B---3--:R-:W-:Y:S05]  /*17530*/  @!P0 BRA `(.L_x_2322) ;  /* 0xfffffffc00f08947 */ /* 0x008fea000383ffff */
[----:B------:R-:W-:Y:S05]  /*17540*/  BRA `(.L_x_2405) ;  /* 0xffffffd0006c7947 */ /* 0x000fea000383ffff */
.L_x_2325:
[----:B--2---:R2:W3:Y:S02]  /*17550*/  SYNCS.PHASECHK.TRANS64.TRYWAIT P0, [R6+URZ+0x29820], R3 ;  /* 0x02982003060075a7 */ /* 0x0044e4000800017f */
[----:B---3--:R-:W-:Y:S05]  /*17560*/  @!P0 NANOSLEEP.SYNCS 0x989680 ;  /* 0x009896800000895d */ /* 0x008fea0003900000 */
[----:B------:R-:W3:Y:S02]  /*17570*/  @!P0 SYNCS.PHASECHK.TRANS64 P0, [R6+URZ+0x29820], R3 ;  /* 0x02982003060085a7 */ /* 0x000ee4000800007f */
[----:B---3--:R-:W-:Y:S05]  /*17580*/  @!P0 BRA `(.L_x_2325) ;  /* 0xfffffffc00f08947 */ /* 0x008fea000383ffff */
[----:B------:R-:W-:Y:S05]  /*17590*/  BRA `(.L_x_2406) ;  /* 0xffffffd400cc7947 */ /* 0x000fea000383ffff */
.L_x_2327:
[----:B--2---:R2:W3:Y:S02]  /*175a0*/  SYNCS.PHASECHK.TRANS64.TRYWAIT P1, [R5+URZ+0x29840], R4 ;  /* 0x02984004050075a7 */ /* 0x0044e4000802017f */
[----:B---3--:R-:W-:Y:S05]  /*175b0*/  @!P1 NANOSLEEP.SYNCS 0x989680 ;  /* 0x009896800000995d */ /* 0x008fea0003900000 */
[----:B------:R-:W3:Y:S02]  /*175c0*/  @!P1 SYNCS.PHASECHK.TRANS64 P1, [R5+URZ+0x29840], R4 ;  /* 0x02984004050095a7 */ /* 0x000ee4000802007f */
[----:B---3--:R-:W-:Y:S05]  /*175d0*/  @!P1 BRA `(.L_x_2327) ;  /* 0xfffffffc00f09947 */ /* 0x008fea000383ffff */
[----:B------:R-:W-:Y:S05]  /*175e0*/  BRA `(.L_x_2407) ;  /* 0xffffffd800107947 */ /* 0x000fea000383ffff */
.L_x_2329:
[----:B---3--:R3:W4:Y:S02]  /*175f0*/  SYNCS.PHASECHK.TRANS64.TRYWAIT P1, [R3+URZ+0x29840], R0 ;  /* 0x02984000030075a7 */ /* 0x008724000802017f */
[----:B----4-:R-:W-:Y:S05]  /*17600*/  @!P1 NANOSLEEP.SYNCS 0x989680 ;  /* 0x009896800000995d */ /* 0x010fea0003900000 */
[----:B------:R-:W4:Y:S02]  /*17610*/  @!P1 SYNCS.PHASECHK.TRANS64 P1, [R3+URZ+0x29840], R0 ;  /* 0x02984000030095a7 */ /* 0x000f24000802007f */
[----:B----4-:R-:W-:Y:S05]  /*17620*/  @!P1 BRA `(.L_x_2329) ;  /* 0xfffffffc00f09947 */ /* 0x010fea000383ffff */
[----:B------:R-:W-:Y:S05]  /*17630*/  BRA `(.L_x_2408) ;  /* 0xffffffd8001c7947 */ /* 0x000fea000383ffff */
.L_x_2331:
[----:B----4-:R4:W0:Y:S02]  /*17640*/  SYNCS.PHASECHK.TRANS64.TRYWAIT P1, [R5+URZ+0x29860], R4 ;  /* 0x02986004050075a7 */ /* 0x010824000802017f */
[----:B0-----:R-:W-:Y:S05]  /*17650*/  @!P1 NANOSLEEP.SYNCS 0x989680 ;  /* 0x009896800000995d */ /* 0x001fea0003900000 */
[----:B------:R-:W0:Y:S02]  /*17660*/  @!P1 SYNCS.PHASECHK.TRANS64 P1, [R5+URZ+0x29860], R4 ;  /* 0x02986004050095a7 */ /* 0x000e24000802007f */
[----:B0-----:R-:W-:Y:S05]  /*17670*/  @!P1 BRA `(.L_x_2331) ;  /* 0xfffffffc00f09947 */ /* 0x001fea000383ffff */
[----:B------:R-:W-:Y:S05]  /*17680*/  BRA `(.L_x_2409) ;  /* 0xffffffd800187947 */ /* 0x000fea000383ffff */
.L_x_2333:
[----:B------:R0:W0:Y:S02]  /*17690*/  SYNCS.PHASECHK.TRANS64.TRYWAIT P1, [R3+URZ+0x29860], R0 ;  /* 0x02986000030075a7 */ /* 0x000024000802017f */
[----:B0-----:R-:W-:Y:S05]  /*176a0*/  @!P1 NANOSLEEP.SYNCS 0x989680 ;  /* 0x009896800000995d */ /* 0x001fea0003900000 */
[----:B------:R-:W0:Y:S02]  /*176b0*/  @!P1 SYNCS.PHASECHK.TRANS64 P1, [R3+URZ+0x29860], R0 ;  /* 0x02986000030095a7 */ /* 0x000e24000802007f */
[----:B0-----:R-:W-:Y:S05]  /*176c0*/  @!P1 BRA `(.L_x_2333) ;  /* 0xfffffffc00f09947 */ /* 0x001fea000383ffff */
[----:B------:R-:W-:Y:S05]  /*176d0*/  BRA `(.L_x_2410) ;  /* 0xffffffd800147947 */ /* 0x000fea000383ffff */
.L_x_2335:
[----:B------:R0:W0:Y:S02]  /*176e0*/  SYNCS.PHASECHK.TRANS64.TRYWAIT P1, [R5+URZ+0x29880], R4 ;  /* 0x02988004050075a7 */ /* 0x000024000802017f */
[----:B0-----:R-:W-:Y:S05]  /*176f0*/  @!P1 NANOSLEEP.SYNCS 0x989680 ;  /* 0x009896800000995d */ /* 0x001fea0003900000 */
[----:B------:R-:W0:Y:S02]  /*17700*/  @!P1 SYNCS.PHASECHK.TRANS64 P1, [R5+URZ+0x29880], R4 ;  /* 0x02988004050095a7 */ /* 0x000e24000802007f */
[----:B0-----:R-:W-:Y:S05]  /*17710*/  @!P1 BRA `(.L_x_2335) ;  /* 0xfffffffc00f09947 */ /* 0x001fea000383ffff */
[----:B------:R-:W-:Y:S05]  /*17720*/  BRA `(.L_x_2411) ;  /* 0xffffffd800107947 */ /* 0x000fea000383ffff */
.L_x_2412:
        /* <DEDUP_REMOVED lines=13> */
.L_x_3320:


//--------------------- .text._ZN7cutlass13device_kernelIN5flash11enable_sm90INS1_16FlashAttnFwdSm90INS1_25CollectiveMainloopFwdSm90ILi2EN4cute5tupleIJNS5_1CILi1EEES8_S8_EEENS6_IJNS7_ILi128EEENS7_ILi160EEENS7_ILi192EEEEEELi128ENS_12float_e4m3_tEfNS_4arch4Sm90ELb1ELb0ELb1ELb1ELb1ELb0ELb0ELb1ELb1ELb1ELb1ELb0EEENS1_21CollectiveEpilogueFwdINS6_IJSA_SA_SB_EEES9_NS_10bfloat16_tESG_Li256ELb1ELb1ELb1ELb1EEENS1_36VarlenDynamicPersistentTileSchedulerILi128ELi160ELi256ELi128ELb1ELb1ELb1ELb1ELb1ELb1EEEEEEEEEvNT_6ParamsE --------------------------
	.section	.text._ZN7cutlass13device_kernelIN5flash11enable_sm90INS1_16FlashAttnFwdSm90INS1_25CollectiveMainloopFwdSm90ILi2EN4cute5tupleIJNS5_1CILi1EEES8_S8_EEENS6_IJNS7_ILi128EEENS7_ILi160EEENS7_ILi192EEEEEELi128ENS_12float_e4m3_tEfNS_4arch4Sm90ELb1ELb0ELb1ELb1ELb1ELb0ELb0ELb1ELb1ELb1ELb1ELb0EEENS1_21CollectiveEpilogueFwdINS6_IJSA_SA_SB_EEES9_NS_10bfloat16_tESG_Li256ELb1ELb1ELb1ELb1EEENS1_36VarlenDynamicPersistentTileSchedulerILi128ELi160ELi256ELi128ELb1ELb1ELb1ELb1ELb1ELb1EEEEEEEEEvNT_6ParamsE,"ax",@progbits
	.align	128
.text._ZN7cutlass13device_kernelIN5flash11enable_sm90INS1_16FlashAttnFwdSm90INS1_25CollectiveMainloopFwdSm90ILi2EN4cute5tupleIJNS5_1CILi1EEES8_S8_EEENS6_IJNS7_ILi128EEENS7_ILi160EEENS7_ILi192EEEEEELi128ENS_12float_e4m3_tEfNS_4arch4Sm90ELb1ELb0ELb1ELb1ELb1ELb0ELb0ELb1ELb1ELb1ELb1ELb0EEENS1_21CollectiveEpilogueFwdINS6_IJSA_SA_SB_EEES9_NS_10bfloat16_tESG_Li256ELb1ELb1ELb1ELb1EEENS1_36VarlenDynamicPersistentTileSchedulerILi128ELi160ELi256ELi128ELb1ELb1ELb1ELb1ELb1ELb1EEEEEEEEEvNT_6ParamsE:
        .type           _ZN7cutlass13device_kernelIN5flash11enable_sm90INS1_16FlashAttnFwdSm90INS1_25CollectiveMainloopFwdSm90ILi2EN4cute5tupleIJNS5_1CILi1EEES8_S8_EEENS6_IJNS7_ILi128EEENS7_ILi160EEENS7_ILi192EEEEEELi128ENS_12float_e4m3_tEfNS_4arch4Sm90ELb1ELb0ELb1ELb1ELb1ELb0ELb0ELb1ELb1ELb1ELb1ELb0EEENS1_21CollectiveEpilogueFwdINS6_IJSA_SA_SB_EEES9_NS_10bfloat16_tESG_Li256ELb1ELb1ELb1ELb1EEENS1_36VarlenDynamicPersistentTileSchedulerILi128ELi160ELi256ELi128ELb1ELb1ELb1ELb1ELb1ELb1EEEEEEEEEvNT_6ParamsE,@function
        .size           _ZN7cutlass13device_kernelIN5flash11enable_sm90INS1_16FlashAttnFwdSm90INS1_25CollectiveMainloopFwdSm90ILi2EN4cute5tupleIJNS5_1CILi1EEES8_S8_EEENS6_IJNS7_ILi128EEENS7_ILi160EEENS7_ILi192EEEEEELi128ENS_12float_e4m3_tEfNS_4arch4Sm90ELb1ELb0ELb1ELb1ELb1ELb0ELb0ELb1ELb1ELb1ELb1ELb0EEENS1_21CollectiveEpilogueFwdINS6_IJSA_SA_SB_EEES9_NS_10bfloat16_tESG_Li256ELb1ELb1ELb1ELb1EEENS1_36VarlenDynamicPersistentTileSchedulerILi128ELi160ELi256ELi128ELb1ELb1ELb1ELb1ELb1ELb1EEEEEEEEEvNT_6ParamsE,(.L_x_3321 - _ZN7cutlass13device_kernelIN5flash11enable_sm90INS1_16FlashAttnFwdSm90INS1_25CollectiveMainloopFwdSm90ILi2EN4cute5tupleIJNS5_1CILi1EEES8_S8_EEENS6_IJNS7_ILi128EEENS7_ILi160EEENS7_ILi192EEEEEELi128ENS_12float_e4m3_tEfNS_4arch4Sm90ELb1ELb0ELb1ELb1ELb1ELb0ELb0ELb1ELb1ELb1ELb1ELb0EEENS1_21CollectiveEpilogueFwdINS6_IJSA_SA_SB_EEES9_NS_10bfloat16_tESG_Li256ELb1ELb1ELb1ELb1EEENS1_36VarlenDynamicPersistentTileSchedulerILi128ELi160ELi256ELi128ELb1ELb1ELb1ELb1ELb1ELb1EEEEEEEEEvNT_6ParamsE)
        .other          _ZN7cutlass13device_kernelIN5flash11enable_sm90INS1_16FlashAttnFwdSm90INS1_25CollectiveMainloopFwdSm90ILi2EN4cute5tupleIJNS5_1CILi1EEES8_S8_EEENS6_IJNS7_ILi128EEENS7_ILi160EEENS7_ILi192EEEEEELi128ENS_12float_e4m3_tEfNS_4arch4Sm90ELb1ELb0ELb1ELb1ELb1ELb0ELb0ELb1ELb1ELb1ELb1ELb0EEENS1_21CollectiveEpilogueFwdINS6_IJSA_SA_SB_EEES9_NS_10bfloat16_tESG_Li256ELb1ELb1ELb1ELb1EEENS1_36VarlenDynamicPersistentTileSchedulerILi128ELi160ELi256ELi128ELb1ELb1ELb1ELb1ELb1ELb1EEEEEEEEEvNT_6ParamsE,@"STO_CUDA_ENTRY STV_DEFAULT"
_ZN7cutlass13device_kernelIN5flash11enable_sm90INS1_16FlashAttnFwdSm90INS1_25CollectiveMainloopFwdSm90ILi2EN4cute5tupleIJNS5_1CILi1EEES8_S8_EEENS6_IJNS7_ILi128EEENS7_ILi160EEENS7_ILi192EEEEEELi128ENS_12float_e4m3_tEfNS_4arch4Sm90ELb1ELb0ELb1ELb1ELb1ELb0ELb0ELb1ELb1ELb1ELb1ELb0EEENS1_21CollectiveEpilogueFwdINS6_IJSA_SA_SB_EEES9_NS_10bfloat16_tESG_Li256ELb1ELb1ELb1ELb1EEENS1_36VarlenDynamicPersistentTileSchedulerILi128ELi160ELi256ELi128ELb1ELb1ELb1ELb1ELb1ELb1EEEEEEEEEvNT_6ParamsE:
        /* <DEDUP_REMOVED lines=45> */
.L_x_2413:
        /* <DEDUP_REMOVED lines=22> */
.L_x_2414:
        /* <DEDUP_REMOVED lines=18> */
.L_x_2415:
        /* <DEDUP_REMOVED lines=22> */
.L_x_2416:
        /* <DEDUP_REMOVED lines=24> */
.L_x_2417:
[----:B------:R-:W-:Y:S01]  /*0830*/  UISETP.NE.AND UP0, UPT, UR9, URZ, UPT ;  /* 0x0000003f0900728c */ /* 0x000fe2000bf05270 */
[----:B------:R-:W-:Y:S01]  /*0840*/  NOP ;  /* 0x0000000000007918 */ /* 0x000fe20000000000 */
[----:B01----:R-:W-:Y:S01]  /*0850*/  UMOV UR4, 0x1 ;  /* 0x0000000100047882 */ /* 0x003fe20000000000 */
[----:B------:R-:W-:Y:S01]  /*0860*/  ULDC.64 UR36, c[0x0][0x208] ;  /* 0x0000820000247ab9 */ /* 0x000fe20000000a00 */
[----:B------:R-:W-:Y:S01]  /*0870*/  USEL UR4, UR4, 0x2, !UP0 ;  /* 0x0000000204047887 */ /* 0x000fe2000c000000 */
[----:B--234-:R-:W-:Y:S01]  /*0880*/  BAR.SYNC.DEFER_BLOCKING 0x0 ;  /* 0x0000000000007b1d */ /* 0x01cfe20000010000 */
[----:B------:R-:W-:-:S04]  /*0890*/  PLOP3.LUT P0, PT, PT, PT, UP0, 0x80, 0x0 ;  /* 0x000000000000781c */ /* 0x000fc80003f0f008 */
[----:B------:R-:W-:-:S05]  /*08a0*/  IMAD.U32 R3, RZ, RZ, UR4 ;  /* 0x00000004ff037e24 */ /* 0x000fca000f8e00ff */
[----:B------:R0:W-:Y:S04]  /*08b0*/  STL [R1+0x2c], R3 ;  /* 0x00002c0301007387 */ /* 0x0001e80000100800 */
[----:B------:R-:W-:Y:S05]  /*08c0*/  @!P0 BRA `(.L_x_2418) ;  /* 0x0000011400808947 */ /* 0x000fea0003800000 */
.L_x_2419:
[----:B------:R-:W-:-:S08]  /*08d0*/  NOP ;  /* 0x0000000000007918 */ /* 0x000fd00000000000 */
[----:B------:R-:W1:Y:S02]  /*08e0*/  USETMAXREG.TRY_ALLOC.CTAPOOL UP0, 0xe8 ;  /* 0x000000e8000079c8 */ /* 0x000e640008000600 */
[----:B-1----:R-:W-:-:S13]  /*08f0*/  PLOP3.LUT P0, PT, PT, PT, UP0, 0x80, 0x0 ;  /* 0x000000000000781c */ /* 0x002fda0003f0f008 */
[----:B------:R-:W-:Y:S05]  /*0900*/  @!P0 BRA `(.L_x_2419) ;  /* 0xfffffffc00f08947 */ /* 0x000fea000383ffff */
[----:B------:R-:W1:Y:S01]  /*0910*/  S2R R2, SR_TID.X ;  /* 0x0000000000027919 */ /* 0x000e620000002100 */
[----:B------:R-:W2:Y:S01]  /*0920*/  S2UR UR5, SR_CgaCtaId ;  /* 0x00000000000579c3 */ /* 0x000ea20000008800 */
[----:B------:R-:W-:-:S07]  /*0930*/  UMOV UR4, 0x400 ;  /* 0x0000040000047882 */ /* 0x000fce0000000000 */
[----:B------:R-:W-:Y:S06]  /*0940*/  BAR.ARV 0x8, 0x180 ;  /* 0x0206000000007b1d */ /* 0x000fec0000002000 */
[----:B--2---:R-:W-:Y:S01]  /*0950*/  ULEA UR4, UR5, UR4, 0x18 ;  /* 0x0000000405047291 */ /* 0x004fe2000f8ec03f */
[----:B-1----:R-:W-:-:S04]  /*0960*/  LOP3.LUT R0, R2, 0xffffff80, RZ, 0xc0, !PT ;  /* 0xffffff8002007812 */ /* 0x002fc800078ec0ff */
[----:B------:R-:W-:-:S13]  /*0970*/  ISETP.NE.AND P0, PT, R0, 0x80, PT ;  /* 0x000000800000780c */ /* 0x000fda0003f05270 */
[----:B------:R-:W-:Y:S08]  /*0980*/  @!P0 BAR.ARV 0x9, 0x100 ;  /* 0x0244000000008b1d */ /* 0x000ff00000002000 */
[----:B------:R-:W-:Y:S06]  /*0990*/  BAR.SYNC.DEFER_BLOCKING 0x5, 0x180 ;  /* 0x0146000000007b1d */ /* 0x000fec0000010000 */
[----:B------:R-:W1:Y:S01]  /*09a0*/  LDS.128 R28, [UR4+0x298d0] ;  /* 0x0298d004ff1c7984 */ /* 0x000e620008000c00 */
[----:B------:R-:W-:Y:S01]  /*09b0*/  ULDC UR4, c[0x0][0xc3c] ;  /* 0x00030f0000047ab9 */ /* 0x000fe20000000800 */
[----:B------:R-:W-:Y:S06]  /*09c0*/  BAR.ARV 0x4, 0x180 ;  /* 0x0106000000007b1d */ /* 0x000fec0000002000 */
[----:B-1----:R-:W-:-:S13]  /*09d0*/  ISETP.GE.AND P0, PT, R31, UR4, PT ;  /* 0x000000041f007c0c */ /* 0x002fda000bf06270 */
[----:B------:R-:W-:Y:S05]  /*09e0*/  @P0 EXIT ;  /* 0x000000000000094d */ /* 0x000fea0003800000 */
[----:B0-----:R-:W2:Y:S01]  /*09f0*/  LDL R3, [R1+0x2c] ;  /* 0x00002c0001037983 */ /* 0x001ea20000100800 */
[----:B------:R-:W-:Y:S01]  /*0a00*/  VIADD R224, R2, 0xffffff80 ;  /* 0xffffff8002e07836 */ /* 0x000fe20000000000 */
[----:B------:R-:W-:Y:S01]  /*0a10*/  R2UR UR6, R29 ;  /* 0x000000001d0672ca */ /* 0x000fe200000e0000 */
[----:B------:R-:W-:Y:S01]  /*0a20*/  UMOV UR60, URZ ;  /* 0x0000003f003c7c82 */ /* 0x000fe20008000000 */
[----:B------:R-:W-:Y:S01]  /*0a30*/  R2UR UR5, R30 ;  /* 0x000000001e0572ca */ /* 0x000fe200000e0000 */
[----:B------:R-:W-:Y:S01]  /*0a40*/  UMOV UR44, URZ ;  /* 0x0000003f002c7c82 */ /* 0x000fe20008000000 */
[----:B------:R-:W-:Y:S01]  /*0a50*/  UMOV UR38, URZ ;  /* 0x0000003f00267c82 */ /* 0x000fe20008000000 */
[----:B--2---:R-:W-:Y:S02]  /*0a60*/  R2UR UR4, R3 ;  /* 0x00000000030472ca */ /* 0x004fe400000e0000 */
[----:B------:R-:W-:-:S04]  /*0a70*/  SHF.R.S32.HI R3, RZ, 0x1f, R224 ;  /* 0x0000001fff037819 */ /* 0x000fc800000114e0 */
[CC--:B------:R-:W-:Y:S02]  /*0a80*/  LEA.HI R0, R3.reuse, R224.reuse, RZ, 0x7 ;  /* 0x000000e003007211 */ /* 0x0c0fe400078f38ff */
[CC--:B------:R-:W-:Y:S02]  /*0a90*/  LEA.HI R4, R3.reuse, R224.reuse, RZ, 0x5 ;  /* 0x000000e003047211 */ /* 0x0c0fe400078f28ff */
[----:B------:R-:W-:Y:S02]  /*0aa0*/  LOP3.LUT R203, R0, 0xffffff80, RZ, 0xc0, !PT ;  /* 0xffffff8000cb7812 */ /* 0x000fe400078ec0ff */
[----:B------:R-:W-:Y:S01]  /*0ab0*/  LEA.HI R2, R3, R224, RZ, 0x4 ;  /* 0x000000e003027211 */ /* 0x000fe200078f20ff */
[----:B------:R-:W-:Y:S01]  /*0ac0*/  IMAD.SHL.U32 R4, R4, 0x20, RZ ;  /* 0x0000002004047824 */ /* 0x000fe200078e00ff */
[----:B------:R-:W-:Y:S01]  /*0ad0*/  SHF.R.S32.HI R219, RZ, 0x7, R0 ;  /* 0x00000007ffdb7819 */ /* 0x000fe20000011400 */
[----:B------:R-:W-:Y:S01]  /*0ae0*/  IMAD.IADD R203, R224, 0x1, -R203 ;  /* 0x00000001e0cb7824 */ /* 0x000fe200078e0acb */
[----:B------:R-:W-:Y:S01]  /*0af0*/  SHF.R.S32.HI R7, RZ, 0x4, R2 ;  /* 0x00000004ff077819 */ /* 0x000fe20000011402 */
[----:B------:R-:W-:Y:S01]  /*0b00*/  ULOP3.LUT UR61, UR4, 0x1, URZ, 0xfc, !UPT ;  /* 0x00000001043d7892 */ /* 0x000fe2000f8efc3f */
[----:B------:R-:W-:-:S02]  /*0b10*/  LOP3.LUT R5, R2, 0x3fffff0, RZ, 0xc0, !PT ;  /* 0x03fffff002057812 */ /* 0x000fc400078ec0ff */
[----:B------:R-:W-:Y:S02]  /*0b20*/  SHF.R.S32.HI R6, RZ, 0x1f, R203 ;  /* 0x0000001fff067819 */ /* 0x000fe400000114cb */
[----:B------:R-:W-:Y:S01]  /*0b30*/  LOP3.LUT R4, R4, 0xfffffc00, RZ, 0xc0, !PT ;  /* 0xfffffc0004047812 */ /* 0x000fe200078ec0ff */
[----:B------:R-:W-:Y:S01]  /*0b40*/  IMAD.IADD R5, R224, 0x1, -R5 ;  /* 0x00000001e0057824 */ /* 0x000fe200078e0a05 */
[----:B------:R-:W-:Y:S02]  /*0b50*/  LEA.HI R2, R2, R7, RZ, 0x1 ;  /* 0x0000000702027211 */ /* 0x000fe400078f08ff */
[----:B------:R-:W-:Y:S01]  /*0b60*/  LEA.HI R8, R6, R203, RZ, 0x2 ;  /* 0x000000cb06087211 */ /* 0x000fe200078f10ff */
[----:B------:R-:W-:Y:S01]  /*0b70*/  IMAD R5, R5, 0x40, R4 ;  /* 0x0000004005057824 */ /* 0x000fe200078e0204 */
[----:B------:R-:W-:Y:S02]  /*0b80*/  LOP3.LUT R2, R2, 0x1ffffffe, RZ, 0xc0, !PT ;  /* 0x1ffffffe02027812 */ /* 0x000fe400078ec0ff */
[----:B------:R-:W-:-:S02]  /*0b90*/  LEA.HI R4, R3, R224, RZ, 0x2 ;  /* 0x000000e003047211 */ /* 0x000fc400078f10ff */
[----:B------:R-:W-:Y:S01]  /*0ba0*/  SHF.R.S32.HI R9, RZ, 0x2, R8 ;  /* 0x00000002ff097819 */ /* 0x000fe20000011408 */
[----:B------:R-:W-:Y:S01]  /*0bb0*/  IMAD.IADD R2, R7, 0x1, -R2 ;  /* 0x0000000107027824 */ /* 0x000fe200078e0a02 */
[----:B------:R-:W-:Y:S02]  /*0bc0*/  SHF.R.S32.HI R10, RZ, 0x1f, R8 ;  /* 0x0000001fff0a7819 */ /* 0x000fe40000011408 */
[----:B------:R-:W-:Y:S01]  /*0bd0*/  LOP3.LUT R7, R4, 0xfffffffc, RZ, 0xc0, !PT ;  /* 0xfffffffc04077812 */ /* 0x000fe200078ec0ff */
[----:B------:R-:W-:Y:S01]  /*0be0*/  IMAD R221, R2, 0x8, R5 ;  /* 0x0000000802dd7824 */ /* 0x000fe200078e0205 */
[----:B------:R-:W-:Y:S02]  /*0bf0*/  LEA.HI R3, R3, R224, RZ, 0x3 ;  /* 0x000000e003037211 */ /* 0x000fe400078f18ff */
[----:B------:R-:W-:Y:S01]  /*0c00*/  LEA.HI R10, R10, R9, RZ, 0x3 ;  /* 0x000000090a0a7211 */ /* 0x000fe200078f18ff */
[----:B------:R-:W-:Y:S01]  /*0c10*/  IMAD.IADD R7, R224, 0x1, -R7 ;  /* 0x00000001e0077824 */ /* 0x000fe200078e0a07 */
[----:B------:R-:W-:-:S02]  /*0c20*/  LOP3.LUT R5, R3, 0xfffffff8, RZ, 0xc0, !PT ;  /* 0xfffffff803057812 */ /* 0x000fc400078ec0ff */
[----:B------:R-:W-:Y:S02]  /*0c30*/  LOP3.LUT R8, R8, 0x7ffffffc, RZ, 0xc0, !PT ;  /* 0x7ffffffc08087812 */ /* 0x000fe400078ec0ff */
[----:B------:R-:W-:Y:S01]  /*0c40*/  LOP3.LUT R10, R10, 0xfffffff8, RZ, 0xc0, !PT ;  /* 0xfffffff80a0a7812 */ /* 0x000fe200078ec0ff */
[----:B------:R-:W-:Y:S01]  /*0c50*/  IMAD.IADD R22, R224, 0x1, -R5 ;  /* 0x00000001e0167824 */ /* 0x000fe200078e0a05 */
[----:B------:R-:W-:Y:S01]  /*0c60*/  LEA.HI R6, R6, R203, RZ, 0x5 ;  /* 0x000000cb06067211 */ /* 0x000fe200078f28ff */
[----:B------:R-:W-:Y:S01]  /*0c70*/  IMAD.IADD R8, R203, 0x1, -R8 ;  /* 0x00000001cb087824 */ /* 0x000fe200078e0a08 */
[----:B------:R-:W-:Y:S01]  /*0c80*/  LEA.HI R0, R0, R219, RZ, 0x1 ;  /* 0x000000db00007211 */ /* 0x000fe200078f08ff */
[----:B------:R-:W-:Y:S01]  /*0c90*/  IMAD.IADD R9, R9, 0x1, -R10 ;  /* 0x0000000109097824 */ /* 0x000fe200078e0a0a */
[----:B------:R-:W-:Y:S01]  /*0ca0*/  LEA.HI R2, R7, R7, RZ, 0x1 ;  /* 0x0000000707027211 */ /* 0x000fe200078f08ff */
[----:B------:R-:W-:Y:S01]  /*0cb0*/  IMAD.SHL.U32 R16, R22, 0x8, RZ ;  /* 0x0000000816107824 */ /* 0x000fe200078e00ff */
[----:B------:R-:W-:Y:S01]  /*0cc0*/  SHF.R.S32.HI R6, RZ, 0x5, R6 ;  /* 0x00000005ff067819 */ /* 0x000fe20000011406 */
[----:B------:R-:W-:Y:S01]  /*0cd0*/  IMAD.SHL.U32 R17, R8, 0x2, RZ ;  /* 0x0000000208117824 */ /* 0x000fe200078e00ff */
[----:B------:R-:W-:Y:S01]  /*0ce0*/  LOP3.LUT R0, R0, 0x3fffffe, RZ, 0xc0, !PT ;  /* 0x03fffffe00007812 */ /* 0x000fe200078ec0ff */
[----:B------:R-:W-:Y:S01]  /*0cf0*/  VIADD R19, R16, 0x40 ;  /* 0x0000004010137836 */ /* 0x000fe20000000000 */
[----:B------:R-:W-:Y:S01]  /*0d00*/  LOP3.LUT R2, R2, 0x1ffffffe, RZ, 0xc0, !PT ;  /* 0x1ffffffe02027812 */ /* 0x000fe200078ec0ff */
[----:B------:R-:W-:Y:S01]  /*0d10*/  IMAD R9, R6, 0x10, R9 ;  /* 0x0000001006097824 */ /* 0x000fe200078e0209 */
[----:B------:R-:W-:Y:S01]  /*0d20*/  SHF.R.S32.HI R202, RZ, 0x3, R3 ;  /* 0x00000003ffca7819 */ /* 0x000fe20000011403 */
[----:B------:R-:W-:Y:S01]  /*0d30*/  IMAD.IADD R0, R219, 0x1, -R0 ;  /* 0x00000001db007824 */ /* 0x000fe200078e0a00 */
[----:B------:R-:W-:Y:S01]  /*0d40*/  SHF.R.S32.HI R223, RZ, 0x1f, R16 ;  /* 0x0000001fffdf7819 */ /* 0x000fe20000011410 */
[C---:B------:R-:W-:Y:S01]  /*0d50*/  VIADD R201, R17.reuse, 0x8 ;  /* 0x0000000811c97836 */ /* 0x040fe20000000000 */
[----:B------:R-:W-:Y:S01]  /*0d60*/  SHF.R.S32.HI R222, RZ, 0x1f, R19 ;  /* 0x0000001fffde7819 */ /* 0x000fe20000011413 */
[----:B------:R-:W-:-:S02]  /*0d70*/  VIADD R200, R17, 0x10 ;  /* 0x0000001011c87836 */ /* 0x000fc40000000000 */
        /* <DEDUP_REMOVED lines=26> */
[----:B------:R-:W-:Y:S01]  /*0f20*/  IMAD.IADD R7, R7, 0x1, -R2 ;  /* 0x0000000107077824 */ /* 0x000fe200078e0a02 */
[----:B------:R-:W-:Y:S01]  /*0f30*/  SHF.R.S32.HI R205, RZ, 0x1f, R188 ;  /* 0x0000001fffcd7819 */ /* 0x000fe200000114bc */
[----:B------:R-:W-:Y:S01]  /*0f40*/  IMAD R220, R0, 0x40, R9 ;  /* 0x0000004000dc7824 */ /* 0x000fe200078e0209 */
[----:B------:R-:W-:-:S03]  /*0f50*/  SHF.R.S32.HI R204, RZ, 0x1f, R23 ;  /* 0x0000001fffcc7819 */ /* 0x000fc60000011417 */
[----:B------:R-:W-:-:S07]  /*0f60*/  IMAD R18, R7, 0x8, R220 ;  /* 0x0000000807127824 */ /* 0x000fce00078e02dc */
.L_x_2483:
        /* <DEDUP_REMOVED lines=23> */
[----:B------:R-:W-:Y:S01]  /*10e0*/  IMAD.U32 R5, RZ, RZ, UR11 ;  /* 0x0000000bff057e24 */ /* 0x000fe2000f8e00ff */
[----:B------:R-:W2:Y:S01]  /*10f0*/  @P0 LDG.E R2, desc[UR36][R2.64] ;  /* 0x0000002402020981 */ /* 0x000ea2000c1e1900 */
[----:B------:R-:W-:Y:S01]  /*1100*/  UISETP.NE.U32.AND UP0, UPT, UR8, URZ, UPT ;  /* 0x0000003f0800728c */ /* 0x000fe2000bf05070 */
[----:B------:R-:W-:Y:S02]  /*1110*/  ULDC.64 UR10, c[0x0][0xa20] ;  /* 0x00028800000a7ab9 */ /* 0x000fe40000000a00 */
[----:B------:R-:W3:Y:S01]  /*1120*/  @P2 LDG.E R4, desc[UR36][R4.64] ;  /* 0x0000002404042981 */ /* 0x000ee2000c1e1900 */
[----:B------:R-:W-:Y:S01]  /*1130*/  UISETP.NE.AND.EX UP0, UPT, UR9, URZ, UPT, UP0 ;  /* 0x0000003f0900728c */ /* 0x000fe2000bf05300 */
[----:B------:R-:W-:Y:S01]  /*1140*/  ISETP.NE.U32.AND P1, PT, RZ, UR10, PT ;  /* 0x0000000aff007c0c */ /* 0x000fe2000bf25070 */
[----:B------:R-:W-:Y:S01]  /*1150*/  UMOV UR50, URZ ;  /* 0x0000003f00327c82 */ /* 0x000fe20008000000 */
[----:B------:R-:W-:Y:S02]  /*1160*/  ULOP3.LUT UR54, UR5, 0xffff, URZ, 0xc0, !UPT ;  /* 0x0000ffff05367892 */ /* 0x000fe4000f8ec03f */
[----:B------:R-:W-:Y:S01]  /*1170*/  USEL UR4, UR4, 0x1, UP0 ;  /* 0x0000000104047887 */ /* 0x000fe20008000000 */
[----:B------:R-:W-:-:S03]  /*1180*/  ISETP.NE.AND.EX P1, PT, RZ, UR11, PT, P1 ;  /* 0x0000000bff007c0c */ /* 0x000fc6000bf25310 */
[----:B------:R-:W-:Y:S01]  /*1190*/  UIMAD UR4, UR4, UR7, URZ ;  /* 0x00000007040472a4 */ /* 0x000fe2000f8e023f */
        /* <DEDUP_REMOVED lines=17> */
.L_x_2420:
[----:B------:R-:W-:Y:S05]  /*12b0*/  @!P1 BRA `(.L_x_2421) ;  /* 0x00000000001c9947 */ /* 0x000fea0003800000 */
[----:B------:R-:W-:-:S04]  /*12c0*/  ULEA UR4, UP0, UR53, UR10, 0x2 ;  /* 0x0000000a35047291 */ /* 0x000fc8000f80103f */
[----:B------:R-:W-:Y:S02]  /*12d0*/  ULEA.HI.X UR7, UR53, UR11, UR57, 0x2, UP0 ;  /* 0x0000000b35077291 */ /* 0x000fe400080f1439 */
[----:B------:R-:W-:-:S04]  /*12e0*/  IMAD.U32 R2, RZ, RZ, UR4 ;  /* 0x00000004ff027e24 */ /* 0x000fc8000f8e00ff */
[----:B------:R-:W-:-:S05]  /*12f0*/  IMAD.U32 R3, RZ, RZ, UR7 ;  /* 0x00000007ff037e24 */ /* 0x000fca000f8e00ff */
[----:B------:R-:W2:Y:S02]  /*1300*/  LDG.E R2, desc[UR36][R2.64] ;  /* 0x0000002402027981 */ /* 0x000ea4000c1e1900 */
[----:B--2---:R-:W-:Y:S01]  /*1310*/  R2UR UR4, R2 ;  /* 0x00000000020472ca */ /* 0x004fe200000e0000 */
[----:B------:R-:W-:-:S14]  /*1320*/  BRA `(.L_x_2422) ;  /* 0x0000000000347947 */ /* 0x000fdc0003800000 */
.L_x_2421:
        /* <DEDUP_REMOVED lines=13> */
.L_x_2422:
[----:B------:R-:W-:Y:S01]  /*1400*/  ULDC UR7, c[0x0][0x448] ;  /* 0x0001120000077ab9 */ /* 0x000fe20000000800 */
[----:B------:R-:W-:Y:S02]  /*1410*/  USHF.L.U32 UR48, UR6, 0x7, URZ ;  /* 0x0000000706307899 */ /* 0x000fe4000800063f */
[----:B------:R-:W-:Y:S02]  /*1420*/  UISETP.NE.AND UP0, UPT, UR7, 0x1, UPT ;  /* 0x000000010700788c */ /* 0x000fe4000bf05270 */
[----:B------:R-:W-:Y:S02]  /*1430*/  UIADD3 UR8, UR48, 0x7f, URZ ;  /* 0x0000007f30087890 */ /* 0x000fe4000fffe03f */
[----:B------:R-:W-:Y:S02]  /*1440*/  UIADD3 UR50, -UR50, UR4, URZ ;  /* 0x0000000432327290 */ /* 0x000fe4000fffe13f */
[----:B------:R-:W-:Y:S02]  /*1450*/  UP2UR UR51, UPR, URZ, 0x1 ;  /* 0x000000013f337883 */ /* 0x000fe40008000000 */
[----:B------:R-:W-:-:S03]  /*1460*/  UIADD3 UR4, UR50, 0xa0, -UR45 ;  /* 0x000000a032047890 */ /* 0x000fc6000fffe82d */
[----:B------:R-:W-:Y:S01]  /*1470*/  @UP0 ULDC UR6, c[0x0][0x44c] ;  /* 0x0001130000060ab9 */ /* 0x000fe20000000800 */
[----:B------:R-:W-:Y:S01]  /*1480*/  @UP0 ULDC UR9, c[0x0][0x450] ;  /* 0x0001140000090ab9 */ /* 0x000fe20000000800 */
[----:B------:R-:W-:Y:S02]  /*1490*/  UIMAD.WIDE.U32 UR6, UR8, UR6, URZ ;  /* 0x00000006080672a5 */ /* 0x000fe4000f8e003f */
[----:B------:R-:W-:Y:S02]  /*14a0*/  UIADD3 UR6, UR50, 0x9f, URZ ;  /* 0x0000009f32067890 */ /* 0x000fe4000fffe03f */
[----:B------:R-:W-:Y:S02]  /*14b0*/  @UP0 USHF.R.U32.HI UR8, URZ, UR9, UR7 ;  /* 0x000000093f080299 */ /* 0x000fe40008011607 */
[----:B------:R-:W-:Y:S02]  /*14c0*/  UIMAD.WIDE UR6, UR6, 0x66666667, URZ ;  /* 0x66666667060678a5 */ /* 0x000fe4000f8e023f */
[----:B------:R-:W-:-:S02]  /*14d0*/  UIADD3 UR8, UR4, UR8, URZ ;  /* 0x0000000804087290 */ /* 0x000fc4000fffe03f */
[----:B------:R-:W-:Y:S02]  /*14e0*/  USHF.R.U32.HI UR4, URZ, 0x1f, UR7 ;  /* 0x0000001f3f047899 */ /* 0x000fe40008011607 */
[----:B------:R-:W-:Y:S02]  /*14f0*/  UIMAD.WIDE UR8, UR8, 0x66666667, URZ ;  /* 0x66666667080878a5 */ /* 0x000fe4000f8e023f */
[----:B------:R-:W-:Y:S02]  /*1500*/  ULEA.HI.SX32 UR7, UR7, UR4, 0x1a ;  /* 0x0000000407077291 */ /* 0x000fe4000f8fd23f */
[----:B------:R-:W-:Y:S02]  /*1510*/  USHF.R.U32.HI UR6, URZ, 0x1f, UR9 ;  /* 0x0000001f3f067899 */ /* 0x000fe40008011609 */
[----:B------:R-:W-:Y:S02]  /*1520*/  ULOP3.LUT UR4, UR5, 0xff000000, URZ, 0xc0, !UPT ;  /* 0xff00000005047892 */ /* 0x000fe4000f8ec03f */
[----:B------:R-:W-:-:S02]  /*1530*/  ULEA.HI.SX32 UR6, UR9, UR6, 0x1a ;  /* 0x0000000609067291 */ /* 0x000fc4000f8fd23f */
[----:B------:R-:W-:Y:S02]  /*1540*/  ULOP3.LUT UR5, UR5, 0xff0000, URZ, 0xc0, !UPT ;  /* 0x00ff000005057892 */ /* 0x000fe4000f8ec03f */
[----:B------:R-:W-:Y:S02]  /*1550*/  UISETP.LT.AND UP0, UPT, UR7, UR6, UPT ;  /* 0x000000060700728c */ /* 0x000fe4000bf01270 */
[----:B------:R-:W-:Y:S02]  /*1560*/  USHF.R.U32.HI UR4, URZ, 0x8, UR4 ;  /* 0x000000083f047899 */ /* 0x000fe40008011604 */
[----:B------:R-:W-:Y:S02]  /*1570*/  USEL UR9, UR7, UR6, UP0 ;  /* 0x0000000607097287 */ /* 0x000fe40008000000 */
[----:B------:R-:W-:Y:S02]  /*1580*/  ULEA.HI UR5, UR5, UR4, URZ, 0x10 ;  /* 0x0000000405057291 */ /* 0x000fe4000f8f803f */
[----:B------:R-:W-:-:S02]  /*1590*/  UISETP.GE.AND UP0, UPT, UR9, 0x1, UPT ;  /* 0x000000010900788c */ /* 0x000fc4000bf06270 */
[----:B------:R-:W-:Y:S01]  /*15a0*/  ULOP3.LUT UR58, UR5, 0xff, URZ, 0xc0, !UPT ;  /* 0x000000ff053a7892 */ /* 0x000fe2000f8ec03f */
[----:B------:R-:W-:Y:S01]  /*15b0*/  UMOV UR4, URZ ;  /* 0x0000003f00047c82 */ /* 0x000fe20008000000 */
[----:B------:R-:W-:Y:S02]  /*15c0*/  USHF.R.U32.HI UR56, URZ, 0x10, UR5 ;  /* 0x000000103f387899 */ /* 0x000fe40008011605 */
[----:B------:R-:W-:-:S13]  /*15d0*/  PLOP3.LUT P0, PT, PT, PT, UP0, 0x80, 0x0 ;  /* 0x000000000000781c */ /* 0x000fda0003f0f008 */
[----:B------:R-:W-:Y:S05]  /*15e0*/  @!P0 BRA `(.L_x_2423) ;  /* 0x0000000000908947 */ /* 0x000fea0003800000 */
        /* <DEDUP_REMOVED lines=36> */
.L_x_2423:
[----:B------:R-:W-:Y:S01]  /*1830*/  UIMAD UR52, UR58, UR4, URZ ;  /* 0x000000043a3472a4 */ /* 0x000fe2000f8e023f */
[----:B------:R-:W-:Y:S01]  /*1840*/  IMAD.U32 R0, RZ, RZ, UR9 ;  /* 0x00000009ff007e24 */ /* 0x000fe2000f8e00ff */
[----:B------:R-:W-:Y:S01]  /*1850*/  PLOP3.LUT P0, PT, PT, PT, PT, 0x80, 0x0 ;  /* 0x000000000000781c */ /* 0x000fe20003f0f070 */
[----:B------:R-:W-:Y:S01]  /*1860*/  IMAD.U32 R3, RZ, RZ, UR4 ;  /* 0x00000004ff037e24 */ /* 0x000fe2000f8e00ff */
[----:B------:R-:W-:Y:S01]  /*1870*/  CS2R R6, SRZ ;  /* 0x0000000000067805 */ /* 0x000fe2000001ff00 */
[----:B------:R-:W-:Y:S01]  /*1880*/  IMAD.MOV.U32 R2, RZ, RZ, RZ ;  /* 0x000000ffff027224 */ /* 0x000fe200078e00ff */
[----:B------:R-:W-:Y:S02]  /*1890*/  CS2R R44, SRZ ;  /* 0x00000000002c7805 */ /* 0x000fe4000001ff00 */
[----:B------:R-:W-:Y:S02]  /*18a0*/  CS2R R8, SRZ ;  /* 0x0000000000087805 */ /* 0x000fe4000001ff00 */
[----:B------:R-:W-:-:S02]  /*18b0*/  VIADDMNMX R0, R3, UR52, R0, PT ;  /* 0x0000003403007c46 */ /* 0x000fc4000b800100 */
[----:B------:R-:W-:Y:S02]  /*18c0*/  CS2R R10, SRZ ;  /* 0x00000000000a7805 */ /* 0x000fe4000001ff00 */
[----:B------:R-:W-:Y:S02]  /*18d0*/  CS2R R36, SRZ ;  /* 0x0000000000247805 */ /* 0x000fe4000001ff00 */
[----:B------:R-:W-:Y:S02]  /*18e0*/  CS2R R32, SRZ ;  /* 0x0000000000207805 */ /* 0x000fe4000001ff00 */
[----:B------:R-:W-:Y:S01]  /*18f0*/  R2UR UR40, R0 ;  /* 0x00000000002872ca */ /* 0x000fe200000e0000 */
        /* <DEDUP_REMOVED lines=12> */
[----:B------:R-:W-:Y:S01]  /*19c0*/  UISETP.GT.AND UP0, UPT, UR40, UR52, UPT ;  /* 0x000000342800728c */ /* 0x000fe2000bf04270 */
[----:B------:R-:W-:Y:S01]  /*19d0*/  IMAD.MOV.U32 R60, RZ, RZ, RZ ;  /* 0x000000ffff3c7224 */ /* 0x000fe200078e00ff */
[----:B------:R-:W-:Y:S02]  /*19e0*/  CS2R R90, SRZ ;  /* 0x00000000005a7805 */ /* 0x000fe4000001ff00 */
[----:B------:R-:W-:Y:S01]  /*19f0*/  CS2R R62, SRZ ;  /* 0x00000000003e7805 */ /* 0x000fe2000001ff00 */
[----:B------:R-:W-:Y:S01]  /*1a00*/  IMAD.MOV.U32 R58, RZ, RZ, RZ ;  /* 0x000000ffff3a7224 */ /* 0x000fe200078e00ff */
[----:B------:R-:W-:Y:S02]  /*1a10*/  CS2R R64, SRZ ;  /* 0x0000000000407805 */ /* 0x000fe4000001ff00 */
[----:B------:R-:W-:-:S02]  /*1a20*/  PLOP3.LUT P1, PT, PT, PT, UP0, 0x80, 0x0 ;  /* 0x000000000000781c */ /* 0x000fc40003f2f008 */
        /* <DEDUP_REMOVED lines=44> */
.L_x_2425:
        /* <DEDUP_REMOVED lines=10> */
[----:B0-----:R-:W-:-:S02]  /*1d90*/  @P1 IMAD R2, R8, UR57, RZ ;  /* 0x0000003908021c24 */ /* 0x001fc4000f8e02ff */
[----:B------:R-:W-:-:S04]  /*1da0*/  @P1 IMAD.WIDE.U32 R4, R8, UR53, RZ ;  /* 0x0000003508041c25 */ /* 0x000fc8000f8e00ff */
[----:B------:R-:W-:Y:S02]  /*1db0*/  @P1 IMAD R9, R9, UR53, R2 ;  /* 0x0000003509091c24 */ /* 0x000fe4000f8e0202 */
[C---:B-1----:R-:W-:Y:S02]  /*1dc0*/  @P0 IMAD R0, R6.reuse, UR57, RZ ;  /* 0x0000003906000c24 */ /* 0x042fe4000f8e02ff */
[----:B------:R-:W-:-:S04]  /*1dd0*/  @P0 IMAD.WIDE.U32 R2, R6, UR53, RZ ;  /* 0x0000003506020c25 */ /* 0x000fc8000f8e00ff */
[----:B------:R-:W-:Y:S02]  /*1de0*/  @P0 IMAD R7, R7, UR53, R0 ;  /* 0x0000003507070c24 */ /* 0x000fe4000f8e0200 */
[----:B------:R-:W-:Y:S02]  /*1df0*/  @P1 IMAD.IADD R5, R5, 0x1, R9 ;  /* 0x0000000105051824 */ /* 0x000fe400078e0209 */
[----:B------:R-:W-:Y:S02]  /*1e00*/  @P0 IMAD.IADD R3, R3, 0x1, R7 ;  /* 0x0000000103030824 */ /* 0x000fe400078e0207 */
[----:B------:R-:W-:Y:S02]  /*1e10*/  IMAD.MOV.U32 R0, RZ, RZ, 0x3f800000 ;  /* 0x3f800000ff007424 */ /* 0x000fe400078e00ff */
[----:B--2---:R-:W-:-:S04]  /*1e20*/  @P0 IMAD.WIDE.U32 R2, R10, UR54, R2 ;  /* 0x000000360a020c25 */ /* 0x004fc8000f8e0002 */
[----:B---3--:R-:W-:Y:S01]  /*1e30*/  @P1 IMAD.WIDE.U32 R6, R12, UR54, R4 ;  /* 0x000000360c061c25 */ /* 0x008fe2000f8e0004 */
[----:B------:R-:W-:-:S03]  /*1e40*/  @P0 LEA R4, P2, R2, UR4, 0x2 ;  /* 0x0000000402040c11 */ /* 0x000fc6000f8410ff */
[----:B------:R-:W-:Y:S01]  /*1e50*/  @P0 IMAD R5, R11, UR54, R3 ;  /* 0x000000360b050c24 */ /* 0x000fe2000f8e0203 */
[----:B------:R-:W-:Y:S01]  /*1e60*/  @P1 LEA R8, P3, R6, UR6, 0x2 ;  /* 0x0000000606081c11 */ /* 0x000fe2000f8610ff */
[----:B------:R-:W-:-:S03]  /*1e70*/  @P1 IMAD R3, R13, UR54, R7 ;  /* 0x000000360d031c24 */ /* 0x000fc6000f8e0207 */
[----:B------:R-:W-:Y:S02]  /*1e80*/  @P0 LEA.HI.X R5, R2, UR5, R5, 0x2, P2 ;  /* 0x0000000502050c11 */ /* 0x000fe400090f1405 */
[----:B------:R-:W-:Y:S01]  /*1e90*/  @P1 LEA.HI.X R9, R6, UR7, R3, 0x2, P3 ;  /* 0x0000000706091c11 */ /* 0x000fe200098f1403 */
[----:B------:R-:W-:-:S04]  /*1ea0*/  IMAD.MOV.U32 R3, RZ, RZ, 0x3f800000 ;  /* 0x3f800000ff037424 */ /* 0x000fc800078e00ff */
        /* <DEDUP_REMOVED lines=14> */
.L_x_2588:
[----:B------:R-:W-:Y:S05]  /*1f90*/  @!P1 BRA `(.L_x_2427) ;  /* 0x0000000000049947 */ /* 0x000fea0003800000 */
[----:B------:R-:W-:Y:S01]  /*1fa0*/  BPT.TRAP 0x1 ;  /* 0x000000040000795c */ /* 0x000fe20000300000 */
.L_x_2427:
[----:B0-----:R-:W-:Y:S02]  /*1fb0*/  IMAD.U32 R2, RZ, RZ, UR38 ;  /* 0x00000026ff027e24 */ /* 0x001fe4000f8e00ff */
[----:B------:R-:W-:-:S03]  /*1fc0*/  IMAD.U32 R3, RZ, RZ, UR44 ;  /* 0x0000002cff037e24 */ /* 0x000fc6000f8e00ff */
[----:B------:R-:W-:Y:S02]  /*1fd0*/  LEA R2, R2, UR39, 0x3 ;  /* 0x0000002702027c11 */ /* 0x000fe4000f8e18ff */
[----:B------:R-:W-:-:S04]  /*1fe0*/  SHF.L.U32 R3, R3, 0x1f, RZ ;  /* 0x0000001f03037819 */ /* 0x000fc800000006ff */
[----:B------:R0:W1:Y:S01]  /*1ff0*/  SYNCS.PHASECHK.TRANS64.TRYWAIT P0, [R2+URZ+0x29830], R3 ;  /* 0x02983003020075a7 */ /* 0x000062000800017f */
[----:B------:R-:W-:Y:S05]  /*2000*/  @!P1 BRA `(.L_x_2428) ;  /* 0x0000000000049947 */ /* 0x000fea0003800000 */
[----:B------:R-:W-:Y:S01]  /*2010*/  BPT.TRAP 0x1 ;  /* 0x000000040000795c */ /* 0x000fe20000300000 */
.L_x_2428:
[----:B-1----:R-:W-:Y:S05]  /*2020*/  @P0 BRA `(.L_x_2429) ;  /* 0x0000000000080947 */ /* 0x002fea0003800000 */
[----:B------:R-:W1:Y:S02]  /*2030*/  SYNCS.PHASECHK.TRANS64.TRYWAIT P0, [R2+URZ+0x29830], R3 ;  /* 0x02983003020075a7 */ /* 0x000e64000800017f */
[----:B-1----:R-:W-:Y:S05]  /*2040*/  @!P0 BRA `(.L_x_2430) ;  /* 0x0000017400608947 */ /* 0x002fea0003800000 */
.L_x_2429:
        /* <DEDUP_REMOVED lines=9> */
[----:B------:R-:W-:Y:S02]  /*20e0*/  UMOV UR7, 0x80000020 ;  /* 0x8000002000077882 */ /* 0x000fe40000000000 */
[----:B------:R-:W-:Y:S01]  /*20f0*/  ULOP3.LUT UR47, UR4, 0x10000, URZ, 0xfc, !UPT ;  /* 0x00010000042f7892 */ /* 0x000fe2000f8efc3f */
[----:B------:R-:W-:Y:S02]  /*2100*/  UMOV UR12, UR8 ;  /* 0x00000008000c7c82 */ /* 0x000fe40008000000 */
[----:B------:R-:W-:Y:S01]  /*2110*/  UMOV UR4, UR8 ;  /* 0x0000000800047c82 */ /* 0x000fe20008000000 */
[----:B------:R-:W-:Y:S01]  /*2120*/  UIMAD UR10, UR38, 0x780, UR47 ;  /* 0x00000780260a78a4 */ /* 0x000fe2000f8e022f */
[----:B------:R-:W-:Y:S01]  /*2130*/  UMOV UR13, UR9 ;  /* 0x00000009000d7c82 */ /* 0x000fe20008000000 */
[----:B------:R-:W-:-:S02]  /*2140*/  UMOV UR15, 0x80000020 ;  /* 0x80000020000f7882 */ /* 0x000fc40000000000 */
[----:B------:R-:W-:Y:S02]  /*2150*/  UIADD3 UR6, UR10, 0x80, URZ ;  /* 0x000000800a067890 */ /* 0x000fe4000fffe03f */
[----:B------:R-:W-:Y:S02]  /*2160*/  UIADD3 UR14, UR10, 0x100, URZ ;  /* 0x000001000a0e7890 */ /* 0x000fe4000fffe03f */
[----:B------:R-:W-:Y:S02]  /*2170*/  UIADD3 UR16, UR10, 0x200, URZ ;  /* 0x000002000a107890 */ /* 0x000fe4000fffe03f */
[----:B------:R-:W-:Y:S01]  /*2180*/  QGMMA.64x32x32.F32.E4M3.E4M3 R88, gdesc[UR8], RZ, !UPT, gsb0 ;  /* 0x00600000085879f3 */ /* 0x000fe2000c0008ff */
[----:B------:R-:W-:Y:S02]  /*2190*/  UIADD3 UR11, UR10, 0x180, URZ ;  /* 0x000001800a0b7890 */ /* 0x000fe4000fffe03f */
[----:B------:R-:W-:Y:S02]  /*21a0*/  UIADD3 UR17, UR10, 0x202, URZ ;  /* 0x000002020a117890 */ /* 0x000fe4000fffe03f */
[----:B------:R-:W-:Y:S01]  /*21b0*/  UIADD3 UR18, UR10, 0x280, URZ ;  /* 0x000002800a127890 */ /* 0x000fe2000fffe03f */
        /* <DEDUP_REMOVED lines=9> */
[----:B------:R-:W-:Y:S02]  /*2250*/  UIADD3 UR28, UR8, 0x402, URZ ;  /* 0x00000402081c7890 */ /* 0x000fe4000fffe03f */
[----:B------:R-:W-:Y:S01]  /*2260*/  UIADD3 UR30, UR10, 0x502, URZ ;  /* 0x000005020a1e7890 */ /* 0x000fe2000fffe03f */
[----:B------:R-:W-:Y:S01]  /*2270*/  UMOV UR29, 0x80000020 ;  /* 0x80000020001d7882 */ /* 0x000fe20000000000 */
[----:B------:R-:W-:Y:S01]  /*2280*/  UMOV UR31, 0x80000020 ;  /* 0x80000020001f7882 */ /* 0x000fe20000000000 */
[----:B------:R-:W-:-:S02]  /*2290*/  WARPGROUP.DEPBAR.LE gsb0, 0x0 ;  /* 0x00008000000079c5 */ /* 0x000fc40000010000 */
[----:B------:R-:W-:-:S06]  /*22a0*/  WARPGROUP.ARRIVE ;  /* 0x00000000000079c5 */ /* 0x000fcc0000000000 */
[----:B------:R-:W-:Y:S01]  /*22b0*/  QGMMA.64x32x32.F32.E4M3.E4M3 R72, gdesc[UR4], RZ, !UPT, gsb0 ;  /* 0x00600000044879f3 */ /* 0x000fe2000c0008ff */
[----:B------:R-:W-:Y:S01]  /*22c0*/  UMOV UR4, UR8 ;  /* 0x0000000800047c82 */ /* 0x000fe20008000000 */
[----:B------:R-:W-:Y:S01]  /*22d0*/  UMOV UR5, UR9 ;  /* 0x0000000900057c82 */ /* 0x000fe20008000000 */
[----:B------:R-:W-:Y:S01]  /*22e0*/  UMOV UR6, UR11 ;  /* 0x0000000b00067c82 */ /* 0x000fe20008000000 */
[----:B------:R-:W-:Y:S01]  /*22f0*/  UMOV UR7, 0x80000020 ;  /* 0x8000002000077882 */ /* 0x000fe20000000000 */
[----:B------:R-:W-:Y:S01]  /*2300*/  UIADD3 UR11, UR10, 0x102, URZ ;  /* 0x000001020a0b7890 */ /* 0x000fe2000fffe03f */
[----:B------:R-:W-:Y:S02]  /*2310*/  WARPGROUP.DEPBAR.LE gsb0, 0x0 ;  /* 0x00008000000079c5 */ /* 0x000fe40000010000 */
[----:B------:R-:W-:-:S06]  /*2320*/  WARPGROUP.ARRIVE ;  /* 0x00000000000079c5 */ /* 0x000fcc0000000000 */
[----:B------:R-:W-:Y:S01]  /*2330*/  QGMMA.64x32x32.F32.E4M3.E4M3 R56, gdesc[UR12], RZ, !UPT, gsb0 ;  /* 0x006000000c3879f3 */ /* 0x000fe2000c0008ff */
[----:B------:R-:W-:Y:S02]  /*2340*/  UIADD3 UR12, UR8, 0x2, URZ ;  /* 0x00000002080c7890 */ /* 0x000fe4000fffe03f */
[----:B------:R-:W-:Y:S01]  /*2350*/  UIADD3 UR14, UR10, 0x2, URZ ;  /* 0x000000020a0e7890 */ /* 0x000fe2000fffe03f */
[----:B------:R-:W-:Y:S01]  /*2360*/  UMOV UR13, 0x80000020 ;  /* 0x80000020000d7882 */ /* 0x000fe20000000000 */
[----:B------:R-:W-:Y:S01]  /*2370*/  UMOV UR15, 0x80000020 ;  /* 0x80000020000f7882 */ /* 0x000fe20000000000 */
[----:B------:R-:W-:Y:S02]  /*2380*/  WARPGROUP.DEPBAR.LE gsb0, 0x0 ;  /* 0x00008000000079c5 */ /* 0x000fe40000010000 */
        /* <DEDUP_REMOVED lines=24> */
[----:B------:R-:W-:Y:S01]  /*2510*/  UMOV UR5, UR13 ;  /* 0x0000000d00057c82 */ /* 0x000fe20008000000 */
        /* <DEDUP_REMOVED lines=147> */
.L_x_2431:
[----:B------:R-:W-:Y:S01]  /*2e50*/  UISETP.NE.AND UP0, UPT, UR51, URZ, UPT ;  /* 0x0000003f3300728c */ /* 0x000fe2000bf05270 */
[C---:B01----:R-:W-:Y:S01]  /*2e60*/  FMUL.FTZ R3, R0.reuse, R58 ;  /* 0x0000003a00037220 */ /* 0x043fe20000410000 */
[C---:B------:R-:W-:Y:S01]  /*2e70*/  FMUL.FTZ R12, R0.reuse, R97 ;  /* 0x00000061000c7220 */ /* 0x040fe20000410000 */
[C---:B------:R-:W-:Y:S01]  /*2e80*/  FMUL.FTZ R4, R0.reuse, R59 ;  /* 0x0000003b00047220 */ /* 0x040fe20000410000 */
[C---:B------:R-:W-:Y:S01]  /*2e90*/  FMUL.FTZ R62, R0.reuse, R62 ;  /* 0x0000003e003e7220 */ /* 0x040fe20000410000 */
[----:B------:R0:W-:Y:S01]  /*2ea0*/  MUFU.TANH R97, R3 ;  /* 0x0000000300617308 */ /* 0x0001e20000002400 */
[----:B------:R-:W-:Y:S01]  /*2eb0*/  PLOP3.LUT P0, PT, PT, PT, UP0, 0x80, 0x0 ;  /* 0x000000000000781c */ /* 0x000fe20003f0f008 */
[C---:B------:R-:W-:Y:S01]  /*2ec0*/  FMUL.FTZ R9, R0.reuse, R93 ;  /* 0x0000005d00097220 */ /* 0x040fe20000410000 */
[----:B------:R-:W-:Y:S01]  /*2ed0*/  PLOP3.LUT P2, PT, PT, PT, UP0, 0x80, 0x0 ;  /* 0x000000000000781c */ /* 0x000fe20003f4f008 */
[C---:B------:R-:W-:Y:S01]  /*2ee0*/  FMUL.FTZ R15, R0.reuse, R72 ;  /* 0x00000048000f7220 */ /* 0x040fe20000410000 */
[C---:B------:R-:W-:Y:S01]  /*2ef0*/  FMUL.FTZ R5, R0.reuse, R90 ;  /* 0x0000005a00057220 */ /* 0x040fe20000410000 */
[----:B------:R-:W-:Y:S01]  /*2f00*/  @UP0 ULDC UR4, c[0x0][0x44c] ;  /* 0x0001130000040ab9 */ /* 0x000fe20000000800 */
[C---:B------:R-:W-:Y:S01]  /*2f10*/  FMUL.FTZ R91, R0.reuse, R91 ;  /* 0x0000005b005b7220 */ /* 0x040fe20000410000 */
[----:B------:R1:W-:Y:S01]  /*2f20*/  MUFU.TANH R6, R4 ;  /* 0x0000000400067308 */ /* 0x0003e20000002400 */
[----:B0-----:R-:W-:Y:S01]  /*2f30*/  FMUL.FTZ R3, R0, R66 ;  /* 0x0000004200037220 */ /* 0x001fe20000410000 */
[----:B------:R-:W-:-:S02]  /*2f40*/  VIADD R66, R18, UR48 ;  /* 0x0000003012427c36 */ /* 0x000fc40008000000 */
[C---:B------:R-:W-:Y:S01]  /*2f50*/  FMUL.FTZ R72, R0.reuse, R77 ;  /* 0x0000004d00487220 */ /* 0x040fe20000410000 */
[----:B------:R-:W-:Y:S01]  /*2f60*/  UIMAD UR5, UR40, -0xa0, UR50 ;  /* 0xffffff60280578a4 */ /* 0x000fe2000f8e0232 */
[C---:B------:R-:W-:Y:S01]  /*2f70*/  FMUL.FTZ R77, R0.reuse, R56 ;  /* 0x00000038004d7220 */ /* 0x040fe20000410000 */
[C---:B------:R-:W-:Y:S01]  /*2f80*/  FMUL.FTZ R56, R0.reuse, R57 ;  /* 0x0000003900387220 */ /* 0x040fe20000410000 */
[----:B------:R-:W-:Y:S01]  /*2f90*/  FMUL.FTZ R57, R0, R60 ;  /* 0x0000003c00397220 */ /* 0x000fe20000410000 */
[----:B------:R0:W-:Y:S01]  /*2fa0*/  MUFU.TANH R93, R62 ;  /* 0x0000003e005d7308 */ /* 0x0001e20000002400 */
[----:B-1----:R-:W-:Y:S01]  /*2fb0*/  @P0 IMAD.HI.U32 R4, R66, UR4, RZ ;  /* 0x0000000442040c27 */ /* 0x002fe2000f8e00ff */
[----:B------:R-:W-:-:S03]  /*2fc0*/  @UP0 ULDC UR4, c[0x0][0x450] ;  /* 0x0001140000040ab9 */ /* 0x000fc60000000800 */
[C---:B------:R-:W-:Y:S01]  /*2fd0*/  FMUL.FTZ R94, R0.reuse, R94 ;  /* 0x0000005e005e7220 */ /* 0x040fe20000410000 */
[C---:B------:R-:W-:Y:S01]  /*2fe0*/  FMUL.FTZ R60, R0.reuse, R65 ;  /* 0x00000041003c7220 */ /* 0x040fe20000410000 */
[C---:B------:R-:W-:Y:S01]  /*2ff0*/  FMUL.FTZ R59, R0.reuse, R64 ;  /* 0x00000040003b7220 */ /* 0x040fe20000410000 */
[----:B------:R-:W-:Y:S01]  /*3000*/  @P2 SHF.R.U32.HI R66, RZ, UR4, R4 ;  /* 0x00000004ff422c19 */ /* 0x000fe20008011604 */
[----:B------:R-:W-:Y:S01]  /*3010*/  UIMAD UR4, UR40, -0xa0, URZ ;  /* 0xffffff60280478a4 */ /* 0x000fe2000f8e023f */
[----:B------:R1:W-:Y:S01]  /*3020*/  MUFU.TANH R65, R3 ;  /* 0x0000000300417308 */ /* 0x0003e20000002400 */
[C---:B0-----:R-:W-:Y:S01]  /*3030*/  FMUL.FTZ R62, R0.reuse, R68 ;  /* 0x00000044003e7220 */ /* 0x041fe20000410000 */
[----:B------:R-:W-:Y:S01]  /*3040*/  IMAD.U32 R64, RZ, RZ, UR5 ;  /* 0x00000005ff407e24 */ /* 0x000fe2000f8e00ff */
[----:B------:R-:W0:Y:S01]  /*3050*/  SHFL.IDX PT, R4, R66, 0x1, 0x1c1f ;  /* 0x003c1f0042047f89 */ /* 0x000e2200000e0000 */
[----:B------:R-:W-:Y:S01]  /*3060*/  FMUL.FTZ R95, R0, R95 ;  /* 0x0000005f005f7220 */ /* 0x000fe20000410000 */
[----:B------:R-:W-:-:S02]  /*3070*/  IMAD.U32 R68, RZ, RZ, UR4 ;  /* 0x00000004ff447e24 */ /* 0x000fc4000f8e00ff */
[C---:B------:R-:W-:Y:S01]  /*3080*/  FMUL.FTZ R98, R0.reuse, R98 ;  /* 0x0000006200627220 */ /* 0x040fe20000410000 */
[C---:B------:R-:W-:Y:S01]  /*3090*/  IADD3 R115, -R17.reuse, 0xa0, R64 ;  /* 0x000000a011737810 */ /* 0x040fe20007ffe140 */
[----:B------:R-:W2:Y:S01]  /*30a0*/  MUFU.TANH R5, R5 ;  /* 0x0000000500057308 */ /* 0x000ea20000002400 */
[----:B-1----:R-:W-:Y:S01]  /*30b0*/  IMAD.U32 R3, RZ, RZ, UR45 ;  /* 0x0000002dff037e24 */ /* 0x002fe2000f8e00ff */
[----:B------:R-:W-:Y:S01]  /*30c0*/  IADD3 R68, -R17, 0xa1, R68 ;  /* 0x000000a111447810 */ /* 0x000fe20007ffe144 */
[C---:B------:R-:W-:Y:S01]  /*30d0*/  FMUL.FTZ R99, R0.reuse, R99 ;  /* 0x0000006300637220 */ /* 0x040fe20000410000 */
[C---:B------:R-:W-:Y:S01]  /*30e0*/  FMUL.FTZ R102, R0.reuse, R102 ;  /* 0x0000006600667220 */ /* 0x040fe20000410000 */
[C---:B------:R-:W-:Y:S01]  /*30f0*/  FMUL.FTZ R103, R0.reuse, R103 ;  /* 0x0000006700677220 */ /* 0x040fe20000410000 */
[----:B------:R-:W-:Y:S01]  /*3100*/  IADD3 R68, -R3, UR50, R68 ;  /* 0x0000003203447c10 */ /* 0x000fe2000fffe144 */
        /* <DEDUP_REMOVED lines=10> */
[C---:B------:R-:W-:Y:S01]  /*31b0*/  FMUL.FTZ R63, R0.reuse, R63 ;  /* 0x0000003f003f7220 */ /* 0x040fe20000410000 */
[----:B------:R-:W-:Y:S01]  /*31c0*/  FMUL.FTZ R14, R0, R101 ;  /* 0x00000065000e7220 */ /* 0x000fe20000410000 */
[--C-:B0-----:R-:W-:Y:S01]  /*31d0*/  VIADDMNMX R3, R4, R68, R115.reuse, PT ;  /* 0x0000004404037246 */ /* 0x101fe20003800173 */
[C---:B------:R-:W-:Y:S01]  /*31e0*/  FMUL.FTZ R67, R0.reuse, R67 ;  /* 0x0000004300437220 */ /* 0x040fe20000410000 */
[C---:B------:R-:W-:Y:S01]  /*31f0*/  FMUL.FTZ R70, R0.reuse, R70 ;  /* 0x0000004600467220 */ /* 0x040fe20000410000 */
[C---:B------:R-:W-:Y:S01]  /*3200*/  FMUL.FTZ R71, R0.reuse, R71 ;  /* 0x0000004700477220 */ /* 0x040fe20000410000 */
[C---:B------:R-:W-:Y:S01]  /*3210*/  ISETP.GT.AND P0, PT, R3.reuse, RZ, PT ;  /* 0x000000ff0300720c */ /* 0x040fe20003f04270 */
[----:B------:R-:W0:Y:S01]  /*3220*/  MUFU.TANH R95, R95 ;  /* 0x0000005f005f7308 */ /* 0x000e220000002400 */
[C---:B------:R-:W-:Y:S01]  /*3230*/  ISETP.GT.AND P2, PT, R3.reuse, 0x1, PT ;  /* 0x000000010300780c */ /* 0x040fe20003f44270 */
[C---:B------:R-:W-:Y:S01]  /*3240*/  FMUL.FTZ R42, R0.reuse, R42 ;  /* 0x0000002a002a7220 */ /* 0x040fe20000410000 */
[----:B------:R-:W-:Y:S01]  /*3250*/  ISETP.GT.AND P3, PT, R3, 0x8, PT ;  /* 0x000000080300780c */ /* 0x000fe20003f64270 */
[C---:B------:R-:W-:Y:S01]  /*3260*/  FMUL.FTZ R43, R0.reuse, R43 ;  /* 0x0000002b002b7220 */ /* 0x040fe20000410000 */
[----:B--2---:R-:W-:Y:S01]  /*3270*/  FSEL R5, R5, -INF , P0 ;  /* 0xff80000005057808 */ /* 0x004fe20000000000 */
[C---:B------:R-:W-:Y:S01]  /*3280*/  FMUL.FTZ R46, R0.reuse, R46 ;  /* 0x0000002e002e7220 */ /* 0x040fe20000410000 */
[----:B-1----:R-:W-:Y:S01]  /*3290*/  FSEL R129, R91, -INF , P2 ;  /* 0xff8000005b817808 */ /* 0x002fe20001000000 */
[----:B------:R-:W1:Y:S01]  /*32a0*/  MUFU.TANH R98, R98 ;  /* 0x0000006200627308 */ /* 0x000e620000002400 */
[----:B------:R-:W-:Y:S01]  /*32b0*/  ISETP.GT.AND P0, PT, R3, 0x9, PT ;  /* 0x000000090300780c */ /* 0x000fe20003f04270 */
[----:B------:R-:W-:Y:S01]  /*32c0*/  FMUL.FTZ R47, R0, R47 ;  /* 0x0000002f002f7220 */ /* 0x000fe20000410000 */
[----:B---3--:R-:W-:Y:S01]  /*32d0*/  FSEL R127, R94, -INF , P3 ;  /* 0xff8000005e7f7808 */ /* 0x008fe20001800000 */
        /* <DEDUP_REMOVED lines=10> */
[----:B------:R-:W-:Y:S01]  /*3380*/  FMUL.FTZ R54, R0, R54 ;  /* 0x0000003600367220 */ /* 0x000fe20000410000 */
[----:B------:R-:W-:Y:S01]  /*3390*/  FMNMX.FTZ R4, R123, R4, !PT ;  /* 0x000000047b047209 */ /* 0x000fe20007810000 */
[----:B------:R-:W0:Y:S01]  /*33a0*/  MUFU.TANH R102, R102 ;  /* 0x0000006600667308 */ /* 0x000e220000002400 */
[----:B-1----:R-:W-:Y:S01]  /*33b0*/  FSEL R125, R98, -INF , P2 ;  /* 0xff800000627d7808 */ /* 0x002fe20001000000 */
[C---:B------:R-:W-:Y:S01]  /*33c0*/  FMUL.FTZ R55, R0.reuse, R55 ;  /* 0x0000003700377220 */ /* 0x040fe20000410000 */
[----:B------:R-:W-:Y:S01]  /*33d0*/  ISETP.GT.AND P2, PT, R3, 0x18, PT ;  /* 0x000000180300780c */ /* 0x000fe20003f44270 */
[C---:B------:R-:W-:Y:S01]  /*33e0*/  FMUL.FTZ R26, R0.reuse, R26 ;  /* 0x0000001a001a7220 */ /* 0x040fe20000410000 */
[----:B------:R-:W-:Y:S01]  /*33f0*/  FMNMX.FTZ R4, R125, R4, !PT ;  /* 0x000000047d047209 */ /* 0x000fe20007810000 */
[C---:B------:R-:W-:Y:S01]  /*3400*/  FMUL.FTZ R27, R0.reuse, R27 ;  /* 0x0000001b001b7220 */ /* 0x040fe20000410000 */
[C---:B------:R-:W-:Y:S01]  /*3410*/  FMUL.FTZ R30, R0.reuse, R30 ;  /* 0x0000001e001e7220 */ /* 0x040fe20000410000 */
[----:B------:R-:W1:Y:S01]  /*3420*/  MUFU.TANH R103, R103 ;  /* 0x0000006700677308 */ /* 0x000e620000002400 */
[----:B--2---:R-:W-:Y:S01]  /*3430*/  FSEL R121, R99, -INF , P0 ;  /* 0xff80000063797808 */ /* 0x004fe20000000000 */
[C---:B------:R-:W-:Y:S01]  /*3440*/  FMUL.FTZ R31, R0.reuse, R31 ;  /* 0x0000001f001f7220 */ /* 0x040fe20000410000 */
[----:B------:R-:W-:Y:S01]  /*3450*/  ISETP.GT.AND P0, PT, R3, 0x19, PT ;  /* 0x000000190300780c */ /* 0x000fe20003f04270 */
[C---:B------:R-:W-:Y:S01]  /*3460*/  FMUL.FTZ R34, R0.reuse, R34 ;  /* 0x0000002200227220 */ /* 0x040fe20000410000 */
[----:B------:R-:W-:Y:S01]  /*3470*/  FMNMX.FTZ R4, R121, R4, !PT ;  /* 0x0000000479047209 */ /* 0x000fe20007810000 */
[C---:B------:R-:W-:Y:S01]  /*3480*/  FMUL.FTZ R35, R0.reuse, R35 ;  /* 0x0000002300237220 */ /* 0x040fe20000410000 */
[----:B------:R-:W-:Y:S01]  /*3490*/  FMUL.FTZ R38, R0, R38 ;  /* 0x0000002600267220 */ /* 0x000fe20000410000 */
[----:B------:R2:W3:Y:S01]  /*34a0*/  MUFU.TANH R113, R74 ;  /* 0x0000004a00717308 */ /* 0x0004e20000002400 */
[----:B0-----:R-:W-:Y:S01]  /*34b0*/  FSEL R119, R102, -INF , P2 ;  /* 0xff80000066777808 */ /* 0x001fe20001000000 */
[C---:B------:R-:W-:Y:S01]  /*34c0*/  FMUL.FTZ R64, R0.reuse, R41 ;  /* 0x0000002900407220 */ /* 0x040fe20000410000 */
[----:B------:R-:W-:Y:S01]  /*34d0*/  ISETP.GT.AND P2, PT, R3, 0x20, PT ;  /* 0x000000200300780c */ /* 0x000fe20003f44270 */
[C---:B------:R-:W-:Y:S01]  /*34e0*/  FMUL.FTZ R8, R0.reuse, R89 ;  /* 0x0000005900087220 */ /* 0x040fe20000410000 */
[----:B------:R-:W-:Y:S01]  /*34f0*/  FMNMX.FTZ R4, R119, R4, !PT ;  /* 0x0000000477047209 */ /* 0x000fe20007810000 */
[----:B------:R-:W0:Y:S01]  /*3500*/  SHFL.IDX PT, R66, R66, RZ, 0x1c1f ;  /* 0x001c1fff42427589 */ /* 0x000e2200000e0000 */
[C---:B------:R-:W-:Y:S01]  /*3510*/  FMUL.FTZ R7, R0.reuse, R88 ;  /* 0x0000005800077220 */ /* 0x040fe20000410000 */
[----:B------:R4:W5:Y:S01]  /*3520*/  MUFU.TANH R111, R75 ;  /* 0x0000004b006f7308 */ /* 0x0009620000002400 */
[----:B-1----:R-:W-:Y:S01]  /*3530*/  FSEL R117, R103, -INF , P0 ;  /* 0xff80000067757808 */ /* 0x002fe20000000000 */
[C---:B--2---:R-:W-:Y:S01]  /*3540*/  FMUL.FTZ R74, R0.reuse, R81 ;  /* 0x00000051004a7220 */ /* 0x044fe20000410000 */
[----:B------:R-:W-:Y:S01]  /*3550*/  ISETP.GT.AND P0, PT, R3, 0x21, PT ;  /* 0x000000210300780c */ /* 0x000fe20003f04270 */
[C---:B------:R-:W-:Y:S01]  /*3560*/  FMUL.FTZ R10, R0.reuse, R92 ;  /* 0x0000005c000a7220 */ /* 0x040fe20000410000 */
[----:B------:R-:W-:Y:S01]  /*3570*/  FMNMX.FTZ R4, R117, R4, !PT ;  /* 0x0000000475047209 */ /* 0x000fe20007810000 */
[----:B------:R-:W-:Y:S01]  /*3580*/  ULDC UR59, c[0x0][0x988] ;  /* 0x00026200003b7ab9 */ /* 0x000fe20000000800 */
[C---:B------:R-:W-:Y:S01]  /*3590*/  FMUL.FTZ R11, R0.reuse, R96 ;  /* 0x00000060000b7220 */ /* 0x040fe20000410000 */
[----:B------:R-:W1:Y:S01]  /*35a0*/  MUFU.TANH R78, R78 ;  /* 0x0000004e004e7308 */ /* 0x000e620000002400 */
[----:B---3--:R-:W-:Y:S01]  /*35b0*/  FSEL R113, R113, -INF , P2 ;  /* 0xff80000071717808 */ /* 0x008fe20001000000 */
[C---:B----4-:R-:W-:Y:S01]  /*35c0*/  FMUL.FTZ R75, R0.reuse, R85 ;  /* 0x00000055004b7220 */ /* 0x050fe20000410000 */
[----:B------:R-:W-:Y:S01]  /*35d0*/  ISETP.GT.AND P2, PT, R3, 0x28, PT ;  /* 0x000000280300780c */ /* 0x000fe20003f44270 */
[C---:B------:R-:W-:Y:S01]  /*35e0*/  FMUL.FTZ R13, R0.reuse, R100 ;  /* 0x00000064000d7220 */ /* 0x040fe20000410000 */
[----:B------:R-:W-:Y:S01]  /*35f0*/  FMNMX.FTZ R4, R113, R4, !PT ;  /* 0x0000000471047209 */ /* 0x000fe20007810000 */
[C---:B------:R-:W-:Y:S01]  /*3600*/  FMUL.FTZ R20, R0.reuse, R73 ;  /* 0x0000004900147220 */ /* 0x040fe20000410000 */
[C---:B------:R-:W-:Y:S01]  /*3610*/  FMUL.FTZ R21, R0.reuse, R76 ;  /* 0x0000004c00157220 */ /* 0x040fe20000410000 */
[----:B------:R-:W2:Y:S01]  /*3620*/  MUFU.TANH R79, R79 ;  /* 0x0000004f004f7308 */ /* 0x000ea20000002400 */
[----:B-----5:R-:W-:Y:S01]  /*3630*/  FSEL R111, R111, -INF , P0 ;  /* 0xff8000006f6f7808 */ /* 0x020fe20000000000 */
[C---:B------:R-:W-:Y:S01]  /*3640*/  FMUL.FTZ R73, R0.reuse, R80 ;  /* 0x0000005000497220 */ /* 0x040fe20000410000 */
[----:B------:R-:W-:Y:S01]  /*3650*/  ISETP.GT.AND P0, PT, R3, 0x29, PT ;  /* 0x000000290300780c */ /* 0x000fe20003f04270 */
[C---:B------:R-:W-:Y:S01]  /*3660*/  FMUL.FTZ R76, R0.reuse, R84 ;  /* 0x00000054004c7220 */ /* 0x040fe20000410000 */
[----:B------:R-:W-:Y:S01]  /*3670*/  FMNMX.FTZ R4, R111, R4, !PT ;  /* 0x000000046f047209 */ /* 0x000fe20007810000 */
[----:B------:R-:W-:Y:S01]  /*3680*/  FMUL.FTZ R40, R0, R40 ;  /* 0x0000002800287220 */ /* 0x000fe20000410000 */
[----:B0-----:R-:W-:Y:S01]  /*3690*/  VIADDMNMX R115, R66, R68, R115, PT ;  /* 0x0000004442737246 */ /* 0x001fe20003800173 */
[----:B------:R-:W0:Y:S01]  /*36a0*/  MUFU.TANH R82, R82 ;  /* 0x0000005200527308 */ /* 0x000e220000002400 */
[----:B-1----:R-:W-:Y:S01]  /*36b0*/  FSEL R109, R78, -INF , P2 ;  /* 0xff8000004e6d7808 */ /* 0x002fe20001000000 */
[C---:B------:R-:W-:Y:S01]  /*36c0*/  FMUL.FTZ R78, R0.reuse, R48 ;  /* 0x00000030004e7220 */ /* 0x040fe20000410000 */
[----:B------:R-:W-:Y:S01]  /*36d0*/  ISETP.GT.AND P2, PT, R3, 0x30, PT ;  /* 0x000000300300780c */ /* 0x000fe20003f44270 */
[----:B------:R-:W-:Y:S01]  /*36e0*/  FMUL.FTZ R48, R0, R28 ;  /* 0x0000001c00307220 */ /* 0x000fe20000410000 */
[----:B------:R-:W-:Y:S01]  /*36f0*/  FMNMX.FTZ R4, R109, R4, !PT ;  /* 0x000000046d047209 */ /* 0x000fe20007810000 */
[----:B------:R-:W-:Y:S01]  /*3700*/  @UP0 ULDC UR6, c[0x0][0x44c] ;  /* 0x0001130000060ab9 */ /* 0x000fe20000000800 */
[----:B------:R-:W-:Y:S01]  /*3710*/  ISETP.GT.AND P3, PT, R115, 0x8, PT ;  /* 0x000000087300780c */ /* 0x000fe20003f64270 */
[----:B------:R-:W1:Y:S01]  /*3720*/  MUFU.TANH R83, R83 ;  /* 0x0000005300537308 */ /* 0x000e620000002400 */
[----:B--2---:R-:W-:Y:S01]  /*3730*/  FSEL R107, R79, -INF , P0 ;  /* 0xff8000004f6b7808 */ /* 0x004fe20000000000 */
[----:B------:R-:W-:Y:S01]  /*3740*/  UIMAD.WIDE.U32 UR6, UR48, UR6, URZ ;  /* 0x00000006300672a5 */ /* 0x000fe2000f8e003f */
[----:B------:R-:W-:Y:S01]  /*3750*/  ISETP.GT.AND P0, PT, R3, 0x31, PT ;  /* 0x000000310300780c */ /* 0x000fe20003f04270 */
[----:B------:R-:W-:Y:S01]  /*3760*/  @UP0 ULDC UR11, c[0x0][0x450] ;  /* 0x00011400000b0ab9 */ /* 0x000fe20000000800 */
[----:B------:R-:W-:Y:S01]  /*3770*/  FMNMX.FTZ R4, R107, R4, !PT ;  /* 0x000000046b047209 */ /* 0x000fe20007810000 */
[----:B------:R-:W-:Y:S01]  /*3780*/  UMOV UR5, UR48 ;  /* 0x0000003000057c82 */ /* 0x000fe20008000000 */
[----:B------:R-:W-:Y:S01]  /*3790*/  R2UR UR10, R2 ;  /* 0x00000000020a72ca */ /* 0x000fe200000e0000 */
[----:B------:R-:W2:Y:S01]  /*37a0*/  MUFU.TANH R86, R86 ;  /* 0x0000005600567308 */ /* 0x000ea20000002400 */
[----:B0-----:R-:W-:Y:S01]  /*37b0*/  FSEL R105, R82, -INF , P2 ;  /* 0xff80000052697808 */ /* 0x001fe20001000000 */
[----:B------:R-:W-:Y:S01]  /*37c0*/  @UP0 USHF.R.U32.HI UR5, URZ, UR11, UR7 ;  /* 0x0000000b3f050299 */ /* 0x000fe20008011607 */
[----:B------:R-:W-:Y:S01]  /*37d0*/  ISETP.GT.AND P2, PT, R3, 0x38, PT ;  /* 0x000000380300780c */ /* 0x000fe20003f44270 */
[----:B------:R-:W-:Y:S01]  /*37e0*/  UIADD3 UR4, UR40, -0x2, URZ ;  /* 0xfffffffe28047890 */ /* 0x000fe2000fffe03f */
[----:B------:R-:W-:Y:S01]  /*37f0*/  FMNMX.FTZ R4, R105, R4, !PT ;  /* 0x0000000469047209 */ /* 0x000fe20007810000 */
[----:B------:R-:W-:-:S02]  /*3800*/  UIADD3 UR6, UR5, UR50, -UR45 ;  /* 0x0000003205067290 */ /* 0x000fc4000fffe82d */
[----:B------:R-:W0:Y:S01]  /*3810*/  MUFU.TANH R87, R87 ;  /* 0x0000005700577308 */ /* 0x000e220000002400 */
[----:B-1----:R-:W-:Y:S01]  /*3820*/  FSEL R103, R83, -INF , P0 ;  /* 0xff80000053677808 */ /* 0x002fe20000000000 */
[----:B------:R-:W-:Y:S01]  /*3830*/  UIMAD.WIDE UR6, UR6, 0x66666667, URZ ;  /* 0x66666667060678a5 */ /* 0x000fe2000f8e023f */
[----:B------:R-:W-:Y:S02]  /*3840*/  ISETP.GT.AND P0, PT, R3, 0x39, PT ;  /* 0x000000390300780c */ /* 0x000fe40003f04270 */
[----:B------:R-:W-:Y:S01]  /*3850*/  FMNMX.FTZ R4, R103, R4, !PT ;  /* 0x0000000467047209 */ /* 0x000fe20007810000 */
[----:B------:R-:W-:Y:S02]  /*3860*/  USHF.R.U32.HI UR5, URZ, 0x1f, UR7 ;  /* 0x0000001f3f057899 */ /* 0x000fe40008011607 */
[----:B------:R-:W1:Y:S01]  /*3870*/  MUFU.TANH R63, R63 ;  /* 0x0000003f003f7308 */ /* 0x000e620000002400 */
[----:B--2---:R-:W-:Y:S01]  /*3880*/  FSEL R101, R86, -INF , P2 ;  /* 0xff80000056657808 */ /* 0x004fe20001000000 */
[----:B------:R-:W-:Y:S01]  /*3890*/  ULEA.HI.SX32 UR7, UR7, UR5, 0x1a ;  /* 0x0000000507077291 */ /* 0x000fe2000f8fd23f */
[----:B------:R-:W-:Y:S01]  /*38a0*/  ISETP.GT.AND P2, PT, R3, 0x40, PT ;  /* 0x000000400300780c */ /* 0x000fe20003f44270 */
[----:B------:R-:W-:Y:S01]  /*38b0*/  UIADD3 UR5, UR10, 0x29840, URZ ;  /* 0x000298400a057890 */ /* 0x000fe2000fffe03f */
[----:B------:R-:W-:Y:S01]  /*38c0*/  FMNMX.FTZ R4, R101, R4, !PT ;  /* 0x0000000465047209 */ /* 0x000fe20007810000 */
[----:B------:R-:W-:Y:S01]  /*38d0*/  UISETP.LT.AND UP0, UPT, UR52, UR7, UPT ;  /* 0x000000073400728c */ /* 0x000fe2000bf01270 */
[----:B------:R-:W-:Y:S01]  /*38e0*/  FSEL R97, R97, -INF , P2 ;  /* 0xff80000061617808 */ /* 0x000fe20001000000 */
[----:B------:R-:W2:Y:S01]  /*38f0*/  MUFU.TANH R67, R67 ;  /* 0x0000004300437308 */ /* 0x000ea20000002400 */
[----:B0-----:R-:W-:Y:S01]  /*3900*/  FSEL R99, R87, -INF , P0 ;  /* 0xff80000057637808 */ /* 0x001fe20000000000 */
[----:B------:R-:W-:Y:S01]  /*3910*/  USEL UR46, UR52, UR7, !UP0 ;  /* 0x00000007342e7287 */ /* 0x000fe2000c000000 */
[----:B------:R-:W-:Y:S01]  /*3920*/  ISETP.GT.AND P0, PT, R3, 0x41, PT ;  /* 0x000000410300780c */ /* 0x000fe20003f04270 */
[----:B------:R-:W-:Y:S01]  /*3930*/  UPRMT UR5, UR55, 0x654, UR5 ;  /* 0x0000065437057896 */ /* 0x000fe20008000005 */
[----:B------:R-:W-:Y:S01]  /*3940*/  FMNMX.FTZ R4, R99, R4, !PT ;  /* 0x0000000463047209 */ /* 0x000fe20007810000 */
[----:B------:R-:W-:Y:S01]  /*3950*/  UISETP.GE.AND UP0, UPT, UR4, UR46, UPT ;  /* 0x0000002e0400728c */ /* 0x000fe2000bf06270 */
[----:B------:R-:W-:Y:S01]  /*3960*/  ISETP.GT.AND P2, PT, R3, 0x48, PT ;  /* 0x000000480300780c */ /* 0x000fe20003f44270 */
[----:B------:R-:W0:Y:S01]  /*3970*/  MUFU.TANH R70, R70 ;  /* 0x0000004600467308 */ /* 0x000e220000002400 */
[----:B------:R-:W-:-:S02]  /*3980*/  FSEL R95, R6, -INF , P0 ;  /* 0xff800000065f7808 */ /* 0x000fc40000000000 */
[----:B------:R-:W-:Y:S02]  /*3990*/  FMNMX.FTZ R4, R97, R4, !PT ;  /* 0x0000000461047209 */ /* 0x000fe40007810000 */
[----:B------:R-:W-:Y:S01]  /*39a0*/  ISETP.GT.AND P0, PT, R3, 0x49, PT ;  /* 0x000000490300780c */ /* 0x000fe20003f04270 */
[----:B------:R-:W-:Y:S01]  /*39b0*/  SYNCS.ARRIVE.TRANS64.RED.A1T0 RZ, [UR5], RZ ;  /* 0x000000ffffff79a7 */ /* 0x000fe20008100405 */
[----:B------:R-:W-:Y:S01]  /*39c0*/  FSEL R93, R93, -INF , P2 ;  /* 0xff8000005d5d7808 */ /* 0x000fe20001000000 */
[----:B------:R-:W3:Y:S01]  /*39d0*/  MUFU.TANH R71, R71 ;  /* 0x0000004700477308 */ /* 0x000ee20000002400 */
[----:B------:R-:W-:Y:S02]  /*39e0*/  FMNMX.FTZ R4, R95, R4, !PT ;  /* 0x000000045f047209 */ /* 0x000fe40007810000 */
[----:B------:R-:W-:Y:S02]  /*39f0*/  ISETP.GT.AND P2, PT, R3, 0x50, PT ;  /* 0x000000500300780c */ /* 0x000fe40003f44270 */
[----:B-1----:R-:W-:-:S02]  /*3a00*/  FSEL R91, R63, -INF , P0 ;  /* 0xff8000003f5b7808 */ /* 0x002fc40000000000 */
[----:B------:R-:W-:Y:S01]  /*3a10*/  FMNMX.FTZ R4, R93, R4, !PT ;  /* 0x000000045d047209 */ /* 0x000fe20007810000 */
[----:B------:R-:W1:Y:S01]  /*3a20*/  MUFU.TANH R42, R42 ;  /* 0x0000002a002a7308 */ /* 0x000e620000002400 */
[----:B------:R-:W-:Y:S02]  /*3a30*/  ISETP.GT.AND P0, PT, R3, 0x51, PT ;  /* 0x000000510300780c */ /* 0x000fe40003f04270 */
[----:B------:R-:W-:Y:S02]  /*3a40*/  FSEL R87, R65, -INF , P2 ;  /* 0xff80000041577808 */ /* 0x000fe40001000000 */
[----:B------:R-:W-:Y:S02]  /*3a50*/  FMNMX.FTZ R4, R91, R4, !PT ;  /* 0x000000045b047209 */ /* 0x000fe40007810000 */
[----:B------:R-:W-:Y:S01]  /*3a60*/  ISETP.GT.AND P2, PT, R3, 0x58, PT ;  /* 0x000000580300780c */ /* 0x000fe20003f44270 */
[----:B------:R-:W4:Y:S01]  /*3a70*/  MUFU.TANH R43, R43 ;  /* 0x0000002b002b7308 */ /* 0x000f220000002400 */
[----:B--2---:R-:W-:-:S02]  /*3a80*/  FSEL R85, R67, -INF , P0 ;  /* 0xff80000043557808 */ /* 0x004fc40000000000 */
[----:B------:R-:W-:Y:S02]  /*3a90*/  FMNMX.FTZ R4, R87, R4, !PT ;  /* 0x0000000457047209 */ /* 0x000fe40007810000 */
[----:B------:R-:W-:Y:S02]  /*3aa0*/  ISETP.GT.AND P0, PT, R3, 0x59, PT ;  /* 0x000000590300780c */ /* 0x000fe40003f04270 */
[----:B0-----:R-:W-:Y:S01]  /*3ab0*/  FSEL R83, R70, -INF , P2 ;  /* 0xff80000046537808 */ /* 0x001fe20001000000 */
[----:B------:R-:W0:Y:S01]  /*3ac0*/  MUFU.TANH R46, R46 ;  /* 0x0000002e002e7308 */ /* 0x000e220000002400 */
[----:B------:R-:W-:Y:S01]  /*3ad0*/  FMNMX.FTZ R4, R85, R4, !PT ;  /* 0x0000000455047209 */ /* 0x000fe20007810000 */
[C---:B------:R-:W-:Y:S01]  /*3ae0*/  FMUL.FTZ R70, R0.reuse, R45 ;  /* 0x0000002d00467220 */ /* 0x040fe20000410000 */
[----:B------:R-:W-:Y:S01]  /*3af0*/  ISETP.GT.AND P2, PT, R3, 0x60, PT ;  /* 0x000000600300780c */ /* 0x000fe20003f44270 */
[----:B------:R-:W-:Y:S01]  /*3b00*/  FMUL.FTZ R45, R0, R24 ;  /* 0x00000018002d7220 */ /* 0x000fe20000410000 */
[----:B---3--:R-:W-:-:S02]  /*3b10*/  FSEL R81, R71, -INF , P0 ;  /* 0xff80000047517808 */ /* 0x008fc40000000000 */
[----:B------:R-:W-:Y:S01]  /*3b20*/  FMNMX.FTZ R4, R83, R4, !PT ;  /* 0x0000000453047209 */ /* 0x000fe20007810000 */
[----:B------:R-:W2:Y:S01]  /*3b30*/  MUFU.TANH R47, R47 ;  /* 0x0000002f002f7308 */ /* 0x000ea20000002400 */
[----:B------:R-:W-:Y:S02]  /*3b40*/  ISETP.GT.AND P0, PT, R3, 0x61, PT ;  /* 0x000000610300780c */ /* 0x000fe40003f04270 */
[----:B-1----:R-:W-:Y:S02]  /*3b50*/  FSEL R69, R42, -INF , P2 ;  /* 0xff8000002a457808 */ /* 0x002fe40001000000 */
[----:B------:R-:W-:Y:S02]  /*3b60*/  FMNMX.FTZ R4, R81, R4, !PT ;  /* 0x0000000451047209 */ /* 0x000fe40007810000 */
[----:B------:R-:W-:Y:S01]  /*3b70*/  ISETP.GT.AND P2, PT, R3, 0x68, PT ;  /* 0x000000680300780c */ /* 0x000fe20003f44270 */
[----:B------:R-:W1:Y:S01]  /*3b80*/  MUFU.TANH R50, R50 ;  /* 0x0000003200327308 */ /* 0x000e620000002400 */
[----:B----4-:R-:W-:-:S02]  /*3b90*/  FSEL R71, R43, -INF , P0 ;  /* 0xff8000002b477808 */ /* 0x010fc40000000000 */
[----:B------:R-:W-:Y:S02]  /*3ba0*/  FMNMX.FTZ R4, R69, R4, !PT ;  /* 0x0000000445047209 */ /* 0x000fe40007810000 */
[----:B------:R-:W-:Y:S02]  /*3bb0*/  ISETP.GT.AND P0, PT, R3, 0x69, PT ;  /* 0x000000690300780c */ /* 0x000fe40003f04270 */
[----:B0-----:R-:W-:Y:S01]  /*3bc0*/  FSEL R79, R46, -INF , P2 ;  /* 0xff8000002e4f7808 */ /* 0x001fe20001000000 */
[----:B------:R-:W0:Y:S01]  /*3bd0*/  MUFU.TANH R51, R51 ;  /* 0x0000003300337308 */ /* 0x000e220000002400 */
[----:B------:R-:W-:Y:S01]  /*3be0*/  FMNMX.FTZ R4, R71, R4, !PT ;  /* 0x0000000447047209 */ /* 0x000fe20007810000 */
[----:B------:R-:W-:Y:S01]  /*3bf0*/  FMUL.FTZ R46, R0, R29 ;  /* 0x0000001d002e7220 */ /* 0x000fe20000410000 */
[----:B------:R-:W-:Y:S02]  /*3c00*/  ISETP.GT.AND P2, PT, R3, 0x70, PT ;  /* 0x000000700300780c */ /* 0x000fe40003f44270 */
[----:B--2---:R-:W-:-:S02]  /*3c10*/  FSEL R65, R47, -INF , P0 ;  /* 0xff8000002f417808 */ /* 0x004fc40000000000 */
[----:B------:R-:W-:Y:S01]  /*3c20*/  FMNMX.FTZ R4, R79, R4, !PT ;  /* 0x000000044f047209 */ /* 0x000fe20007810000 */
[----:B------:R-:W2:Y:S01]  /*3c30*/  MUFU.TANH R54, R54 ;  /* 0x0000003600367308 */ /* 0x000ea20000002400 */
[----:B------:R-:W-:Y:S02]  /*3c40*/  ISETP.GT.AND P0, PT, R3, 0x71, PT ;  /* 0x000000710300780c */ /* 0x000fe40003f04270 */
[----:B-1----:R-:W-:Y:S01]  /*3c50*/  FSEL R67, R50, -INF , P2 ;  /* 0xff80000032437808 */ /* 0x002fe20001000000 */
[----:B------:R-:W-:Y:S01]  /*3c60*/  FMUL.FTZ R50, R0, R33 ;  /* 0x0000002100327220 */ /* 0x000fe20000410000 */
[----:B------:R-:W-:Y:S02]  /*3c70*/  FMNMX.FTZ R4, R65, R4, !PT ;  /* 0x0000000441047209 */ /* 0x000fe40007810000 */
[----:B------:R-:W-:Y:S01]  /*3c80*/  ISETP.GT.AND P2, PT, R3, 0x78, PT ;  /* 0x000000780300780c */ /* 0x000fe20003f44270 */
[----:B------:R2:W1:Y:S01]  /*3c90*/  MUFU.TANH R6, R55 ;  /* 0x0000003700067308 */ /* 0x0004620000002400 */
[----:B0-----:R-:W-:-:S02]  /*3ca0*/  FSEL R63, R51, -INF , P0 ;  /* 0xff800000333f7808 */ /* 0x001fc40000000000 */
[----:B------:R-:W-:Y:S02]  /*3cb0*/  FMNMX.FTZ R4, R67, R4, !PT ;  /* 0x0000000443047209 */ /* 0x000fe40007810000 */
[----:B------:R-:W-:Y:S02]  /*3cc0*/  ISETP.GT.AND P0, PT, R3, 0x79, PT ;  /* 0x000000790300780c */ /* 0x000fe40003f04270 */
[----:B------:R-:W-:Y:S01]  /*3cd0*/  FMNMX.FTZ R4, R63, R4, !PT ;  /* 0x000000043f047209 */ /* 0x000fe20007810000 */
[----:B------:R-:W0:Y:S01]  /*3ce0*/  MUFU.TANH R26, R26 ;  /* 0x0000001a001a7308 */ /* 0x000e220000002400 */
[----:B--2---:R-:W-:Y:S01]  /*3cf0*/  FSEL R55, R54, -INF , P2 ;  /* 0xff80000036377808 */ /* 0x004fe20001000000 */
[C---:B------:R-:W-:Y:S01]  /*3d00*/  FMUL.FTZ R54, R0.reuse, R44 ;  /* 0x0000002c00367220 */ /* 0x040fe20000410000 */
[----:B------:R-:W-:Y:S01]  /*3d10*/  ISETP.GT.AND P2, PT, R3, 0x80, PT ;  /* 0x000000800300780c */ /* 0x000fe20003f44270 */
[----:B------:R-:W-:Y:S01]  /*3d20*/  FMUL.FTZ R44, R0, R25 ;  /* 0x00000019002c7220 */ /* 0x000fe20000410000 */
        /* <DEDUP_REMOVED lines=8> */
[----:B------:R-:W-:Y:S01]  /*3db0*/  FMNMX.FTZ R6, R51, R4, !PT ;  /* 0x0000000433067209 */ /* 0x000fe20007810000 */
[----:B------:R-:W-:Y:S02]  /*3dc0*/  FMUL.FTZ R4, R0, R39 ;  /* 0x0000002700047220 */ /* 0x000fe40000410000 */
[----:B------:R-:W0:Y:S01]  /*3dd0*/  MUFU.TANH R31, R31 ;  /* 0x0000001f001f7308 */ /* 0x000e220000002400 */
[----:B--2---:R-:W-:Y:S02]  /*3de0*/  FSEL R43, R27, -INF , P0 ;  /* 0xff8000001b2b7808 */ /* 0x004fe40000000000 */
[----:B------:R-:W-:-:S02]  /*3df0*/  ISETP.GT.AND P0, PT, R3, 0x89, PT ;  /* 0x000000890300780c */ /* 0x000fc40003f04270 */
[----:B------:R-:W-:-:S03]  /*3e00*/  FMNMX.FTZ R6, R43, R6, !PT ;  /* 0x000000062b067209 */ /* 0x000fc60007810000 */
[----:B------:R-:W2:Y:S01]  /*3e10*/  MUFU.TANH R34, R34 ;  /* 0x0000002200227308 */ /* 0x000ea20000002400 */
[----:B-1----:R-:W-:Y:S02]  /*3e20*/  FSEL R41, R30, -INF , P2 ;  /* 0xff8000001e297808 */ /* 0x002fe40001000000 */
[----:B------:R-:W-:Y:S02]  /*3e30*/  ISETP.GT.AND P2, PT, R3, 0x90, PT ;  /* 0x000000900300780c */ /* 0x000fe40003f44270 */
[----:B------:R-:W-:-:S03]  /*3e40*/  FMNMX.FTZ R6, R41, R6, !PT ;  /* 0x0000000629067209 */ /* 0x000fc60007810000 */
[----:B------:R2:W1:Y:S01]  /*3e50*/  MUFU.TANH R42, R35 ;  /* 0x00000023002a7308 */ /* 0x0004620000002400 */
[----:B0-----:R-:W-:Y:S02]  /*3e60*/  FSEL R39, R31, -INF , P0 ;  /* 0xff8000001f277808 */ /* 0x001fe40000000000 */
[----:B------:R-:W-:Y:S02]  /*3e70*/  ISETP.GT.AND P0, PT, R3, 0x91, PT ;  /* 0x000000910300780c */ /* 0x000fe40003f04270 */
[----:B------:R-:W-:-:S03]  /*3e80*/  FMNMX.FTZ R6, R39, R6, !PT ;  /* 0x0000000627067209 */ /* 0x000fc60007810000 */
[----:B------:R-:W0:Y:S01]  /*3e90*/  MUFU.TANH R38, R38 ;  /* 0x0000002600267308 */ /* 0x000e220000002400 */
[----:B--2---:R-:W-:Y:S01]  /*3ea0*/  FSEL R35, R34, -INF , P2 ;  /* 0xff80000022237808 */ /* 0x004fe20001000000 */
[C---:B------:R-:W-:Y:S01]  /*3eb0*/  FMUL.FTZ R34, R0.reuse, R49 ;  /* 0x0000003100227220 */ /* 0x040fe20000410000 */
[----:B------:R-:W-:Y:S01]  /*3ec0*/  ISETP.GT.AND P2, PT, R3, 0x98, PT ;  /* 0x000000980300780c */ /* 0x000fe20003f44270 */
[----:B------:R-:W-:Y:S01]  /*3ed0*/  FMUL.FTZ R49, R0, R32 ;  /* 0x0000002000317220 */ /* 0x000fe20000410000 */
[----:B------:R-:W-:-:S03]  /*3ee0*/  FMNMX.FTZ R6, R35, R6, !PT ;  /* 0x0000000623067209 */ /* 0x000fc60007810000 */
[----:B------:R-:W2:Y:S01]  /*3ef0*/  MUFU.TANH R4, R4 ;  /* 0x0000000400047308 */ /* 0x000ea20000002400 */
[----:B-1----:R-:W-:Y:S01]  /*3f00*/  FSEL R31, R42, -INF , P0 ;  /* 0xff8000002a1f7808 */ /* 0x002fe20000000000 */
[C---:B------:R-:W-:Y:S01]  /*3f10*/  FMUL.FTZ R42, R0.reuse, R52 ;  /* 0x00000034002a7220 */ /* 0x040fe20000410000 */
[----:B------:R-:W-:Y:S01]  /*3f20*/  ISETP.GT.AND P0, PT, R3, 0x99, PT ;  /* 0x000000990300780c */ /* 0x000fe20003f04270 */
[C---:B------:R-:W-:Y:S01]  /*3f30*/  FMUL.FTZ R52, R0.reuse, R36 ;  /* 0x0000002400347220 */ /* 0x040fe20000410000 */
[----:B------:R-:W-:Y:S01]  /*3f40*/  FMNMX.FTZ R6, R31, R6, !PT ;  /* 0x000000061f067209 */ /* 0x000fe20007810000 */
[----:B------:R-:W-:Y:S02]  /*3f50*/  FMUL.FTZ R36, R0, R37 ;  /* 0x0000002500247220 */ /* 0x000fe40000410000 */
[----:B------:R-:W-:Y:S01]  /*3f60*/  MUFU.TANH R7, R7 ;  /* 0x0000000700077308 */ /* 0x000fe20000002400 */
[----:B0-----:R-:W-:Y:S01]  /*3f70*/  FSEL R27, R38, -INF , P2 ;  /* 0xff800000261b7808 */ /* 0x001fe20001000000 */
[----:B------:R-:W-:Y:S01]  /*3f80*/  FMUL.FTZ R38, R0, R53 ;  /* 0x0000003500267220 */ /* 0x000fe20000410000 */
[----:B------:R-:W-:-:S02]  /*3f90*/  ISETP.GT.AND P2, PT, R115, 0x1, PT ;  /* 0x000000017300780c */ /* 0x000fc40003f44270 */
[----:B------:R-:W-:-:S03]  /*3fa0*/  FMNMX.FTZ R6, R27, R6, !PT ;  /* 0x000000061b067209 */ /* 0x000fc60007810000 */
[----:B------:R-:W0:Y:S01]  /*3fb0*/  MUFU.TANH R8, R8 ;  /* 0x0000000800087308 */ /* 0x000e220000002400 */
[----:B--2---:R-:W-:-:S04]  /*3fc0*/  FSEL R3, R4, -INF , P0 ;  /* 0xff80000004037808 */ /* 0x004fc80000000000 */
[----:B------:R-:W-:-:S03]  /*3fd0*/  FMNMX.FTZ R6, R3, R6, !PT ;  /* 0x0000000603067209 */ /* 0x000fc60007810000 */
[----:B------:R-:W1:Y:S02]  /*3fe0*/  MUFU.TANH R10, R10 ;  /* 0x0000000a000a7308 */ /* 0x000e640000002400 */
[----:B------:R-:W2:Y:S06]  /*3ff0*/  SHFL.BFLY PT, R89, R6, 0x2, 0x1f ;  /* 0x0c401f0006597f89 */ /* 0x000eac00000e0000 */
[----:B------:R-:W-:Y:S01]  /*4000*/  MUFU.TANH R9, R9 ;  /* 0x0000000900097308 */ /* 0x000fe20000002400 */
[----:B0-----:R-:W-:Y:S02]  /*4010*/  FSEL R33, R8, -INF , P2 ;  /* 0xff80000008217808 */ /* 0x001fe40001000000 */
[----:B------:R-:W-:-:S05]  /*4020*/  ISETP.GT.AND P2, PT, R115, 0x10, PT ;  /* 0x000000107300780c */ /* 0x000fca0003f44270 */
[----:B------:R-:W0:Y:S01]  /*4030*/  MUFU.TANH R11, R11 ;  /* 0x0000000b000b7308 */ /* 0x000e220000002400 */
[----:B-1----:R-:W-:-:S07]  /*4040*/  FSEL R30, R10, -INF , P3 ;  /* 0xff8000000a1e7808 */ /* 0x002fce0001800000 */
[----:B------:R-:W-:Y:S01]  /*4050*/  MUFU.TANH R12, R12 ;  /* 0x0000000c000c7308 */ /* 0x000fe20000002400 */
[----:B--2---:R-:W-:-:S05]  /*4060*/  FMNMX.FTZ R4, R6, R89, !PT ;  /* 0x0000005906047209 */ /* 0x004fca0007810000 */
[----:B------:R-:W1:Y:S02]  /*4070*/  SHFL.BFLY PT, R89, R4, 0x1, 0x1f ;  /* 0x0c201f0004597f89 */ /* 0x000e6400000e0000 */
[----:B------:R-:W2:Y:S01]  /*4080*/  MUFU.TANH R13, R13 ;  /* 0x0000000d000d7308 */ /* 0x000ea20000002400 */
[----:B0-----:R-:W-:Y:S02]  /*4090*/  FSEL R32, R11, -INF , P2 ;  /* 0xff8000000b207808 */ /* 0x001fe40001000000 */
[----:B------:R-:W-:-:S05]  /*40a0*/  ISETP.GT.AND P2, PT, R115, 0x18, PT ;  /* 0x000000187300780c */ /* 0x000fca0003f44270 */
[----:B------:R-:W0:Y:S08]  /*40b0*/  MUFU.TANH R14, R14 ;  /* 0x0000000e000e7308 */ /* 0x000e300000002400 */
[----:B------:R-:W3:Y:S01]  /*40c0*/  MUFU.TANH R15, R15 ;  /* 0x0000000f000f7308 */ /* 0x000ee20000002400 */
[----:B--2---:R-:W-:Y:S02]  /*40d0*/  FSEL R13, R13, -INF , P2 ;  /* 0xff8000000d0d7808 */ /* 0x004fe40001000000 */
[----:B------:R-:W-:-:S02]  /*40e0*/  ISETP.GT.AND P2, PT, R115, 0x20, PT ;  /* 0x000000207300780c */ /* 0x000fc40003f44270 */
[----:B-1----:R-:W-:Y:S01]  /*40f0*/  FMNMX.FTZ R89, R4, R89, !PT ;  /* 0x0000005904597209 */ /* 0x002fe20007810000 */
[----:B------:R-:W-:Y:S02]  /*4100*/  IMAD.U32 R4, RZ, RZ, UR59 ;  /* 0x0000003bff047e24 */ /* 0x000fe4000f8e00ff */
[----:B------:R-:W1:Y:S01]  /*4110*/  MUFU.TANH R20, R20 ;  /* 0x0000001400147308 */ /* 0x000e620000002400 */
[C---:B------:R-:W-:Y:S01]  /*4120*/  FSETP.NEU.FTZ.AND P0, PT, R89.reuse, -INF , PT ;  /* 0xff8000005900780b */ /* 0x040fe20003f1d000 */
[----:B------:R-:W-:-:S05]  /*4130*/  FFMA.FTZ R4, R89, R4, -8 ;  /* 0xc100000059047423 */ /* 0x000fca0000010004 */
[----:B------:R-:W-:Y:S01]  /*4140*/  FSEL R4, R4, RZ, P0 ;  /* 0x000000ff04047208 */ /* 0x000fe20000000000 */
[----:B------:R-:W2:Y:S01]  /*4150*/  MUFU.TANH R21, R21 ;  /* 0x0000001500157308 */ /* 0x000ea20000002400 */
[----:B------:R-:W-:-:S03]  /*4160*/  ISETP.GT.AND P0, PT, R115, RZ, PT ;  /* 0x000000ff7300720c */ /* 0x000fc60003f04270 */
[--C-:B------:R-:W-:Y:S01]  /*4170*/  FFMA.FTZ R93, R93, UR59, -R4.reuse ;  /* 0x0000003b5d5d7c23 */ /* 0x100fe20008010804 */
[----:B------:R-:W-:Y:S01]  /*4180*/  FSEL R28, R7, -INF , P0 ;  /* 0xff800000071c7808 */ /* 0x000fe20000000000 */
[--C-:B------:R-:W-:Y:S01]  /*4190*/  FFMA.FTZ R100, R39, UR59, -R4.reuse ;  /* 0x0000003b27647c23 */ /* 0x100fe20008010804 */
[----:B------:R-:W-:Y:S01]  /*41a0*/  ISETP.GT.AND P0, PT, R115, 0x9, PT ;  /* 0x000000097300780c */ /* 0x000fe20003f04270 */
[----:B------:R-:W4:Y:S01]  /*41b0*/  MUFU.TANH R72, R72 ;  /* 0x0000004800487308 */ /* 0x000f220000002400 */
[----:B------:R-:W-:Y:S01]  /*41c0*/  FMNMX.FTZ R37, R28, R33, !PT ;  /* 0x000000211c257209 */ /* 0x000fe20007810000 */
[----:B------:R-:W-:Y:S01]  /*41d0*/  IMAD.U32 R39, RZ, RZ, UR59 ;  /* 0x0000003bff277e24 */ /* 0x000fe2000f8e00ff */
[----:B------:R-:W-:Y:S01]  /*41e0*/  FSEL R29, R9, -INF , P0 ;  /* 0xff800000091d7808 */ /* 0x000fe20000000000 */
[--C-:B------:R-:W-:Y:S01]  /*41f0*/  FFMA.FTZ R5, R5, UR59, -R4.reuse ;  /* 0x0000003b05057c23 */ /* 0x100fe20008010804 */
[----:B------:R-:W-:Y:S01]  /*4200*/  FMNMX.FTZ R10, R30, R37, !PT ;  /* 0x000000251e0a7209 */ /* 0x000fe20007810000 */
[--C-:B------:R-:W-:Y:S01]  /*4210*/  FFMA.FTZ R6, R129, UR59, -R4.reuse ;  /* 0x0000003b81067c23 */ /* 0x100fe20008010804 */
[----:B------:R-:W-:Y:S01]  /*4220*/  ISETP.GT.AND P0, PT, R115, 0x11, PT ;  /* 0x000000117300780c */ /* 0x000fe20003f04270 */
[----:B------:R-:W5:Y:S01]  /*4230*/  MUFU.TANH R73, R73 ;  /* 0x0000004900497308 */ /* 0x000f620000002400 */
[----:B------:R-:W-:Y:S01]  /*4240*/  FMNMX.FTZ R9, R29, R10, !PT ;  /* 0x0000000a1d097209 */ /* 0x000fe20007810000 */
[--C-:B------:R-:W-:Y:S01]  /*4250*/  FFMA.FTZ R102, R31, UR59, -R4.reuse ;  /* 0x0000003b1f667c23 */ /* 0x100fe20008010804 */
        /* <DEDUP_REMOVED lines=8> */
[----:B0-----:R-:W-:Y:S01]  /*42e0*/  FSEL R14, R14, -INF , P0 ;  /* 0xff8000000e0e7808 */ /* 0x001fe20000000000 */
[--C-:B------:R-:W-:Y:S01]  /*42f0*/  FFMA.FTZ R7, R121, UR59, -R4.reuse ;  /* 0x0000003b79077c23 */ /* 0x100fe20008010804 */
[----:B------:R-:W-:Y:S01]  /*4300*/  FMNMX.FTZ R53, R13, R10, !PT ;  /* 0x0000000a0d357209 */ /* 0x000fe20007810000 */
[--C-:B------:R-:W-:Y:S01]  /*4310*/  FFMA.FTZ R8, R119, UR59, -R4.reuse ;  /* 0x0000003b77087c23 */ /* 0x100fe20008010804 */
[----:B------:R-:W-:Y:S01]  /*4320*/  ISETP.GT.AND P0, PT, R115, 0x21, PT ;  /* 0x000000217300780c */ /* 0x000fe20003f04270 */
[----:B------:R-:W0:Y:S01]  /*4330*/  MUFU.TANH R76, R76 ;  /* 0x0000004c004c7308 */ /* 0x000e220000002400 */
[----:B---3--:R-:W-:Y:S01]  /*4340*/  FSEL R37, R15, -INF , P2 ;  /* 0xff8000000f257808 */ /* 0x008fe20001000000 */
[--C-:B------:R-:W-:Y:S01]  /*4350*/  FFMA.FTZ R11, R117, UR59, -R4.reuse ;  /* 0x0000003b750b7c23 */ /* 0x100fe20008010804 */
[----:B------:R-:W-:Y:S01]  /*4360*/  FMNMX.FTZ R10, R14, R53, !PT ;  /* 0x000000350e0a7209 */ /* 0x000fe20007810000 */
[--C-:B------:R-:W-:Y:S01]  /*4370*/  FFMA.FTZ R9, R113, UR59, -R4.reuse ;  /* 0x0000003b71097c23 */ /* 0x100fe20008010804 */
[----:B------:R-:W-:Y:S01]  /*4380*/  ISETP.GT.AND P2, PT, R115, 0x28, PT ;  /* 0x000000287300780c */ /* 0x000fe20003f44270 */
[--C-:B------:R-:W-:Y:S01]  /*4390*/  FFMA.FTZ R111, R111, UR59, -R4.reuse ;  /* 0x0000003b6f6f7c23 */ /* 0x100fe20008010804 */
[----:B-1----:R-:W-:Y:S01]  /*43a0*/  FSEL R20, R20, -INF , P0 ;  /* 0xff80000014147808 */ /* 0x002fe20000000000 */
[----:B------:R-:W1:Y:S01]  /*43b0*/  MUFU.TANH R75, R75 ;  /* 0x0000004b004b7308 */ /* 0x000e620000002400 */
[----:B------:R-:W-:Y:S01]  /*43c0*/  FMNMX.FTZ R15, R37, R10, !PT ;  /* 0x0000000a250f7209 */ /* 0x000fe20007810000 */
[--C-:B------:R-:W-:Y:S01]  /*43d0*/  FFMA.FTZ R96, R47, UR59, -R4.reuse ;  /* 0x0000003b2f607c23 */ /* 0x100fe20008010804 */
[----:B------:R-:W-:Y:S01]  /*43e0*/  ISETP.GT.AND P0, PT, R115, 0x29, PT ;  /* 0x000000297300780c */ /* 0x000fe20003f04270 */
[--C-:B------:R-:W-:Y:S01]  /*43f0*/  FFMA.FTZ R107, R107, UR59, -R4.reuse ;  /* 0x0000003b6b6b7c23 */ /* 0x100fe20008010804 */
[----:B--2---:R-:W-:Y:S01]  /*4400*/  FSEL R53, R21, -INF , P2 ;  /* 0xff80000015357808 */ /* 0x004fe20001000000 */
[--C-:B------:R-:W-:Y:S01]  /*4410*/  FFMA.FTZ R105, R105, UR59, -R4.reuse ;  /* 0x0000003b69697c23 */ /* 0x100fe20008010804 */
[----:B------:R-:W-:Y:S01]  /*4420*/  FMNMX.FTZ R66, R20, R15, !PT ;  /* 0x0000000f14427209 */ /* 0x000fe20007810000 */
[----:B------:R-:W2:Y:S01]  /*4430*/  MUFU.TANH R77, R77 ;  /* 0x0000004d004d7308 */ /* 0x000ea20000002400 */
[----:B------:R-:W-:Y:S01]  /*4440*/  ISETP.GT.AND P2, PT, R115, 0x30, PT ;  /* 0x000000307300780c */ /* 0x000fe20003f44270 */
[--C-:B------:R-:W-:Y:S01]  /*4450*/  FFMA.FTZ R15, R109, UR59, -R4.reuse ;  /* 0x0000003b6d0f7c23 */ /* 0x100fe20008010804 */
[----:B----4-:R-:W-:Y:S01]  /*4460*/  FSEL R72, R72, -INF , P0 ;  /* 0xff80000048487808 */ /* 0x010fe20000000000 */
[--C-:B------:R-:W-:Y:S01]  /*4470*/  FFMA.FTZ R97, R97, UR59, -R4.reuse ;  /* 0x0000003b61617c23 */ /* 0x100fe20008010804 */
[----:B------:R-:W-:Y:S01]  /*4480*/  FMNMX.FTZ R21, R53, R66, !PT ;  /* 0x0000004235157209 */ /* 0x000fe20007810000 */
[--C-:B------:R-:W-:Y:S01]  /*4490*/  FFMA.FTZ R91, R91, UR59, -R4.reuse ;  /* 0x0000003b5b5b7c23 */ /* 0x100fe20008010804 */
[----:B------:R-:W-:Y:S01]  /*44a0*/  ISETP.GT.AND P0, PT, R115, 0x31, PT ;  /* 0x000000317300780c */ /* 0x000fe20003f04270 */
[----:B------:R-:W3:Y:S01]  /*44b0*/  MUFU.TANH R56, R56 ;  /* 0x0000003800387308 */ /* 0x000ee20000002400 */
[----:B-----5:R-:W-:Y:S01]  /*44c0*/  FSEL R73, R73, -INF , P2 ;  /* 0xff80000049497808 */ /* 0x020fe20001000000 */
[--C-:B------:R-:W-:Y:S01]  /*44d0*/  FFMA.FTZ R65, R65, UR59, -R4.reuse ;  /* 0x0000003b41417c23 */ /* 0x100fe20008010804 */
[----:B------:R-:W-:Y:S01]  /*44e0*/  FMNMX.FTZ R66, R72, R21, !PT ;  /* 0x0000001548427209 */ /* 0x000fe20007810000 */
[--C-:B------:R-:W-:Y:S01]  /*44f0*/  FFMA.FTZ R63, R63, UR59, -R4.reuse ;  /* 0x0000003b3f3f7c23 */ /* 0x100fe20008010804 */
[----:B------:R-:W-:Y:S01]  /*4500*/  ISETP.GT.AND P2, PT, R115, 0x38, PT ;  /* 0x000000387300780c */ /* 0x000fe20003f44270 */
[--C-:B------:R-:W-:Y:S01]  /*4510*/  FFMA.FTZ R55, R55, UR59, -R4.reuse ;  /* 0x0000003b37377c23 */ /* 0x100fe20008010804 */
[----:B------:R-:W-:Y:S01]  /*4520*/  FSEL R74, R74, -INF , P0 ;  /* 0xff8000004a4a7808 */ /* 0x000fe20000000000 */
[----:B------:R-:W4:Y:S01]  /*4530*/  MUFU.TANH R57, R57 ;  /* 0x0000003900397308 */ /* 0x000f220000002400 */
[----:B------:R-:W-:Y:S01]  /*4540*/  FMNMX.FTZ R21, R73, R66, !PT ;  /* 0x0000004249157209 */ /* 0x000fe20007810000 */
[--C-:B------:R-:W-:Y:S01]  /*4550*/  FFMA.FTZ R47, R51, UR59, -R4.reuse ;  /* 0x0000003b332f7c23 */ /* 0x100fe20008010804 */
[----:B------:R-:W-:Y:S01]  /*4560*/  ISETP.GT.AND P0, PT, R115, 0x39, PT ;  /* 0x000000397300780c */ /* 0x000fe20003f04270 */
[--C-:B------:R-:W-:Y:S01]  /*4570*/  FFMA.FTZ R98, R43, UR59, -R4.reuse ;  /* 0x0000003b2b627c23 */ /* 0x100fe20008010804 */
[----:B0-----:R-:W-:Y:S01]  /*4580*/  FSEL R76, R76, -INF , P2 ;  /* 0xff8000004c4c7808 */ /* 0x001fe20001000000 */
[--C-:B------:R-:W-:Y:S01]  /*4590*/  FFMA.FTZ R41, R41, UR59, -R4.reuse ;  /* 0x0000003b29297c23 */ /* 0x100fe20008010804 */
[----:B------:R-:W-:Y:S01]  /*45a0*/  FMNMX.FTZ R21, R74, R21, !PT ;  /* 0x000000154a157209 */ /* 0x000fe20007810000 */
[----:B------:R-:W0:Y:S01]  /*45b0*/  MUFU.TANH R58, R58 ;  /* 0x0000003a003a7308 */ /* 0x000e220000002400 */
[----:B------:R-:W-:Y:S01]  /*45c0*/  ISETP.GT.AND P2, PT, R115, 0x40, PT ;  /* 0x000000407300780c */ /* 0x000fe20003f44270 */
[--C-:B------:R-:W-:Y:S01]  /*45d0*/  FFMA.FTZ R35, R35, UR59, -R4.reuse ;  /* 0x0000003b23237c23 */ /* 0x100fe20008010804 */
[----:B-1----:R-:W-:Y:S01]  /*45e0*/  FSEL R75, R75, -INF , P0 ;  /* 0xff8000004b4b7808 */ /* 0x002fe20000000000 */
[--C-:B------:R-:W-:Y:S01]  /*45f0*/  FFMA.FTZ R27, R27, UR59, -R4.reuse ;  /* 0x0000003b1b1b7c23 */ /* 0x100fe20008010804 */
[----:B------:R-:W-:Y:S01]  /*4600*/  FMNMX.FTZ R68, R76, R21, !PT ;  /* 0x000000154c447209 */ /* 0x000fe20007810000 */
[----:B------:R-:W-:Y:S01]  /*4610*/  FFMA.FTZ R3, R3, UR59, -R4 ;  /* 0x0000003b03037c23 */ /* 0x000fe20008010804 */
[----:B------:R-:W-:Y:S01]  /*4620*/  ISETP.GT.AND P0, PT, R115, 0x41, PT ;  /* 0x000000417300780c */ /* 0x000fe20003f04270 */
[----:B------:R-:W1:Y:S01]  /*4630*/  MUFU.TANH R59, R59 ;  /* 0x0000003b003b7308 */ /* 0x000e620000002400 */
[----:B--2---:R-:W-:-:S02]  /*4640*/  FSEL R77, R77, -INF , P2 ;  /* 0xff8000004d4d7808 */ /* 0x004fc40001000000 */
[----:B------:R-:W-:Y:S02]  /*4650*/  FMNMX.FTZ R80, R75, R68, !PT ;  /* 0x000000444b507209 */ /* 0x000fe40007810000 */
[----:B---3--:R-:W-:Y:S01]  /*4660*/  FSEL R68, R56, -INF , P0 ;  /* 0xff80000038447808 */ /* 0x008fe20000000000 */
[--C-:B------:R-:W-:Y:S01]  /*4670*/  FFMA.FTZ R56, R103, UR59, -R4.reuse ;  /* 0x0000003b67387c23 */ /* 0x100fe20008010804 */
[----:B------:R-:W-:Y:S01]  /*4680*/  ISETP.GT.AND P2, PT, R115, 0x48, PT ;  /* 0x000000487300780c */ /* 0x000fe20003f44270 */
[----:B------:R-:W2:Y:S01]  /*4690*/  MUFU.TANH R60, R60 ;  /* 0x0000003c003c7308 */ /* 0x000ea20000002400 */
[----:B------:R-:W-:Y:S02]  /*46a0*/  FMNMX.FTZ R103, R77, R80, !PT ;  /* 0x000000504d677209 */ /* 0x000fe40007810000 */
[----:B------:R-:W-:Y:S02]  /*46b0*/  ISETP.GT.AND P0, PT, R115, 0x49, PT ;  /* 0x000000497300780c */ /* 0x000fe40003f04270 */
[----:B----4-:R-:W-:Y:S01]  /*46c0*/  FSEL R80, R57, -INF , P2 ;  /* 0xff80000039507808 */ /* 0x010fe20001000000 */
[----:B------:R-:W-:Y:S01]  /*46d0*/  FFMA.FTZ R57, R101, UR59, -R4 ;  /* 0x0000003b65397c23 */ /* 0x000fe20008010804 */
[----:B------:R-:W-:Y:S01]  /*46e0*/  FMNMX.FTZ R103, R68, R103, !PT ;  /* 0x0000006744677209 */ /* 0x000fe20007810000 */
[----:B------:R-:W3:Y:S01]  /*46f0*/  MUFU.TANH R62, R62 ;  /* 0x0000003e003e7308 */ /* 0x000ee20000002400 */
[----:B------:R-:W-:-:S02]  /*4700*/  ISETP.GT.AND P2, PT, R115, 0x50, PT ;  /* 0x000000507300780c */ /* 0x000fc40003f44270 */
[----:B0-----:R-:W-:Y:S02]  /*4710*/  FSEL R58, R58, -INF , P0 ;  /* 0xff8000003a3a7808 */ /* 0x001fe40000000000 */
[----:B------:R-:W-:Y:S02]  /*4720*/  FMNMX.FTZ R103, R80, R103, !PT ;  /* 0x0000006750677209 */ /* 0x000fe40007810000 */
[----:B------:R-:W-:Y:S01]  /*4730*/  ISETP.GT.AND P0, PT, R115, 0x51, PT ;  /* 0x000000517300780c */ /* 0x000fe20003f04270 */
[----:B------:R-:W0:Y:S01]  /*4740*/  MUFU.TANH R61, R61 ;  /* 0x0000003d003d7308 */ /* 0x000e220000002400 */
[----:B-1----:R-:W-:Y:S02]  /*4750*/  FSEL R59, R59, -INF , P2 ;  /* 0xff8000003b3b7808 */ /* 0x002fe40001000000 */
[----:B------:R-:W-:Y:S02]  /*4760*/  FMNMX.FTZ R84, R58, R103, !PT ;  /* 0x000000673a547209 */ /* 0x000fe40007810000 */
[----:B--2---:R-:W-:Y:S01]  /*4770*/  FSEL R82, R60, -INF , P0 ;  /* 0xff8000003c527808 */ /* 0x004fe20000000000 */
[----:B------:R-:W-:Y:S01]  /*4780*/  FFMA.FTZ R60, R99, UR59, -R4 ;  /* 0x0000003b633c7c23 */ /* 0x000fe20008010804 */
[----:B------:R-:W-:Y:S01]  /*4790*/  ISETP.GT.AND P2, PT, R115, 0x58, PT ;  /* 0x000000587300780c */ /* 0x000fe20003f44270 */
[----:B------:R-:W1:Y:S01]  /*47a0*/  MUFU.TANH R40, R40 ;  /* 0x0000002800287308 */ /* 0x000e620000002400 */
[----:B------:R-:W-:-:S02]  /*47b0*/  FMNMX.FTZ R99, R59, R84, !PT ;  /* 0x000000543b637209 */ /* 0x000fc40007810000 */
[C---:B------:R-:W-:Y:S02]  /*47c0*/  ISETP.GT.AND P0, PT, R115.reuse, 0x59, PT ;  /* 0x000000597300780c */ /* 0x040fe40003f04270 */
[----:B---3--:R-:W-:Y:S02]  /*47d0*/  FSEL R62, R62, -INF , P2 ;  /* 0xff8000003e3e7808 */ /* 0x008fe40001000000 */
[----:B------:R-:W-:Y:S01]  /*47e0*/  FMNMX.FTZ R99, R82, R99, !PT ;  /* 0x0000006352637209 */ /* 0x000fe20007810000 */
[----:B------:R-:W2:Y:S01]  /*47f0*/  MUFU.TANH R64, R64 ;  /* 0x0000004000407308 */ /* 0x000ea20000002400 */
[----:B------:R-:W-:Y:S02]  /*4800*/  ISETP.GT.AND P2, PT, R115, 0x60, PT ;  /* 0x000000607300780c */ /* 0x000fe40003f44270 */
[----:B0-----:R-:W-:Y:S01]  /*4810*/  FSEL R84, R61, -INF , P0 ;  /* 0xff8000003d547808 */ /* 0x001fe20000000000 */
[----:B------:R-:W-:-:S01]  /*4820*/  FFMA.FTZ R61, R95, UR59, -R4 ;  /* 0x0000003b5f3d7c23 */ /* 0x000fc20008010804 */
[----:B------:R-:W-:-:S02]  /*4830*/  FMNMX.FTZ R99, R62, R99, !PT ;  /* 0x000000633e637209 */ /* 0x000fc40007810000 */
[C---:B------:R-:W-:Y:S01]  /*4840*/  ISETP.GT.AND P0, PT, R115.reuse, 0x61, PT ;  /* 0x000000617300780c */ /* 0x040fe20003f04270 */
[----:B------:R-:W0:Y:S01]  /*4850*/  MUFU.TANH R54, R54 ;  /* 0x0000003600367308 */ /* 0x000e220000002400 */
[----:B-1----:R-:W-:Y:S02]  /*4860*/  FSEL R86, R40, -INF , P2 ;  /* 0xff80000028567808 */ /* 0x002fe40001000000 */
[----:B------:R-:W-:Y:S02]  /*4870*/  FMNMX.FTZ R99, R84, R99, !PT ;  /* 0x0000006354637209 */ /* 0x000fe40007810000 */
[----:B------:R-:W-:Y:S02]  /*4880*/  ISETP.GT.AND P2, PT, R115, 0x68, PT ;  /* 0x000000687300780c */ /* 0x000fe40003f44270 */
[----:B------:R-:W-:Y:S01]  /*4890*/  FMNMX.FTZ R99, R86, R99, !PT ;  /* 0x0000006356637209 */ /* 0x000fe20007810000 */
[----:B------:R-:W1:Y:S01]  /*48a0*/  MUFU.TANH R70, R70 ;  /* 0x0000004600467308 */ /* 0x000e620000002400 */
[----:B--2---:R-:W-:-:S02]  /*48b0*/  FSEL R64, R64, -INF , P0 ;  /* 0xff80000040407808 */ /* 0x004fc40000000000 */
[----:B------:R-:W-:Y:S02]  /*48c0*/  ISETP.GT.AND P0, PT, R115, 0x69, PT ;  /* 0x000000697300780c */ /* 0x000fe40003f04270 */
[----:B------:R-:W-:-:S03]  /*48d0*/  FMNMX.FTZ R99, R64, R99, !PT ;  /* 0x0000006340637209 */ /* 0x000fc60007810000 */
[----:B------:R-:W2:Y:S01]  /*48e0*/  MUFU.TANH R78, R78 ;  /* 0x0000004e004e7308 */ /* 0x000ea20000002400 */
        /* <DEDUP_REMOVED lines=8> */
[----:B--2---:R-:W-:Y:S02]  /*4970*/  FSEL R90, R78, -INF , P2 ;  /* 0xff8000004e5a7808 */ /* 0x004fe40001000000 */
        /* <DEDUP_REMOVED lines=11> */
[----:B--2---:R-:W-:Y:S01]  /*4a30*/  FSEL R92, R38, -INF , P0 ;  /* 0xff800000265c7808 */ /* 0x004fe20000000000 */
[----:B------:R-:W-:Y:S01]  /*4a40*/  FFMA.FTZ R38, R87, UR59, -R4 ;  /* 0x0000003b57267c23 */ /* 0x000fe20008010804 */
[----:B------:R-:W-:Y:S02]  /*4a50*/  ISETP.GT.AND P0, PT, R115, 0x81, PT ;  /* 0x000000817300780c */ /* 0x000fe40003f04270 */
[----:B------:R-:W-:-:S03]  /*4a60*/  FMNMX.FTZ R88, R92, R99, !PT ;  /* 0x000000635c587209 */ /* 0x000fc60007810000 */
[----:B------:R-:W2:Y:S01]  /*4a70*/  MUFU.TANH R48, R48 ;  /* 0x0000003000307308 */ /* 0x000ea20000002400 */
[----:B0-----:R-:W-:Y:S01]  /*4a80*/  FSEL R87, R45, -INF , P2 ;  /* 0xff8000002d577808 */ /* 0x001fe20001000000 */
[----:B------:R-:W-:Y:S01]  /*4a90*/  FFMA.FTZ R45, R85, UR59, -R4 ;  /* 0x0000003b552d7c23 */ /* 0x000fe20008010804 */
[----:B------:R-:W-:Y:S02]  /*4aa0*/  ISETP.GT.AND P2, PT, R115, 0x88, PT ;  /* 0x000000887300780c */ /* 0x000fe40003f44270 */
[----:B------:R-:W-:-:S03]  /*4ab0*/  FMNMX.FTZ R85, R87, R88, !PT ;  /* 0x0000005857557209 */ /* 0x000fc60007810000 */
[----:B------:R-:W0:Y:S01]  /*4ac0*/  MUFU.TANH R46, R46 ;  /* 0x0000002e002e7308 */ /* 0x000e220000002400 */
[----:B-1----:R-:W-:Y:S02]  /*4ad0*/  FSEL R44, R44, -INF , P0 ;  /* 0xff8000002c2c7808 */ /* 0x002fe40000000000 */
[----:B------:R-:W-:-:S05]  /*4ae0*/  ISETP.GT.AND P0, PT, R115, 0x89, PT ;  /* 0x000000897300780c */ /* 0x000fca0003f04270 */
[----:B------:R-:W1:Y:S01]  /*4af0*/  MUFU.TANH R49, R49 ;  /* 0x0000003100317308 */ /* 0x000e620000002400 */
[----:B--2---:R-:W-:Y:S02]  /*4b00*/  FSEL R48, R48, -INF , P2 ;  /* 0xff80000030307808 */ /* 0x004fe40001000000 */
[----:B------:R-:W-:-:S05]  /*4b10*/  ISETP.GT.AND P2, PT, R115, 0x90, PT ;  /* 0x000000907300780c */ /* 0x000fca0003f44270 */
[----:B------:R-:W2:Y:S08]  /*4b20*/  MUFU.TANH R50, R50 ;  /* 0x0000003200327308 */ /* 0x000eb00000002400 */
[----:B------:R-:W3:Y:S08]  /*4b30*/  MUFU.TANH R52, R52 ;  /* 0x0000003400347308 */ /* 0x000ef00000002400 */
[----:B------:R4:W-:Y:S08]  /*4b40*/  MUFU.EX2 R78, R93 ;  /* 0x0000005d004e7308 */ /* 0x0009f00000000800 */
[----:B------:R-:W5:Y:S01]  /*4b50*/  MUFU.TANH R36, R36 ;  /* 0x0000002400247308 */ /* 0x000f620000002400 */
[----:B----4-:R-:W-:-:S02]  /*4b60*/  FMNMX.FTZ R93, R44, R85, !PT ;  /* 0x000000552c5d7209 */ /* 0x010fc40007810000 */
[----:B0-----:R-:W-:Y:S01]  /*4b70*/  FSEL R85, R46, -INF , P0 ;  /* 0xff8000002e557808 */ /* 0x001fe20000000000 */
[----:B------:R-:W-:-:S01]  /*4b80*/  FFMA.FTZ R46, R83, UR59, -R4 ;  /* 0x0000003b532e7c23 */ /* 0x000fc20008010804 */
[----:B------:R-:W-:Y:S02]  /*4b90*/  FMNMX.FTZ R88, R48, R93, !PT ;  /* 0x0000005d30587209 */ /* 0x000fe40007810000 */
[----:B------:R-:W-:Y:S01]  /*4ba0*/  ISETP.GT.AND P0, PT, R115, 0x91, PT ;  /* 0x000000917300780c */ /* 0x000fe20003f04270 */
[----:B------:R-:W-:Y:S01]  /*4bb0*/  MUFU.EX2 R5, R5 ;  /* 0x0000000500057308 */ /* 0x000fe20000000800 */
[----:B-1----:R-:W-:Y:S01]  /*4bc0*/  FSEL R83, R49, -INF , P2 ;  /* 0xff80000031537808 */ /* 0x002fe20001000000 */
[----:B------:R-:W-:Y:S01]  /*4bd0*/  FFMA.FTZ R49, R81, UR59, -R4 ;  /* 0x0000003b51317c23 */ /* 0x000fe20008010804 */
[----:B------:R-:W-:Y:S02]  /*4be0*/  FMNMX.FTZ R88, R85, R88, !PT ;  /* 0x0000005855587209 */ /* 0x000fe40007810000 */
[----:B------:R-:W-:-:S02]  /*4bf0*/  ISETP.GT.AND P2, PT, R115, 0x98, PT ;  /* 0x000000987300780c */ /* 0x000fc40003f44270 */
[----:B--2---:R-:W-:Y:S01]  /*4c00*/  FSEL R93, R50, -INF , P0 ;  /* 0xff800000325d7808 */ /* 0x004fe20000000000 */
[----:B------:R-:W0:Y:S01]  /*4c10*/  MUFU.EX2 R6, R6 ;  /* 0x0000000600067308 */ /* 0x000e220000000800 */
[----:B------:R-:W-:Y:S01]  /*4c20*/  FMNMX.FTZ R88, R83, R88, !PT ;  /* 0x0000005853587209 */ /* 0x000fe20007810000 */
[--C-:B------:R-:W-:Y:S01]  /*4c30*/  FFMA.FTZ R50, R79, UR59, -R4.reuse ;  /* 0x0000003b4f327c23 */ /* 0x100fe20008010804 */
[----:B------:R-:W-:Y:S02]  /*4c40*/  ISETP.GT.AND P0, PT, R115, 0x99, PT ;  /* 0x000000997300780c */ /* 0x000fe40003f04270 */
[----:B---3--:R-:W-:Y:S01]  /*4c50*/  FSEL R81, R52, -INF , P2 ;  /* 0xff80000034517808 */ /* 0x008fe20001000000 */
[----:B------:R-:W-:-:S01]  /*4c60*/  FFMA.FTZ R52, R67, UR59, -R4 ;  /* 0x0000003b43347c23 */ /* 0x000fc20008010804 */
[----:B------:R-:W-:Y:S01]  /*4c70*/  FMNMX.FTZ R88, R93, R88, !PT ;  /* 0x000000585d587209 */ /* 0x000fe20007810000 */
[----:B------:R-:W-:Y:S01]  /*4c80*/  MUFU.EX2 R24, R24 ;  /* 0x0000001800187308 */ /* 0x000fe20000000800 */
[----:B-----5:R-:W-:Y:S01]  /*4c90*/  FSEL R94, R36, -INF , P0 ;  /* 0xff800000245e7808 */ /* 0x020fe20000000000 */
[----:B------:R-:W-:Y:S01]  /*4ca0*/  FFMA.FTZ R36, R69, UR59, -R4 ;  /* 0x0000003b45247c23 */ /* 0x000fe20008010804 */
[----:B------:R-:W-:-:S04]  /*4cb0*/  FMNMX.FTZ R69, R81, R88, !PT ;  /* 0x0000005851457209 */ /* 0x000fc80007810000 */
[----:B------:R-:W-:Y:S01]  /*4cc0*/  FMNMX.FTZ R88, R94, R69, !PT ;  /* 0x000000455e587209 */ /* 0x000fe20007810000 */
[----:B------:R-:W-:-:S01]  /*4cd0*/  FFMA.FTZ R69, R71, UR59, -R4 ;  /* 0x0000003b47457c23 */ /* 0x000fc20008010804 */
[----:B------:R-:W1:Y:S01]  /*4ce0*/  MUFU.EX2 R25, R25 ;  /* 0x0000001900197308 */ /* 0x000e620000000800 */
[----:B0-----:R-:W-:-:S02]  /*4cf0*/  FADD.FTZ R79, R5, R6 ;  /* 0x00000006054f7221 */ /* 0x001fc40000010000 */
[----:B------:R-:W0:Y:S05]  /*4d00*/  SHFL.BFLY PT, R71, R88, 0x2, 0x1f ;  /* 0x0c401f0058477f89 */ /* 0x000e2a00000e0000 */
[----:B------:R-:W-:Y:S08]  /*4d10*/  MUFU.EX2 R26, R26 ;  /* 0x0000001a001a7308 */ /* 0x000ff00000000800 */
[----:B------:R-:W-:Y:S01]  /*4d20*/  MUFU.EX2 R7, R7 ;  /* 0x0000000700077308 */ /* 0x000fe20000000800 */
[----:B-1----:R-:W-:-:S04]  /*4d30*/  F2FP.SATFINITE.E4M3.F32.PACK_AB_MERGE_C R185, R25, R24, RZ ;  /* 0x0000001819b9723e */ /* 0x002fc800048070ff */
[----:B------:R-:W-:-:S03]  /*4d40*/  F2FP.SATFINITE.E4M3.F32.PACK_AB_MERGE_C R185, R6, R5, R185 ;  /* 0x0000000506b9723e */ /* 0x000fc600048070b9 */
[----:B------:R-:W-:Y:S01]  /*4d50*/  MUFU.EX2 R8, R8 ;  /* 0x0000000800087308 */ /* 0x000fe20000000800 */
[----:B0-----:R-:W-:-:S05]  /*4d60*/  FMNMX.FTZ R71, R88, R71, !PT ;  /* 0x0000004758477209 */ /* 0x001fca0007810000 */
[----:B------:R-:W0:Y:S02]  /*4d70*/  SHFL.BFLY PT, R88, R71, 0x1, 0x1f ;  /* 0x0c201f0047587f89 */ /* 0x000e2400000e0000 */
[----:B------:R-:W1:Y:S08]  /*4d80*/  MUFU.EX2 R11, R11 ;  /* 0x0000000b000b7308 */ /* 0x000e700000000800 */
[----:B------:R-:W-:Y:S08]  /*4d90*/  MUFU.EX2 R9, R9 ;  /* 0x0000000900097308 */ /* 0x000ff00000000800 */
[----:B------:R-:W-:Y:S01]  /*4da0*/  MUFU.EX2 R10, R111 ;  /* 0x0000006f000a7308 */ /* 0x000fe20000000800 */
[----:B-1----:R-:W-:-:S04]  /*4db0*/  F2FP.SATFINITE.E4M3.F32.PACK_AB_MERGE_C R187, R11, R8, RZ ;  /* 0x000000080bbb723e */ /* 0x002fc800048070ff */
[----:B------:R-:W-:Y:S02]  /*4dc0*/  F2FP.SATFINITE.E4M3.F32.PACK_AB_MERGE_C R187, R7, R26, R187 ;  /* 0x0000001a07bb723e */ /* 0x000fe400048070bb */
[----:B0-----:R-:W-:Y:S01]  /*4dd0*/  FMNMX.FTZ R88, R71, R88, !PT ;  /* 0x0000005847587209 */ /* 0x001fe20007810000 */
[----:B------:R-:W-:Y:S03]  /*4de0*/  MUFU.EX2 R15, R15 ;  /* 0x0000000f000f7308 */ /* 0x000fe60000000800 */
[C---:B------:R-:W-:Y:S01]  /*4df0*/  FSETP.NEU.FTZ.AND P0, PT, R88.reuse, -INF , PT ;  /* 0xff8000005800780b */ /* 0x040fe20003f1d000 */
[----:B------:R-:W-:-:S04]  /*4e00*/  FFMA.FTZ R39, R88, R39, -8 ;  /* 0xc100000058277423 */ /* 0x000fc80000010027 */
[----:B------:R-:W-:Y:S01]  /*4e10*/  MUFU.EX2 R66, R107 ;  /* 0x0000006b00427308 */ /* 0x000fe20000000800 */
[----:B------:R-:W-:Y:S02]  /*4e20*/  FSEL R39, R39, RZ, P0 ;  /* 0x000000ff27277208 */ /* 0x000fe40000000000 */
[----:B------:R-:W-:-:S03]  /*4e30*/  PLOP3.LUT P0, PT, PT, PT, UP0, 0x80, 0x0 ;  /* 0x000000000000781c */ /* 0x000fc60003f0f008 */
        /* <DEDUP_REMOVED lines=40> */
[----:B------:R-:W-:-:S06]  /*50c0*/  FFMA.FTZ R81, R81, UR59, -R39 ;  /* 0x0000003b51517c23 */ /* 0x000fcc0008010827 */
[----:B------:R1:W-:Y:S01]  /*50d0*/  MUFU.EX2 R71, R32 ;  /* 0x0000002000477308 */ /* 0x0003e20000000800 */
[----:B0-----:R-:W-:-:S04]  /*50e0*/  F2FP.SATFINITE.E4M3.F32.PACK_AB_MERGE_C R184, R67, R30, RZ ;  /* 0x0000001e43b8723e */ /* 0x001fc800048070ff */
[----:B------:R-:W-:-:S03]  /*50f0*/  F2FP.SATFINITE.E4M3.F32.PACK_AB_MERGE_C R184, R31, R28, R184 ;  /* 0x0000001c1fb8723e */ /* 0x000fc600048070b8 */
[----:B------:R-:W-:Y:S01]  /*5100*/  MUFU.EX2 R12, R12 ;  /* 0x0000000c000c7308 */ /* 0x000fe20000000800 */
[----:B-1----:R-:W-:-:S01]  /*5110*/  FFMA.FTZ R32, R77, UR59, -R39 ;  /* 0x0000003b4d207c23 */ /* 0x002fc20008010827 */
[----:B------:R-:W-:-:S04]  /*5120*/  FADD.FTZ R77, R28, R31 ;  /* 0x0000001f1c4d7221 */ /* 0x000fc80000010000 */
[----:B------:R-:W-:Y:S01]  /*5130*/  FADD.FTZ R68, R30, R77 ;  /* 0x0000004d1e447221 */ /* 0x000fe20000010000 */
[----:B------:R-:W-:Y:S01]  /*5140*/  CS2R R30, SRZ ;  /* 0x00000000001e7805 */ /* 0x000fe2000001ff00 */
[----:B------:R0:W1:Y:S02]  /*5150*/  MUFU.EX2 R104, R33 ;  /* 0x0000002100687308 */ /* 0x0000640000000800 */
[----:B------:R-:W-:-:S06]  /*5160*/  FADD.FTZ R68, R67, R68 ;  /* 0x0000004443447221 */ /* 0x000fcc0000010000 */
[----:B------:R-:W2:Y:S01]  /*5170*/  MUFU.EX2 R13, R13 ;  /* 0x0000000d000d7308 */ /* 0x000ea20000000800 */
[----:B0-----:R-:W-:-:S01]  /*5180*/  FFMA.FTZ R33, R74, UR59, -R39 ;  /* 0x0000003b4a217c23 */ /* 0x001fc20008010827 */
[----:B------:R-:W-:-:S04]  /*5190*/  FADD.FTZ R74, R24, R79 ;  /* 0x0000004f184a7221 */ /* 0x000fc80000010000 */
[----:B------:R-:W-:Y:S02]  /*51a0*/  FADD.FTZ R77, R25, R74 ;  /* 0x0000004a194d7221 */ /* 0x000fe40000010000 */
[----:B------:R-:W0:Y:S01]  /*51b0*/  MUFU.EX2 R14, R14 ;  /* 0x0000000e000e7308 */ /* 0x000e220000000800 */
[----:B-1----:R-:W-:Y:S01]  /*51c0*/  F2FP.SATFINITE.E4M3.F32.PACK_AB_MERGE_C R186, R104, R71, RZ ;  /* 0x0000004768ba723e */ /* 0x002fe200048070ff */
[----:B------:R-:W-:Y:S01]  /*51d0*/  FADD.FTZ R74, R26, R77 ;  /* 0x0000004d1a4a7221 */ /* 0x000fe20000010000 */
[----:B------:R-:W-:-:S02]  /*51e0*/  FADD.FTZ R77, R29, R68 ;  /* 0x000000441d4d7221 */ /* 0x000fc40000010000 */
[----:B------:R-:W-:Y:S01]  /*51f0*/  F2FP.SATFINITE.E4M3.F32.PACK_AB_MERGE_C R186, R12, R29, R186 ;  /* 0x0000001d0cba723e */ /* 0x000fe200048070ba */
[----:B------:R-:W-:-:S01]  /*5200*/  FADD.FTZ R79, R7, R74 ;  /* 0x0000004a074f7221 */ /* 0x000fc20000010000 */
[----:B------:R-:W-:Y:S01]  /*5210*/  FADD.FTZ R2, R12, R77 ;  /* 0x0000004d0c027221 */ /* 0x000fe20000010000 */
[----:B------:R-:W1:Y:S01]  /*5220*/  MUFU.EX2 R53, R53 ;  /* 0x0000003500357308 */ /* 0x000e620000000800 */
[----:B------:R-:W-:Y:S01]  /*5230*/  CS2R R28, SRZ ;  /* 0x00000000001c7805 */ /* 0x000fe2000001ff00 */
[----:B------:R-:W-:Y:S01]  /*5240*/  FADD.FTZ R4, R8, R79 ;  /* 0x0000004f08047221 */ /* 0x000fe20000010000 */
[----:B------:R-:W-:-:S01]  /*5250*/  FADD.FTZ R77, R71, R2 ;  /* 0x00000002474d7221 */ /* 0x000fc20000010000 */
[--C-:B------:R-:W-:Y:S01]  /*5260*/  FFMA.FTZ R2, R90, UR59, -R39.reuse ;  /* 0x0000003b5a027c23 */ /* 0x100fe20008010827 */
[----:B------:R-:W-:-:S03]  /*5270*/  FFMA.FTZ R39, R94, UR59, -R39 ;  /* 0x0000003b5e277c23 */ /* 0x000fc60008010827 */
[----:B------:R-:W-:Y:S08]  /*5280*/  MUFU.EX2 R59, R62 ;  /* 0x0000003e003b7308 */ /* 0x000ff00000000800 */
[----:B------:R3:W-:Y:S08]  /*5290*/  MUFU.EX2 R62, R64 ;  /* 0x00000040003e7308 */ /* 0x0007f00000000800 */
[----:B------:R-:W4:Y:S01]  /*52a0*/  MUFU.EX2 R72, R72 ;  /* 0x0000004800487308 */ /* 0x000f220000000800 */
[----:B---3--:R-:W-:-:S01]  /*52b0*/  FADD.FTZ R64, R11, R4 ;  /* 0x000000040b407221 */ /* 0x008fc20000010000 */
[----:B------:R-:W-:-:S03]  /*52c0*/  FADD.FTZ R4, R104, R77 ;  /* 0x0000004d68047221 */ /* 0x000fc60000010000 */
[----:B------:R-:W-:Y:S01]  /*52d0*/  FADD.FTZ R95, R9, R64 ;  /* 0x00000040095f7221 */ /* 0x000fe20000010000 */
[----:B--2---:R-:W-:-:S02]  /*52e0*/  FADD.FTZ R79, R13, R4 ;  /* 0x000000040d4f7221 */ /* 0x004fc40000010000 */
[----:B------:R-:W2:Y:S01]  /*52f0*/  MUFU.EX2 R21, R105 ;  /* 0x0000006900157308 */ /* 0x000ea20000000800 */
[----:B------:R-:W-:-:S01]  /*5300*/  FADD.FTZ R64, R10, R95 ;  /* 0x0000005f0a407221 */ /* 0x000fc20000010000 */
[----:B0-----:R-:W-:-:S03]  /*5310*/  FADD.FTZ R4, R14, R79 ;  /* 0x0000004f0e047221 */ /* 0x001fc60000010000 */
[----:B------:R-:W-:Y:S01]  /*5320*/  FADD.FTZ R95, R15, R64 ;  /* 0x000000400f5f7221 */ /* 0x000fe20000010000 */
[----:B-1----:R-:W-:-:S02]  /*5330*/  FADD.FTZ R79, R53, R4 ;  /* 0x00000004354f7221 */ /* 0x002fc40000010000 */
[----:B------:R-:W0:Y:S01]  /*5340*/  MUFU.EX2 R20, R20 ;  /* 0x0000001400147308 */ /* 0x000e220000000800 */
[----:B------:R-:W-:-:S01]  /*5350*/  FADD.FTZ R4, R66, R95 ;  /* 0x0000005f42047221 */ /* 0x000fc20000010000 */
[----:B----4-:R-:W-:Y:S01]  /*5360*/  FADD.FTZ R95, R72, R79 ;  /* 0x0000004f485f7221 */ /* 0x010fe20000010000 */
[----:B------:R-:W-:Y:S02]  /*5370*/  F2FP.SATFINITE.E4M3.F32.PACK_AB_MERGE_C R66, R66, R15, RZ ;  /* 0x0000000f4242723e */ /* 0x000fe400048070ff */
[----:B------:R-:W-:Y:S02]  /*5380*/  F2FP.SATFINITE.E4M3.F32.PACK_AB_MERGE_C R180, R72, R53, RZ ;  /* 0x0000003548b4723e */ /* 0x000fe400048070ff */
[----:B------:R-:W-:Y:S01]  /*5390*/  F2FP.SATFINITE.E4M3.F32.PACK_AB_MERGE_C R181, R10, R9, R66 ;  /* 0x000000090ab5723e */ /* 0x000fe20004807042 */
[----:B------:R-:W1:Y:S01]  /*53a0*/  MUFU.EX2 R56, R56 ;  /* 0x0000003800387308 */ /* 0x000e620000000800 */
[----:B------:R-:W-:-:S07]  /*53b0*/  F2FP.SATFINITE.E4M3.F32.PACK_AB_MERGE_C R180, R14, R13, R180 ;  /* 0x0000000d0eb4723e */ /* 0x000fce00048070b4 */
[----:B------:R-:W3:Y:S08]  /*53c0*/  MUFU.EX2 R33, R33 ;  /* 0x0000002100217308 */ /* 0x000ef00000000800 */
[----:B------:R-:W4:Y:S08]  /*53d0*/  MUFU.EX2 R57, R57 ;  /* 0x0000003900397308 */ /* 0x000f300000000800 */
[----:B------:R-:W5:Y:S08]  /*53e0*/  MUFU.EX2 R76, R76 ;  /* 0x0000004c004c7308 */ /* 0x000f700000000800 */
[----:B------:R-:W5:Y:S08]  /*53f0*/  MUFU.EX2 R60, R60 ;  /* 0x0000003c003c7308 */ /* 0x000f700000000800 */
[----:B------:R-:W5:Y:S08]  /*5400*/  MUFU.EX2 R75, R75 ;  /* 0x0000004b004b7308 */ /* 0x000f700000000800 */
[----:B------:R2:W5:Y:S08]  /*5410*/  MUFU.EX2 R40, R97 ;  /* 0x0000006100287308 */ /* 0x0005700000000800 */
[----:B------:R-:W5:Y:S01]  /*5420*/  MUFU.EX2 R32, R32 ;  /* 0x0000002000207308 */ /* 0x000f620000000800 */
[----:B--2---:R-:W-:-:S01]  /*5430*/  FADD.FTZ R97, R21, R4 ;  /* 0x0000000415617221 */ /* 0x004fc20000010000 */
[----:B0-----:R-:W-:-:S03]  /*5440*/  FADD.FTZ R4, R20, R95 ;  /* 0x0000005f14047221 */ /* 0x001fc60000010000 */
[----:B-1----:R-:W-:Y:S01]  /*5450*/  FADD.FTZ R64, R56, R97 ;  /* 0x0000006138407221 */ /* 0x002fe20000010000 */
[----:B---3--:R-:W-:-:S02]  /*5460*/  FADD.FTZ R95, R33, R4 ;  /* 0x00000004215f7221 */ /* 0x008fc40000010000 */
[----:B------:R-:W0:Y:S01]  /*5470*/  MUFU.EX2 R61, R61 ;  /* 0x0000003d003d7308 */ /* 0x000e220000000800 */
[----:B----4-:R-:W-:-:S01]  /*5480*/  FADD.FTZ R97, R57, R64 ;  /* 0x0000004039617221 */ /* 0x010fc20000010000 */
[----:B-----5:R-:W-:Y:S01]  /*5490*/  FADD.FTZ R4, R76, R95 ;  /* 0x0000005f4c047221 */ /* 0x020fe20000010000 */
[C---:B------:R-:W-:Y:S02]  /*54a0*/  F2FP.SATFINITE.E4M3.F32.PACK_AB_MERGE_C R57, R60.reuse, R57, RZ ;  /* 0x000000393c39723e */ /* 0x040fe400048070ff */
[----:B------:R-:W-:Y:S01]  /*54b0*/  FADD.FTZ R97, R60, R97 ;  /* 0x000000613c617221 */ /* 0x000fe20000010000 */
[----:B------:R-:W-:-:S01]  /*54c0*/  FADD.FTZ R25, R75, R4 ;  /* 0x000000044b197221 */ /* 0x000fc20000010000 */
[----:B------:R-:W-:Y:S01]  /*54d0*/  F2FP.SATFINITE.E4M3.F32.PACK_AB_MERGE_C R75, R75, R76, RZ ;  /* 0x0000004c4b4b723e */ /* 0x000fe200048070ff */
[----:B------:R-:W1:Y:S01]  /*54e0*/  MUFU.EX2 R37, R37 ;  /* 0x0000002500257308 */ /* 0x000e620000000800 */
[----:B------:R-:W-:-:S01]  /*54f0*/  FADD.FTZ R8, R40, R97 ;  /* 0x0000006128087221 */ /* 0x000fc20000010000 */
[----:B------:R-:W-:Y:S01]  /*5500*/  FADD.FTZ R4, R32, R25 ;  /* 0x0000001920047221 */ /* 0x000fe20000010000 */
[----:B------:R-:W-:-:S02]  /*5510*/  F2FP.SATFINITE.E4M3.F32.PACK_AB_MERGE_C R182, R33, R20, R75 ;  /* 0x0000001421b6723e */ /* 0x000fc4000480704b */
[----:B------:R-:W-:Y:S02]  /*5520*/  CS2R R74, SRZ ;  /* 0x00000000004a7805 */ /* 0x000fe4000001ff00 */
[----:B------:R-:W-:Y:S02]  /*5530*/  F2FP.SATFINITE.E4M3.F32.PACK_AB_MERGE_C R183, R56, R21, R57 ;  /* 0x0000001538b7723e */ /* 0x000fe40004807039 */
[----:B------:R-:W-:Y:S01]  /*5540*/  CS2R R56, SRZ ;  /* 0x0000000000387805 */ /* 0x000fe2000001ff00 */
[----:B------:R-:W2:Y:S01]  /*5550*/  MUFU.EX2 R80, R80 ;  /* 0x0000005000507308 */ /* 0x000ea20000000800 */
[----:B0-----:R-:W-:-:S04]  /*5560*/  FADD.FTZ R67, R61, R8 ;  /* 0x000000083d437221 */ /* 0x001fc80000010000 */
[----:B------:R-:W-:Y:S01]  /*5570*/  FADD.FTZ R8, R78, R67 ;  /* 0x000000434e087221 */ /* 0x000fe20000010000 */
[----:B------:R-:W-:Y:S02]  /*5580*/  CS2R R66, SRZ ;  /* 0x0000000000427805 */ /* 0x000fe4000001ff00 */
[----:B------:R-:W0:Y:S01]  /*5590*/  MUFU.EX2 R91, R91 ;  /* 0x0000005b005b7308 */ /* 0x000e220000000800 */
[----:B-1----:R-:W-:-:S07]  /*55a0*/  FADD.FTZ R25, R37, R4 ;  /* 0x0000000425197221 */ /* 0x002fce0000010000 */
[----:B------:R-:W1:Y:S01]  /*55b0*/  MUFU.EX2 R73, R51 ;  /* 0x0000003300497308 */ /* 0x000e620000000800 */
[----:B--2---:R-:W-:-:S07]  /*55c0*/  FADD.FTZ R4, R80, R25 ;  /* 0x0000001950047221 */ /* 0x004fce0000010000 */
[----:B------:R-:W2:Y:S01]  /*55d0*/  MUFU.EX2 R38, R38 ;  /* 0x0000002600267308 */ /* 0x000ea20000000800 */
[----:B0-----:R-:W-:-:S01]  /*55e0*/  FADD.FTZ R15, R91, R8 ;  /* 0x000000085b0f7221 */ /* 0x001fc20000010000 */
[----:B------:R-:W-:-:S04]  /*55f0*/  F2FP.SATFINITE.E4M3.F32.PACK_AB_MERGE_C R78, R91, R78, RZ ;  /* 0x0000004e5b4e723e */ /* 0x000fc800048070ff */
[----:B------:R-:W-:Y:S02]  /*5600*/  F2FP.SATFINITE.E4M3.F32.PACK_AB_MERGE_C R177, R61, R40, R78 ;  /* 0x000000283db1723e */ /* 0x000fe4000480704e */
[----:B------:R-:W-:Y:S01]  /*5610*/  CS2R R60, SRZ ;  /* 0x00000000003c7805 */ /* 0x000fe2000001ff00 */
[----:B------:R-:W0:Y:S01]  /*5620*/  MUFU.EX2 R43, R43 ;  /* 0x0000002b002b7308 */ /* 0x000e220000000800 */
[----:B-1----:R-:W-:-:S01]  /*5630*/  FADD.FTZ R4, R73, R4 ;  /* 0x0000000449047221 */ /* 0x002fc20000010000 */
[----:B------:R-:W-:-:S04]  /*5640*/  F2FP.SATFINITE.E4M3.F32.PACK_AB_MERGE_C R73, R73, R80, RZ ;  /* 0x000000504949723e */ /* 0x000fc800048070ff */
[----:B------:R-:W-:Y:S02]  /*5650*/  F2FP.SATFINITE.E4M3.F32.PACK_AB_MERGE_C R176, R37, R32, R73 ;  /* 0x0000002025b0723e */ /* 0x000fe40004807049 */
[----:B------:R-:W-:Y:S01]  /*5660*/  CS2R R32, SRZ ;  /* 0x0000000000207805 */ /* 0x000fe2000001ff00 */
[----:B------:R-:W1:Y:S01]  /*5670*/  MUFU.EX2 R45, R45 ;  /* 0x0000002d002d7308 */ /* 0x000e620000000800 */
[----:B--2---:R-:W-:-:S01]  /*5680*/  FADD.FTZ R8, R38, R15 ;  /* 0x0000000f26087221 */ /* 0x004fc20000010000 */
[----:B------:R-:W-:-:S06]  /*5690*/  CS2R R72, SRZ ;  /* 0x0000000000487805 */ /* 0x000fcc000001ff00 */
[----:B------:R-:W2:Y:S01]  /*56a0*/  MUFU.EX2 R58, R58 ;  /* 0x0000003a003a7308 */ /* 0x000ea20000000800 */
[----:B0-----:R-:W-:-:S07]  /*56b0*/  FADD.FTZ R15, R43, R4 ;  /* 0x000000042b0f7221 */ /* 0x001fce0000010000 */
[----:B------:R-:W0:Y:S01]  /*56c0*/  MUFU.EX2 R46, R46 ;  /* 0x0000002e002e7308 */ /* 0x000e220000000800 */
[----:B-1----:R-:W-:-:S07]  /*56d0*/  FADD.FTZ R25, R45, R8 ;  /* 0x000000082d197221 */ /* 0x002fce0000010000 */
[----:B------:R-:W1:Y:S01]  /*56e0*/  MUFU.EX2 R49, R49 ;  /* 0x0000003100317308 */ /* 0x000e620000000800 */
[----:B--2---:R-:W-:-:S04]  /*56f0*/  FADD.FTZ R4, R58, R15 ;  /* 0x0000000f3a047221 */ /* 0x004fc80000010000 */
[----:B------:R-:W-:-:S03]  /*5700*/  FADD.FTZ R5, R59, R4 ;  /* 0x000000043b057221 */ /* 0x000fc60000010000 */
[----:B------:R-:W2:Y:S01]  /*5710*/  MUFU.EX2 R84, R84 ;  /* 0x0000005400547308 */ /* 0x000ea20000000800 */
[----:B0-----:R-:W-:-:S01]  /*5720*/  FADD.FTZ R6, R46, R25 ;  /* 0x000000192e067221 */ /* 0x001fc20000010000 */
[----:B------:R-:W-:-:S06]  /*5730*/  CS2R R24, SRZ ;  /* 0x0000000000187805 */ /* 0x000fcc000001ff00 */
[----:B------:R-:W0:Y:S01]  /*5740*/  MUFU.EX2 R36, R36 ;  /* 0x0000002400247308 */ /* 0x000e220000000800 */
[C---:B-1----:R-:W-:Y:S01]  /*5750*/  F2FP.SATFINITE.E4M3.F32.PACK_AB_MERGE_C R46, R49.reuse, R46, RZ ;  /* 0x0000002e312e723e */ /* 0x042fe200048070ff */
[----:B------:R-:W-:-:S03]  /*5760*/  FADD.FTZ R49, R49, R6 ;  /* 0x0000000631317221 */ /* 0x000fc60000010000 */
[----:B------:R-:W-:-:S03]  /*5770*/  F2FP.SATFINITE.E4M3.F32.PACK_AB_MERGE_C R179, R45, R38, R46 ;  /* 0x000000262db3723e */ /* 0x000fc6000480702e */
[----:B------:R-:W1:Y:S01]  /*5780*/  MUFU.EX2 R51, R86 ;  /* 0x0000005600337308 */ /* 0x000e620000000800 */
[C---:B--2---:R-:W-:Y:S01]  /*5790*/  F2FP.SATFINITE.E4M3.F32.PACK_AB_MERGE_C R59, R84.reuse, R59, RZ ;  /* 0x0000003b543b723e */ /* 0x044fe200048070ff */
[----:B------:R-:W-:-:S03]  /*57a0*/  FADD.FTZ R84, R84, R5 ;  /* 0x0000000554547221 */ /* 0x000fc60000010000 */
[----:B------:R-:W-:Y:S02]  /*57b0*/  F2FP.SATFINITE.E4M3.F32.PACK_AB_MERGE_C R178, R58, R43, R59 ;  /* 0x0000002b3ab2723e */ /* 0x000fe4000480703b */
[----:B------:R-:W-:Y:S01]  /*57c0*/  CS2R R58, SRZ ;  /* 0x00000000003a7805 */ /* 0x000fe2000001ff00 */
[----:B------:R-:W2:Y:S01]  /*57d0*/  MUFU.EX2 R69, R69 ;  /* 0x0000004500457308 */ /* 0x000ea20000000800 */
[----:B0-----:R-:W-:-:S07]  /*57e0*/  FADD.FTZ R4, R36, R49 ;  /* 0x0000003124047221 */ /* 0x001fce0000010000 */
[----:B------:R-:W0:Y:S01]  /*57f0*/  MUFU.EX2 R50, R50 ;  /* 0x0000003200327308 */ /* 0x000e220000000800 */
[----:B-1----:R-:W-:-:S04]  /*5800*/  FADD.FTZ R5, R51, R84 ;  /* 0x0000005433057221 */ /* 0x002fc80000010000 */
[----:B------:R-:W-:-:S03]  /*5810*/  FADD.FTZ R5, R62, R5 ;  /* 0x000000053e057221 */ /* 0x000fc60000010000 */
[----:B------:R-:W1:Y:S01]  /*5820*/  MUFU.EX2 R54, R54 ;  /* 0x0000003600367308 */ /* 0x000e620000000800 */
[----:B--2---:R-:W-:-:S07]  /*5830*/  FADD.FTZ R7, R69, R4 ;  /* 0x0000000445077221 */ /* 0x004fce0000010000 */
[----:B------:R-:W2:Y:S01]  /*5840*/  MUFU.EX2 R65, R65 ;  /* 0x0000004100417308 */ /* 0x000ea20000000800 */
[----:B0-----:R-:W-:-:S07]  /*5850*/  FADD.FTZ R6, R50, R7 ;  /* 0x0000000732067221 */ /* 0x001fce0000010000 */
[----:B------:R0:W3:Y:S01]  /*5860*/  MUFU.EX2 R77, R70 ;  /* 0x00000046004d7308 */ /* 0x0000e20000000800 */
[----:B-1----:R-:W-:-:S07]  /*5870*/  FADD.FTZ R4, R54, R5 ;  /* 0x0000000536047221 */ /* 0x002fce0000010000 */
[----:B------:R-:W1:Y:S01]  /*5880*/  MUFU.EX2 R52, R52 ;  /* 0x0000003400347308 */ /* 0x000e620000000800 */
[C---:B--2---:R-:W-:Y:S01]  /*5890*/  F2FP.SATFINITE.E4M3.F32.PACK_AB_MERGE_C R50, R65.reuse, R50, RZ ;  /* 0x000000324132723e */ /* 0x044fe200048070ff */
[----:B------:R-:W-:Y:S01]  /*58a0*/  FADD.FTZ R65, R65, R6 ;  /* 0x0000000641417221 */ /* 0x000fe20000010000 */
[----:B0-----:R-:W-:Y:S02]  /*58b0*/  CS2R R70, SRZ ;  /* 0x0000000000467805 */ /* 0x001fe4000001ff00 */
[----:B------:R-:W-:Y:S02]  /*58c0*/  F2FP.SATFINITE.E4M3.F32.PACK_AB_MERGE_C R173, R69, R36, R50 ;  /* 0x0000002445ad723e */ /* 0x000fe40004807032 */
[----:B------:R-:W-:Y:S02]  /*58d0*/  CS2R R36, SRZ ;  /* 0x0000000000247805 */ /* 0x000fe4000001ff00 */
[----:B------:R-:W-:Y:S01]  /*58e0*/  CS2R R68, SRZ ;  /* 0x0000000000447805 */ /* 0x000fe2000001ff00 */
[----:B------:R-:W0:Y:S01]  /*58f0*/  MUFU.EX2 R2, R2 ;  /* 0x0000000200027308 */ /* 0x000e220000000800 */
[C---:B---3--:R-:W-:Y:S01]  /*5900*/  F2FP.SATFINITE.E4M3.F32.PACK_AB_MERGE_C R54, R77.reuse, R54, RZ ;  /* 0x000000364d36723e */ /* 0x048fe200048070ff */
[----:B------:R-:W-:-:S03]  /*5910*/  FADD.FTZ R77, R77, R4 ;  /* 0x000000044d4d7221 */ /* 0x000fc60000010000 */
[----:B------:R-:W-:Y:S02]  /*5920*/  F2FP.SATFINITE.E4M3.F32.PACK_AB_MERGE_C R172, R62, R51, R54 ;  /* 0x000000333eac723e */ /* 0x000fe40004807036 */
[----:B------:R-:W-:Y:S01]  /*5930*/  CS2R R50, SRZ ;  /* 0x0000000000327805 */ /* 0x000fe2000001ff00 */
[----:B------:R-:W2:Y:S01]  /*5940*/  MUFU.EX2 R63, R63 ;  /* 0x0000003f003f7308 */ /* 0x000ea20000000800 */
[----:B-1----:R-:W-:-:S01]  /*5950*/  FADD.FTZ R8, R52, R65 ;  /* 0x0000004134087221 */ /* 0x002fc20000010000 */
[----:B------:R-:W-:-:S06]  /*5960*/  CS2R R64, SRZ ;  /* 0x0000000000407805 */ /* 0x000fcc000001ff00 */
[----:B------:R-:W1:Y:S01]  /*5970*/  MUFU.EX2 R79, R34 ;  /* 0x00000022004f7308 */ /* 0x000e620000000800 */
[----:B0-----:R-:W-:-:S01]  /*5980*/  FADD.FTZ R6, R2, R77 ;  /* 0x0000004d02067221 */ /* 0x001fc20000010000 */
[----:B------:R-:W-:-:S06]  /*5990*/  CS2R R76, SRZ ;  /* 0x00000000004c7805 */ /* 0x000fcc000001ff00 */
        /* <DEDUP_REMOVED lines=9> */
[C---:B-1----:R-:W-:Y:S01]  /*5a30*/  F2FP.SATFINITE.E4M3.F32.PACK_AB_MERGE_C R55, R96.reuse, R55, RZ ;  /* 0x000000376037723e */ /* 0x042fe200048070ff */
[----:B------:R-:W-:-:S03]  /*5a40*/  FADD.FTZ R96, R96, R7 ;  /* 0x0000000760607221 */ /* 0x000fc60000010000 */
[----:B------:R-:W-:Y:S02]  /*5a50*/  F2FP.SATFINITE.E4M3.F32.PACK_AB_MERGE_C R175, R63, R52, R55 ;  /* 0x000000343faf723e */ /* 0x000fe40004807037 */
[----:B------:R-:W-:Y:S02]  /*5a60*/  CS2R R52, SRZ ;  /* 0x0000000000347805 */ /* 0x000fe4000001ff00 */
[----:B------:R-:W-:Y:S01]  /*5a70*/  CS2R R54, SRZ ;  /* 0x0000000000367805 */ /* 0x000fe2000001ff00 */
[----:B------:R-:W1:Y:S01]  /*5a80*/  MUFU.EX2 R87, R87 ;  /* 0x0000005700577308 */ /* 0x000e620000000800 */
[----:B0-----:R-:W-:-:S01]  /*5a90*/  FADD.FTZ R8, R11, R6 ;  /* 0x000000060b087221 */ /* 0x001fc20000010000 */
[----:B------:R-:W-:Y:S02]  /*5aa0*/  F2FP.SATFINITE.E4M3.F32.PACK_AB_MERGE_C R42, R11, R42, RZ ;  /* 0x0000002a0b2a723e */ /* 0x000fe400048070ff */
[----:B------:R-:W-:Y:S02]  /*5ab0*/  CS2R R62, SRZ ;  /* 0x00000000003e7805 */ /* 0x000fe4000001ff00 */
[----:B------:R-:W-:-:S02]  /*5ac0*/  F2FP.SATFINITE.E4M3.F32.PACK_AB_MERGE_C R174, R79, R2, R42 ;  /* 0x000000024fae723e */ /* 0x000fc4000480702a */
[----:B------:R-:W-:Y:S01]  /*5ad0*/  CS2R R42, SRZ ;  /* 0x00000000002a7805 */ /* 0x000fe2000001ff00 */
[----:B------:R-:W0:Y:S01]  /*5ae0*/  MUFU.EX2 R98, R98 ;  /* 0x0000006200627308 */ /* 0x000e220000000800 */
[----:B--2---:R-:W-:-:S01]  /*5af0*/  FADD.FTZ R7, R47, R96 ;  /* 0x000000602f077221 */ /* 0x004fc20000010000 */
[----:B------:R-:W-:-:S06]  /*5b00*/  CS2R R78, SRZ ;  /* 0x00000000004e7805 */ /* 0x000fcc000001ff00 */
        /* <DEDUP_REMOVED lines=11> */
[C---:B--2---:R-:W-:Y:S01]  /*5bc0*/  F2FP.SATFINITE.E4M3.F32.PACK_AB_MERGE_C R41, R100.reuse, R41, RZ ;  /* 0x000000296429723e */ /* 0x044fe200048070ff */
[----:B------:R-:W-:-:S03]  /*5bd0*/  FADD.FTZ R100, R100, R7 ;  /* 0x0000000764647221 */ /* 0x000fc60000010000 */
[----:B------:R-:W-:Y:S02]  /*5be0*/  F2FP.SATFINITE.E4M3.F32.PACK_AB_MERGE_C R169, R98, R47, R41 ;  /* 0x0000002f62a9723e */ /* 0x000fe40004807029 */
[----:B------:R-:W-:Y:S02]  /*5bf0*/  CS2R R40, SRZ ;  /* 0x0000000000287805 */ /* 0x000fe4000001ff00 */
[----:B------:R-:W-:Y:S01]  /*5c00*/  CS2R R46, SRZ ;  /* 0x00000000002e7805 */ /* 0x000fe2000001ff00 */
[----:B------:R-:W2:Y:S01]  /*5c10*/  MUFU.EX2 R83, R83 ;  /* 0x0000005300537308 */ /* 0x000ea20000000800 */
[----:B-1----:R-:W-:-:S01]  /*5c20*/  FADD.FTZ R10, R85, R10 ;  /* 0x0000000a550a7221 */ /* 0x002fc20000010000 */
[----:B------:R-:W-:Y:S02]  /*5c30*/  F2FP.SATFINITE.E4M3.F32.PACK_AB_MERGE_C R48, R85, R48, RZ ;  /* 0x000000305530723e */ /* 0x000fe400048070ff */
[----:B------:R-:W-:Y:S02]  /*5c40*/  CS2R R84, SRZ ;  /* 0x0000000000547805 */ /* 0x000fe4000001ff00 */
[----:B------:R-:W-:-:S02]  /*5c50*/  F2FP.SATFINITE.E4M3.F32.PACK_AB_MERGE_C R168, R44, R87, R48 ;  /* 0x000000572ca8723e */ /* 0x000fc40004807030 */
[----:B------:R-:W-:Y:S01]  /*5c60*/  CS2R R44, SRZ ;  /* 0x00000000002c7805 */ /* 0x000fe2000001ff00 */
[----:B------:R-:W1:Y:S01]  /*5c70*/  MUFU.EX2 R102, R102 ;  /* 0x0000006600667308 */ /* 0x000e620000000800 */
[----:B0-----:R-:W-:-:S01]  /*5c80*/  FADD.FTZ R5, R35, R100 ;  /* 0x0000006423057221 */ /* 0x001fc20000010000 */
[----:B------:R-:W-:Y:S02]  /*5c90*/  CS2R R48, SRZ ;  /* 0x0000000000307805 */ /* 0x000fe4000001ff00 */
[----:B------:R-:W-:-:S04]  /*5ca0*/  CS2R R86, SRZ ;  /* 0x0000000000567805 */ /* 0x000fc8000001ff00 */
[----:B------:R-:W0:Y:S08]  /*5cb0*/  MUFU.EX2 R4, R93 ;  /* 0x0000005d00047308 */ /* 0x000e300000000800 */
[----:B------:R-:W-:Y:S08]  /*5cc0*/  MUFU.EX2 R27, R27 ;  /* 0x0000001b001b7308 */ /* 0x000ff00000000800 */
[----:B------:R2:W3:Y:S08]  /*5cd0*/  MUFU.EX2 R8, R3 ;  /* 0x0000000300087308 */ /* 0x0004f00000000800 */
[----:B------:R-:W4:Y:S01]  /*5ce0*/  MUFU.EX2 R81, R81 ;  /* 0x0000005100517308 */ /* 0x000f220000000800 */
[----:B--2---:R-:W-:-:S01]  /*5cf0*/  FADD.FTZ R3, R83, R10 ;  /* 0x0000000a53037221 */ /* 0x004fc20000010000 */
[----:B-1----:R-:W-:-:S03]  /*5d00*/  FADD.FTZ R10, R102, R5 ;  /* 0x00000005660a7221 */ /* 0x002fc60000010000 */
[----:B0-----:R-:W-:-:S03]  /*5d10*/  FADD.FTZ R2, R4, R3 ;  /* 0x0000000304027221 */ /* 0x001fc60000010000 */
[----:B------:R0:W1:Y:S01]  /*5d20*/  MUFU.EX2 R6, R39 ;  /* 0x0000002700067308 */ /* 0x0000620000000800 */
[----:B---3--:R-:W-:Y:S01]  /*5d30*/  F2FP.SATFINITE.E4M3.F32.PACK_AB_MERGE_C R7, R8, R27, RZ ;  /* 0x0000001b0807723e */ /* 0x008fe200048070ff */
[----:B------:R-:W-:-:S03]  /*5d40*/  FADD.FTZ R27, R27, R10 ;  /* 0x0000000a1b1b7221 */ /* 0x000fc60000010000 */
[----:B------:R-:W-:Y:S02]  /*5d50*/  F2FP.SATFINITE.E4M3.F32.PACK_AB_MERGE_C R171, R102, R35, R7 ;  /* 0x0000002366ab723e */ /* 0x000fe40004807007 */
[----:B------:R-:W-:Y:S01]  /*5d60*/  CS2R R34, SRZ ;  /* 0x0000000000227805 */ /* 0x000fe2000001ff00 */
[----:B----4-:R-:W-:Y:S01]  /*5d70*/  FADD.FTZ R3, R81, R2 ;  /* 0x0000000251037221 */ /* 0x010fe20000010000 */
[----:B------:R-:W-:-:S01]  /*5d80*/  FADD.FTZ R2, R8, R27 ;  /* 0x0000001b08027221 */ /* 0x000fc20000010000 */
[----:B------:R-:W-:Y:S02]  /*5d90*/  CS2R R26, SRZ ;  /* 0x00000000001a7805 */ /* 0x000fe4000001ff00 */
[----:B0-----:R-:W-:Y:S02]  /*5da0*/  CS2R R38, SRZ ;  /* 0x0000000000267805 */ /* 0x001fe4000001ff00 */
[C---:B-1----:R-:W-:Y:S01]  /*5db0*/  F2FP.SATFINITE.E4M3.F32.PACK_AB_MERGE_C R5, R6.reuse, R81, RZ ;  /* 0x000000510605723e */ /* 0x042fe200048070ff */
[----:B------:R-:W-:-:S01]  /*5dc0*/  FADD.FTZ R3, R6, R3 ;  /* 0x0000000306037221 */ /* 0x000fc20000010000 */
[----:B------:R-:W-:-:S02]  /*5dd0*/  CS2R R80, SRZ ;  /* 0x0000000000507805 */ /* 0x000fc4000001ff00 */
[----:B------:R-:W-:Y:S02]  /*5de0*/  F2FP.SATFINITE.E4M3.F32.PACK_AB_MERGE_C R170, R4, R83, R5 ;  /* 0x0000005304aa723e */ /* 0x000fe40004807005 */
        /* <DEDUP_REMOVED lines=39> */
.L_x_2443:
[----:B------:R-:W-:Y:S01]  /*6060*/  ISETP.NE.AND P2, PT, RZ, UR49, PT ;  /* 0x00000031ff007c0c */ /* 0x000fe2000bf45270 */
[----:B------:R-:W-:-:S04]  /*6070*/  UISETP.NE.AND UP0, UPT, UR5, 0x1, UPT ;  /* 0x000000010500788c */ /* 0x000fc8000bf05270 */
[----:B------:R-:W-:-:S04]  /*6080*/  USEL UR44, URZ, 0x1, UP0 ;  /* 0x000000013f2c7887 */ /* 0x000fc80008000000 */
[----:B------:R-:W-:-:S04]  /*6090*/  ULOP3.LUT UR44, UR7, UR44, URZ, 0x3c, !UPT ;  /* 0x0000002c072c7292 */ /* 0x000fc8000f8e3c3f */
[----:B------:R-:W-:Y:S08]  /*60a0*/  @P2 BRA `(.L_x_2433) ;  /* 0x0000000000382947 */ /* 0x000ff00003800000 */
[----:B------:R-:W-:Y:S05]  /*60b0*/  @!P1 BRA `(.L_x_2434) ;  /* 0x0000000000049947 */ /* 0x000fea0003800000 */
[----:B------:R-:W-:Y:S01]  /*60c0*/  BPT.TRAP 0x1 ;  /* 0x000000040000795c */ /* 0x000fe20000300000 */
.L_x_2434:
        /* <DEDUP_REMOVED lines=9> */
.L_x_2435:
[----:B-1----:R-:W-:Y:S05]  /*6160*/  @P0 BRA `(.L_x_2433) ;  /* 0x0000000000080947 */ /* 0x002fea0003800000 */
[----:B------:R-:W1:Y:S02]  /*6170*/  SYNCS.PHASECHK.TRANS64.TRYWAIT P0, [UR6+0x29830], R6 ;  /* 0x02983006ff0075a7 */ /* 0x000e640008000146 */
[----:B-1----:R-:W-:Y:S05]  /*6180*/  @!P0 BRA `(.L_x_2436) ;  /* 0x0000013400248947 */ /* 0x002fea0003800000 */
.L_x_2433:
        /* <DEDUP_REMOVED lines=54> */
[----:B------:R-:W-:Y:S01]  /*64f0*/  QGMMA.64x32x32.F32.E4M3.E4M3 R88, gdesc[UR8], RZ, !UPT, gsb0 ;  /* 0x00600000085879f3 */ /* 0x000fe2000c0008ff */
        /* <DEDUP_REMOVED lines=136> */
.L_x_2438:
[----:B------:R-:W-:Y:S01]  /*6d80*/  ULEA UR6, UR5, UR39, 0x3 ;  /* 0x0000002705067291 */ /* 0x000fe2000f8e183f */
[----:B------:R-:W-:-:S05]  /*6d90*/  IMAD.U32 R6, RZ, RZ, UR7 ;  /* 0x00000007ff067e24 */ /* 0x000fca000f8e00ff */
[----:B------:R-:W-:-:S04]  /*6da0*/  SHF.L.U32 R6, R6, 0x1f, RZ ;  /* 0x0000001f06067819 */ /* 0x000fc800000006ff */
[----:B------:R0:W1:Y:S01]  /*6db0*/  SYNCS.PHASECHK.TRANS64.TRYWAIT P0, [UR6+0x29850], R6 ;  /* 0x02985006ff0075a7 */ /* 0x0000620008000146 */
[----:B------:R-:W-:Y:S05]  /*6dc0*/  @!P1 BRA `(.L_x_2439) ;  /* 0x0000000000049947 */ /* 0x000fea0003800000 */
[----:B------:R-:W-:Y:S01]  /*6dd0*/  BPT.TRAP 0x1 ;  /* 0x000000040000795c */ /* 0x000fe20000300000 */
.L_x_2439:
[----:B-1----:R-:W-:Y:S05]  /*6de0*/  @P0 BRA `(.L_x_2437) ;  /* 0x0000000000080947 */ /* 0x002fea0003800000 */
[----:B------:R-:W1:Y:S02]  /*6df0*/  SYNCS.PHASECHK.TRANS64.TRYWAIT P0, [UR6+0x29850], R6 ;  /* 0x02985006ff0075a7 */ /* 0x000e640008000146 */
[----:B-1----:R-:W-:Y:S05]  /*6e00*/  @!P0 BRA `(.L_x_2440) ;  /* 0x00000128001c8947 */ /* 0x002fea0003800000 */
.L_x_2437:
[----:B------:R-:W-:Y:S01]  /*6e10*/  UIADD3 UR6, UR39, 0x400, URZ ;  /* 0x0000040027067890 */ /* 0x000fe2000fffe03f */
[----:B------:R-:W-:Y:S01]  /*6e20*/  WARPGROUP.ARRIVE ;  /* 0x00000000000079c5 */ /* 0x000fe20000000000 */
[----:B------:R-:W-:-:S05]  /*6e30*/  UMOV UR7, 0xc0000010 ;  /* 0xc000001000077882 */ /* 0x000fca0000000000 */
[----:B-1----:R-:W1:Y:S01]  /*6e40*/  S2R R7, SR_TID.X ;  /* 0x0000000000077919 */ /* 0x002e620000002100 */
        /* <DEDUP_REMOVED lines=32> */
.L_x_2441:
        /* <DEDUP_REMOVED lines=9> */
[----:B------:R-:W-:Y:S01]  /*70e0*/  FMUL.FTZ R137, R0, R147 ;  /* 0x0000009300897220 */ /* 0x000fe20000410000 */
[----:B------:R-:W-:-:S02]  /*70f0*/  VIADD R124, R18, UR48 ;  /* 0x00000030127c7c36 */ /* 0x000fc40008000000 */
[C---:B------:R-:W-:Y:S01]  /*7100*/  FMUL.FTZ R147, R0.reuse, R120 ;  /* 0x0000007800937220 */ /* 0x040fe20000410000 */
[C---:B------:R-:W-:Y:S01]  /*7110*/  FMUL.FTZ R120, R0.reuse, R122 ;  /* 0x0000007a00787220 */ /* 0x040fe20000410000 */
[----:B------:R-:W-:Y:S01]  /*7120*/  @UP0 ULDC UR6, c[0x0][0x44c] ;  /* 0x0001130000060ab9 */ /* 0x000fe20000000800 */
[C---:B------:R-:W-:Y:S01]  /*7130*/  FMUL.FTZ R122, R0.reuse, R126 ;  /* 0x0000007e007a7220 */ /* 0x040fe20000410000 */
        /* <DEDUP_REMOVED lines=8> */
[C---:B------:R-:W-:Y:S01]  /*71c0*/  FMUL.FTZ R14, R0.reuse, R138 ;  /* 0x0000008a000e7220 */ /* 0x040fe20000410000 */
[----:B------:R-:W-:Y:S01]  /*71d0*/  @P2 SHF.R.U32.HI R124, RZ, UR6, R126 ;  /* 0x00000006ff7c2c19 */ /* 0x000fe2000801167e */
[----:B------:R-:W-:Y:S01]  /*71e0*/  UIMAD UR6, UR4, -0xa0, URZ ;  /* 0xffffff60040678a4 */ /* 0x000fe2000f8e023f */
[C---:B------:R-:W-:Y:S01]  /*71f0*/  FMUL.FTZ R138, R0.reuse, R150 ;  /* 0x00000096008a7220 */ /* 0x040fe20000410000 */
[C---:B------:R-:W-:Y:S01]  /*7200*/  FMUL.FTZ R150, R0.reuse, R129 ;  /* 0x0000008100967220 */ /* 0x040fe20000410000 */
[----:B------:R-:W-:Y:S01]  /*7210*/  FMUL.FTZ R152, R0, R153 ;  /* 0x0000009900987220 */ /* 0x000fe20000410000 */
[----:B------:R-:W1:Y:S01]  /*7220*/  SHFL.IDX PT, R161, R124, RZ, 0x1c1f ;  /* 0x001c1fff7ca17589 */ /* 0x000e6200000e0000 */
[----:B------:R-:W-:Y:S01]  /*7230*/  IMAD.U32 R129, RZ, RZ, UR45 ;  /* 0x0000002dff817e24 */ /* 0x000fe2000f8e00ff */
[----:B------:R-:W2:Y:S01]  /*7240*/  MUFU.TANH R168, R168 ;  /* 0x000000a800a87308 */ /* 0x000ea20000002400 */
[----:B------:R-:W-:-:S02]  /*7250*/  IMAD.U32 R128, RZ, RZ, UR6 ;  /* 0x00000006ff807e24 */ /* 0x000fc4000f8e00ff */
[C---:B------:R-:W-:Y:S01]  /*7260*/  FMUL.FTZ R153, R0.reuse, R156 ;  /* 0x0000009c00997220 */ /* 0x040fe20000410000 */
[C---:B0-----:R-:W-:Y:S01]  /*7270*/  FMUL.FTZ R6, R0.reuse, R154 ;  /* 0x0000009a00067220 */ /* 0x041fe20000410000 */
[C---:B------:R-:W-:Y:S01]  /*7280*/  FMUL.FTZ R154, R0.reuse, R157 ;  /* 0x0000009d009a7220 */ /* 0x040fe20000410000 */
[C---:B------:R-:W-:Y:S01]  /*7290*/  FMUL.FTZ R156, R0.reuse, R160 ;  /* 0x000000a0009c7220 */ /* 0x040fe20000410000 */
[----:B------:R-:W-:Y:S01]  /*72a0*/  IADD3 R128, -R17, 0x1, R128 ;  /* 0x0000000111807810 */ /* 0x000fe20007ffe180 */
[C---:B------:R-:W-:Y:S01]  /*72b0*/  FMUL.FTZ R126, R0.reuse, R131 ;  /* 0x00000083007e7220 */ /* 0x040fe20000410000 */
[----:B------:R-:W0:Y:S01]  /*72c0*/  MUFU.TANH R152, R152 ;  /* 0x0000009800987308 */ /* 0x000e220000002400 */
[C---:B------:R-:W-:Y:S01]  /*72d0*/  FMUL.FTZ R8, R0.reuse, R158 ;  /* 0x0000009e00087220 */ /* 0x040fe20000410000 */
[----:B------:R-:W-:Y:S01]  /*72e0*/  IADD3 R128, -R129, UR50, R128 ;  /* 0x0000003281807c10 */ /* 0x000fe2000fffe180 */
[C---:B------:R-:W-:Y:S01]  /*72f0*/  FMUL.FTZ R158, R0.reuse, R164 ;  /* 0x000000a4009e7220 */ /* 0x040fe20000410000 */
[C---:B------:R-:W-:Y:S01]  /*7300*/  FMUL.FTZ R10, R0.reuse, R162 ;  /* 0x000000a2000a7220 */ /* 0x040fe20000410000 */
[C---:B------:R-:W-:Y:S01]  /*7310*/  FMUL.FTZ R162, R0.reuse, R133 ;  /* 0x0000008500a27220 */ /* 0x040fe20000410000 */
[C---:B------:R-:W-:Y:S01]  /*7320*/  FMUL.FTZ R164, R0.reuse, R104 ;  /* 0x0000006800a47220 */ /* 0x040fe20000410000 */
[C---:B------:R-:W-:Y:S01]  /*7330*/  FMUL.FTZ R157, R0.reuse, R165 ;  /* 0x000000a5009d7220 */ /* 0x040fe20000410000 */
[----:B------:R-:W3:Y:S01]  /*7340*/  MUFU.TANH R153, R153 ;  /* 0x0000009900997308 */ /* 0x000ee20000002400 */
[C---:B------:R-:W-:Y:S01]  /*7350*/  FMUL.FTZ R11, R0.reuse, R163 ;  /* 0x000000a3000b7220 */ /* 0x040fe20000410000 */
[C---:B------:R-:W-:Y:S01]  /*7360*/  FMUL.FTZ R20, R0.reuse, R142 ;  /* 0x0000008e00147220 */ /* 0x040fe20000410000 */
[C---:B------:R-:W-:Y:S01]  /*7370*/  FMUL.FTZ R163, R0.reuse, R132 ;  /* 0x0000008400a37220 */ /* 0x040fe20000410000 */
[C---:B------:R-:W-:Y:S01]  /*7380*/  FMUL.FTZ R142, R0.reuse, R145 ;  /* 0x00000091008e7220 */ /* 0x040fe20000410000 */
[----:B------:R-:W-:Y:S01]  /*7390*/  FMUL.FTZ R160, R0, R136 ;  /* 0x0000008800a07220 */ /* 0x000fe20000410000 */
[----:B-1----:R-:W-:-:S02]  /*73a0*/  IMAD.IADD R161, R128, 0x1, R161 ;  /* 0x0000000180a17824 */ /* 0x002fc400078e02a1 */
[C---:B------:R-:W-:Y:S01]  /*73b0*/  FMUL.FTZ R145, R0.reuse, R148 ;  /* 0x0000009400917220 */ /* 0x040fe20000410000 */
[----:B------:R-:W1:Y:S01]  /*73c0*/  MUFU.TANH R154, R154 ;  /* 0x0000009a009a7308 */ /* 0x000e620000002400 */
[C---:B------:R-:W-:Y:S01]  /*73d0*/  FMUL.FTZ R148, R0.reuse, R125 ;  /* 0x0000007d00947220 */ /* 0x040fe20000410000 */
[C---:B------:R-:W-:Y:S01]  /*73e0*/  FMUL.FTZ R125, R0.reuse, R130 ;  /* 0x00000082007d7220 */ /* 0x040fe20000410000 */
[C---:B------:R-:W-:Y:S01]  /*73f0*/  ISETP.GT.AND P0, PT, R161.reuse, RZ, PT ;  /* 0x000000ffa100720c */ /* 0x040fe20003f04270 */
[C---:B------:R-:W-:Y:S01]  /*7400*/  FMUL.FTZ R129, R0.reuse, R135 ;  /* 0x0000008700817220 */ /* 0x040fe20000410000 */
[C---:B------:R-:W-:Y:S01]  /*7410*/  ISETP.GT.AND P2, PT, R161.reuse, 0x1, PT ;  /* 0x00000001a100780c */ /* 0x040fe20003f44270 */
[----:B------:R-:W-:Y:S01]  /*7420*/  FMUL.FTZ R140, R0, R140 ;  /* 0x0000008c008c7220 */ /* 0x000fe20000410000 */
[----:B--2---:R-:W-:Y:S01]  /*7430*/  FSEL R131, R168, -INF , P0 ;  /* 0xff800000a8837808 */ /* 0x004fe20000000000 */
[----:B------:R-:W2:Y:S01]  /*7440*/  MUFU.TANH R156, R156 ;  /* 0x0000009c009c7308 */ /* 0x000ea20000002400 */
[----:B------:R-:W-:Y:S01]  /*7450*/  ISETP.GT.AND P0, PT, R161, 0x8, PT ;  /* 0x00000008a100780c */ /* 0x000fe20003f04270 */
[----:B------:R-:W-:Y:S01]  /*7460*/  FMUL.FTZ R136, R0, R146 ;  /* 0x0000009200887220 */ /* 0x000fe20000410000 */
[----:B0-----:R-:W-:Y:S01]  /*7470*/  FSEL R104, R152, -INF , P2 ;  /* 0xff80000098687808 */ /* 0x001fe20001000000 */
[C---:B------:R-:W-:Y:S01]  /*7480*/  FMUL.FTZ R152, R0.reuse, R105 ;  /* 0x0000006900987220 */ /* 0x040fe20000410000 */
[----:B------:R-:W-:Y:S01]  /*7490*/  FMNMX.FTZ R133, R131, R4, !PT ;  /* 0x0000000483857209 */ /* 0x000fe20007810000 */
[C---:B------:R-:W-:Y:S01]  /*74a0*/  FMUL.FTZ R146, R0.reuse, R121 ;  /* 0x0000007900927220 */ /* 0x040fe20000410000 */
[----:B------:R-:W-:Y:S01]  /*74b0*/  ISETP.GT.AND P2, PT, R161, 0x9, PT ;  /* 0x00000009a100780c */ /* 0x000fe20003f44270 */
[----:B------:R-:W0:Y:S01]  /*74c0*/  MUFU.TANH R155, R155 ;  /* 0x0000009b009b7308 */ /* 0x000e220000002400 */
[----:B---3--:R-:W-:Y:S01]  /*74d0*/  FSEL R105, R153, -INF , P0 ;  /* 0xff80000099697808 */ /* 0x008fe20000000000 */
[----:B------:R-:W-:Y:S01]  /*74e0*/  FMUL.FTZ R141, R0, R141 ;  /* 0x0000008d008d7220 */ /* 0x000fe20000410000 */
[----:B------:R-:W-:Y:S01]  /*74f0*/  FMNMX.FTZ R132, R104, R133, !PT ;  /* 0x0000008568847209 */ /* 0x000fe20007810000 */
[C---:B------:R-:W-:Y:S01]  /*7500*/  FMUL.FTZ R121, R0.reuse, R123 ;  /* 0x0000007b00797220 */ /* 0x040fe20000410000 */
[----:B------:R-:W-:Y:S01]  /*7510*/  ISETP.GT.AND P0, PT, R161, 0x10, PT ;  /* 0x00000010a100780c */ /* 0x000fe20003f04270 */
[----:B------:R-:W-:Y:S01]  /*7520*/  FMUL.FTZ R123, R0, R127 ;  /* 0x0000007f007b7220 */ /* 0x000fe20000410000 */
[----:B-1----:R-:W-:Y:S01]  /*7530*/  FSEL R130, R154, -INF , P2 ;  /* 0xff8000009a827808 */ /* 0x002fe20001000000 */
[----:B------:R-:W1:Y:S01]  /*7540*/  MUFU.TANH R158, R158 ;  /* 0x0000009e009e7308 */ /* 0x000e620000002400 */
[----:B------:R-:W-:Y:S01]  /*7550*/  FMNMX.FTZ R133, R105, R132, !PT ;  /* 0x0000008469857209 */ /* 0x000fe20007810000 */
[C---:B------:R-:W-:Y:S01]  /*7560*/  FMUL.FTZ R132, R0.reuse, R106 ;  /* 0x0000006a00847220 */ /* 0x040fe20000410000 */
[C---:B------:R-:W-:Y:S01]  /*7570*/  ISETP.GT.AND P2, PT, R161.reuse, 0x11, PT ;  /* 0x00000011a100780c */ /* 0x040fe20003f44270 */
[----:B------:R-:W-:Y:S01]  /*7580*/  FMUL.FTZ R127, R0, R134 ;  /* 0x00000086007f7220 */ /* 0x000fe20000410000 */
[----:B--2---:R-:W-:Y:S01]  /*7590*/  FSEL R106, R156, -INF , P0 ;  /* 0xff8000009c6a7808 */ /* 0x004fe20000000000 */
[----:B------:R-:W-:Y:S01]  /*75a0*/  FMUL.FTZ R134, R0, R107 ;  /* 0x0000006b00867220 */ /* 0x000fe20000410000 */
[----:B------:R-:W-:Y:S01]  /*75b0*/  FMNMX.FTZ R135, R130, R133, !PT ;  /* 0x0000008582877209 */ /* 0x000fe20007810000 */
[----:B------:R-:W2:Y:S01]  /*75c0*/  MUFU.TANH R157, R157 ;  /* 0x0000009d009d7308 */ /* 0x000ea20000002400 */
[----:B------:R-:W-:Y:S01]  /*75d0*/  ISETP.GT.AND P0, PT, R161, 0x18, PT ;  /* 0x00000018a100780c */ /* 0x000fe20003f04270 */
[C---:B------:R-:W-:Y:S01]  /*75e0*/  FMUL.FTZ R153, R0.reuse, R108 ;  /* 0x0000006c00997220 */ /* 0x040fe20000410000 */
[----:B0-----:R-:W-:Y:S01]  /*75f0*/  FSEL R133, R155, -INF , P2 ;  /* 0xff8000009b857808 */ /* 0x001fe20001000000 */
[----:B------:R-:W-:Y:S01]  /*7600*/  FMUL.FTZ R88, R0, R88 ;  /* 0x0000005800587220 */ /* 0x000fe20000410000 */
[----:B------:R-:W-:Y:S01]  /*7610*/  FMNMX.FTZ R154, R106, R135, !PT ;  /* 0x000000876a9a7209 */ /* 0x000fe20007810000 */
[----:B------:R-:W-:Y:S01]  /*7620*/  FMUL.FTZ R12, R0, R166 ;  /* 0x000000a6000c7220 */ /* 0x000fe20000410000 */
[----:B------:R-:W-:Y:S01]  /*7630*/  ISETP.GT.AND P2, PT, R161, 0x19, PT ;  /* 0x00000019a100780c */ /* 0x000fe20003f44270 */
[----:B------:R-:W0:Y:S01]  /*7640*/  MUFU.TANH R160, R160 ;  /* 0x000000a000a07308 */ /* 0x000e220000002400 */
[----:B-1----:R-:W-:Y:S01]  /*7650*/  FSEL R107, R158, -INF , P0 ;  /* 0xff8000009e6b7808 */ /* 0x002fe20000000000 */
[C---:B------:R-:W-:Y:S01]  /*7660*/  FMUL.FTZ R13, R0.reuse, R167 ;  /* 0x000000a7000d7220 */ /* 0x040fe20000410000 */
[----:B------:R-:W-:Y:S01]  /*7670*/  FMNMX.FTZ R154, R133, R154, !PT ;  /* 0x0000009a859a7209 */ /* 0x000fe20007810000 */
[C---:B------:R-:W-:Y:S01]  /*7680*/  FMUL.FTZ R114, R0.reuse, R114 ;  /* 0x0000007200727220 */ /* 0x040fe20000410000 */
[----:B------:R-:W-:Y:S01]  /*7690*/  ISETP.GT.AND P0, PT, R161, 0x20, PT ;  /* 0x00000020a100780c */ /* 0x000fe20003f04270 */
[C---:B------:R-:W-:Y:S01]  /*76a0*/  FMUL.FTZ R115, R0.reuse, R115 ;  /* 0x0000007300737220 */ /* 0x040fe20000410000 */
[----:B------:R-:W-:Y:S01]  /*76b0*/  FMNMX.FTZ R154, R107, R154, !PT ;  /* 0x0000009a6b9a7209 */ /* 0x000fe20007810000 */
        /* <DEDUP_REMOVED lines=8> */
[----:B------:R-:W2:Y:S01]  /*7740*/  MUFU.TANH R140, R140 ;  /* 0x0000008c008c7308 */ /* 0x000ea20000002400 */
[----:B0-----:R-:W-:Y:S01]  /*7750*/  FSEL R108, R160, -INF , P0 ;  /* 0xff800000a06c7808 */ /* 0x001fe20000000000 */
[C---:B------:R-:W-:Y:S01]  /*7760*/  FMUL.FTZ R91, R0.reuse, R91 ;  /* 0x0000005b005b7220 */ /* 0x040fe20000410000 */
[----:B------:R-:W-:Y:S01]  /*7770*/  ISETP.GT.AND P0, PT, R161, 0x28, PT ;  /* 0x00000028a100780c */ /* 0x000fe20003f04270 */
[----:B------:R-:W-:Y:S01]  /*7780*/  FMUL.FTZ R94, R0, R94 ;  /* 0x0000005e005e7220 */ /* 0x000fe20000410000 */
[----:B------:R-:W-:Y:S01]  /*7790*/  FMNMX.FTZ R156, R108, R155, !PT ;  /* 0x0000009b6c9c7209 */ /* 0x000fe20007810000 */
[C---:B------:R-:W-:Y:S01]  /*77a0*/  FMUL.FTZ R155, R0.reuse, R112 ;  /* 0x00000070009b7220 */ /* 0x040fe20000410000 */
[C---:B------:R-:W-:Y:S01]  /*77b0*/  FMUL.FTZ R95, R0.reuse, R95 ;  /* 0x0000005f005f7220 */ /* 0x040fe20000410000 */
[----:B------:R-:W0:Y:S01]  /*77c0*/  MUFU.TANH R141, R141 ;  /* 0x0000008d008d7308 */ /* 0x000e220000002400 */
[----:B-1----:R-:W-:Y:S01]  /*77d0*/  FSEL R135, R159, -INF , P2 ;  /* 0xff8000009f877808 */ /* 0x002fe20001000000 */
[C---:B------:R-:W-:Y:S01]  /*77e0*/  FMUL.FTZ R159, R0.reuse, R117 ;  /* 0x00000075009f7220 */ /* 0x040fe20000410000 */
[----:B------:R-:W-:Y:S01]  /*77f0*/  ISETP.GT.AND P2, PT, R161, 0x29, PT ;  /* 0x00000029a100780c */ /* 0x000fe20003f44270 */
[C---:B------:R-:W-:Y:S01]  /*7800*/  FMUL.FTZ R98, R0.reuse, R98 ;  /* 0x0000006200627220 */ /* 0x040fe20000410000 */
[----:B------:R-:W-:Y:S01]  /*7810*/  FMNMX.FTZ R156, R135, R156, !PT ;  /* 0x0000009c879c7209 */ /* 0x000fe20007810000 */
[C---:B------:R-:W-:Y:S01]  /*7820*/  FMUL.FTZ R99, R0.reuse, R99 ;  /* 0x0000006300637220 */ /* 0x040fe20000410000 */
[----:B------:R-:W-:Y:S01]  /*7830*/  FMUL.FTZ R103, R0, R103 ;  /* 0x0000006700677220 */ /* 0x000fe20000410000 */
[----:B------:R-:W1:Y:S01]  /*7840*/  MUFU.TANH R143, R143 ;  /* 0x0000008f008f7308 */ /* 0x000e620000002400 */
[----:B--2---:R-:W-:Y:S01]  /*7850*/  FSEL R109, R140, -INF , P0 ;  /* 0xff8000008c6d7808 */ /* 0x004fe20000000000 */
[----:B------:R-:W-:Y:S01]  /*7860*/  ULEA UR6, UR38, UR39, 0x3 ;  /* 0x0000002726067291 */ /* 0x000fe2000f8e183f */
[----:B------:R-:W-:-:S03]  /*7870*/  ISETP.GT.AND P0, PT, R161, 0x30, PT ;  /* 0x00000030a100780c */ /* 0x000fc60003f04270 */
[----:B------:R-:W-:Y:S02]  /*7880*/  UIADD3 UR6, UR6, 0x29840, URZ ;  /* 0x0002984006067890 */ /* 0x000fe4000fffe03f */
[----:B------:R-:W2:Y:S01]  /*7890*/  MUFU.TANH R142, R142 ;  /* 0x0000008e008e7308 */ /* 0x000ea20000002400 */
[----:B0-----:R-:W-:Y:S01]  /*78a0*/  FSEL R140, R141, -INF , P2 ;  /* 0xff8000008d8c7808 */ /* 0x001fe20001000000 */
[----:B------:R-:W-:Y:S01]  /*78b0*/  UPRMT UR6, UR55, 0x654, UR6 ;  /* 0x0000065437067896 */ /* 0x000fe20008000006 */
[----:B------:R-:W-:Y:S01]  /*78c0*/  FMNMX.FTZ R141, R109, R156, !PT ;  /* 0x0000009c6d8d7209 */ /* 0x000fe20007810000 */
[----:B------:R-:W-:Y:S01]  /*78d0*/  FMUL.FTZ R156, R0, R113 ;  /* 0x00000071009c7220 */ /* 0x000fe20000410000 */
[----:B------:R-:W-:-:S03]  /*78e0*/  ISETP.GT.AND P2, PT, R161, 0x31, PT ;  /* 0x00000031a100780c */ /* 0x000fc60003f44270 */
[----:B------:R-:W0:Y:S01]  /*78f0*/  MUFU.TANH R145, R145 ;  /* 0x0000009100917308 */ /* 0x000e220000002400 */
[----:B-1----:R-:W-:Y:S02]  /*7900*/  FSEL R112, R143, -INF , P0 ;  /* 0xff8000008f707808 */ /* 0x002fe40000000000 */
[----:B------:R-:W-:Y:S01]  /*7910*/  FMNMX.FTZ R143, R140, R141, !PT ;  /* 0x0000008d8c8f7209 */ /* 0x000fe20007810000 */
[----:B------:R-:W-:Y:S01]  /*7920*/  SYNCS.ARRIVE.TRANS64.RED.A1T0 RZ, [UR6], RZ ;  /* 0x000000ffffff79a7 */ /* 0x000fe20008100406 */
[----:B------:R-:W-:-:S03]  /*7930*/  ISETP.GT.AND P0, PT, R161, 0x38, PT ;  /* 0x00000038a100780c */ /* 0x000fc60003f04270 */
[----:B------:R-:W1:Y:S01]  /*7940*/  MUFU.TANH R144, R144 ;  /* 0x0000009000907308 */ /* 0x000e620000002400 */
[----:B--2---:R-:W-:Y:S02]  /*7950*/  FSEL R141, R142, -INF , P2 ;  /* 0xff8000008e8d7808 */ /* 0x004fe40001000000 */
[----:B------:R-:W-:Y:S02]  /*7960*/  FMNMX.FTZ R142, R112, R143, !PT ;  /* 0x0000008f708e7209 */ /* 0x000fe40007810000 */
[----:B------:R-:W-:Y:S02]  /*7970*/  ISETP.GT.AND P2, PT, R161, 0x39, PT ;  /* 0x00000039a100780c */ /* 0x000fe40003f44270 */
[----:B------:R-:W-:Y:S01]  /*7980*/  FMNMX.FTZ R158, R141, R142, !PT ;  /* 0x0000008e8d9e7209 */ /* 0x000fe20007810000 */
[----:B------:R-:W2:Y:S01]  /*7990*/  MUFU.TANH R147, R147 ;  /* 0x0000009300937308 */ /* 0x000ea20000002400 */
[----:B0-----:R-:W-:Y:S02]  /*79a0*/  FSEL R113, R145, -INF , P0 ;  /* 0xff80000091717808 */ /* 0x001fe40000000000 */
[----:B------:R-:W-:-:S02]  /*79b0*/  ISETP.GT.AND P0, PT, R161, 0x40, PT ;  /* 0x00000040a100780c */ /* 0x000fc40003f04270 */
[----:B------:R-:W-:Y:S01]  /*79c0*/  FMNMX.FTZ R143, R113, R158, !PT ;  /* 0x0000009e718f7209 */ /* 0x000fe20007810000 */
[----:B------:R-:W-:Y:S02]  /*79d0*/  FMUL.FTZ R158, R0, R116 ;  /* 0x00000074009e7220 */ /* 0x000fe40000410000 */
        /* <DEDUP_REMOVED lines=13> */
[----:B-1----:R-:W-:Y:S01]  /*7ab0*/  FSEL R117, R149, -INF , P0 ;  /* 0xff80000095757808 */ /* 0x002fe20000000000 */
[----:B------:R-:W-:Y:S01]  /*7ac0*/  FMUL.FTZ R149, R0, R89 ;  /* 0x0000005900957220 */ /* 0x000fe20000410000 */
        /* <DEDUP_REMOVED lines=31> */
[----:B------:R4:W-:Y:S08]  /*7cc0*/  MUFU.TANH R160, R149 ;  /* 0x0000009500a07308 */ /* 0x0009f00000002400 */
[----:B------:R-:W5:Y:S01]  /*7cd0*/  MUFU.TANH R158, R158 ;  /* 0x0000009e009e7308 */ /* 0x000f620000002400 */
[----:B----4-:R-:W-:Y:S01]  /*7ce0*/  FMNMX.FTZ R149, R92, R151, !PT ;  /* 0x000000975c957209 */ /* 0x010fe20007810000 */
[----:B------:R-:W-:Y:S01]  /*7cf0*/  FMUL.FTZ R151, R0, R93 ;  /* 0x0000005d00977220 */ /* 0x000fe20000410000 */
[----:B0-----:R-:W-:-:S02]  /*7d00*/  FSEL R93, R153, -INF , P0 ;  /* 0xff800000995d7808 */ /* 0x001fc40000000000 */
[----:B------:R-:W-:Y:S02]  /*7d10*/  FMNMX.FTZ R152, R148, R149, !PT ;  /* 0x0000009594987209 */ /* 0x000fe40007810000 */
[C---:B------:R-:W-:Y:S01]  /*7d20*/  ISETP.GT.AND P0, PT, R161.reuse, 0x70, PT ;  /* 0x00000070a100780c */ /* 0x040fe20003f04270 */
[----:B------:R-:W0:Y:S01]  /*7d30*/  MUFU.TANH R159, R159 ;  /* 0x0000009f009f7308 */ /* 0x000e220000002400 */
[----:B-1----:R-:W-:Y:S02]  /*7d40*/  FSEL R149, R154, -INF , P2 ;  /* 0xff8000009a957808 */ /* 0x002fe40001000000 */
[----:B------:R-:W-:-:S05]  /*7d50*/  ISETP.GT.AND P2, PT, R161, 0x71, PT ;  /* 0x00000071a100780c */ /* 0x000fca0003f44270 */
[----:B------:R1:W-:Y:S08]  /*7d60*/  MUFU.TANH R162, R150 ;  /* 0x0000009600a27308 */ /* 0x0003f00000002400 */
[----:B------:R-:W4:Y:S01]  /*7d70*/  MUFU.TANH R88, R88 ;  /* 0x0000005800587308 */ /* 0x000f220000002400 */
[----:B-1----:R-:W-:Y:S01]  /*7d80*/  FMNMX.FTZ R150, R93, R152, !PT ;  /* 0x000000985d967209 */ /* 0x002fe20007810000 */
[----:B------:R-:W-:Y:S01]  /*7d90*/  FMUL.FTZ R152, R0, R96 ;  /* 0x0000006000987220 */ /* 0x000fe20000410000 */
[----:B--2---:R-:W-:-:S02]  /*7da0*/  FSEL R96, R155, -INF , P0 ;  /* 0xff8000009b607808 */ /* 0x004fc40000000000 */
[----:B------:R-:W-:Y:S02]  /*7db0*/  FMNMX.FTZ R153, R149, R150, !PT ;  /* 0x0000009695997209 */ /* 0x000fe40007810000 */
[C---:B------:R-:W-:Y:S01]  /*7dc0*/  ISETP.GT.AND P0, PT, R161.reuse, 0x78, PT ;  /* 0x00000078a100780c */ /* 0x040fe20003f04270 */
[----:B------:R1:W2:Y:S01]  /*7dd0*/  MUFU.TANH R163, R151 ;  /* 0x0000009700a37308 */ /* 0x0002a20000002400 */
[----:B---3--:R-:W-:Y:S02]  /*7de0*/  FSEL R150, R156, -INF , P2 ;  /* 0xff8000009c967808 */ /* 0x008fe40001000000 */
[----:B------:R-:W-:-:S05]  /*7df0*/  ISETP.GT.AND P2, PT, R161, 0x79, PT ;  /* 0x00000079a100780c */ /* 0x000fca0003f44270 */
[----:B------:R3:W2:Y:S01]  /*7e00*/  MUFU.TANH R164, R152 ;  /* 0x0000009800a47308 */ /* 0x0006a20000002400 */
[----:B-1----:R-:W-:Y:S01]  /*7e10*/  FMNMX.FTZ R151, R96, R153, !PT ;  /* 0x0000009960977209 */ /* 0x002fe20007810000 */
[----:B------:R-:W-:Y:S01]  /*7e20*/  FMUL.FTZ R153, R0, R97 ;  /* 0x0000006100997220 */ /* 0x000fe20000410000 */
[----:B-----5:R-:W-:Y:S02]  /*7e30*/  FSEL R97, R158, -INF , P0 ;  /* 0xff8000009e617808 */ /* 0x020fe40000000000 */
[----:B------:R-:W-:Y:S02]  /*7e40*/  FMNMX.FTZ R154, R150, R151, !PT ;  /* 0x00000097969a7209 */ /* 0x000fe40007810000 */
[----:B------:R-:W-:Y:S01]  /*7e50*/  ISETP.GT.AND P0, PT, R161, 0x80, PT ;  /* 0x00000080a100780c */ /* 0x000fe20003f04270 */
[----:B------:R-:W1:Y:S01]  /*7e60*/  MUFU.TANH R158, R153 ;  /* 0x00000099009e7308 */ /* 0x000e620000002400 */
[----:B0-----:R-:W-:Y:S02]  /*7e70*/  FSEL R151, R159, -INF , P2 ;  /* 0xff8000009f977808 */ /* 0x001fe40001000000 */
[----:B---3--:R-:W-:Y:S01]  /*7e80*/  FMNMX.FTZ R152, R97, R154, !PT ;  /* 0x0000009a61987209 */ /* 0x008fe20007810000 */
[----:B------:R-:W-:Y:S01]  /*7e90*/  FMUL.FTZ R154, R0, R100 ;  /* 0x00000064009a7220 */ /* 0x000fe20000410000 */
[----:B------:R-:W-:-:S02]  /*7ea0*/  ISETP.GT.AND P2, PT, R161, 0x81, PT ;  /* 0x00000081a100780c */ /* 0x000fc40003f44270 */
[----:B----4-:R-:W-:Y:S01]  /*7eb0*/  FSEL R100, R88, -INF , P0 ;  /* 0xff80000058647808 */ /* 0x010fe20000000000 */
[----:B------:R-:W-:Y:S01]  /*7ec0*/  FMUL.FTZ R88, R0, R101 ;  /* 0x0000006500587220 */ /* 0x000fe20000410000 */
[----:B------:R-:W-:Y:S01]  /*7ed0*/  FMNMX.FTZ R155, R151, R152, !PT ;  /* 0x00000098979b7209 */ /* 0x000fe20007810000 */
[----:B------:R0:W3:Y:S01]  /*7ee0*/  MUFU.TANH R165, R154 ;  /* 0x0000009a00a57308 */ /* 0x0000e20000002400 */
[C---:B------:R-:W-:Y:S02]  /*7ef0*/  ISETP.GT.AND P0, PT, R161.reuse, 0x88, PT ;  /* 0x00000088a100780c */ /* 0x040fe40003f04270 */
[----:B------:R-:W-:Y:S02]  /*7f00*/  FSEL R152, R160, -INF , P2 ;  /* 0xff800000a0987808 */ /* 0x000fe40001000000 */
[----:B------:R-:W-:Y:S02]  /*7f10*/  FMNMX.FTZ R155, R100, R155, !PT ;  /* 0x0000009b649b7209 */ /* 0x000fe40007810000 */
[----:B------:R-:W-:Y:S01]  /*7f20*/  ISETP.GT.AND P2, PT, R161, 0x89, PT ;  /* 0x00000089a100780c */ /* 0x000fe20003f44270 */
[----:B------:R-:W4:Y:S01]  /*7f30*/  MUFU.TANH R88, R88 ;  /* 0x0000005800587308 */ /* 0x000f220000002400 */
[----:B------:R-:W-:Y:S01]  /*7f40*/  FSEL R101, R162, -INF , P0 ;  /* 0xff800000a2657808 */ /* 0x000fe20000000000 */
[----:B0-----:R-:W-:Y:S01]  /*7f50*/  FMUL.FTZ R154, R0, R110 ;  /* 0x0000006e009a7220 */ /* 0x001fe20000410000 */
[----:B------:R-:W-:-:S02]  /*7f60*/  FMNMX.FTZ R156, R152, R155, !PT ;  /* 0x0000009b989c7209 */ /* 0x000fc40007810000 */
[----:B------:R-:W-:Y:S02]  /*7f70*/  ISETP.GT.AND P0, PT, R161, 0x90, PT ;  /* 0x00000090a100780c */ /* 0x000fe40003f04270 */
[----:B--2---:R-:W-:Y:S01]  /*7f80*/  FSEL R153, R163, -INF , P2 ;  /* 0xff800000a3997808 */ /* 0x004fe20001000000 */
[----:B------:R-:W0:Y:S01]  /*7f90*/  MUFU.TANH R6, R6 ;  /* 0x0000000600067308 */ /* 0x000e220000002400 */
[----:B------:R-:W-:Y:S02]  /*7fa0*/  FMNMX.FTZ R156, R101, R156, !PT ;  /* 0x0000009c659c7209 */ /* 0x000fe40007810000 */
[----:B------:R-:W-:Y:S02]  /*7fb0*/  ISETP.GT.AND P2, PT, R161, 0x91, PT ;  /* 0x00000091a100780c */ /* 0x000fe40003f44270 */
[----:B------:R-:W-:Y:S02]  /*7fc0*/  FSEL R155, R164, -INF , P0 ;  /* 0xff800000a49b7808 */ /* 0x000fe40000000000 */
[----:B------:R-:W-:Y:S01]  /*7fd0*/  FMNMX.FTZ R156, R153, R156, !PT ;  /* 0x0000009c999c7209 */ /* 0x000fe20007810000 */
[----:B------:R-:W2:Y:S01]  /*7fe0*/  MUFU.TANH R7, R7 ;  /* 0x0000000700077308 */ /* 0x000ea20000002400 */
[----:B------:R-:W-:-:S02]  /*7ff0*/  ISETP.GT.AND P0, PT, R161, 0x98, PT ;  /* 0x00000098a100780c */ /* 0x000fc40003f04270 */
[----:B-1----:R-:W-:Y:S01]  /*8000*/  FSEL R110, R158, -INF , P2 ;  /* 0xff8000009e6e7808 */ /* 0x002fe20001000000 */
[----:B------:R-:W-:Y:S01]  /*8010*/  FMUL.FTZ R158, R0, R111 ;  /* 0x0000006f009e7220 */ /* 0x000fe20000410000 */
[----:B------:R-:W-:Y:S02]  /*8020*/  FMNMX.FTZ R159, R155, R156, !PT ;  /* 0x0000009c9b9f7209 */ /* 0x000fe40007810000 */
[----:B------:R-:W-:Y:S01]  /*8030*/  ISETP.GT.AND P2, PT, R161, 0x99, PT ;  /* 0x00000099a100780c */ /* 0x000fe20003f44270 */
[----:B------:R-:W-:Y:S01]  /*8040*/  IMAD.U32 R161, RZ, RZ, UR59 ;  /* 0x0000003bffa17e24 */ /* 0x000fe2000f8e00ff */
[----:B---3--:R-:W-:Y:S01]  /*8050*/  FSEL R156, R165, -INF , P0 ;  /* 0xff800000a59c7808 */ /* 0x008fe20000000000 */
[----:B------:R-:W1:Y:S01]  /*8060*/  MUFU.TANH R8, R8 ;  /* 0x0000000800087308 */ /* 0x000e620000002400 */
[----:B------:R-:W-:Y:S02]  /*8070*/  FMNMX.FTZ R159, R110, R159, !PT ;  /* 0x0000009f6e9f7209 */ /* 0x000fe40007810000 */
[----:B----4-:R-:W-:-:S02]  /*8080*/  FSEL R111, R88, -INF , P2 ;  /* 0xff800000586f7808 */ /* 0x010fc40001000000 */
[----:B------:R-:W-:-:S03]  /*8090*/  FMNMX.FTZ R88, R156, R159, !PT ;  /* 0x0000009f9c587209 */ /* 0x000fc60007810000 */
[----:B------:R-:W3:Y:S01]  /*80a0*/  MUFU.TANH R9, R9 ;  /* 0x0000000900097308 */ /* 0x000ee20000002400 */
[----:B------:R-:W-:-:S05]  /*80b0*/  FMNMX.FTZ R88, R111, R88, !PT ;  /* 0x000000586f587209 */ /* 0x000fca0007810000 */
[----:B------:R-:W4:Y:S02]  /*80c0*/  SHFL.BFLY PT, R159, R88, 0x2, 0x1f ;  /* 0x0c401f00589f7f89 */ /* 0x000f2400000e0000 */
[----:B------:R-:W5:Y:S08]  /*80d0*/  MUFU.TANH R10, R10 ;  /* 0x0000000a000a7308 */ /* 0x000f700000002400 */
[----:B------:R-:W5:Y:S08]  /*80e0*/  MUFU.TANH R11, R11 ;  /* 0x0000000b000b7308 */ /* 0x000f700000002400 */
[----:B------:R-:W5:Y:S01]  /*80f0*/  MUFU.TANH R12, R12 ;  /* 0x0000000c000c7308 */ /* 0x000f620000002400 */
[----:B----4-:R-:W-:-:S07]  /*8100*/  FMNMX.FTZ R159, R88, R159, !PT ;  /* 0x0000009f589f7209 */ /* 0x010fce0007810000 */
[----:B------:R-:W4:Y:S01]  /*8110*/  MUFU.TANH R13, R13 ;  /* 0x0000000d000d7308 */ /* 0x000f220000002400 */
[----:B------:R-:W0:Y:S07]  /*8120*/  SHFL.BFLY PT, R88, R159, 0x1, 0x1f ;  /* 0x0c201f009f587f89 */ /* 0x000e2e00000e0000 */
[----:B------:R-:W4:Y:S08]  /*8130*/  MUFU.TANH R14, R14 ;  /* 0x0000000e000e7308 */ /* 0x000f300000002400 */
[----:B------:R-:W4:Y:S08]  /*8140*/  MUFU.TANH R15, R15 ;  /* 0x0000000f000f7308 */ /* 0x000f300000002400 */
[----:B------:R-:W4:Y:S01]  /*8150*/  MUFU.TANH R20, R20 ;  /* 0x0000001400147308 */ /* 0x000f220000002400 */
[----:B0-----:R-:W-:Y:S01]  /*8160*/  FMNMX.FTZ R88, R159, R88, !PT ;  /* 0x000000589f587209 */ /* 0x001fe20007810000 */
[----:B------:R-:W-:-:S03]  /*8170*/  FMUL.FTZ R159, R0, R102 ;  /* 0x00000066009f7220 */ /* 0x000fc60000410000 */
[C---:B------:R-:W-:Y:S01]  /*8180*/  FSETP.NEU.FTZ.AND P0, PT, R88.reuse, -INF , PT ;  /* 0xff8000005800780b */ /* 0x040fe20003f1d000 */
[----:B------:R-:W-:-:S02]  /*8190*/  FFMA.FTZ R102, R88, R161, -8 ;  /* 0xc100000058667423 */ /* 0x000fc400000100a1 */
[----:B------:R-:W0:Y:S01]  /*81a0*/  MUFU.TANH R21, R21 ;  /* 0x0000001500157308 */ /* 0x000e220000002400 */
[----:B------:R-:W2:Y:S02]  /*81b0*/  SHFL.IDX PT, R161, R124, 0x1, 0x1c1f ;  /* 0x003c1f007ca17f89 */ /* 0x000ea400000e0000 */
[----:B------:R-:W-:-:S05]  /*81c0*/  FSEL R102, R102, RZ, P0 ;  /* 0x000000ff66667208 */ /* 0x000fca0000000000 */
[----:B------:R-:W0:Y:S01]  /*81d0*/  MUFU.TANH R136, R136 ;  /* 0x0000008800887308 */ /* 0x000e220000002400 */
[----:B------:R-:W-:-:S01]  /*81e0*/  FFMA.FTZ R160, R131, UR59, -R102 ;  /* 0x0000003b83a07c23 */ /* 0x000fc20008010866 */
[--C-:B------:R-:W-:Y:S01]  /*81f0*/  FFMA.FTZ R131, R104, UR59, -R102.reuse ;  /* 0x0000003b68837c23 */ /* 0x100fe20008010866 */
[----:B------:R-:W-:-:S01]  /*8200*/  FFMA.FTZ R104, R105, UR59, -R102 ;  /* 0x0000003b69687c23 */ /* 0x000fc20008010866 */
[--C-:B------:R-:W-:Y:S01]  /*8210*/  FFMA.FTZ R105, R130, UR59, -R102.reuse ;  /* 0x0000003b82697c23 */ /* 0x100fe20008010866 */
[----:B------:R-:W-:-:S01]  /*8220*/  FFMA.FTZ R130, R107, UR59, -R102 ;  /* 0x0000003b6b827c23 */ /* 0x000fc20008010866 */
[--C-:B------:R-:W-:Y:S01]  /*8230*/  FFMA.FTZ R162, R145, UR59, -R102.reuse ;  /* 0x0000003b91a27c23 */ /* 0x100fe20008010866 */
[----:B------:R-:W-:-:S01]  /*8240*/  FFMA.FTZ R144, R144, UR59, -R102 ;  /* 0x0000003b90907c23 */ /* 0x000fc20008010866 */
        /* <DEDUP_REMOVED lines=9> */
[----:B--2---:R-:W-:-:S02]  /*82e0*/  IMAD.IADD R128, R128, 0x1, R161 ;  /* 0x0000000180807824 */ /* 0x004fc400078e02a1 */
[--C-:B------:R-:W-:Y:S01]  /*82f0*/  FFMA.FTZ R113, R113, UR59, -R102.reuse ;  /* 0x0000003b71717c23 */ /* 0x100fe20008010866 */
[----:B------:R-:W-:-:S01]  /*8300*/  FFMA.FTZ R116, R116, UR59, -R102 ;  /* 0x0000003b74747c23 */ /* 0x000fc20008010866 */
[--C-:B------:R-:W-:Y:S01]  /*8310*/  FFMA.FTZ R143, R143, UR59, -R102.reuse ;  /* 0x0000003b8f8f7c23 */ /* 0x100fe20008010866 */
[----:B------:R-:W-:-:S01]  /*8320*/  FFMA.FTZ R117, R117, UR59, -R102 ;  /* 0x0000003b75757c23 */ /* 0x000fc20008010866 */
[----:B------:R-:W-:Y:S01]  /*8330*/  ISETP.GT.AND P2, PT, R128, RZ, PT ;  /* 0x000000ff8000720c */ /* 0x000fe20003f44270 */
[----:B------:R-:W-:-:S01]  /*8340*/  FFMA.FTZ R147, R147, UR59, -R102 ;  /* 0x0000003b93937c23 */ /* 0x000fc20008010866 */
[----:B------:R-:W-:Y:S01]  /*8350*/  ISETP.GT.AND P3, PT, R128, 0x1, PT ;  /* 0x000000018000780c */ /* 0x000fe20003f64270 */
[----:B------:R-:W2:Y:S01]  /*8360*/  MUFU.TANH R139, R139 ;  /* 0x0000008b008b7308 */ /* 0x000ea20000002400 */
[----:B------:R-:W-:Y:S01]  /*8370*/  FSEL R6, R6, -INF , P2 ;  /* 0xff80000006067808 */ /* 0x000fe20001000000 */
[--C-:B------:R-:W-:Y:S01]  /*8380*/  FFMA.FTZ R92, R92, UR59, -R102.reuse ;  /* 0x0000003b5c5c7c23 */ /* 0x100fe20008010866 */
[----:B------:R-:W-:Y:S01]  /*8390*/  ISETP.GT.AND P2, PT, R128, 0x8, PT ;  /* 0x000000088000780c */ /* 0x000fe20003f44270 */
[--C-:B------:R-:W-:Y:S01]  /*83a0*/  FFMA.FTZ R93, R93, UR59, -R102.reuse ;  /* 0x0000003b5d5d7c23 */ /* 0x100fe20008010866 */
[----:B------:R-:W-:Y:S01]  /*83b0*/  FSEL R7, R7, -INF , P3 ;  /* 0xff80000007077808 */ /* 0x000fe20001800000 */
[--C-:B------:R-:W-:Y:S01]  /*83c0*/  FFMA.FTZ R96, R96, UR59, -R102.reuse ;  /* 0x0000003b60607c23 */ /* 0x100fe20008010866 */
[----:B------:R-:W-:Y:S01]  /*83d0*/  FMNMX.FTZ R124, R6, R5, !PT ;  /* 0x00000005067c7209 */ /* 0x000fe20007810000 */
[----:B------:R-:W2:Y:S01]  /*83e0*/  MUFU.TANH R120, R120 ;  /* 0x0000007800787308 */ /* 0x000ea20000002400 */
[----:B------:R-:W-:Y:S01]  /*83f0*/  ISETP.GT.AND P3, PT, R128, 0x9, PT ;  /* 0x000000098000780c */ /* 0x000fe20003f64270 */
[--C-:B------:R-:W-:Y:S01]  /*8400*/  FFMA.FTZ R97, R97, UR59, -R102.reuse ;  /* 0x0000003b61617c23 */ /* 0x100fe20008010866 */
[----:B-1----:R-:W-:Y:S01]  /*8410*/  FSEL R107, R8, -INF , P2 ;  /* 0xff800000086b7808 */ /* 0x002fe20001000000 */
[--C-:B------:R-:W-:Y:S01]  /*8420*/  FFMA.FTZ R100, R100, UR59, -R102.reuse ;  /* 0x0000003b64647c23 */ /* 0x100fe20008010866 */
[----:B------:R-:W-:Y:S01]  /*8430*/  FMNMX.FTZ R124, R7, R124, !PT ;  /* 0x0000007c077c7209 */ /* 0x000fe20007810000 */
[--C-:B------:R-:W-:Y:S01]  /*8440*/  FFMA.FTZ R101, R101, UR59, -R102.reuse ;  /* 0x0000003b65657c23 */ /* 0x100fe20008010866 */
[C---:B------:R-:W-:Y:S01]  /*8450*/  ISETP.GT.AND P2, PT, R128.reuse, 0x10, PT ;  /* 0x000000108000780c */ /* 0x040fe20003f44270 */
[----:B------:R1:W-:Y:S01]  /*8460*/  MUFU.EX2 R8, R130 ;  /* 0x0000008200087308 */ /* 0x0003e20000000800 */
[----:B---3--:R-:W-:Y:S01]  /*8470*/  FSEL R9, R9, -INF , P3 ;  /* 0xff80000009097808 */ /* 0x008fe20001800000 */
[--C-:B------:R-:W-:Y:S01]  /*8480*/  FFMA.FTZ R155, R155, UR59, -R102.reuse ;  /* 0x0000003b9b9b7c23 */ /* 0x100fe20008010866 */
[----:B------:R-:W-:Y:S01]  /*8490*/  FMNMX.FTZ R124, R107, R124, !PT ;  /* 0x0000007c6b7c7209 */ /* 0x000fe20007810000 */
[----:B------:R-:W-:Y:S01]  /*84a0*/  FFMA.FTZ R111, R111, UR59, -R102 ;  /* 0x0000003b6f6f7c23 */ /* 0x000fe20008010866 */
[----:B------:R-:W-:-:S02]  /*84b0*/  ISETP.GT.AND P3, PT, R128, 0x11, PT ;  /* 0x000000118000780c */ /* 0x000fc40003f64270 */
[----:B-----5:R-:W-:Y:S01]  /*84c0*/  FSEL R10, R10, -INF , P2 ;  /* 0xff8000000a0a7808 */ /* 0x020fe20001000000 */
[----:B------:R-:W3:Y:S01]  /*84d0*/  MUFU.TANH R121, R121 ;  /* 0x0000007900797308 */ /* 0x000ee20000002400 */
[----:B------:R-:W-:Y:S01]  /*84e0*/  FMNMX.FTZ R161, R9, R124, !PT ;  /* 0x0000007c09a17209 */ /* 0x000fe20007810000 */
[----:B-1----:R-:W-:Y:S01]  /*84f0*/  FFMA.FTZ R130, R108, UR59, -R102 ;  /* 0x0000003b6c827c23 */ /* 0x002fe20008010866 */
[----:B------:R-:W-:Y:S02]  /*8500*/  ISETP.GT.AND P2, PT, R128, 0x18, PT ;  /* 0x000000188000780c */ /* 0x000fe40003f44270 */
[----:B------:R-:W-:Y:S02]  /*8510*/  FSEL R11, R11, -INF , P3 ;  /* 0xff8000000b0b7808 */ /* 0x000fe40001800000 */
[----:B------:R-:W-:Y:S01]  /*8520*/  FMNMX.FTZ R124, R10, R161, !PT ;  /* 0x000000a10a7c7209 */ /* 0x000fe20007810000 */
[----:B------:R-:W1:Y:S01]  /*8530*/  MUFU.TANH R122, R122 ;  /* 0x0000007a007a7308 */ /* 0x000e620000002400 */
[----:B------:R-:W-:-:S02]  /*8540*/  ISETP.GT.AND P3, PT, R128, 0x19, PT ;  /* 0x000000198000780c */ /* 0x000fc40003f64270 */
[----:B------:R-:W-:Y:S02]  /*8550*/  FSEL R108, R12, -INF , P2 ;  /* 0xff8000000c6c7808 */ /* 0x000fe40001000000 */
[----:B------:R-:W-:Y:S02]  /*8560*/  FMNMX.FTZ R161, R11, R124, !PT ;  /* 0x0000007c0ba17209 */ /* 0x000fe40007810000 */
[----:B------:R-:W-:Y:S01]  /*8570*/  ISETP.GT.AND P2, PT, R128, 0x20, PT ;  /* 0x000000208000780c */ /* 0x000fe20003f44270 */
[----:B------:R5:W-:Y:S01]  /*8580*/  MUFU.EX2 R12, R130 ;  /* 0x00000082000c7308 */ /* 0x000be20000000800 */
[----:B----4-:R-:W-:Y:S02]  /*8590*/  FSEL R13, R13, -INF , P3 ;  /* 0xff8000000d0d7808 */ /* 0x010fe40001800000 */
[----:B------:R-:W-:Y:S02]  /*85a0*/  FMNMX.FTZ R124, R108, R161, !PT ;  /* 0x000000a16c7c7209 */ /* 0x000fe40007810000 */
[----:B------:R-:W-:-:S02]  /*85b0*/  ISETP.GT.AND P3, PT, R128, 0x21, PT ;  /* 0x000000218000780c */ /* 0x000fc40003f64270 */
[----:B------:R-:W-:Y:S01]  /*85c0*/  FSEL R14, R14, -INF , P2 ;  /* 0xff8000000e0e7808 */ /* 0x000fe20001000000 */
[----:B------:R-:W4:Y:S01]  /*85d0*/  MUFU.TANH R123, R123 ;  /* 0x0000007b007b7308 */ /* 0x000f220000002400 */
[----:B------:R-:W-:Y:S01]  /*85e0*/  FMNMX.FTZ R161, R13, R124, !PT ;  /* 0x0000007c0da17209 */ /* 0x000fe20007810000 */
[--C-:B-----5:R-:W-:Y:S01]  /*85f0*/  FFMA.FTZ R130, R109, UR59, -R102.reuse ;  /* 0x0000003b6d827c23 */ /* 0x120fe20008010866 */
[----:B------:R-:W-:Y:S02]  /*8600*/  ISETP.GT.AND P2, PT, R128, 0x28, PT ;  /* 0x000000288000780c */ /* 0x000fe40003f44270 */
[----:B------:R-:W-:Y:S02]  /*8610*/  FSEL R15, R15, -INF , P3 ;  /* 0xff8000000f0f7808 */ /* 0x000fe40001800000 */
[----:B------:R-:W-:Y:S01]  /*8620*/  FMNMX.FTZ R124, R14, R161, !PT ;  /* 0x000000a10e7c7209 */ /* 0x000fe20007810000 */
[----:B------:R-:W5:Y:S01]  /*8630*/  MUFU.TANH R125, R125 ;  /* 0x0000007d007d7308 */ /* 0x000f620000002400 */
[----:B------:R-:W-:Y:S01]  /*8640*/  ISETP.GT.AND P3, PT, R128, 0x29, PT ;  /* 0x000000298000780c */ /* 0x000fe20003f64270 */
[----:B------:R-:W-:Y:S01]  /*8650*/  FFMA.FTZ R161, R140, UR59, -R102 ;  /* 0x0000003b8ca17c23 */ /* 0x000fe20008010866 */
[----:B------:R-:W-:-:S02]  /*8660*/  FSEL R109, R20, -INF , P2 ;  /* 0xff800000146d7808 */ /* 0x000fc40001000000 */
[----:B------:R-:W-:Y:S02]  /*8670*/  FMNMX.FTZ R124, R15, R124, !PT ;  /* 0x0000007c0f7c7209 */ /* 0x000fe40007810000 */
[C---:B------:R-:W-:Y:S01]  /*8680*/  ISETP.GT.AND P2, PT, R128.reuse, 0x30, PT ;  /* 0x000000308000780c */ /* 0x040fe20003f44270 */
[----:B------:R-:W5:Y:S01]  /*8690*/  MUFU.TANH R126, R126 ;  /* 0x0000007e007e7308 */ /* 0x000f620000002400 */
[----:B0-----:R-:W-:Y:S02]  /*86a0*/  FSEL R21, R21, -INF , P3 ;  /* 0xff80000015157808 */ /* 0x001fe40001800000 */
[----:B------:R-:W-:Y:S02]  /*86b0*/  FMNMX.FTZ R124, R109, R124, !PT ;  /* 0x0000007c6d7c7209 */ /* 0x000fe40007810000 */
[----:B------:R-:W-:Y:S02]  /*86c0*/  ISETP.GT.AND P3, PT, R128, 0x31, PT ;  /* 0x000000318000780c */ /* 0x000fe40003f64270 */
[----:B------:R-:W-:Y:S01]  /*86d0*/  FSEL R136, R136, -INF , P2 ;  /* 0xff80000088887808 */ /* 0x000fe20001000000 */
[----:B------:R-:W0:Y:S01]  /*86e0*/  MUFU.TANH R127, R127 ;  /* 0x0000007f007f7308 */ /* 0x000e220000002400 */
[----:B------:R-:W-:-:S02]  /*86f0*/  FMNMX.FTZ R163, R21, R124, !PT ;  /* 0x0000007c15a37209 */ /* 0x000fc40007810000 */
[----:B------:R-:W-:Y:S02]  /*8700*/  ISETP.GT.AND P2, PT, R128, 0x38, PT ;  /* 0x000000388000780c */ /* 0x000fe40003f44270 */
[----:B------:R-:W-:Y:S02]  /*8710*/  FSEL R137, R137, -INF , P3 ;  /* 0xff80000089897808 */ /* 0x000fe40001800000 */
[----:B------:R-:W-:Y:S01]  /*8720*/  FMNMX.FTZ R124, R136, R163, !PT ;  /* 0x000000a3887c7209 */ /* 0x000fe20007810000 */
[----:B------:R-:W0:Y:S01]  /*8730*/  MUFU.TANH R129, R129 ;  /* 0x0000008100817308 */ /* 0x000e220000002400 */
[----:B------:R-:W-:Y:S02]  /*8740*/  ISETP.GT.AND P3, PT, R128, 0x39, PT ;  /* 0x000000398000780c */ /* 0x000fe40003f64270 */
[----:B------:R-:W-:Y:S02]  /*8750*/  FSEL R138, R138, -INF , P2 ;  /* 0xff8000008a8a7808 */ /* 0x000fe40001000000 */
[----:B------:R-:W-:-:S02]  /*8760*/  FMNMX.FTZ R163, R137, R124, !PT ;  /* 0x0000007c89a37209 */ /* 0x000fc40007810000 */
[----:B------:R-:W-:Y:S01]  /*8770*/  ISETP.GT.AND P2, PT, R128, 0x40, PT ;  /* 0x000000408000780c */ /* 0x000fe20003f44270 */
[----:B------:R5:W-:Y:S01]  /*8780*/  MUFU.EX2 R20, R130 ;  /* 0x0000008200147308 */ /* 0x000be20000000800 */
[----:B--2---:R-:W-:Y:S02]  /*8790*/  FSEL R139, R139, -INF , P3 ;  /* 0xff8000008b8b7808 */ /* 0x004fe40001800000 */
[----:B------:R-:W-:Y:S02]  /*87a0*/  FMNMX.FTZ R124, R138, R163, !PT ;  /* 0x000000a38a7c7209 */ /* 0x000fe40007810000 */
[----:B------:R-:W-:Y:S02]  /*87b0*/  ISETP.GT.AND P3, PT, R128, 0x41, PT ;  /* 0x000000418000780c */ /* 0x000fe40003f64270 */
[----:B------:R-:W-:Y:S01]  /*87c0*/  FSEL R120, R120, -INF , P2 ;  /* 0xff80000078787808 */ /* 0x000fe20001000000 */
[----:B------:R-:W2:Y:S01]  /*87d0*/  MUFU.TANH R132, R132 ;  /* 0x0000008400847308 */ /* 0x000ea20000002400 */
[----:B------:R-:W-:-:S02]  /*87e0*/  FMNMX.FTZ R163, R139, R124, !PT ;  /* 0x0000007c8ba37209 */ /* 0x000fc40007810000 */
[----:B------:R-:W-:Y:S02]  /*87f0*/  ISETP.GT.AND P2, PT, R128, 0x48, PT ;  /* 0x000000488000780c */ /* 0x000fe40003f44270 */
[----:B---3--:R-:W-:Y:S02]  /*8800*/  FSEL R121, R121, -INF , P3 ;  /* 0xff80000079797808 */ /* 0x008fe40001800000 */
[----:B------:R-:W-:Y:S01]  /*8810*/  FMNMX.FTZ R124, R120, R163, !PT ;  /* 0x000000a3787c7209 */ /* 0x000fe20007810000 */
[----:B------:R-:W3:Y:S01]  /*8820*/  MUFU.TANH R134, R134 ;  /* 0x0000008600867308 */ /* 0x000ee20000002400 */
[----:B------:R-:W-:Y:S02]  /*8830*/  ISETP.GT.AND P3, PT, R128, 0x49, PT ;  /* 0x000000498000780c */ /* 0x000fe40003f64270 */
[----:B-1----:R-:W-:Y:S02]  /*8840*/  FSEL R122, R122, -INF , P2 ;  /* 0xff8000007a7a7808 */ /* 0x002fe40001000000 */
[----:B------:R-:W-:Y:S01]  /*8850*/  FMNMX.FTZ R163, R121, R124, !PT ;  /* 0x0000007c79a37209 */ /* 0x000fe20007810000 */
[----:B------:R-:W-:Y:S01]  /*8860*/  FFMA.FTZ R124, R142, UR59, -R102 ;  /* 0x0000003b8e7c7c23 */ /* 0x000fe20008010866 */
[----:B------:R-:W-:Y:S01]  /*8870*/  ISETP.GT.AND P2, PT, R128, 0x50, PT ;  /* 0x000000508000780c */ /* 0x000fe20003f44270 */
[----:B------:R-:W1:Y:S01]  /*8880*/  MUFU.TANH R154, R154 ;  /* 0x0000009a009a7308 */ /* 0x000e620000002400 */
[----:B----4-:R-:W-:-:S02]  /*8890*/  FSEL R123, R123, -INF , P3 ;  /* 0xff8000007b7b7808 */ /* 0x010fc40001800000 */
[----:B-----5:R-:W-:Y:S02]  /*88a0*/  FMNMX.FTZ R130, R122, R163, !PT ;  /* 0x000000a37a827209 */ /* 0x020fe40007810000 */
[C---:B------:R-:W-:Y:S02]  /*88b0*/  ISETP.GT.AND P3, PT, R128.reuse, 0x51, PT ;  /* 0x000000518000780c */ /* 0x040fe40003f64270 */
[----:B------:R-:W-:Y:S01]  /*88c0*/  FSEL R125, R125, -INF , P2 ;  /* 0xff8000007d7d7808 */ /* 0x000fe20001000000 */
[----:B------:R-:W4:Y:S01]  /*88d0*/  MUFU.TANH R158, R158 ;  /* 0x0000009e009e7308 */ /* 0x000f220000002400 */
[----:B------:R-:W-:Y:S02]  /*88e0*/  FMNMX.FTZ R130, R123, R130, !PT ;  /* 0x000000827b827209 */ /* 0x000fe40007810000 */
[----:B------:R-:W-:Y:S02]  /*88f0*/  ISETP.GT.AND P2, PT, R128, 0x58, PT ;  /* 0x000000588000780c */ /* 0x000fe40003f44270 */
[----:B------:R-:W-:-:S02]  /*8900*/  FSEL R126, R126, -INF , P3 ;  /* 0xff8000007e7e7808 */ /* 0x000fc40001800000 */
[----:B------:R-:W-:Y:S01]  /*8910*/  FMNMX.FTZ R163, R125, R130, !PT ;  /* 0x000000827da37209 */ /* 0x000fe20007810000 */
[----:B------:R-:W5:Y:S01]  /*8920*/  MUFU.TANH R114, R114 ;  /* 0x0000007200727308 */ /* 0x000f620000002400 */
[----:B------:R-:W-:Y:S02]  /*8930*/  ISETP.GT.AND P3, PT, R128, 0x59, PT ;  /* 0x000000598000780c */ /* 0x000fe40003f64270 */
[----:B0-----:R-:W-:Y:S02]  /*8940*/  FSEL R127, R127, -INF , P2 ;  /* 0xff8000007f7f7808 */ /* 0x001fe40001000000 */
[----:B------:R-:W-:Y:S02]  /*8950*/  FMNMX.FTZ R130, R126, R163, !PT ;  /* 0x000000a37e827209 */ /* 0x000fe40007810000 */
[----:B------:R-:W-:Y:S01]  /*8960*/  ISETP.GT.AND P2, PT, R128, 0x60, PT ;  /* 0x000000608000780c */ /* 0x000fe20003f44270 */
[----:B------:R-:W0:Y:S01]  /*8970*/  MUFU.TANH R115, R115 ;  /* 0x0000007300737308 */ /* 0x000e220000002400 */
[----:B------:R-:W-:-:S02]  /*8980*/  FSEL R129, R129, -INF , P3 ;  /* 0xff80000081817808 */ /* 0x000fc40001800000 */
[----:B------:R-:W-:Y:S02]  /*8990*/  FMNMX.FTZ R130, R127, R130, !PT ;  /* 0x000000827f827209 */ /* 0x000fe40007810000 */
[----:B------:R-:W-:Y:S02]  /*89a0*/  ISETP.GT.AND P3, PT, R128, 0x61, PT ;  /* 0x000000618000780c */ /* 0x000fe40003f64270 */
[----:B--2---:R-:W-:Y:S01]  /*89b0*/  FSEL R132, R132, -INF , P2 ;  /* 0xff80000084847808 */ /* 0x004fe20001000000 */
[----:B------:R-:W2:Y:S01]  /*89c0*/  MUFU.TANH R118, R118 ;  /* 0x0000007600767308 */ /* 0x000ea20000002400 */
[----:B------:R-:W-:Y:S02]  /*89d0*/  FMNMX.FTZ R163, R129, R130, !PT ;  /* 0x0000008281a37209 */ /* 0x000fe40007810000 */
[----:B------:R-:W-:Y:S02]  /*89e0*/  ISETP.GT.AND P2, PT, R128, 0x68, PT ;  /* 0x000000688000780c */ /* 0x000fe40003f44270 */
[----:B---3--:R-:W-:-:S02]  /*89f0*/  FSEL R134, R134, -INF , P3 ;  /* 0xff80000086867808 */ /* 0x008fc40001800000 */
[----:B------:R-:W-:Y:S01]  /*8a00*/  FMNMX.FTZ R163, R132, R163, !PT ;  /* 0x000000a384a37209 */ /* 0x000fe20007810000 */
[----:B------:R-:W3:Y:S01]  /*8a10*/  MUFU.TANH R119, R119 ;  /* 0x0000007700777308 */ /* 0x000ee20000002400 */
        /* <DEDUP_REMOVED lines=8> */
[----:B-----5:R-:W-:Y:S01]  /*8aa0*/  FSEL R130, R114, -INF , P2 ;  /* 0xff80000072827808 */ /* 0x020fe20001000000 */
[----:B------:R-:W4:Y:S01]  /*8ab0*/  MUFU.TANH R91, R91 ;  /* 0x0000005b005b7308 */ /* 0x000f220000002400 */
[----:B------:R-:W-:Y:S02]  /*8ac0*/  FMNMX.FTZ R163, R158, R163, !PT ;  /* 0x000000a39ea37209 */ /* 0x000fe40007810000 */
[----:B------:R-:W-:Y:S02]  /*8ad0*/  ISETP.GT.AND P2, PT, R128, 0x78, PT ;  /* 0x000000788000780c */ /* 0x000fe40003f44270 */
[----:B0-----:R-:W-:-:S02]  /*8ae0*/  FSEL R115, R115, -INF , P3 ;  /* 0xff80000073737808 */ /* 0x001fc40001800000 */
[----:B------:R-:W-:Y:S01]  /*8af0*/  FMNMX.FTZ R142, R130, R163, !PT ;  /* 0x000000a3828e7209 */ /* 0x000fe20007810000 */
[----:B------:R-:W0:Y:S01]  /*8b00*/  MUFU.TANH R94, R94 ;  /* 0x0000005e005e7308 */ /* 0x000e220000002400 */
[----:B------:R-:W-:Y:S02]  /*8b10*/  ISETP.GT.AND P3, PT, R128, 0x79, PT ;  /* 0x000000798000780c */ /* 0x000fe40003f64270 */
[----:B--2---:R-:W-:Y:S02]  /*8b20*/  FSEL R140, R118, -INF , P2 ;  /* 0xff800000768c7808 */ /* 0x004fe40001000000 */
[----:B------:R-:W-:Y:S02]  /*8b30*/  FMNMX.FTZ R145, R115, R142, !PT ;  /* 0x0000008e73917209 */ /* 0x000fe40007810000 */
[----:B------:R-:W-:Y:S01]  /*8b40*/  ISETP.GT.AND P2, PT, R128, 0x80, PT ;  /* 0x000000808000780c */ /* 0x000fe20003f44270 */
[----:B------:R-:W2:Y:S01]  /*8b50*/  MUFU.TANH R95, R95 ;  /* 0x0000005f005f7308 */ /* 0x000ea20000002400 */
[----:B---3--:R-:W-:-:S02]  /*8b60*/  FSEL R119, R119, -INF , P3 ;  /* 0xff80000077777808 */ /* 0x008fc40001800000 */
[----:B------:R-:W-:Y:S02]  /*8b70*/  FMNMX.FTZ R142, R140, R145, !PT ;  /* 0x000000918c8e7209 */ /* 0x000fe40007810000 */
[----:B------:R-:W-:Y:S02]  /*8b80*/  ISETP.GT.AND P3, PT, R128, 0x81, PT ;  /* 0x000000818000780c */ /* 0x000fe40003f64270 */
[----:B-1----:R-:W-:Y:S01]  /*8b90*/  FSEL R90, R90, -INF , P2 ;  /* 0xff8000005a5a7808 */ /* 0x002fe20001000000 */
[----:B------:R-:W1:Y:S01]  /*8ba0*/  MUFU.TANH R98, R98 ;  /* 0x0000006200627308 */ /* 0x000e620000002400 */
[----:B------:R-:W-:Y:S02]  /*8bb0*/  FMNMX.FTZ R163, R119, R142, !PT ;  /* 0x0000008e77a37209 */ /* 0x000fe40007810000 */
[----:B------:R-:W-:Y:S02]  /*8bc0*/  ISETP.GT.AND P2, PT, R128, 0x88, PT ;  /* 0x000000888000780c */ /* 0x000fe40003f44270 */
[----:B----4-:R-:W-:-:S02]  /*8bd0*/  FSEL R91, R91, -INF , P3 ;  /* 0xff8000005b5b7808 */ /* 0x010fc40001800000 */
[----:B------:R-:W-:Y:S01]  /*8be0*/  ISETP.GT.AND P3, PT, R128, 0x89, PT ;  /* 0x000000898000780c */ /* 0x000fe20003f64270 */
[----:B------:R-:W3:Y:S01]  /*8bf0*/  MUFU.TANH R99, R99 ;  /* 0x0000006300637308 */ /* 0x000ee20000002400 */
[----:B0-----:R-:W-:Y:S02]  /*8c00*/  FSEL R142, R94, -INF , P2 ;  /* 0xff8000005e8e7808 */ /* 0x001fe40001000000 */
[C---:B------:R-:W-:Y:S02]  /*8c10*/  ISETP.GT.AND P2, PT, R128.reuse, 0x90, PT ;  /* 0x000000908000780c */ /* 0x040fe40003f44270 */
[----:B--2---:R-:W-:Y:S02]  /*8c20*/  FSEL R95, R95, -INF , P3 ;  /* 0xff8000005f5f7808 */ /* 0x004fe40001800000 */
[----:B------:R-:W-:Y:S01]  /*8c30*/  ISETP.GT.AND P3, PT, R128, 0x91, PT ;  /* 0x000000918000780c */ /* 0x000fe20003f64270 */
[----:B------:R0:W-:Y:S01]  /*8c40*/  MUFU.EX2 R114, R144 ;  /* 0x0000009000727308 */ /* 0x0001e20000000800 */
[----:B-1----:R-:W-:-:S02]  /*8c50*/  FSEL R98, R98, -INF , P2 ;  /* 0xff80000062627808 */ /* 0x002fc40001000000 */
[----:B------:R-:W-:-:S05]  /*8c60*/  ISETP.GT.AND P2, PT, R128, 0x98, PT ;  /* 0x000000988000780c */ /* 0x000fca0003f44270 */
[----:B------:R1:W-:Y:S01]  /*8c70*/  MUFU.EX2 R118, R162 ;  /* 0x000000a200767308 */ /* 0x0003e20000000800 */
[----:B0-----:R-:W-:Y:S01]  /*8c80*/  FMNMX.FTZ R144, R90, R163, !PT ;  /* 0x000000a35a907209 */ /* 0x001fe20007810000 */
[--C-:B------:R-:W-:Y:S01]  /*8c90*/  FFMA.FTZ R163, R148, UR59, -R102.reuse ;  /* 0x0000003b94a37c23 */ /* 0x100fe20008010866 */
[----:B---3--:R-:W-:Y:S01]  /*8ca0*/  FSEL R99, R99, -INF , P3 ;  /* 0xff80000063637808 */ /* 0x008fe20001800000 */
[--C-:B------:R-:W-:Y:S01]  /*8cb0*/  FFMA.FTZ R148, R151, UR59, -R102.reuse ;  /* 0x0000003b97947c23 */ /* 0x100fe20008010866 */
[----:B------:R-:W-:Y:S01]  /*8cc0*/  ISETP.GT.AND P3, PT, R128, 0x99, PT ;  /* 0x000000998000780c */ /* 0x000fe20003f64270 */
[--C-:B------:R-:W-:Y:S01]  /*8cd0*/  FFMA.FTZ R128, R149, UR59, -R102.reuse ;  /* 0x0000003b95807c23 */ /* 0x100fe20008010866 */
[----:B------:R-:W-:-:S01]  /*8ce0*/  FFMA.FTZ R149, R150, UR59, -R102 ;  /* 0x0000003b96957c23 */ /* 0x000fc20008010866 */
[----:B------:R-:W0:Y:S01]  /*8cf0*/  MUFU.TANH R159, R159 ;  /* 0x0000009f009f7308 */ /* 0x000e220000002400 */
[----:B-1----:R-:W-:-:S01]  /*8d00*/  FFMA.FTZ R162, R89, UR59, -R102 ;  /* 0x0000003b59a27c23 */ /* 0x002fc20008010866 */
[----:B------:R-:W-:Y:S01]  /*8d10*/  FMNMX.FTZ R89, R91, R144, !PT ;  /* 0x000000905b597209 */ /* 0x000fe20007810000 */
[----:B------:R-:W-:-:S03]  /*8d20*/  FFMA.FTZ R151, R152, UR59, -R102 ;  /* 0x0000003b98977c23 */ /* 0x000fc60008010866 */
[----:B------:R-:W-:Y:S02]  /*8d30*/  FMNMX.FTZ R144, R142, R89, !PT ;  /* 0x000000598e907209 */ /* 0x000fe40007810000 */
[----:B------:R-:W1:Y:S02]  /*8d40*/  MUFU.TANH R103, R103 ;  /* 0x0000006700677308 */ /* 0x000e640000002400 */
[----:B------:R-:W-:-:S04]  /*8d50*/  FMNMX.FTZ R89, R95, R144, !PT ;  /* 0x000000905f597209 */ /* 0x000fc80007810000 */
[----:B------:R-:W-:Y:S02]  /*8d60*/  FMNMX.FTZ R144, R98, R89, !PT ;  /* 0x0000005962907209 */ /* 0x000fe40007810000 */
[----:B------:R2:W-:Y:S01]  /*8d70*/  MUFU.EX2 R145, R146 ;  /* 0x0000009200917308 */ /* 0x0005e20000000800 */
[----:B0-----:R-:W-:Y:S02]  /*8d80*/  FSEL R159, R159, -INF , P2 ;  /* 0xff8000009f9f7808 */ /* 0x001fe40001000000 */
[----:B------:R-:W-:-:S04]  /*8d90*/  FMNMX.FTZ R144, R99, R144, !PT ;  /* 0x0000009063907209 */ /* 0x000fc80007810000 */
[----:B------:R-:W-:Y:S01]  /*8da0*/  FMNMX.FTZ R144, R159, R144, !PT ;  /* 0x000000909f907209 */ /* 0x000fe20007810000 */
[----:B------:R-:W-:Y:S01]  /*8db0*/  MUFU.EX2 R160, R160 ;  /* 0x000000a000a07308 */ /* 0x000fe20000000800 */
[----:B-1----:R-:W-:Y:S01]  /*8dc0*/  FSEL R103, R103, -INF , P3 ;  /* 0xff80000067677808 */ /* 0x002fe20001800000 */
[--C-:B--2---:R-:W-:Y:S01]  /*8dd0*/  FFMA.FTZ R146, R153, UR59, -R102.reuse ;  /* 0x0000003b99927c23 */ /* 0x104fe20008010866 */
[----:B------:R-:W-:-:S01]  /*8de0*/  FFMA.FTZ R153, R110, UR59, -R102 ;  /* 0x0000003b6e997c23 */ /* 0x000fc20008010866 */
[----:B------:R-:W-:Y:S01]  /*8df0*/  FFMA.FTZ R110, R156, UR59, -R102 ;  /* 0x0000003b9c6e7c23 */ /* 0x000fe20008010866 */
[----:B------:R-:W-:-:S03]  /*8e00*/  FMNMX.FTZ R144, R103, R144, !PT ;  /* 0x0000009067907209 */ /* 0x000fc60007810000 */
[----:B------:R-:W-:Y:S02]  /*8e10*/  MUFU.EX2 R131, R131 ;  /* 0x0000008300837308 */ /* 0x000fe40000000800 */
[----:B------:R-:W0:Y:S06]  /*8e20*/  SHFL.BFLY PT, R89, R144, 0x2, 0x1f ;  /* 0x0c401f0090597f89 */ /* 0x000e2c00000e0000 */
[----:B------:R-:W-:Y:S08]  /*8e30*/  MUFU.EX2 R104, R104 ;  /* 0x0000006800687308 */ /* 0x000ff00000000800 */
[----:B------:R-:W-:Y:S08]  /*8e40*/  MUFU.EX2 R105, R105 ;  /* 0x0000006900697308 */ /* 0x000ff00000000800 */
[----:B------:R-:W-:Y:S01]  /*8e50*/  MUFU.EX2 R106, R106 ;  /* 0x0000006a006a7308 */ /* 0x000fe20000000800 */
[----:B0-----:R-:W-:-:S05]  /*8e60*/  FMNMX.FTZ R150, R144, R89, !PT ;  /* 0x0000005990967209 */ /* 0x001fca0007810000 */
[----:B------:R-:W0:Y:S02]  /*8e70*/  SHFL.BFLY PT, R89, R150, 0x1, 0x1f ;  /* 0x0c201f0096597f89 */ /* 0x000e2400000e0000 */
[----:B------:R-:W-:Y:S08]  /*8e80*/  MUFU.EX2 R144, R148 ;  /* 0x0000009400907308 */ /* 0x000ff00000000800 */
[----:B------:R1:W-:Y:S08]  /*8e90*/  MUFU.EX2 R148, R155 ;  /* 0x0000009b00947308 */ /* 0x0003f00000000800 */
[----:B------:R-:W-:Y:S01]  /*8ea0*/  MUFU.EX2 R133, R133 ;  /* 0x0000008500857308 */ /* 0x000fe20000000800 */
[----:B0-----:R-:W-:Y:S01]  /*8eb0*/  FMNMX.FTZ R89, R150, R89, !PT ;  /* 0x0000005996597209 */ /* 0x001fe20007810000 */
[----:B------:R-:W-:-:S06]  /*8ec0*/  IMAD.U32 R150, RZ, RZ, UR59 ;  /* 0x0000003bff967e24 */ /* 0x000fcc000f8e00ff */
[----:B------:R-:W-:Y:S01]  /*8ed0*/  MUFU.EX2 R94, R162 ;  /* 0x000000a2005e7308 */ /* 0x000fe20000000800 */
[C---:B------:R-:W-:Y:S01]  /*8ee0*/  FSETP.NEU.FTZ.AND P2, PT, R89.reuse, -INF , PT ;  /* 0xff8000005900780b */ /* 0x040fe20003f5d000 */
[----:B------:R-:W-:-:S05]  /*8ef0*/  FFMA.FTZ R150, R89, R150, -8 ;  /* 0xc100000059967423 */ /* 0x000fca0000010096 */
[----:B------:R-:W-:Y:S01]  /*8f00*/  FSEL R102, R150, RZ, P2 ;  /* 0x000000ff96667208 */ /* 0x000fe20001000000 */
[----:B------:R-:W-:Y:S04]  /*8f10*/  MUFU.EX2 R157, R157 ;  /* 0x0000009d009d7308 */ /* 0x000fe80000000800 */
[----:B------:R-:W-:-:S01]  /*8f20*/  FFMA.FTZ R152, R21, UR59, -R102 ;  /* 0x0000003b15987c23 */ /* 0x000fc20008010866 */
[--C-:B------:R-:W-:Y:S01]  /*8f30*/  FFMA.FTZ R21, R136, UR59, -R102.reuse ;  /* 0x0000003b88157c23 */ /* 0x100fe20008010866 */
[----:B------:R-:W-:-:S01]  /*8f40*/  FFMA.FTZ R136, R137, UR59, -R102 ;  /* 0x0000003b89887c23 */ /* 0x000fc20008010866 */
[----:B------:R-:W-:Y:S01]  /*8f50*/  FSEL R137, R88, RZ, P0 ;  /* 0x000000ff58897208 */ /* 0x000fe20000000000 */
[----:B-1----:R-:W-:-:S01]  /*8f60*/  FFMA.FTZ R155, R6, UR59, -R102 ;  /* 0x0000003b069b7c23 */ /* 0x002fc20008010866 */
[--C-:B------:R-:W-:Y:S01]  /*8f70*/  FFMA.FTZ R6, R7, UR59, -R102.reuse ;  /* 0x0000003b07067c23 */ /* 0x100fe20008010866 */
[----:B------:R-:W-:-:S01]  /*8f80*/  FFMA.FTZ R7, R107, UR59, -R102 ;  /* 0x0000003b6b077c23 */ /* 0x000fc20008010866 */
[----:B------:R-:W-:Y:S01]  /*8f90*/  FFMA.FTZ R150, R9, UR59, -R102 ;  /* 0x0000003b09967c23 */ /* 0x000fe20008010866 */
[----:B------:R-:W-:-:S01]  /*8fa0*/  FADD.FTZ R137, -R137, R4 ;  /* 0x0000000489897221 */ /* 0x000fc20000010100 */
[--C-:B------:R-:W-:Y:S01]  /*8fb0*/  FFMA.FTZ R4, R122, UR59, -R102.reuse ;  /* 0x0000003b7a047c23 */ /* 0x100fe20008010866 */
[----:B------:R-:W-:Y:S01]  /*8fc0*/  FSEL R122, R89, RZ, P2 ;  /* 0x000000ff597a7208 */ /* 0x000fe20001000000 */
[----:B------:R-:W-:Y:S01]  /*8fd0*/  MUFU.EX2 R155, R155 ;  /* 0x0000009b009b7308 */ /* 0x000fe20000000800 */
[----:B------:R-:W-:Y:S01]  /*8fe0*/  FMUL.FTZ R137, R137, UR59 ;  /* 0x0000003b89897c20 */ /* 0x000fe20008410000 */
[--C-:B------:R-:W-:Y:S01]  /*8ff0*/  FFMA.FTZ R9, R10, UR59, -R102.reuse ;  /* 0x0000003b0a097c23 */ /* 0x100fe20008010866 */
[----:B------:R-:W-:-:S01]  /*9000*/  FFMA.FTZ R10, R11, UR59, -R102 ;  /* 0x0000003b0b0a7c23 */ /* 0x000fc20008010866 */
[----:B------:R-:W-:Y:S01]  /*9010*/  FADD.FTZ R122, -R122, R5 ;  /* 0x000000057a7a7221 */ /* 0x000fe20000010100 */
[----:B------:R-:W-:-:S01]  /*9020*/  FFMA.FTZ R11, R108, UR59, -R102 ;  /* 0x0000003b6c0b7c23 */ /* 0x000fc20008010866 */
[--C-:B------:R-:W-:Y:S01]  /*9030*/  FFMA.FTZ R108, R13, UR59, -R102.reuse ;  /* 0x0000003b0d6c7c23 */ /* 0x100fe20008010866 */
[----:B------:R-:W-:-:S01]  /*9040*/  FFMA.FTZ R13, R14, UR59, -R102 ;  /* 0x0000003b0e0d7c23 */ /* 0x000fc20008010866 */
[----:B------:R-:W-:Y:S01]  /*9050*/  FMUL.FTZ R122, R122, UR59 ;  /* 0x0000003b7a7a7c20 */ /* 0x000fe20008410000 */
        /* <DEDUP_REMOVED lines=17> */
[----:B0-----:R-:W-:-:S04]  /*9170*/  FFMA.FTZ R156, R5, R3, R160 ;  /* 0x00000003059c7223 */ /* 0x001fc800000100a0 */
[----:B------:R-:W-:Y:S01]  /*9180*/  FADD.FTZ R127, R131, R156 ;  /* 0x0000009c837f7221 */ /* 0x000fe20000010000 */
[----:B------:R-:W-:-:S02]  /*9190*/  FFMA.FTZ R156, R129, UR59, -R102 ;  /* 0x0000003b819c7c23 */ /* 0x000fc40008010866 */
[----:B------:R-:W0:Y:S01]  /*91a0*/  MUFU.EX2 R7, R7 ;  /* 0x0000000700077308 */ /* 0x000e220000000800 */
[----:B-1----:R-:W-:-:S01]  /*91b0*/  FFMA.FTZ R3, R122, R2, R155 ;  /* 0x000000027a037223 */ /* 0x002fc2000001009b */
[----:B------:R-:W-:Y:S01]  /*91c0*/  FADD.FTZ R162, R104, R127 ;  /* 0x0000007f68a27221 */ /* 0x000fe20000010000 */
[----:B------:R-:W-:-:S03]  /*91d0*/  FFMA.FTZ R127, R132, UR59, -R102 ;  /* 0x0000003b847f7c23 */ /* 0x000fc60008010866 */
[----:B------:R-:W-:Y:S02]  /*91e0*/  FADD.FTZ R129, R105, R162 ;  /* 0x000000a269817221 */ /* 0x000fe40000010000 */
[----:B------:R-:W1:Y:S01]  /*91f0*/  MUFU.EX2 R150, R150 ;  /* 0x0000009600967308 */ /* 0x000e620000000800 */
[----:B--2---:R-:W-:-:S01]  /*9200*/  FADD.FTZ R2, R6, R3 ;  /* 0x0000000306027221 */ /* 0x004fc20000010000 */
[----:B------:R-:W-:-:S04]  /*9210*/  FADD.FTZ R132, R106, R129 ;  /* 0x000000816a847221 */ /* 0x000fc80000010000 */
[----:B------:R-:W-:Y:S01]  /*9220*/  FADD.FTZ R129, R133, R132 ;  /* 0x0000008485817221 */ /* 0x000fe20000010000 */
[----:B------:R-:W-:-:S01]  /*9230*/  FFMA.FTZ R132, R134, UR59, -R102 ;  /* 0x0000003b86847c23 */ /* 0x000fc20008010866 */
[----:B------:R-:W2:Y:S01]  /*9240*/  MUFU.EX2 R9, R9 ;  /* 0x0000000900097308 */ /* 0x000ea20000000800 */
[----:B0-----:R-:W-:-:S01]  /*9250*/  FADD.FTZ R3, R7, R2 ;  /* 0x0000000207037221 */ /* 0x001fc20000010000 */
[----:B------:R-:W-:Y:S01]  /*9260*/  FADD.FTZ R134, R8, R129 ;  /* 0x0000008108867221 */ /* 0x000fe20000010000 */
[----:B------:R-:W-:-:S03]  /*9270*/  FFMA.FTZ R129, R154, UR59, -R102 ;  /* 0x0000003b9a817c23 */ /* 0x000fc60008010866 */
        /* <DEDUP_REMOVED lines=16> */
[----:B------:R-:W-:-:S03]  /*9380*/  FFMA.FTZ R134, R158, UR59, -R102 ;  /* 0x0000003b9e867c23 */ /* 0x000fc60008010866 */
[----:B------:R-:W-:-:S03]  /*9390*/  FADD.FTZ R154, R20, R137 ;  /* 0x00000089149a7221 */ /* 0x000fc60000010000 */
        /* <DEDUP_REMOVED lines=24> */
[----:B------:R-:W-:-:S06]  /*9520*/  FFMA.FTZ R137, R140, UR59, -R102 ;  /* 0x0000003b8c897c23 */ /* 0x000fcc0008010866 */
        /* <DEDUP_REMOVED lines=10> */
[----:B0-----:R-:W-:-:S04]  /*95d0*/  FADD.FTZ R119, R117, R2 ;  /* 0x0000000275777221 */ /* 0x001fc80000010000 */
[----:B------:R-:W-:-:S03]  /*95e0*/  FADD.FTZ R119, R114, R119 ;  /* 0x0000007772777221 */ /* 0x000fc60000010000 */
[----:B------:R-:W0:Y:S01]  /*95f0*/  MUFU.EX2 R123, R123 ;  /* 0x0000007b007b7308 */ /* 0x000e220000000800 */
[----:B-1----:R-:W-:-:S01]  /*9600*/  FADD.FTZ R2, R4, R3 ;  /* 0x0000000304027221 */ /* 0x002fc20000010000 */
[----:B------:R-:W-:-:S04]  /*9610*/  FADD.FTZ R154, R118, R119 ;  /* 0x00000077769a7221 */ /* 0x000fc80000010000 */
[----:B------:R-:W-:Y:S02]  /*9620*/  FADD.FTZ R119, R145, R154 ;  /* 0x0000009a91777221 */ /* 0x000fe40000010000 */
[----:B------:R-:W1:Y:S01]  /*9630*/  MUFU.EX2 R126, R126 ;  /* 0x0000007e007e7308 */ /* 0x000e620000000800 */
[----:B--2---:R-:W-:-:S01]  /*9640*/  FADD.FTZ R2, R121, R2 ;  /* 0x0000000279027221 */ /* 0x004fc20000010000 */
[----:B------:R-:W-:Y:S01]  /*9650*/  FADD.FTZ R154, R94, R119 ;  /* 0x000000775e9a7221 */ /* 0x000fe20000010000 */
[----:B------:R-:W-:-:S05]  /*9660*/  FFMA.FTZ R119, R142, UR59, -R102 ;  /* 0x0000003b8e777c23 */ /* 0x000fca0008010866 */
        /* <DEDUP_REMOVED lines=38> */
[----:B--2---:R-:W-:-:S04]  /*98d0*/  FADD.FTZ R3, R97, R2 ;  /* 0x0000000261037221 */ /* 0x004fc80000010000 */
[----:B------:R-:W-:-:S03]  /*98e0*/  FADD.FTZ R3, R144, R3 ;  /* 0x0000000390037221 */ /* 0x000fc60000010000 */
[----:B------:R-:W2:Y:S01]  /*98f0*/  MUFU.EX2 R100, R100 ;  /* 0x0000006400647308 */ /* 0x000ea20000000800 */
[----:B0-----:R-:W-:-:S07]  /*9900*/  FADD.FTZ R99, R137, R154 ;  /* 0x0000009a89637221 */ /* 0x001fce0000010000 */
[----:B------:R-:W0:Y:S01]  /*9910*/  MUFU.EX2 R90, R90 ;  /* 0x0000005a005a7308 */ /* 0x000e220000000800 */
[----:B-1----:R-:W-:-:S01]  /*9920*/  FADD.FTZ R139, R140, R99 ;  /* 0x000000638c8b7221 */ /* 0x002fc20000010000 */
[--C-:B------:R-:W-:Y:S01]  /*9930*/  FFMA.FTZ R99, R159, UR59, -R102.reuse ;  /* 0x0000003b9f637c23 */ /* 0x100fe20008010866 */
[----:B------:R-:W-:-:S05]  /*9940*/  FFMA.FTZ R102, R103, UR59, -R102 ;  /* 0x0000003b67667c23 */ /* 0x000fca0008010866 */
        /* <DEDUP_REMOVED lines=31> */
.L_x_2442:
        /* <DEDUP_REMOVED lines=16> */
[----:B------:R-:W-:Y:S01]  /*9c40*/  FMUL.FTZ R28, R28, R5 ;  /* 0x000000051c1c7220 */ /* 0x000fe20000410000 */
[----:B------:R-:W-:Y:S01]  /*9c50*/  F2FP.SATFINITE.E4M3.F32.PACK_AB_MERGE_C R113, R124, R113, RZ ;  /* 0x000000717c71723e */ /* 0x000fe200048070ff */
[----:B------:R-:W-:Y:S01]  /*9c60*/  SYNCS.ARRIVE.TRANS64.RED.A1T0 RZ, [UR5], RZ ;  /* 0x000000ffffff79a7 */ /* 0x000fe20008100405 */
[----:B------:R-:W-:Y:S01]  /*9c70*/  F2FP.SATFINITE.E4M3.F32.PACK_AB_MERGE_C R107, R138, R107, RZ ;  /* 0x0000006b8a6b723e */ /* 0x000fe200048070ff */
        /* <DEDUP_REMOVED lines=96> */
.L_x_2432:
[----:B------:R-:W-:-:S06]  /*a280*/  UISETP.GE.AND UP0, UPT, UR4, UR52, UPT ;  /* 0x000000340400728c */ /* 0x000fcc000bf06270 */
[----:B------:R-:W-:-:S13]  /*a290*/  PLOP3.LUT P0, PT, PT, PT, UP0, 0x80, 0x0 ;  /* 0x000000000000781c */ /* 0x000fda0003f0f008 */
[----:B------:R-:W-:Y:S05]  /*a2a0*/  @!P0 BRA `(.L_x_2444) ;  /* 0x0000003400b48947 */ /* 0x000fea0003800000 */
[----:B------:R-:W-:Y:S01]  /*a2b0*/  IMAD.MOV.U32 R4, RZ, RZ, R89 ;  /* 0x000000ffff047224 */ /* 0x000fe200078e0059 */
[----:B------:R-:W-:Y:S01]  /*a2c0*/  UMOV UR7, UR44 ;  /* 0x0000002c00077c82 */ /* 0x000fe20008000000 */
[----:B------:R-:W-:Y:S01]  /*a2d0*/  IMAD.MOV.U32 R5, RZ, RZ, R88 ;  /* 0x000000ffff057224 */ /* 0x000fe200078e0058 */
[----:B------:R-:W-:Y:S01]  /*a2e0*/  UMOV UR5, UR38 ;  /* 0x0000002600057c82 */ /* 0x000fe20008000000 */
[----:B------:R-:W-:-:S05]  /*a2f0*/  ULDC UR45, c[0x0][0x988] ;  /* 0x00026200002d7ab9 */ /* 0x000fca0000000800 */
.L_x_2455:
        /* <DEDUP_REMOVED lines=9> */
.L_x_2446:
[----:B------:R-:W-:Y:S01]  /*a390*/  ULEA UR6, UR38, UR39, 0x3 ;  /* 0x0000002726067291 */ /* 0x000fe2000f8e183f */
[----:B------:R-:W-:-:S05]  /*a3a0*/  IMAD.U32 R6, RZ, RZ, UR44 ;  /* 0x0000002cff067e24 */ /* 0x000fca000f8e00ff */
[----:B------:R-:W-:-:S04]  /*a3b0*/  SHF.L.U32 R6, R6, 0x1f, RZ ;  /* 0x0000001f06067819 */ /* 0x000fc800000006ff */
[----:B------:R0:W1:Y:S01]  /*a3c0*/  SYNCS.PHASECHK.TRANS64.TRYWAIT P0, [UR6+0x29830], R6 ;  /* 0x02983006ff0075a7 */ /* 0x0000620008000146 */
[----:B------:R-:W-:Y:S05]  /*a3d0*/  @!P1 BRA `(.L_x_2447) ;  /* 0x0000000000049947 */ /* 0x000fea0003800000 */
[----:B------:R-:W-:Y:S01]  /*a3e0*/  BPT.TRAP 0x1 ;  /* 0x000000040000795c */ /* 0x000fe20000300000 */
.L_x_2447:
[----:B-1----:R-:W-:Y:S05]  /*a3f0*/  @P0 BRA `(.L_x_2445) ;  /* 0x0000000000080947 */ /* 0x002fea0003800000 */
[----:B------:R-:W1:Y:S02]  /*a400*/  SYNCS.PHASECHK.TRANS64.TRYWAIT P0, [UR6+0x29830], R6 ;  /* 0x02983006ff0075a7 */ /* 0x000e640008000146 */
[----:B-1----:R-:W-:Y:S05]  /*a410*/  @!P0 BRA `(.L_x_2448) ;  /* 0x000000f000b08947 */ /* 0x002fea0003800000 */
.L_x_2445:
[----:B-1----:R-:W1:Y:S01]  /*a420*/  S2R R7, SR_TID.X ;  /* 0x0000000000077919 */ /* 0x002e620000002100 */
[----:B------:R-:W-:Y:S01]  /*a430*/  UIMAD UR6, UR38, 0x780, UR47 ;  /* 0x00000780260678a4 */ /* 0x000fe2000f8e022f */
[----:B------:R-:W-:Y:S01]  /*a440*/  UMOV UR11, 0x80000020 ;  /* 0x80000020000b7882 */ /* 0x000fe20000000000 */
[----:B------:R-:W-:Y:S02]  /*a450*/  UMOV UR32, UR8 ;  /* 0x0000000800207c82 */ /* 0x000fe40008000000 */
[----:B------:R-:W-:Y:S01]  /*a460*/  UIADD3 UR34, UR6, 0x80, URZ ;  /* 0x0000008006227890 */ /* 0x000fe2000fffe03f */
[----:B------:R-:W-:Y:S02]  /*a470*/  UMOV UR33, UR9 ;  /* 0x0000000900217c82 */ /* 0x000fe40008000000 */
[----:B------:R-:W-:Y:S01]  /*a480*/  UMOV UR10, UR6 ;  /* 0x00000006000a7c82 */ /* 0x000fe20008000000 */
[----:B------:R-:W-:Y:S01]  /*a490*/  UMOV UR35, 0x80000020 ;  /* 0x8000002000237882 */ /* 0x000fe20000000000 */
        /* <DEDUP_REMOVED lines=180> */
.L_x_2450:
[----:B------:R-:W-:Y:S01]  /*afe0*/  ULEA UR6, UR5, UR39, 0x3 ;  /* 0x0000002705067291 */ /* 0x000fe2000f8e183f */
[----:B------:R-:W-:-:S05]  /*aff0*/  IMAD.U32 R6, RZ, RZ, UR7 ;  /* 0x00000007ff067e24 */ /* 0x000fca000f8e00ff */
[----:B------:R-:W-:-:S04]  /*b000*/  SHF.L.U32 R6, R6, 0x1f, RZ ;  /* 0x0000001f06067819 */ /* 0x000fc800000006ff */
[----:B------:R0:W1:Y:S01]  /*b010*/  SYNCS.PHASECHK.TRANS64.TRYWAIT P0, [UR6+0x29850], R6 ;  /* 0x02985006ff0075a7 */ /* 0x0000620008000146 */
[----:B------:R-:W-:Y:S05]  /*b020*/  @!P1 BRA `(.L_x_2451) ;  /* 0x0000000000049947 */ /* 0x000fea0003800000 */
[----:B------:R-:W-:Y:S01]  /*b030*/  BPT.TRAP 0x1 ;  /* 0x000000040000795c */ /* 0x000fe20000300000 */
.L_x_2451:
[----:B-1----:R-:W-:Y:S05]  /*b040*/  @P0 BRA `(.L_x_2449) ;  /* 0x0000000000080947 */ /* 0x002fea0003800000 */
[----:B------:R-:W1:Y:S02]  /*b050*/  SYNCS.PHASECHK.TRANS64.TRYWAIT P0, [UR6+0x29850], R6 ;  /* 0x02985006ff0075a7 */ /* 0x000e640008000146 */
[----:B-1----:R-:W-:Y:S05]  /*b060*/  @!P0 BRA `(.L_x_2452) ;  /* 0x000000e400b48947 */ /* 0x002fea0003800000 */
.L_x_2449:
        /* <DEDUP_REMOVED lines=36> */
.L_x_2453:
[C---:B0-----:R-:W-:Y:S01]  /*b2b0*/  FMUL.FTZ R6, R0.reuse, R152 ;  /* 0x0000009800067220 */ /* 0x041fe20000410000 */
        /* <DEDUP_REMOVED lines=110> */
[----:B0-----:R-:W-:Y:S01]  /*b9a0*/  FMNMX.FTZ R88, R152, R157, !PT ;  /* 0x0000009d98587209 */ /* 0x001fe20007810000 */
[----:B------:R-:W-:Y:S02]  /*b9b0*/  FMUL.FTZ R157, R0, R89 ;  /* 0x00000059009d7220 */ /* 0x000fe40000410000 */
[----:B------:R-:W-:Y:S04]  /*b9c0*/  SYNCS.ARRIVE.TRANS64.RED.A1T0 RZ, [UR6], RZ ;  /* 0x000000ffffff79a7 */ /* 0x000fe80008100406 */
        /* <DEDUP_REMOVED lines=129> */
[----:B--2---:R-:W-:Y:S02]  /*c1e0*/  FMNMX.FTZ R158, R102, R159, !PT ;  /* 0x0000009f669e7209 */ /* 0x004fe40007810000 */
[----:B0-----:R-:W-:-:S05]  /*c1f0*/  FMNMX.FTZ R159, R101, R88, !PT ;  /* 0x00000058659f7209 */ /* 0x001fca0007810000 */
[----:B------:R-:W0:Y:S01]  /*c200*/  SHFL.BFLY PT, R88, R159, 0x2, 0x1f ;  /* 0x0c401f009f587f89 */ /* 0x000e2200000e0000 */
[----:B-1----:R-:W-:-:S05]  /*c210*/  FMNMX.FTZ R158, R103, R158, !PT ;  /* 0x0000009e679e7209 */ /* 0x002fca0007810000 */
[----:B------:R-:W1:Y:S01]  /*c220*/  SHFL.BFLY PT, R89, R158, 0x2, 0x1f ;  /* 0x0c401f009e597f89 */ /* 0x000e6200000e0000 */
[----:B0-----:R-:W-:Y:S02]  /*c230*/  FMNMX.FTZ R160, R159, R88, !PT ;  /* 0x000000589fa07209 */ /* 0x001fe40007810000 */
[----:B-1----:R-:W-:-:S03]  /*c240*/  FMNMX.FTZ R161, R158, R89, !PT ;  /* 0x000000599ea17209 */ /* 0x002fc60007810000 */
[----:B------:R-:W0:Y:S04]  /*c250*/  SHFL.BFLY PT, R89, R160, 0x1, 0x1f ;  /* 0x0c201f00a0597f89 */ /* 0x000e2800000e0000 */
[----:B------:R-:W1:Y:S01]  /*c260*/  SHFL.BFLY PT, R162, R161, 0x1, 0x1f ;  /* 0x0c201f00a1a27f89 */ /* 0x000e6200000e0000 */
[----:B0-----:R-:W-:Y:S01]  /*c270*/  FMNMX.FTZ R88, R160, R89, !PT ;  /* 0x00000059a0587209 */ /* 0x001fe20007810000 */
[----:B------:R-:W-:Y:S01]  /*c280*/  IMAD.U32 R160, RZ, RZ, UR59 ;  /* 0x0000003bffa07e24 */ /* 0x000fe2000f8e00ff */
        /* <DEDUP_REMOVED lines=13> */
[----:B------:R-:W-:Y:S01]  /*c360*/  FFMA.FTZ R156, R157, UR59, -R158 ;  /* 0x0000003b9d9c7c23 */ /* 0x000fe2000801089e */
[----:B------:R-:W-:-:S01]  /*c370*/  FADD.FTZ R5, -R89, R4 ;  /* 0x0000000459057221 */ /* 0x000fc20000010100 */
        /* <DEDUP_REMOVED lines=79> */
[----:B------:R-:W-:-:S03]  /*c870*/  FFMA.FTZ R103, R103, UR59, -R157 ;  /* 0x0000003b67677c23 */ /* 0x000fc6000801089d */
        /* <DEDUP_REMOVED lines=152> */
[----:B--2---:R-:W-:-:S03]  /*d200*/  FADD.FTZ R3, R101, R2 ;  /* 0x0000000265037221 */ /* 0x004fc60000010000 */
[----:B-1----:R-:W-:Y:S01]  /*d210*/  FADD.FTZ R2, R103, R157 ;  /* 0x0000009d67027221 */ /* 0x002fe20000010000 */
[----:B------:R-:W-:Y:S06]  /*d220*/  @!P1 BRA `(.L_x_2454) ;  /* 0x0000000000049947 */ /* 0x000fec0003800000 */
[----:B------:R-:W-:Y:S01]  /*d230*/  BPT.TRAP 0x1 ;  /* 0x000000040000795c */ /* 0x000fe20000300000 */
.L_x_2454:
        /* <DEDUP_REMOVED lines=116> */
.L_x_2444:
[----:B------:R-:W-:Y:S06]  /*d980*/  BAR.ARV 0x8, 0x180 ;  /* 0x0206000000007b1d */ /* 0x000fec0000002000 */
[----:B------:R-:W-:Y:S05]  /*d990*/  @!P1 BRA `(.L_x_2456) ;  /* 0x0000000000049947 */ /* 0x000fea0003800000 */
[----:B------:R-:W-:Y:S01]  /*d9a0*/  BPT.TRAP 0x1 ;  /* 0x000000040000795c */ /* 0x000fe20000300000 */
.L_x_2456:
[----:B------:R-:W-:Y:S01]  /*d9b0*/  ULEA UR5, UR38, UR39, 0x3 ;  /* 0x0000002726057291 */ /* 0x000fe2000f8e183f */
[----:B------:R-:W-:-:S05]  /*d9c0*/  IMAD.U32 R0, RZ, RZ, UR44 ;  /* 0x0000002cff007e24 */ /* 0x000fca000f8e00ff */
[----:B------:R-:W-:-:S04]  /*d9d0*/  SHF.L.U32 R0, R0, 0x1f, RZ ;  /* 0x0000001f00007819 */ /* 0x000fc800000006ff */
[----:B------:R0:W1:Y:S01]  /*d9e0*/  SYNCS.PHASECHK.TRANS64.TRYWAIT P0, [UR5+0x29850], R0 ;  /* 0x02985000ff0075a7 */ /* 0x0000620008000145 */
[----:B------:R-:W-:Y:S05]  /*d9f0*/  @!P1 BRA `(.L_x_2457) ;  /* 0x0000000000049947 */ /* 0x000fea0003800000 */
[----:B------:R-:W-:Y:S01]  /*da00*/  BPT.TRAP 0x1 ;  /* 0x000000040000795c */ /* 0x000fe20000300000 */
.L_x_2457:
[----:B-1----:R-:W-:Y:S05]  /*da10*/  @P0 BRA `(.L_x_2458) ;  /* 0x0000000000080947 */ /* 0x002fea0003800000 */
[----:B------:R-:W1:Y:S02]  /*da20*/  SYNCS.PHASECHK.TRANS64.TRYWAIT P0, [UR5+0x29850], R0 ;  /* 0x02985000ff0075a7 */ /* 0x000e640008000145 */
[----:B-1----:R-:W-:Y:S05]  /*da30*/  @!P0 BRA `(.L_x_2459) ;  /* 0x000000bc00588947 */ /* 0x002fea0003800000 */
.L_x_2458:
        /* <DEDUP_REMOVED lines=14> */
[----:B------:R-:W-:Y:S02]  /*db20*/  ULDC.64 UR6, c[0x0][0x9a0] ;  /* 0x0002680000067ab9 */ /* 0x000fe40000000a00 */
[----:B------:R-:W-:-:S04]  /*db30*/  ISETP.NE.U32.AND P0, PT, RZ, UR6, PT ;  /* 0x00000006ff007c0c */ /* 0x000fc8000bf05070 */
[----:B------:R-:W-:-:S13]  /*db40*/  ISETP.NE.AND.EX P0, PT, RZ, UR7, PT, P0 ;  /* 0x00000007ff007c0c */ /* 0x000fda000bf05300 */
[----:B------:R-:W0:Y:S08]  /*db50*/  @P0 LDC.64 R6, c[0x0][0x9c8] ;  /* 0x00027200ff060b82 */ /* 0x000e300000000a00 */
[----:B------:R-:W2:Y:S01]  /*db60*/  @P0 LDC.64 R8, c[0x0][0x9d0] ;  /* 0x00027400ff080b82 */ /* 0x000ea20000000a00 */
[C---:B01----:R-:W-:Y:S02]  /*db70*/  @P0 IMAD R0, R6.reuse, UR57, RZ ;  /* 0x0000003906000c24 */ /* 0x043fe4000f8e02ff */
[----:B------:R-:W-:-:S04]  /*db80*/  @P0 IMAD.WIDE.U32 R4, R6, UR53, RZ ;  /* 0x0000003506040c25 */ /* 0x000fc8000f8e00ff */
[----:B------:R-:W-:-:S04]  /*db90*/  @P0 IMAD R7, R7, UR53, R0 ;  /* 0x0000003507070c24 */ /* 0x000fc8000f8e0200 */
[----:B------:R-:W-:Y:S02]  /*dba0*/  @P0 IMAD.IADD R5, R5, 0x1, R7 ;  /* 0x0000000105050824 */ /* 0x000fe400078e0207 */
[----:B--2---:R-:W-:-:S04]  /*dbb0*/  @P0 IMAD.WIDE.U32 R4, R8, UR54, R4 ;  /* 0x0000003608040c25 */ /* 0x004fc8000f8e0004 */
[----:B------:R-:W-:Y:S01]  /*dbc0*/  @P0 IMAD R5, R9, UR54, R5 ;  /* 0x0000003609050c24 */ /* 0x000fe2000f8e0205 */
[----:B------:R-:W-:Y:S01]  /*dbd0*/  @P0 LEA R6, P2, R4, UR6, 0x2 ;  /* 0x0000000604060c11 */ /* 0x000fe2000f8410ff */
[----:B------:R-:W-:-:S03]  /*dbe0*/  UIADD3 UR6, UR4, 0x200, URZ ;  /* 0x0000020004067890 */ /* 0x000fc6000fffe03f */
[----:B------:R-:W-:Y:S01]  /*dbf0*/  @P0 LEA.HI.X R7, R4, UR7, R5, 0x2, P2 ;  /* 0x0000000704070c11 */ /* 0x000fe200090f1405 */
[----:B------:R-:W-:Y:S01]  /*dc00*/  UMOV UR7, 0xc0000010 ;  /* 0xc000001000077882 */ /* 0x000fe20000000000 */
[----:B------:R-:W-:-:S06]  /*dc10*/  IMAD.MOV.U32 R4, RZ, RZ, 0x3f800000 ;  /* 0x3f800000ff047424 */ /* 0x000fcc00078e00ff */
[----:B------:R0:W2:Y:S01]  /*dc20*/  @P0 LDG.E R4, desc[UR36][R6.64] ;  /* 0x0000002406040981 */ /* 0x0000a2000c1e1900 */
[----:B------:R-:W-:Y:S02]  /*dc30*/  WARPGROUP.DEPBAR.LE gsb0, 0x0 ;  /* 0x00008000000079c5 */ /* 0x000fe40000010000 */
[----:B------:R-:W-:-:S06]  /*dc40*/  WARPGROUP.ARRIVE ;  /* 0x00000000000079c5 */ /* 0x000fcc0000000000 */
[----:B------:R-:W-:Y:S01]  /*dc50*/  QGMMA.64x128x32.F32.E4M3.E4M3 R24, R176, gdesc[UR4], R24, gsb0 ;  /* 0x01e00004b0187df3 */ /* 0x000fe20008000818 */
[----:B------:R-:W-:Y:S01]  /*dc60*/  UIADD3 UR6, UR4, 0x300, URZ ;  /* 0x0000030004067890 */ /* 0x000fe2000fffe03f */
[----:B------:R-:W-:Y:S01]  /*dc70*/  UMOV UR7, 0xc0000010 ;  /* 0xc000001000077882 */ /* 0x000fe20000000000 */
[----:B------:R-:W1:Y:S04]  /*dc80*/  SHFL.BFLY PT, R0, R3, 0x2, 0x1f ;  /* 0x0c401f0003007f89 */ /* 0x000e6800000e0000 */
[----:B------:R-:W3:Y:S01]  /*dc90*/  SHFL.BFLY PT, R9, R2, 0x2, 0x1f ;  /* 0x0c401f0002097f89 */ /* 0x000ee200000e0000 */
[----:B------:R-:W-:Y:S02]  /*dca0*/  WARPGROUP.DEPBAR.LE gsb0, 0x0 ;  /* 0x00008000000079c5 */ /* 0x000fe40000010000 */
[----:B------:R-:W-:-:S06]  /*dcb0*/  WARPGROUP.ARRIVE ;  /* 0x00000000000079c5 */ /* 0x000fcc0000000000 */
[----:B------:R-:W-:Y:S01]  /*dcc0*/  QGMMA.64x128x32.F32.E4M3.E4M3 R24, R172, gdesc[UR4], R24, gsb0 ;  /* 0x01e00004ac187df3 */ /* 0x000fe20008000818 */
[----:B------:R-:W-:Y:S01]  /*dcd0*/  UIADD3 UR6, UR4, 0x400, URZ ;  /* 0x0000040004067890 */ /* 0x000fe2000fffe03f */
[----:B------:R-:W-:Y:S01]  /*dce0*/  UMOV UR7, 0xc0000010 ;  /* 0xc000001000077882 */ /* 0x000fe20000000000 */
[----:B-1----:R-:W-:-:S01]  /*dcf0*/  FADD.FTZ R0, R0, R3 ;  /* 0x0000000300007221 */ /* 0x002fc20000010000 */
[----:B---3--:R-:W-:-:S04]  /*dd00*/  FADD.FTZ R9, R9, R2 ;  /* 0x0000000209097221 */ /* 0x008fc80000010000 */
[----:B------:R-:W1:Y:S04]  /*dd10*/  SHFL.BFLY PT, R5, R0, 0x1, 0x1f ;  /* 0x0c201f0000057f89 */ /* 0x000e6800000e0000 */
[----:B0-----:R-:W0:Y:S01]  /*dd20*/  SHFL.BFLY PT, R6, R9, 0x1, 0x1f ;  /* 0x0c201f0009067f89 */ /* 0x001e2200000e0000 */
        /* <DEDUP_REMOVED lines=32> */
.L_x_2460:
        /* <DEDUP_REMOVED lines=74> */
.L_x_2424:
        /* <DEDUP_REMOVED lines=50> */
[----:B------:R-:W-:-:S02]  /*e6f0*/  SEL R52, R67, R66, P0 ;  /* 0x0000004243347207 */ /* 0x000fc40000000000 */
[C---:B------:R-:W-:Y:S02]  /*e700*/  IADD3 R63, P6, R10.reuse, 0x20, RZ ;  /* 0x000000200a3f7810 */ /* 0x040fe40007fde0ff */
[----:B------:R-:W-:Y:S02]  /*e710*/  IADD3 R67, P1, R10, 0x40, RZ ;  /* 0x000000400a437810 */ /* 0x000fe40007f3e0ff */
[----:B------:R-:W-:Y:S01]  /*e720*/  SEL R61, R6, R9, P0 ;  /* 0x00000009063d7207 */ /* 0x000fe20000000000 */
[----:B------:R-:W-:Y:S01]  /*e730*/  IMAD.X R101, RZ, RZ, R11, P6 ;  /* 0x000000ffff657224 */ /* 0x000fe200030e060b */
[----:B------:R-:W-:Y:S02]  /*e740*/  SEL R27, R9, R6, P0 ;  /* 0x00000006091b7207 */ /* 0x000fe40000000000 */
[----:B------:R-:W-:Y:S02]  /*e750*/  SEL R103, R49, R48, P0 ;  /* 0x0000003031677207 */ /* 0x000fe40000000000 */
[----:B------:R-:W-:-:S02]  /*e760*/  SEL R141, R32, R33, P0 ;  /* 0x00000021208d7207 */ /* 0x000fc40000000000 */
[----:B------:R-:W-:Y:S02]  /*e770*/  SEL R26, R33, R32, P0 ;  /* 0x00000020211a7207 */ /* 0x000fe40000000000 */
[----:B------:R-:W-:Y:S02]  /*e780*/  SEL R119, R84, R85, P0 ;  /* 0x0000005554777207 */ /* 0x000fe40000000000 */
[----:B------:R-:W-:Y:S02]  /*e790*/  SEL R42, R85, R84, P0 ;  /* 0x00000054552a7207 */ /* 0x000fe40000000000 */
[----:B------:R-:W-:Y:S02]  /*e7a0*/  SEL R49, R48, R49, P0 ;  /* 0x0000003130317207 */ /* 0x000fe40000000000 */
[----:B------:R-:W-:Y:S02]  /*e7b0*/  LOP3.LUT R4, R63, 0x380, RZ, 0xc0, !PT ;  /* 0x000003803f047812 */ /* 0x000fe400078ec0ff */
[----:B------:R-:W-:-:S02]  /*e7c0*/  LOP3.LUT R6, R67, 0x380, RZ, 0xc0, !PT ;  /* 0x0000038043067812 */ /* 0x000fc400078ec0ff */
        /* <DEDUP_REMOVED lines=24> */
[----:B------:R-:W-:Y:S02]  /*e950*/  IADD3 R71, P2, R10, 0x60, RZ ;  /* 0x000000600a477810 */ /* 0x000fe40007f5e0ff */
[----:B------:R-:W-:Y:S02]  /*e960*/  SHF.R.U64 R4, R4, 0x3, RZ ;  /* 0x0000000304047819 */ /* 0x000fe400000012ff */
[----:B------:R-:W-:Y:S02]  /*e970*/  SHF.R.U64 R6, R6, 0x3, RZ ;  /* 0x0000000306067819 */ /* 0x000fe400000012ff */
[----:B------:R-:W-:Y:S02]  /*e980*/  SEL R65, R86, R87, P0 ;  /* 0x0000005756417207 */ /* 0x000fe40000000000 */
[----:B------:R-:W-:Y:S02]  /*e990*/  SEL R75, R87, R86, P0 ;  /* 0x00000056574b7207 */ /* 0x000fe40000000000 */
[----:B------:R-:W-:-:S02]  /*e9a0*/  IADD3 R79, P3, R10, 0x4000, RZ ;  /* 0x000040000a4f7810 */ /* 0x000fc40007f7e0ff */
[C---:B------:R-:W-:Y:S02]  /*e9b0*/  IADD3 R83, P4, R10.reuse, 0x4020, RZ ;  /* 0x000040200a537810 */ /* 0x040fe40007f9e0ff */
[----:B------:R-:W-:Y:S01]  /*e9c0*/  SEL R111, R47, R14, P0 ;  /* 0x0000000e2f6f7207 */ /* 0x000fe20000000000 */
[--C-:B------:R-:W-:Y:S01]  /*e9d0*/  IMAD.X R95, RZ, RZ, R11.reuse, P3 ;  /* 0x000000ffff5f7224 */ /* 0x100fe200018e060b */
[----:B------:R-:W-:Y:S01]  /*e9e0*/  IADD3 R87, P5, R10, 0x4040, RZ ;  /* 0x000040400a577810 */ /* 0x000fe20007fbe0ff */
[--C-:B------:R-:W-:Y:S01]  /*e9f0*/  IMAD.X R9, RZ, RZ, R11.reuse, P4 ;  /* 0x000000ffff097224 */ /* 0x100fe200020e060b */
[----:B------:R-:W-:Y:S02]  /*ea00*/  SEL R59, R7, R8, P0 ;  /* 0x00000008073b7207 */ /* 0x000fe40000000000 */
[----:B------:R-:W-:Y:S01]  /*ea10*/  SEL R25, R8, R7, P0 ;  /* 0x0000000708197207 */ /* 0x000fe20000000000 */
[----:B------:R-:W-:Y:S01]  /*ea20*/  IMAD.X R7, RZ, RZ, R11, P5 ;  /* 0x000000ffff077224 */ /* 0x000fe200028e060b */
[----:B------:R-:W-:-:S02]  /*ea30*/  SEL R47, R14, R47, P0 ;  /* 0x0000002f0e2f7207 */ /* 0x000fc40000000000 */
[----:B------:R-:W-:Y:S02]  /*ea40*/  LOP3.LUT R8, R71, 0x380, RZ, 0xc0, !PT ;  /* 0x0000038047087812 */ /* 0x000fe400078ec0ff */
[----:B------:R-:W-:Y:S02]  /*ea50*/  LOP3.LUT R100, R4, R63, RZ, 0x3c, !PT ;  /* 0x0000003f04647212 */ /* 0x000fe400078e3cff */
[----:B------:R-:W-:Y:S02]  /*ea60*/  LOP3.LUT R14, R6, R67, RZ, 0x3c, !PT ;  /* 0x00000043060e7212 */ /* 0x000fe400078e3cff */
[----:B------:R-:W-:Y:S02]  /*ea70*/  LOP3.LUT R4, R79, 0x380, RZ, 0xc0, !PT ;  /* 0x000003804f047812 */ /* 0x000fe400078ec0ff */
[----:B------:R-:W-:Y:S02]  /*ea80*/  LOP3.LUT R6, R83, 0x380, RZ, 0xc0, !PT ;  /* 0x0000038053067812 */ /* 0x000fe400078ec0ff */
[----:B------:R-:W-:-:S02]  /*ea90*/  LOP3.LUT R30, R87, 0x380, RZ, 0xc0, !PT ;  /* 0x00000380571e7812 */ /* 0x000fc400078ec0ff */
[----:B------:R-:W-:Y:S02]  /*eaa0*/  SHF.R.U64 R8, R8, 0x3, RZ ;  /* 0x0000000308087819 */ /* 0x000fe400000012ff */
[----:B------:R-:W-:Y:S02]  /*eab0*/  SHF.R.U64 R4, R4, 0x3, RZ ;  /* 0x0000000304047819 */ /* 0x000fe400000012ff */
[----:B------:R-:W-:Y:S02]  /*eac0*/  SHF.R.U64 R6, R6, 0x3, RZ ;  /* 0x0000000306067819 */ /* 0x000fe400000012ff */
[----:B------:R-:W-:Y:S02]  /*ead0*/  SHF.R.U64 R30, R30, 0x3, RZ ;  /* 0x000000031e1e7819 */ /* 0x000fe400000012ff */
[----:B------:R-:W-:Y:S02]  /*eae0*/  SEL R107, R12, R13, P0 ;  /* 0x0000000d0c6b7207 */ /* 0x000fe40000000000 */
[----:B------:R-:W-:Y:S01]  /*eaf0*/  SEL R43, R13, R12, P0 ;  /* 0x0000000c0d2b7207 */ /* 0x000fe20000000000 */
[----:B------:R-:W-:Y:S01]  /*eb00*/  IMAD.X R13, RZ, RZ, R11, P2 ;  /* 0x000000ffff0d7224 */ /* 0x000fe200010e060b */
[----:B------:R-:W-:-:S02]  /*eb10*/  IADD3 R97, P6, R10, 0x4060, RZ ;  /* 0x000040600a617810 */ /* 0x000fc40007fde0ff */
[----:B------:R-:W-:Y:S02]  /*eb20*/  LOP3.LUT R12, R8, R71, RZ, 0x3c, !PT ;  /* 0x00000047080c7212 */ /* 0x000fe400078e3cff */
[----:B------:R-:W-:Y:S02]  /*eb30*/  LOP3.LUT R94, R4, R79, RZ, 0x3c, !PT ;  /* 0x0000004f045e7212 */ /* 0x000fe400078e3cff */
[----:B------:R-:W-:Y:S02]  /*eb40*/  LOP3.LUT R8, R6, R83, RZ, 0x3c, !PT ;  /* 0x0000005306087212 */ /* 0x000fe400078e3cff */
[----:B------:R-:W-:Y:S02]  /*eb50*/  LOP3.LUT R5, R10, 0x380, RZ, 0xc0, !PT ;  /* 0x000003800a057812 */ /* 0x000fe400078ec0ff */
[----:B------:R-:W-:Y:S02]  /*eb60*/  LOP3.LUT R6, R30, R87, RZ, 0x3c, !PT ;  /* 0x000000571e067212 */ /* 0x000fe400078e3cff */
[----:B------:R-:W-:-:S02]  /*eb70*/  LOP3.LUT R58, R97, 0x380, RZ, 0xc0, !PT ;  /* 0x00000380613a7812 */ /* 0x000fc400078ec0ff */
[----:B------:R-:W-:Y:S02]  /*eb80*/  MOV R94, R94 ;  /* 0x0000005e005e7202 */ /* 0x000fe40000000f00 */
[----:B------:R-:W-:Y:S02]  /*eb90*/  SHF.R.U64 R5, R5, 0x3, RZ ;  /* 0x0000000305057819 */ /* 0x000fe400000012ff */
[----:B------:R-:W-:Y:S02]  /*eba0*/  MOV R95, R6 ;  /* 0x00000006005f7202 */ /* 0x000fe40000000f00 */
[----:B------:R-:W-:Y:S02]  /*ebb0*/  SHF.R.U64 R58, R58, 0x3, RZ ;  /* 0x000000033a3a7819 */ /* 0x000fe400000012ff */
[----:B------:R-:W-:Y:S01]  /*ebc0*/  LOP3.LUT R10, R5, R10, RZ, 0x3c, !PT ;  /* 0x0000000a050a7212 */ /* 0x000fe200078e3cff */
[----:B------:R-:W-:Y:S01]  /*ebd0*/  IMAD.X R5, RZ, RZ, R11, P6 ;  /* 0x000000ffff057224 */ /* 0x000fe200030e060b */
[----:B------:R-:W-:-:S02]  /*ebe0*/  SEL R139, R15, R88, P0 ;  /* 0x000000580f8b7207 */ /* 0x000fc40000000000 */
[----:B------:R-:W-:Y:S01]  /*ebf0*/  SEL R33, R88, R15, P0 ;  /* 0x0000000f58217207 */ /* 0x000fe20000000000 */
[----:B------:R-:W-:Y:S01]  /*ec00*/  IMAD.X R15, RZ, RZ, R11, P1 ;  /* 0x000000ffff0f7224 */ /* 0x000fe200008e060b */
[----:B------:R-:W-:Y:S02]  /*ec10*/  LOP3.LUT R4, R58, R97, RZ, 0x3c, !PT ;  /* 0x000000613a047212 */ /* 0x000fe400078e3cff */
[----:B------:R-:W-:Y:S02]  /*ec20*/  MOV R98, R12 ;  /* 0x0000000c00627202 */ /* 0x000fe40000000f00 */
[----:B------:R-:W-:Y:S02]  /*ec30*/  MOV R30, R8 ;  /* 0x00000008001e7202 */ /* 0x000fe40000000f00 */
[----:B------:R-:W-:Y:S02]  /*ec40*/  MOV R99, R10 ;  /* 0x0000000a00637202 */ /* 0x000fe40000000f00 */
[----:B------:R-:W-:-:S02]  /*ec50*/  MOV R97, R14 ;  /* 0x0000000e00617202 */ /* 0x000fc40000000f00 */
[----:B------:R-:W-:Y:S02]  /*ec60*/  MOV R96, R4 ;  /* 0x0000000400607202 */ /* 0x000fe40000000f00 */
[----:B------:R-:W-:Y:S02]  /*ec70*/  MOV R100, R100 ;  /* 0x0000006400647202 */ /* 0x000fe40000000f00 */
        /* <DEDUP_REMOVED lines=13> */
[----:B------:R-:W1:Y:S04]  /*ed50*/  SHFL.IDX PT, R80, R25, R6, 0x1c1f ;  /* 0x001c1f0619507589 */ /* 0x000e6800000e0000 */
[----:B------:R-:W-:Y:S04]  /*ed60*/  SHFL.IDX PT, R75, R75, R6, 0x1c1f ;  /* 0x001c1f064b4b7589 */ /* 0x000fe800000e0000 */
[----:B------:R-:W2:Y:S01]  /*ed70*/  SHFL.IDX PT, R45, R45, R6, 0x1c1f ;  /* 0x001c1f062d2d7589 */ /* 0x000ea200000e0000 */
[----:B0-----:R-:W-:-:S02]  /*ed80*/  SEL R78, R76, R77, P0 ;  /* 0x0000004d4c4e7207 */ /* 0x001fc40000000000 */
[----:B------:R-:W-:Y:S01]  /*ed90*/  SEL R76, R77, R76, P0 ;  /* 0x0000004c4d4c7207 */ /* 0x000fe20000000000 */
[----:B------:R-:W-:Y:S04]  /*eda0*/  SHFL.IDX PT, R26, R43, R6, 0x1c1f ;  /* 0x001c1f062b1a7589 */ /* 0x000fe800000e0000 */
[----:B------:R-:W-:Y:S04]  /*edb0*/  SHFL.IDX PT, R53, R53, R6, 0x1c1f ;  /* 0x001c1f0635357589 */ /* 0x000fe800000e0000 */
[----:B------:R-:W-:Y:S04]  /*edc0*/  SHFL.IDX PT, R61, R61, R24, 0x1c1f ;  /* 0x001c1f183d3d7589 */ /* 0x000fe800000e0000 */
[----:B------:R-:W-:Y:S01]  /*edd0*/  SHFL.IDX PT, R72, R137, R24, 0x1c1f ;  /* 0x001c1f1889487589 */ /* 0x000fe200000e0000 */
[----:B-1----:R-:W-:-:S02]  /*ede0*/  SEL R82, R59, R80, P0 ;  /* 0x000000503b527207 */ /* 0x002fc40000000000 */
[----:B------:R-:W-:Y:S01]  /*edf0*/  SEL R80, R80, R59, P0 ;  /* 0x0000003b50507207 */ /* 0x000fe20000000000 */
        /* <DEDUP_REMOVED lines=8> */
[----:B------:R2:W-:Y:S04]  /*ee80*/  SHFL.IDX PT, R58, R37, R6, 0x1c1f ;  /* 0x001c1f06253a7589 */ /* 0x0005e800000e0000 */
[----:B------:R-:W1:Y:S04]  /*ee90*/  SHFL.IDX PT, R44, R44, R6, 0x1c1f ;  /* 0x001c1f062c2c7589 */ /* 0x000e6800000e0000 */
[----:B------:R-:W3:Y:S01]  /*eea0*/  SHFL.IDX PT, R49, R49, R6, 0x1c1f ;  /* 0x001c1f0631317589 */ /* 0x000ee200000e0000 */
[----:B--2---:R-:W-:-:S03]  /*eeb0*/  SEL R37, R45, R62, P0 ;  /* 0x0000003e2d257207 */ /* 0x004fc60000000000 */
[----:B------:R-:W-:Y:S04]  /*eec0*/  SHFL.IDX PT, R7, R143, R24, 0x1c1f ;  /* 0x001c1f188f077589 */ /* 0x000fe800000e0000 */
[----:B------:R-:W-:Y:S01]  /*eed0*/  SHFL.IDX PT, R68, R133, R24, 0x1c1f ;  /* 0x001c1f1885447589 */ /* 0x000fe200000e0000 */
[----:B0-----:R-:W-:-:S03]  /*eee0*/  SEL R83, R61, R8, P0 ;  /* 0x000000083d537207 */ /* 0x001fc60000000000 */
[----:B------:R-:W-:Y:S04]  /*eef0*/  SHFL.IDX PT, R84, R121, R24, 0x1c1f ;  /* 0x001c1f1879547589 */ /* 0x000fe800000e0000 */
[----:B------:R-:W-:Y:S04]  /*ef00*/  SHFL.IDX PT, R92, R117, R24, 0x1c1f ;  /* 0x001c1f18755c7589 */ /* 0x000fe800000e0000 */
[----:B------:R0:W2:Y:S01]  /*ef10*/  SHFL.IDX PT, R10, R29, R6, 0x1c1f ;  /* 0x001c1f061d0a7589 */ /* 0x0000a200000e0000 */
[----:B-1----:R-:W-:-:S03]  /*ef20*/  SEL R34, R63, R44, P0 ;  /* 0x0000002c3f227207 */ /* 0x002fc60000000000 */
[----:B------:R-:W-:Y:S01]  /*ef30*/  SHFL.IDX PT, R69, R32, R6, 0x1c1f ;  /* 0x001c1f0620457589 */ /* 0x000fe200000e0000 */
[----:B---3--:R-:W-:-:S03]  /*ef40*/  SEL R43, R70, R49, P0 ;  /* 0x00000031462b7207 */ /* 0x008fc60000000000 */
[----:B------:R1:W-:Y:S01]  /*ef50*/  SHFL.IDX PT, R85, R38, R6, 0x1c1f ;  /* 0x001c1f0626557589 */ /* 0x0003e200000e0000 */
[----:B0-----:R-:W-:-:S03]  /*ef60*/  SEL R29, R74, R75, P0 ;  /* 0x0000004b4a1d7207 */ /* 0x001fc60000000000 */
[----:B------:R0:W-:Y:S04]  /*ef70*/  SHFL.IDX PT, R93, R39, R6, 0x1c1f ;  /* 0x001c1f06275d7589 */ /* 0x0001e800000e0000 */
[----:B------:R-:W-:Y:S01]  /*ef80*/  SHFL.IDX PT, R9, R139, R24, 0x1c1f ;  /* 0x001c1f188b097589 */ /* 0x000fe200000e0000 */
[----:B-1----:R-:W-:-:S03]  /*ef90*/  SEL R38, R67, R26, P0 ;  /* 0x0000001a43267207 */ /* 0x002fc60000000000 */
[----:B------:R-:W-:Y:S01]  /*efa0*/  SHFL.IDX PT, R87, R89, R24, 0x1c1f ;  /* 0x001c1f1859577589 */ /* 0x000fe200000e0000 */
[----:B0-----:R-:W-:-:S03]  /*efb0*/  SEL R39, R66, R47, P0 ;  /* 0x0000002f42277207 */ /* 0x001fc60000000000 */
[----:B------:R-:W-:Y:S01]  /*efc0*/  SHFL.IDX PT, R91, R91, R24, 0x1c1f ;  /* 0x001c1f185b5b7589 */ /* 0x000fe200000e0000 */
[----:B--2---:R-:W-:Y:S02]  /*efd0*/  SEL R79, R7, R10, P0 ;  /* 0x0000000a074f7207 */ /* 0x004fe40000000000 */
[----:B------:R-:W-:Y:S01]  /*efe0*/  SEL R77, R10, R7, P0 ;  /* 0x000000070a4d7207 */ /* 0x000fe20000000000 */
[----:B------:R0:W1:Y:S03]  /*eff0*/  SHFL.IDX PT, R12, R33, R6, 0x1c1f ;  /* 0x001c1f06210c7589 */ /* 0x00006600000e0000 */
[----:B------:R-:W-:Y:S01]  /*f000*/  F2FP.BF16.F32.PACK_AB R10, R77, R76 ;  /* 0x0000004c4d0a723e */ /* 0x000fe200000010ff */
[----:B------:R-:W-:Y:S04]  /*f010*/  SHFL.IDX PT, R46, R46, R6, 0x1c1f ;  /* 0x001c1f062e2e7589 */ /* 0x000fe800000e0000 */
[----:B------:R-:W2:Y:S01]  /*f020*/  SHFL.IDX PT, R32, R50, R6, 0x1c1f ;  /* 0x001c1f0632207589 */ /* 0x000ea200000e0000 */
[----:B0-----:R-:W-:-:S03]  /*f030*/  SEL R33, R75, R74, P0 ;  /* 0x0000004a4b217207 */ /* 0x001fc60000000000 */
[----:B------:R-:W-:Y:S01]  /*f040*/  SHFL.IDX PT, R11, R135, R24, 0x1c1f ;  /* 0x001c1f18870b7589 */ /* 0x000fe200000e0000 */
[----:B------:R-:W-:Y:S02]  /*f050*/  SEL R74, R72, R73, P0 ;  /* 0x00000049484a7207 */ /* 0x000fe40000000000 */
[----:B------:R-:W-:Y:S01]  /*f060*/  SEL R72, R73, R72, P0 ;  /* 0x0000004849487207 */ /* 0x000fe20000000000 */
[----:B------:R-:W-:Y:S04]  /*f070*/  SHFL.IDX PT, R5, R123, R24, 0x1c1f ;  /* 0x001c1f187b057589 */ /* 0x000fe800000e0000 */
[----:B------:R-:W-:Y:S04]  /*f080*/  SHFL.IDX PT, R4, R119, R24, 0x1c1f ;  /* 0x001c1f1877047589 */ /* 0x000fe800000e0000 */
[----:B------:R0:W3:Y:S01]  /*f090*/  SHFL.IDX PT, R14, R35, R6, 0x1c1f ;  /* 0x001c1f06230e7589 */ /* 0x0000e200000e0000 */
[----:B-1----:R-:W-:-:S02]  /*f0a0*/  SEL R75, R9, R12, P0 ;  /* 0x0000000c094b7207 */ /* 0x002fc40000000000 */
[----:B------:R-:W-:Y:S01]  /*f0b0*/  SEL R73, R12, R9, P0 ;  /* 0x000000090c497207 */ /* 0x000fe20000000000 */
[----:B------:R1:W-:Y:S01]  /*f0c0*/  SHFL.IDX PT, R86, R41, R6, 0x1c1f ;  /* 0x001c1f0629567589 */ /* 0x0003e200000e0000 */
[----:B------:R-:W-:Y:S02]  /*f0d0*/  F2FP.BF16.F32.PACK_AB R9, R39, R38 ;  /* 0x000000262709723e */ /* 0x000fe400000010ff */
[----:B------:R-:W-:Y:S01]  /*f0e0*/  F2FP.BF16.F32.PACK_AB R12, R75, R74 ;  /* 0x0000004a4b0c723e */ /* 0x000fe200000010ff */
[----:B------:R-:W-:Y:S01]  /*f0f0*/  SHFL.IDX PT, R27, R42, R6, 0x1c1f ;  /* 0x001c1f062a1b7589 */ /* 0x000fe200000e0000 */
[----:B--2---:R-:W-:Y:S02]  /*f100*/  SEL R50, R91, R32, P0 ;  /* 0x000000205b327207 */ /* 0x004fe40000000000 */
[----:B0-----:R-:W-:Y:S01]  /*f110*/  SEL R35, R62, R45, P0 ;  /* 0x0000002d3e237207 */ /* 0x001fe20000000000 */
[----:B------:R0:W-:Y:S01]  /*f120*/  SHFL.IDX PT, R28, R51, R6, 0x1c1f ;  /* 0x001c1f06331c7589 */ /* 0x0001e200000e0000 */
[----:B------:R-:W-:-:S02]  /*f130*/  SEL R45, R49, R70, P0 ;  /* 0x00000046312d7207 */ /* 0x000fc40000000000 */
[----:B-1----:R-:W-:Y:S01]  /*f140*/  SEL R41, R47, R66, P0 ;  /* 0x000000422f297207 */ /* 0x002fe20000000000 */
[----:B------:R-:W1:Y:S01]  /*f150*/  SHFL.IDX PT, R89, R48, R6, 0x1c1f ;  /* 0x001c1f0630597589 */ /* 0x000e6200000e0000 */
[----:B------:R-:W-:Y:S02]  /*f160*/  SEL R66, R64, R65, P0 ;  /* 0x0000004140427207 */ /* 0x000fe40000000000 */
[----:B------:R-:W-:Y:S01]  /*f170*/  SEL R64, R65, R64, P0 ;  /* 0x0000004041407207 */ /* 0x000fe20000000000 */
[----:B------:R-:W-:Y:S01]  /*f180*/  SHFL.IDX PT, R60, R125, R24, 0x1c1f ;  /* 0x001c1f187d3c7589 */ /* 0x000fe200000e0000 */
[----:B------:R-:W-:Y:S02]  /*f190*/  SEL R65, R58, R13, P0 ;  /* 0x0000000d3a417207 */ /* 0x000fe40000000000 */
[----:B0-----:R-:W-:Y:S01]  /*f1a0*/  SEL R51, R90, R53, P0 ;  /* 0x000000355a337207 */ /* 0x001fe20000000000 */
[----:B------:R-:W-:Y:S01]  /*f1b0*/  SHFL.IDX PT, R15, R127, R24, 0x1c1f ;  /* 0x001c1f187f0f7589 */ /* 0x000fe200000e0000 */
[----:B------:R-:W-:-:S02]  /*f1c0*/  SEL R53, R53, R90, P0 ;  /* 0x0000005a35357207 */ /* 0x000fc40000000000 */
[----:B------:R-:W-:Y:S01]  /*f1d0*/  SEL R70, R68, R69, P0 ;  /* 0x0000004544467207 */ /* 0x000fe20000000000 */
[----:B------:R0:W-:Y:S01]  /*f1e0*/  SHFL.IDX PT, R101, R81, R24, 0x1c1f ;  /* 0x001c1f1851657589 */ /* 0x0001e200000e0000 */
[----:B------:R-:W-:Y:S02]  /*f1f0*/  SEL R90, R92, R93, P0 ;  /* 0x0000005d5c5a7207 */ /* 0x000fe40000000000 */
[----:B------:R-:W-:Y:S01]  /*f200*/  SEL R42, R71, R46, P0 ;  /* 0x0000002e472a7207 */ /* 0x000fe20000000000 */
[----:B------:R-:W-:Y:S01]  /*f210*/  SHFL.IDX PT, R105, R105, R24, 0x1c1f ;  /* 0x001c1f1869697589 */ /* 0x000fe200000e0000 */
[----:B------:R-:W-:Y:S02]  /*f220*/  SEL R68, R69, R68, P0 ;  /* 0x0000004445447207 */ /* 0x000fe40000000000 */
[----:B------:R-:W-:Y:S01]  /*f230*/  SEL R92, R93, R92, P0 ;  /* 0x0000005c5d5c7207 */ /* 0x000fe20000000000 */
[----:B------:R-:W-:Y:S01]  /*f240*/  SHFL.IDX PT, R109, R109, R24, 0x1c1f ;  /* 0x001c1f186d6d7589 */ /* 0x000fe200000e0000 */
[----:B---3--:R-:W-:-:S02]  /*f250*/  SEL R69, R14, R11, P0 ;  /* 0x0000000b0e457207 */ /* 0x008fc40000000000 */
[----:B0-----:R-:W-:Y:S01]  /*f260*/  SEL R81, R8, R61, P0 ;  /* 0x0000003d08517207 */ /* 0x001fe20000000000 */
[----:B------:R0:W-:Y:S01]  /*f270*/  SHFL.IDX PT, R24, R40, R6, 0x1c1f ;  /* 0x001c1f0628187589 */ /* 0x0001e200000e0000 */
[----:B-1----:R-:W-:Y:S02]  /*f280*/  SEL R48, R89, R88, P0 ;  /* 0x0000005859307207 */ /* 0x002fe40000000000 */
[----:B------:R-:W-:Y:S01]  /*f290*/  SEL R47, R87, R28, P0 ;  /* 0x0000001c572f7207 */ /* 0x000fe20000000000 */
[----:B------:R1:W2:Y:S01]  /*f2a0*/  SHFL.IDX PT, R25, R36, R6, 0x1c1f ;  /* 0x001c1f0624197589 */ /* 0x0002a200000e0000 */
[----:B------:R-:W-:Y:S02]  /*f2b0*/  SEL R49, R28, R87, P0 ;  /* 0x000000571c317207 */ /* 0x000fe40000000000 */
[----:B------:R-:W-:Y:S01]  /*f2c0*/  SEL R59, R5, R86, P0 ;  /* 0x00000056053b7207 */ /* 0x000fe20000000000 */
[----:B------:R-:W-:Y:S01]  /*f2d0*/  SHFL.IDX PT, R104, R55, R6, 0x1c1f ;  /* 0x001c1f0637687589 */ /* 0x000fe200000e0000 */
[----:B------:R-:W-:-:S02]  /*f2e0*/  SEL R93, R27, R4, P0 ;  /* 0x000000041b5d7207 */ /* 0x000fc40000000000 */
[----:B0-----:R-:W-:Y:S01]  /*f2f0*/  SEL R40, R26, R67, P0 ;  /* 0x000000431a287207 */ /* 0x001fe20000000000 */
[----:B------:R0:W3:Y:S01]  /*f300*/  SHFL.IDX PT, R103, R52, R6, 0x1c1f ;  /* 0x001c1f0634677589 */ /* 0x0000e200000e0000 */
[----:B------:R-:W-:Y:S02]  /*f310*/  SEL R67, R13, R58, P0 ;  /* 0x0000003a0d437207 */ /* 0x000fe40000000000 */
[----:B-1----:R-:W-:Y:S01]  /*f320*/  SEL R36, R44, R63, P0 ;  /* 0x0000003f2c247207 */ /* 0x002fe20000000000 */
[----:B------:R-:W-:Y:S01]  /*f330*/  SHFL.IDX PT, R108, R56, R6, 0x1c1f ;  /* 0x001c1f06386c7589 */ /* 0x000fe200000e0000 */
[----:B------:R-:W-:Y:S02]  /*f340*/  SEL R58, R84, R85, P0 ;  /* 0x00000055543a7207 */ /* 0x000fe40000000000 */
[----:B------:R-:W-:Y:S01]  /*f350*/  SEL R44, R46, R71, P0 ;  /* 0x000000472e2c7207 */ /* 0x000fe20000000000 */
[----:B------:R-:W1:Y:S01]  /*f360*/  SHFL.IDX PT, R107, R54, R6, 0x1c1f ;  /* 0x001c1f06366b7589 */ /* 0x000e6200000e0000 */
[----:B------:R-:W-:-:S02]  /*f370*/  SEL R84, R85, R84, P0 ;  /* 0x0000005455547207 */ /* 0x000fc40000000000 */
[----:B0-----:R-:W-:Y:S01]  /*f380*/  SEL R52, R32, R91, P0 ;  /* 0x0000005b20347207 */ /* 0x001fe20000000000 */
[----:B------:R0:W4:Y:S01]  /*f390*/  SHFL.IDX PT, R110, R57, R6, 0x1c1f ;  /* 0x001c1f06396e7589 */ /* 0x00012200000e0000 */
[----:B------:R-:W-:Y:S02]  /*f3a0*/  SEL R71, R11, R14, P0 ;  /* 0x0000000e0b477207 */ /* 0x000fe40000000000 */
[----:B------:R-:W-:Y:S02]  /*f3b0*/  SEL R46, R88, R89, P0 ;  /* 0x00000059582e7207 */ /* 0x000fe40000000000 */
[----:B------:R-:W-:Y:S02]  /*f3c0*/  SEL R85, R86, R5, P0 ;  /* 0x0000000556557207 */ /* 0x000fe40000000000 */
[----:B------:R-:W-:Y:S02]  /*f3d0*/  SEL R91, R4, R27, P0 ;  /* 0x0000001b045b7207 */ /* 0x000fe40000000000 */
[----:B------:R-:W-:-:S02]  /*f3e0*/  F2FP.BF16.F32.PACK_AB R4, R83, R82 ;  /* 0x000000525304723e */ /* 0x000fc400000010ff */
[----:B------:R-:W-:Y:S02]  /*f3f0*/  F2FP.BF16.F32.PACK_AB R5, R35, R34 ;  /* 0x000000222305723e */ /* 0x000fe400000010ff */
[----:B0-----:R-:W-:Y:S02]  /*f400*/  F2FP.BF16.F32.PACK_AB R6, R81, R80 ;  /* 0x000000505106723e */ /* 0x001fe400000010ff */
[----:B------:R-:W-:Y:S02]  /*f410*/  F2FP.BF16.F32.PACK_AB R7, R37, R36 ;  /* 0x000000242507723e */ /* 0x000fe400000010ff */
[----:B--2---:R-:W-:Y:S02]  /*f420*/  SEL R62, R60, R25, P0 ;  /* 0x000000193c3e7207 */ /* 0x004fe40000000000 */
[----:B------:R-:W-:Y:S01]  /*f430*/  SEL R63, R15, R24, P0 ;  /* 0x000000180f3f7207 */ /* 0x000fe20000000000 */
[----:B------:R0:W-:Y:S01]  /*f440*/  STSM.16.M88.4 [R99], R4 ;  /* 0x0000000463007844 */ /* 0x0001e20000000200 */
[----:B------:R-:W-:-:S02]  /*f450*/  SEL R61, R24, R15, P0 ;  /* 0x0000000f183d7207 */ /* 0x000fc40000000000 */
[----:B------:R-:W-:Y:S02]  /*f460*/  F2FP.BF16.F32.PACK_AB R8, R79, R78 ;  /* 0x0000004e4f08723e */ /* 0x000fe400000010ff */
[----:B------:R-:W-:Y:S02]  /*f470*/  F2FP.BF16.F32.PACK_AB R11, R41, R40 ;  /* 0x00000028290b723e */ /* 0x000fe400000010ff */
[----:B------:R-:W-:Y:S02]  /*f480*/  SEL R60, R25, R60, P0 ;  /* 0x0000003c193c7207 */ /* 0x000fe40000000000 */
[----:B------:R-:W-:Y:S01]  /*f490*/  F2FP.BF16.F32.PACK_AB R13, R43, R42 ;  /* 0x0000002a2b0d723e */ /* 0x000fe200000010ff */
[----:B------:R-:W-:Y:S01]  /*f4a0*/  STSM.16.M88.4 [R100], R8 ;  /* 0x0000000864007844 */ /* 0x000fe20000000200 */
[----:B------:R-:W-:Y:S02]  /*f4b0*/  F2FP.BF16.F32.PACK_AB R14, R73, R72 ;  /* 0x00000048490e723e */ /* 0x000fe400000010ff */
[----:B------:R-:W-:-:S02]  /*f4c0*/  F2FP.BF16.F32.PACK_AB R15, R45, R44 ;  /* 0x0000002c2d0f723e */ /* 0x000fc400000010ff */
[----:B---3--:R-:W-:Y:S01]  /*f4d0*/  SEL R54, R102, R103, P0 ;  /* 0x0000006766367207 */ /* 0x008fe20000000000 */
[----:B0-----:R-:W-:Y:S01]  /*f4e0*/  IMAD.U32 R99, RZ, RZ, UR9 ;  /* 0x00000009ff637e24 */ /* 0x001fe2000f8e00ff */
[----:B------:R-:W-:Y:S01]  /*f4f0*/  SEL R56, R103, R102, P0 ;  /* 0x0000006667387207 */ /* 0x000fe20000000000 */
[----:B------:R-:W-:Y:S01]  /*f500*/  STSM.16.M88.4 [R97], R12 ;  /* 0x0000000c61007844 */ /* 0x000fe20000000200 */
[----:B------:R-:W-:Y:S02]  /*f510*/  SEL R55, R101, R104, P0 ;  /* 0x0000006865377207 */ /* 0x000fe40000000000 */
[----:B------:R-:W-:Y:S02]  /*f520*/  SEL R57, R104, R101, P0 ;  /* 0x0000006568397207 */ /* 0x000fe40000000000 */
[----:B------:R-:W-:Y:S02]  /*f530*/  F2FP.BF16.F32.PACK_AB R24, R71, R70 ;  /* 0x000000464718723e */ /* 0x000fe400000010ff */
[----:B------:R-:W-:-:S02]  /*f540*/  F2FP.BF16.F32.PACK_AB R25, R47, R46 ;  /* 0x0000002e2f19723e */ /* 0x000fc400000010ff */
[----:B------:R-:W-:Y:S02]  /*f550*/  F2FP.BF16.F32.PACK_AB R26, R69, R68 ;  /* 0x00000044451a723e */ /* 0x000fe400000010ff */
[----:B------:R-:W-:Y:S02]  /*f560*/  F2FP.BF16.F32.PACK_AB R27, R49, R48 ;  /* 0x00000030311b723e */ /* 0x000fe400000010ff */
[----:B-1----:R-:W-:Y:S02]  /*f570*/  SEL R86, R106, R107, P0 ;  /* 0x0000006b6a567207 */ /* 0x002fe40000000000 */
[----:B------:R-:W-:Y:S01]  /*f580*/  SEL R88, R107, R106, P0 ;  /* 0x0000006a6b587207 */ /* 0x000fe20000000000 */
[----:B------:R0:W-:Y:S01]  /*f590*/  STSM.16.M88.4 [R98], R24 ;  /* 0x0000001862007844 */ /* 0x0001e20000000200 */
[----:B------:R-:W-:Y:S02]  /*f5a0*/  SEL R87, R105, R108, P0 ;  /* 0x0000006c69577207 */ /* 0x000fe40000000000 */
[----:B------:R-:W-:-:S02]  /*f5b0*/  SEL R89, R108, R105, P0 ;  /* 0x000000696c597207 */ /* 0x000fc40000000000 */
[----:B----4-:R-:W-:Y:S02]  /*f5c0*/  SEL R28, R109, R110, P0 ;  /* 0x0000006e6d1c7207 */ /* 0x010fe40000000000 */
[----:B------:R-:W-:Y:S02]  /*f5d0*/  SEL R32, R110, R109, P0 ;  /* 0x0000006d6e207207 */ /* 0x000fe40000000000 */
[----:B------:R-:W-:Y:S02]  /*f5e0*/  F2FP.BF16.F32.PACK_AB R4, R67, R66 ;  /* 0x000000424304723e */ /* 0x000fe400000010ff */
[----:B------:R-:W-:Y:S02]  /*f5f0*/  F2FP.BF16.F32.PACK_AB R5, R51, R50 ;  /* 0x000000323305723e */ /* 0x000fe400000010ff */
[----:B------:R-:W-:Y:S02]  /*f600*/  F2FP.BF16.F32.PACK_AB R6, R65, R64 ;  /* 0x000000404106723e */ /* 0x000fe400000010ff */
[----:B------:R-:W-:Y:S01]  /*f610*/  F2FP.BF16.F32.PACK_AB R7, R53, R52 ;  /* 0x000000343507723e */ /* 0x000fe200000010ff */
[----:B0-----:R-:W-:Y:S01]  /*f620*/  IMAD.U32 R98, RZ, RZ, UR8 ;  /* 0x00000008ff627e24 */ /* 0x001fe2000f8e00ff */
[----:B------:R-:W-:Y:S01]  /*f630*/  F2FP.BF16.F32.PACK_AB R8, R63, R62 ;  /* 0x0000003e3f08723e */ /* 0x000fe200000010ff */
[----:B------:R-:W-:Y:S01]  /*f640*/  ULDC.64 UR8, c[0x0][0xc08] ;  /* 0x0003020000087ab9 */ /* 0x000fe20000000a00 */
[----:B------:R-:W-:Y:S01]  /*f650*/  F2FP.BF16.F32.PACK_AB R9, R55, R54 ;  /* 0x000000363709723e */ /* 0x000fe200000010ff */
[----:B------:R0:W-:Y:S01]  /*f660*/  STSM.16.M88.4 [R94], R4 ;  /* 0x000000045e007844 */ /* 0x0001e20000000200 */
        /* <DEDUP_REMOVED lines=10> */
[----:B------:R-:W-:Y:S01]  /*f710*/  F2FP.BF16.F32.PACK_AB R26, R93, R92 ;  /* 0x0000005c5d1a723e */ /* 0x000fe200000010ff */
[----:B0-----:R-:W0:Y:S01]  /*f720*/  LDC R94, c[0x0][0xbe8] ;  /* 0x0002fa00ff5e7b82 */ /* 0x001e220000000800 */
[----:B------:R-:W-:Y:S02]  /*f730*/  F2FP.BF16.F32.PACK_AB R27, R33, R32 ;  /* 0x00000020211b723e */ /* 0x000fe400000010ff */
[----:B------:R-:W-:-:S03]  /*f740*/  ISETP.NE.U32.AND P0, PT, RZ, UR10, PT ;  /* 0x0000000aff007c0c */ /* 0x000fc6000bf05070 */
[----:B------:R3:W-:Y:S02]  /*f750*/  STSM.16.M88.4 [R96], R24 ;  /* 0x0000001860007844 */ /* 0x0007e40000000200 */
[----:B------:R-:W-:Y:S01]  /*f760*/  BAR.SYNC.DEFER_BLOCKING 0x1, 0x100 ;  /* 0x0044000000007b1d */ /* 0x000fe20000010000 */
[----:B------:R-:W-:-:S13]  /*f770*/  ISETP.NE.AND.EX P0, PT, RZ, UR11, PT, P0 ;  /* 0x0000000bff007c0c */ /* 0x000fda000bf05300 */
[----:B------:R-:W4:Y:S01]  /*f780*/  @P0 LDG.E R97, desc[UR36][R98.64] ;  /* 0x0000002462610981 */ /* 0x000f22000c1e1900 */
[----:B------:R-:W-:Y:S01]  /*f790*/  UISETP.NE.U32.AND UP0, UPT, UR8, URZ, UPT ;  /* 0x0000003f0800728c */ /* 0x000fe2000bf05070 */
[----:B0-----:R-:W-:Y:S01]  /*f7a0*/  ISETP.NE.AND P1, PT, R94, 0x1, PT ;  /* 0x000000015e00780c */ /* 0x001fe20003f25270 */
[----:B------:R-:W-:Y:S02]  /*f7b0*/  ULDC UR4, c[0x0][0xa88] ;  /* 0x0002a20000047ab9 */ /* 0x000fe40000000800 */
[----:B------:R-:W-:Y:S01]  /*f7c0*/  UISETP.NE.AND.EX UP0, UPT, UR9, URZ, UPT, UP0 ;  /* 0x0000003f0900728c */ /* 0x000fe2000bf05300 */
[----:B-1----:R-:W-:Y:S01]  /*f7d0*/  IMAD.U32 R9, RZ, RZ, UR4 ;  /* 0x00000004ff097e24 */ /* 0x002fe2000f8e00ff */
[----:B------:R-:W-:-:S04]  /*f7e0*/  UMOV UR16, 0x9b8 ;  /* 0x000009b800107882 */ /* 0x000fc80000000000 */
[----:B------:R-:W-:-:S04]  /*f7f0*/  PLOP3.LUT P4, PT, PT, PT, UP0, 0x80, 0x0 ;  /* 0x000000000000781c */ /* 0x000fc80003f8f008 */
[----:B------:R-:W0:Y:S01]  /*f800*/  @P1 LDC R6, c[0x0][0xbec] ;  /* 0x0002fb00ff061b82 */ /* 0x000e220000000800 */
[----:B------:R-:W-:-:S04]  /*f810*/  @UP0 ULEA UR8, UP1, UR53, UR8, 0x2 ;  /* 0x0000000835080291 */ /* 0x000fc8000f82103f */
[----:B------:R-:W-:Y:S02]  /*f820*/  @UP0 ULEA.HI.X UR9, UR53, UR9, UR57, 0x2, UP1 ;  /* 0x0000000935090291 */ /* 0x000fe400088f1439 */
[----:B------:R-:W-:Y:S01]  /*f830*/  UISETP.GT.AND UP1, UPT, UR56, 0x1, UPT ;  /* 0x000000013800788c */ /* 0x000fe2000bf24270 */
[----:B------:R-:W1:Y:S01]  /*f840*/  @P1 LDC R11, c[0x0][0xbf0] ;  /* 0x0002fc00ff0b1b82 */ /* 0x000e620000000800 */
[----:B------:R-:W-:Y:S02]  /*f850*/  IMAD.U32 R4, RZ, RZ, UR8 ;  /* 0x00000008ff047e24 */ /* 0x000fe4000f8e00ff */
[----:B------:R-:W-:Y:S01]  /*f860*/  USEL UR16, UR16, 0x978, UP1 ;  /* 0x0000097810107887 */ /* 0x000fe20008800000 */
[----:B------:R-:W-:Y:S01]  /*f870*/  IMAD.U32 R5, RZ, RZ, UR9 ;  /* 0x00000009ff057e24 */ /* 0x000fe2000f8e00ff */
[----:B------:R-:W-:Y:S01]  /*f880*/  UISETP.NE.U32.AND UP0, UPT, UR10, URZ, UPT ;  /* 0x0000003f0a00728c */ /* 0x000fe2000bf05070 */
[----:B--2---:R-:W-:Y:S01]  /*f890*/  VIADD R13, R18, UR48 ;  /* 0x00000030120d7c36 */ /* 0x004fe20008000000 */
[----:B------:R-:W-:-:S02]  /*f8a0*/  UMOV UR4, URZ ;  /* 0x0000003f00047c82 */ /* 0x000fc40008000000 */
[----:B------:R-:W-:Y:S01]  /*f8b0*/  UISETP.NE.AND.EX UP0, UPT, UR11, URZ, UPT, UP0 ;  /* 0x0000003f0b00728c */ /* 0x000fe2000bf05300 */
[----:B------:R0:W5:Y:S01]  /*f8c0*/  @P4 LDG.E R9, desc[UR36][R4.64] ;  /* 0x0000002404094981 */ /* 0x000162000c1e1900 */
[----:B------:R-:W-:Y:S01]  /*f8d0*/  USEL UR7, UR58, URZ, UP1 ;  /* 0x0000003f3a077287 */ /* 0x000fe20008800000 */
[----:B------:R-:W-:Y:S01]  /*f8e0*/  IMAD.MOV.U32 R7, RZ, RZ, R13 ;  /* 0x000000ffff077224 */ /* 0x000fe200078e000d */
[----:B------:R-:W-:Y:S02]  /*f8f0*/  USEL UR53, UR53, URZ, !UP0 ;  /* 0x0000003f35357287 */ /* 0x000fe4000c000000 */
[----:B------:R-:W-:Y:S01]  /*f900*/  ULDC.64 UR10, c[0x0][UR16+0x218] ;  /* 0x00008600100a7abb */ /* 0x000fe20008000a00 */
[----:B------:R-:W-:Y:S01]  /*f910*/  ULDC.64 UR14, c[0x0][UR16+0x228] ;  /* 0x00008a00100e7abb */ /* 0x000fe20008000a00 */
[----:B------:R-:W-:Y:S01]  /*f920*/  ULDC.64 UR12, c[0x0][UR16+0x220] ;  /* 0x00008800100c7abb */ /* 0x000fe20008000a00 */
[----:B------:R-:W-:Y:S02]  /*f930*/  UIMAD.WIDE.U32 UR8, UR10, UR54, URZ ;  /* 0x000000360a0872a5 */ /* 0x000fe4000f8e003f */
[----:B------:R-:W-:Y:S01]  /*f940*/  UIMAD.WIDE.U32 UR18, UR14, UR7, URZ ;  /* 0x000000070e1272a5 */ /* 0x000fe2000f8e003f */
[----:B0-----:R-:W-:Y:S01]  /*f950*/  @P1 IMAD.HI.U32 R4, R13, R6, RZ ;  /* 0x000000060d041227 */ /* 0x001fe200078e00ff */
[----:B------:R-:W-:-:S02]  /*f960*/  UIMAD UR10, UR11, UR54, URZ ;  /* 0x000000360b0a72a4 */ /* 0x000fc4000f8e023f */
[----:B------:R-:W-:Y:S02]  /*f970*/  UIMAD UR14, UR15, UR7, URZ ;  /* 0x000000070f0e72a4 */ /* 0x000fe4000f8e023f */
[----:B------:R-:W-:Y:S01]  /*f980*/  USEL UR57, UR57, URZ, !UP0 ;  /* 0x0000003f39397287 */ /* 0x000fe2000c000000 */
[----:B-1----:R-:W-:Y:S01]  /*f990*/  @P1 SHF.R.U32.HI R7, RZ, R11, R4 ;  /* 0x0000000bff071219 */ /* 0x002fe20000011604 */
[----:B------:R-:W-:Y:S01]  /*f9a0*/  UIMAD UR7, UR13, UR53, URZ ;  /* 0x000000350d0772a4 */ /* 0x000fe2000f8e023f */
[----:B------:R-:W-:Y:S01]  /*f9b0*/  IMAD.U32 R4, RZ, RZ, UR18 ;  /* 0x00000012ff047e24 */ /* 0x000fe2000f8e00ff */
[----:B------:R-:W-:Y:S01]  /*f9c0*/  UIADD3 UR9, UR9, UR10, URZ ;  /* 0x0000000a09097290 */ /* 0x000fe2000fffe03f */
[----:B------:R-:W-:Y:S01]  /*f9d0*/  IMAD.U32 R5, RZ, RZ, UR19 ;  /* 0x00000013ff057e24 */ /* 0x000fe2000f8e00ff */
[----:B------:R-:W-:Y:S01]  /*f9e0*/  UIMAD.WIDE.U32 UR10, UR12, UR53, URZ ;  /* 0x000000350c0a72a5 */ /* 0x000fe2000f8e003f */
[--C-:B------:R-:W-:Y:S01]  /*f9f0*/  IMAD.MOV R11, RZ, RZ, -R7.reuse ;  /* 0x000000ffff0b7224 */ /* 0x100fe200078e0a07 */
[----:B------:R-:W-:Y:S01]  /*fa00*/  UIMAD UR7, UR12, UR57, UR7 ;  /* 0x000000390c0772a4 */ /* 0x000fe2000f8e0207 */
[----:B------:R-:W-:Y:S01]  /*fa10*/  SHF.R.S32.HI R5, RZ, 0x1f, R7 ;  /* 0x0000001fff057819 */ /* 0x000fe20000011407 */
[----:B------:R-:W-:Y:S01]  /*fa20*/  UIADD3 UR14, UR19, UR14, URZ ;  /* 0x0000000e130e7290 */ /* 0x000fe2000fffe03f */
[----:B------:R-:W-:Y:S01]  /*fa30*/  IMAD R11, R94, R11, R13 ;  /* 0x0000000b5e0b7224 */ /* 0x000fe200078e020d */
[----:B------:R-:W-:-:S04]  /*fa40*/  UIADD3 UR7, UR11, UR7, URZ ;  /* 0x000000070b077290 */ /* 0x000fc8000fffe03f */
[----:B------:R-:W-:Y:S01]  /*fa50*/  IMAD.U32 R8, RZ, RZ, UR14 ;  /* 0x0000000eff087e24 */ /* 0x000fe2000f8e00ff */
        /* <DEDUP_REMOVED lines=22> */
.L_x_2463:
        /* <DEDUP_REMOVED lines=63> */
[----:B------:R-:W-:Y:S01]  /*ffb0*/  IMAD R0, R22, 0x20, R202 ;  /* 0x0000002016007824 */ /* 0x000fe200078e02ca */
[----:B------:R-:W-:-:S02]  /*ffc0*/  ULDC.64 UR10, c[0x0][0xae8] ;  /* 0x0002ba00000a7ab9 */ /* 0x000fc40000000a00 */
[----:B------:R-:W5:Y:S04]  /*ffd0*/  LD.E.128 R12, desc[UR36][R12.64] ;  /* 0x000000240c0c7980 */ /* 0x000f68000c101d00 */
[----:B------:R-:W5:Y:S01]  /*ffe0*/  LD.E.128 R24, desc[UR36][R24.64] ;  /* 0x0000002418187980 */ /* 0x000f62000c101d00 */
[----:B-1----:R-:W1:Y:S01]  /*fff0*/  @P1 LDC R21, c[0x0][0xbec] ;  /* 0x0002fb00ff151b82 */ /* 0x002e620000000800 */
[----:B------:R-:W-:Y:S01]  /*10000*/  UIADD3 UR9, UR9, UR7, URZ ;  /* 0x0000000709097290 */ /* 0x000fe2000fffe03f */
[----:B------:R-:W-:Y:S01]  /*10010*/  VIADD R2, R0, UR48 ;  /* 0x0000003000027c36 */ /* 0x000fe20008000000 */
[----:B------:R-:W5:Y:S02]  /*10020*/  LD.E.128 R32, desc[UR36][R32.64] ;  /* 0x0000002420207980 */ /* 0x000f64000c101d00 */
[----:B------:R-:W-:-:S02]  /*10030*/  UIMAD.WIDE.U32 UR8, UR54, UR10, UR8 ;  /* 0x0000000a360872a5 */ /* 0x000fc4000f8e0008 */
[----:B------:R-:W-:Y:S01]  /*10040*/  USHF.R.S32.HI UR4, URZ, 0x1f, UR53 ;  /* 0x0000001f3f047899 */ /* 0x000fe20008011435 */
[----:B------:R-:W5:Y:S01]  /*10050*/  LD.E.128 R36, desc[UR36][R36.64] ;  /* 0x0000002424247980 */ /* 0x000f62000c101d00 */
[----:B------:R-:W-:-:S03]  /*10060*/  UIMAD UR9, UR54, UR11, UR9 ;  /* 0x0000000b360972a4 */ /* 0x000fc6000f8e0209 */
[----:B------:R-:W-:Y:S01]  /*10070*/  ULDC.64 UR10, c[0x0][0xaf0] ;  /* 0x0002bc00000a7ab9 */ /* 0x000fe20000000a00 */
[----:B------:R-:W5:Y:S01]  /*10080*/  LD.E.128 R40, desc[UR36][R40.64] ;  /* 0x0000002428287980 */ /* 0x000f62000c101d00 */
[----:B------:R-:W-:Y:S01]  /*10090*/  UIMAD UR4, UR4, UR10, URZ ;  /* 0x0000000a040472a4 */ /* 0x000fe2000f8e023f */
[----:B------:R-:W-:Y:S01]  /*100a0*/  IMAD.MOV.U32 R29, RZ, RZ, R2 ;  /* 0x000000ffff1d7224 */ /* 0x000fe200078e0002 */
[----:B------:R-:W-:Y:S01]  /*100b0*/  UIMAD.WIDE.U32 UR8, UR53, UR10, UR8 ;  /* 0x0000000a350872a5 */ /* 0x000fe2000f8e0008 */
[----:B------:R-:W5:Y:S01]  /*100c0*/  LD.E.128 R44, desc[UR36][R44.64] ;  /* 0x000000242c2c7980 */ /* 0x000f62000c101d00 */
[----:B------:R-:W-:-:S03]  /*100d0*/  UIMAD UR4, UR53, UR11, UR4 ;  /* 0x0000000b350472a4 */ /* 0x000fc6000f8e0204 */
[----:B------:R-:W-:Y:S01]  /*100e0*/  ULDC.64 UR10, c[0x0][0xae0] ;  /* 0x0002b800000a7ab9 */ /* 0x000fe20000000a00 */
[----:B-1----:R-:W-:Y:S01]  /*100f0*/  @P1 IMAD.HI.U32 R0, R2, R21, RZ ;  /* 0x0000001502001227 */ /* 0x002fe200078e00ff */
[----:B------:R-:W-:Y:S01]  /*10100*/  @!PT LDS RZ, [RZ] ;  /* 0x00000000fffff984 */ /* 0x000fe20000000800 */
[----:B------:R-:W-:Y:S01]  /*10110*/  @!PT LDS RZ, [RZ] ;  /* 0x00000000fffff984 */ /* 0x000fe20000000800 */
[----:B------:R-:W-:Y:S01]  /*10120*/  @!PT LDS RZ, [RZ] ;  /* 0x00000000fffff984 */ /* 0x000fe20000000800 */
[----:B------:R-:W-:Y:S01]  /*10130*/  @!PT LDS RZ, [RZ] ;  /* 0x00000000fffff984 */ /* 0x000fe20000000800 */
[----:B------:R1:W-:Y:S06]  /*10140*/  MEMBAR.ALL.CTA ;  /* 0x0000000000007992 */ /* 0x0003ec0000008000 */
[----:B-1----:R-:W1:Y:S01]  /*10150*/  FENCE.VIEW.ASYNC.S ;  /* 0x00000000000073c6 */ /* 0x002e620000000000 */
        /* <DEDUP_REMOVED lines=43> */
.L_x_2466:
[----:B------:R-:W-:Y:S05]  /*10410*/  BSYNC B1 ;  /* 0x0000000000017941 */ /* 0x000fea0003800000 */
.L_x_2465:
        /* <DEDUP_REMOVED lines=13> */
.L_x_2468:
[----:B------:R-:W-:Y:S05]  /*104f0*/  BSYNC B1 ;  /* 0x0000000000017941 */ /* 0x000fea0003800000 */
.L_x_2467:
        /* <DEDUP_REMOVED lines=13> */
.L_x_2470:
[----:B------:R-:W-:Y:S05]  /*105d0*/  BSYNC B1 ;  /* 0x0000000000017941 */ /* 0x000fea0003800000 */
.L_x_2469:
        /* <DEDUP_REMOVED lines=16> */
.L_x_2464:
        /* <DEDUP_REMOVED lines=17> */
[----:B------:R-:W-:Y:S02]  /*107f0*/  UIMAD UR4, UR4, UR10, URZ ;  /* 0x0000000a040472a4 */ /* 0x000fe4000f8e023f */
[----:B------:R-:W-:Y:S01]  /*10800*/  UIMAD.WIDE.U32 UR8, UR53, UR10, UR8 ;  /* 0x0000000a350872a5 */ /* 0x000fe2000f8e0008 */
[----:B0-----:R-:W-:Y:S01]  /*10810*/  @P1 IMAD.HI.U32 R0, R13, R0, RZ ;  /* 0x000000000d001227 */ /* 0x001fe200078e00ff */
        /* <DEDUP_REMOVED lines=8> */
[----:B------:R-:W-:Y:S01]  /*108a0*/  IMAD.U32 R5, RZ, RZ, UR9 ;  /* 0x00000009ff057e24 */ /* 0x000fe2000f8e00ff */
[----:B------:R-:W-:Y:S01]  /*108b0*/  ULDC.64 UR10, c[0x0][0xb30] ;  /* 0x0002cc00000a7ab9 */ /* 0x000fe20000000a00 */
[----:B------:R-:W-:Y:S02]  /*108c0*/  IMAD R9, R94, R9, R13 ;  /* 0x000000095e097224 */ /* 0x000fe400078e020d */
        /* <DEDUP_REMOVED lines=14> */
[----:B------:R-:W-:Y:S02]  /*109b0*/  LEA.HI.X R14, R4, UR9, R3, 0x2, P1 ;  /* 0x00000009040e7c11 */ /* 0x000fe400088f1403 */
        /* <DEDUP_REMOVED lines=8> */
[----:B012---:R-:W-:Y:S02]  /*10a40*/  @!P1 IMAD.WIDE R2, R17, 0x4, R4 ;  /* 0x0000000411029825 */ /* 0x007fe400078e0204 */
        /* <DEDUP_REMOVED lines=21> */
[----:B--2---:R-:W-:Y:S01]  /*10ba0*/  @!P2 LEA R8, P5, R195, R4, 0x2 ;  /* 0x00000004c308a211 */ /* 0x004fe200078a10ff */
[----:B------:R1:W-:Y:S01]  /*10bb0*/  @!P4 ST.E.64 desc[UR36][R2.64], R72 ;  /* 0x000000480200c985 */ /* 0x0003e2000c101b24 */
[----:B------:R-:W-:-:S02]  /*10bc0*/  @!P3 LEA.HI.X R7, R196, R5, R213, 0x2, P6 ;  /* 0x00000005c407b211 */ /* 0x000fc400030f14d5 */
[----:B------:R-:W-:Y:S02]  /*10bd0*/  ISETP.GE.AND P4, PT, R193, UR4, PT ;  /* 0x00000004c1007c0c */ /* 0x000fe4000bf86270 */
        /* <DEDUP_REMOVED lines=33> */
.L_x_2473:
[----:B------:R-:W-:Y:S05]  /*10df0*/  BSYNC B1 ;  /* 0x0000000000017941 */ /* 0x000fea0003800000 */
.L_x_2472:
[----:B-1--4-:R1:W3:Y:S04]  /*10e00*/  SHFL.IDX PT, R5, R14, 0x1, 0x1c1f ;  /* 0x003c1f000e057f89 */ /* 0x0122e800000e0000 */
        /* <DEDUP_REMOVED lines=8> */
[-C--:B0-----:R-:W-:Y:S02]  /*10e90*/  @!P1 LEA R6, P4, R201, R4.reuse, 0x2 ;  /* 0x00000004c9069211 */ /* 0x081fe400078810ff */
[----:B--23--:R-:W-:Y:S02]  /*10ea0*/  @!P6 IMAD.WIDE R2, R17, 0x4, R4 ;  /* 0x000000041102e825 */ /* 0x00cfe400078e0204 */
        /* <DEDUP_REMOVED lines=13> */
[----:B-1----:R-:W-:Y:S01]  /*10f80*/  @!P4 LEA R14, P5, R197, R4, 0x2 ;  /* 0x00000004c50ec211 */ /* 0x002fe200078a10ff */
[----:B------:R1:W-:Y:S01]  /*10f90*/  @!P2 ST.E.64 desc[UR36][R10.64], R40 ;  /* 0x000000280a00a985 */ /* 0x0003e2000c101b24 */
[----:B------:R-:W-:-:S02]  /*10fa0*/  ISETP.GE.AND P2, PT, R194, UR4, PT ;  /* 0x00000004c2007c0c */ /* 0x000fc4000bf46270 */
[-C--:B------:R-:W-:Y:S01]  /*10fb0*/  @!P4 LEA.HI.X R15, R197, R5.reuse, R214, 0x2, P5 ;  /* 0x00000005c50fc211 */ /* 0x080fe200028f14d6 */
[----:B------:R4:W-:Y:S02]  /*10fc0*/  @!P3 ST.E.64 desc[UR36][R12.64], R42 ;  /* 0x0000002a0c00b985 */ /* 0x0009e4000c101b24 */
[CC--:B0-----:R-:W-:Y:S02]  /*10fd0*/  @!P0 LEA R2, P3, R196.reuse, R4.reuse, 0x2 ;  /* 0x00000004c4028211 */ /* 0x0c1fe400078610ff */
[----:B------:R-:W-:Y:S01]  /*10fe0*/  @!P4 ST.E.64 desc[UR36][R14.64], R44 ;  /* 0x0000002c0e00c985 */ /* 0x000fe2000c101b24 */
[----:B------:R-:W-:Y:S02]  /*10ff0*/  ISETP.GE.AND P4, PT, R193, UR4, PT ;  /* 0x00000004c1007c0c */ /* 0x000fe4000bf86270 */
[----:B--2---:R-:W-:Y:S02]  /*11000*/  @!P1 LEA R6, P5, R195, R4, 0x2 ;  /* 0x00000004c3069211 */ /* 0x004fe400078a10ff */
[----:B------:R-:W-:-:S02]  /*11010*/  @!P0 LEA.HI.X R3, R196, R5, R213, 0x2, P3 ;  /* 0x00000005c4038211 */ /* 0x000fc400018f14d5 */
[----:B------:R-:W-:Y:S02]  /*11020*/  ISETP.GE.AND P3, PT, R192, UR4, PT ;  /* 0x00000004c0007c0c */ /* 0x000fe4000bf66270 */
[CC--:B---3--:R-:W-:Y:S01]  /*11030*/  @!P2 LEA R8, P6, R194.reuse, R4.reuse, 0x2 ;  /* 0x00000004c208a211 */ /* 0x0c8fe200078c10ff */
[----:B------:R0:W-:Y:S01]  /*11040*/  @!P0 ST.E.64 desc[UR36][R2.64], R46 ;  /* 0x0000002e02008985 */ /* 0x0001e2000c101b24 */
[-C--:B------:R-:W-:Y:S02]  /*11050*/  @!P1 LEA.HI.X R7, R195, R5.reuse, R212, 0x2, P5 ;  /* 0x00000005c3079211 */ /* 0x080fe400028f14d4 */
[----:B------:R-:W-:Y:S02]  /*11060*/  @!P2 LEA.HI.X R9, R194, R5, R211, 0x2, P6 ;  /* 0x00000005c209a211 */ /* 0x000fe400030f14d3 */
[----:B------:R-:W-:Y:S01]  /*11070*/  ISETP.GE.AND P0, PT, R191, UR4, PT ;  /* 0x00000004bf007c0c */ /* 0x000fe2000bf06270 */
[----:B------:R2:W-:Y:S01]  /*11080*/  @!P1 ST.E.64 desc[UR36][R6.64], R48 ;  /* 0x0000003006009985 */ /* 0x0005e2000c101b24 */
[----:B-1----:R-:W-:-:S02]  /*11090*/  @!P4 LEA R10, P1, R193, R4, 0x2 ;  /* 0x00000004c10ac211 */ /* 0x002fc400078210ff */
[----:B------:R-:W-:Y:S01]  /*110a0*/  ISETP.GE.AND P5, PT, R190, UR4, PT ;  /* 0x00000004be007c0c */ /* 0x000fe2000bfa6270 */
[----:B------:R1:W-:Y:S01]  /*110b0*/  @!P2 ST.E.64 desc[UR36][R8.64], R50 ;  /* 0x000000320800a985 */ /* 0x0003e2000c101b24 */
[----:B------:R-:W-:Y:S02]  /*110c0*/  @!P4 LEA.HI.X R11, R193, R5, R210, 0x2, P1 ;  /* 0x00000005c10bc211 */ /* 0x000fe400008f14d2 */
[----:B------:R-:W-:Y:S02]  /*110d0*/  ISETP.GE.AND P2, PT, R189, UR4, PT ;  /* 0x00000004bd007c0c */ /* 0x000fe4000bf46270 */
[----:B------:R-:W-:Y:S01]  /*110e0*/  ISETP.GE.AND P1, PT, R188, UR4, PT ;  /* 0x00000004bc007c0c */ /* 0x000fe2000bf26270 */
[----:B------:R3:W-:Y:S01]  /*110f0*/  @!P4 ST.E.64 desc[UR36][R10.64], R52 ;  /* 0x000000340a00c985 */ /* 0x0007e2000c101b24 */
[-C--:B----4-:R-:W-:Y:S02]  /*11100*/  @!P3 LEA R12, P6, R192, R4.reuse, 0x2 ;  /* 0x00000004c00cb211 */ /* 0x090fe400078c10ff */
[----:B0-----:R-:W-:-:S02]  /*11110*/  @!P0 LEA R2, P4, R191, R4, 0x2 ;  /* 0x00000004bf028211 */ /* 0x001fc400078810ff */
[-C--:B------:R-:W-:Y:S02]  /*11120*/  @!P3 LEA.HI.X R13, R192, R5.reuse, R209, 0x2, P6 ;  /* 0x00000005c00db211 */ /* 0x080fe400030f14d1 */
[----:B------:R-:W-:-:S03]  /*11130*/  @!P0 LEA.HI.X R3, R191, R5, R208, 0x2, P4 ;  /* 0x00000005bf038211 */ /* 0x000fc600020f14d0 */
[----:B------:R3:W-:Y:S01]  /*11140*/  @!P3 ST.E.64 desc[UR36][R12.64], R54 ;  /* 0x000000360c00b985 */ /* 0x0007e2000c101b24 */
[-C--:B--2---:R-:W-:Y:S02]  /*11150*/  @!P5 LEA R6, P3, R190, R4.reuse, 0x2 ;  /* 0x00000004be06d211 */ /* 0x084fe400078610ff */
        /* <DEDUP_REMOVED lines=11> */
[----:B---3--:R-:W-:-:S04]  /*11210*/  LEA R2, P0, R23, R4, 0x2 ;  /* 0x0000000417027211 */ /* 0x008fc800078010ff */
[----:B------:R-:W-:-:S05]  /*11220*/  LEA.HI.X R3, R23, R5, R204, 0x2, P0 ;  /* 0x0000000517037211 */ /* 0x000fca00000f14cc */
[----:B------:R4:W-:Y:S01]  /*11230*/  ST.E.64 desc[UR36][R2.64], R32 ;  /* 0x0000002002007985 */ /* 0x0009e2000c101b24 */
[----:B------:R-:W-:Y:S05]  /*11240*/  BRA `(.L_x_2471) ;  /* 0x0000000c000c7947 */ /* 0x000fea0003800000 */
.L_x_2462:
        /* <DEDUP_REMOVED lines=9> */
[----:B------:R-:W-:-:S03]  /*112e0*/  UISETP.NE.U32.AND UP1, UPT, UR8, URZ, UPT ;  /* 0x0000003f0800728c */ /* 0x000fc6000bf25070 */
[----:B------:R-:W2:Y:S01]  /*112f0*/  @P1 LDG.E R6, desc[UR36][R2.64] ;  /* 0x0000002402061981 */ /* 0x000ea2000c1e1900 */
[----:B------:R-:W-:Y:S01]  /*11300*/  UISETP.NE.AND.EX UP1, UPT, UR9, URZ, UPT, UP1 ;  /* 0x0000003f0900728c */ /* 0x000fe2000bf25310 */
[----:B------:R-:W-:Y:S02]  /*11310*/  ULDC UR4, c[0x0][0xa88] ;  /* 0x0002a20000047ab9 */ /* 0x000fe40000000800 */
[----:B------:R-:W-:-:S03]  /*11320*/  IMAD.U32 R0, RZ, RZ, UR4 ;  /* 0x00000004ff007e24 */ /* 0x000fc6000f8e00ff */
        /* <DEDUP_REMOVED lines=15> */
.L_x_2474:
[----:B------:R-:W-:Y:S01]  /*11420*/  USEL UR53, UR53, URZ, !UP0 ;  /* 0x0000003f35357287 */ /* 0x000fe2000c000000 */
[----:B------:R-:W-:Y:S01]  /*11430*/  BSSY B1, `(.L_x_2475) ;  /* 0x0000038000017945 */ /* 0x000fe20003800000 */
[----:B------:R-:W-:-:S03]  /*11440*/  USEL UR57, UR57, URZ, !UP0 ;  /* 0x0000003f39397287 */ /* 0x000fc6000c000000 */
[----:B------:R-:W-:Y:S09]  /*11450*/  @P0 BRA `(.L_x_2476) ;  /* 0x0000000000d40947 */ /* 0x000ff20003800000 */
        /* <DEDUP_REMOVED lines=32> */
[----:B------:R-:W-:Y:S01]  /*11660*/  UIADD3.X UR7, UR7, UR11, UR16, UP0, UP1 ;  /* 0x0000000b07077290 */ /* 0x000fe200087e2410 */
[----:B-1----:R-:W-:Y:S01]  /*11670*/  @P0 SHF.R.U32.HI R5, RZ, R7, R2 ;  /* 0x00000007ff050219 */ /* 0x002fe20000011602 */
[----:B------:R-:W-:Y:S01]  /*11680*/  IMAD.U32 R2, RZ, RZ, UR20 ;  /* 0x00000014ff027e24 */ /* 0x000fe2000f8e00ff */
[----:B------:R-:W-:Y:S01]  /*11690*/  ULDC.64 UR8, c[0x0][UR17+0x210] ;  /* 0x0000840011087abb */ /* 0x000fe20008000a00 */
[----:B------:R-:W-:Y:S01]  /*116a0*/  ULDC.64 UR10, c[0x0][0xba8] ;  /* 0x0002ea00000a7ab9 */ /* 0x000fe20000000a00 */
[----:B------:R-:W-:Y:S01]  /*116b0*/  @!UP2 ULDC UR10, c[0x0][0xb50] ;  /* 0x0002d400000aaab9 */ /* 0x000fe20000000800 */
[--C-:B------:R-:W-:Y:S01]  /*116c0*/  IMAD.MOV R7, RZ, RZ, -R5.reuse ;  /* 0x000000ffff077224 */ /* 0x100fe200078e0a05 */
[----:B------:R-:W-:Y:S01]  /*116d0*/  IADD3 R2, P0, P1, R5, UR14, R2 ;  /* 0x0000000e05027c10 */ /* 0x000fe2000f91e002 */
[----:B------:R-:W-:Y:S01]  /*116e0*/  @!UP2 ULDC UR11, c[0x0][0xb54] ;  /* 0x0002d500000baab9 */ /* 0x000fe20000000800 */
[----:B------:R-:W-:Y:S01]  /*116f0*/  SHF.R.S32.HI R5, RZ, 0x1f, R5 ;  /* 0x0000001fff057819 */ /* 0x000fe20000011405 */
[----:B------:R-:W-:-:S03]  /*11700*/  IMAD R7, R9, R7, R4 ;  /* 0x0000000709077224 */ /* 0x000fc600078e0204 */
[----:B------:R-:W-:Y:S01]  /*11710*/  IADD3.X R3, R5, UR7, R6, P0, P1 ;  /* 0x0000000705037c10 */ /* 0x000fe200087e2406 */
        /* <DEDUP_REMOVED lines=9> */
.L_x_2476:
[----:B------:R-:W-:Y:S05]  /*117b0*/  BSYNC B1 ;  /* 0x0000000000017941 */ /* 0x000fea0003800000 */
.L_x_2475:
        /* <DEDUP_REMOVED lines=11> */
[----:B------:R-:W-:Y:S01]  /*11870*/  ULDC.64 UR10, c[0x0][0xae8] ;  /* 0x0002ba00000a7ab9 */ /* 0x000fe20000000a00 */
[----:B------:R-:W-:Y:S01]  /*11880*/  UIADD3 UR9, UR9, UR7, URZ ;  /* 0x0000000709097290 */ /* 0x000fe2000fffe03f */
[----:B0-----:R-:W-:-:S03]  /*11890*/  IMAD.MOV.U32 R5, RZ, RZ, R6 ;  /* 0x000000ffff057224 */ /* 0x001fc600078e0006 */
        /* <DEDUP_REMOVED lines=51> */
.L_x_2478:
[----:B------:R-:W-:Y:S05]  /*11bd0*/  BSYNC B1 ;  /* 0x0000000000017941 */ /* 0x000fea0003800000 */
.L_x_2477:
        /* <DEDUP_REMOVED lines=13> */
.L_x_2480:
[----:B------:R-:W-:Y:S05]  /*11cb0*/  BSYNC B1 ;  /* 0x0000000000017941 */ /* 0x000fea0003800000 */
.L_x_2479:
        /* <DEDUP_REMOVED lines=13> */
.L_x_2482:
[----:B------:R-:W-:Y:S05]  /*11d90*/  BSYNC B1 ;  /* 0x0000000000017941 */ /* 0x000fea0003800000 */
.L_x_2481:
        /* <DEDUP_REMOVED lines=14> */
.L_x_2471:
[----:B------:R-:W-:Y:S05]  /*11e80*/  BSYNC B0 ;  /* 0x0000000000007941 */ /* 0x000fea0003800000 */
.L_x_2461:
[----:B------:R-:W-:Y:S02]  /*11e90*/  ULDC UR4, c[0x0][0xc3c] ;  /* 0x00030f0000047ab9 */ /* 0x000fe40000000800 */
[----:B------:R-:W-:-:S13]  /*11ea0*/  ISETP.GE.AND P0, PT, R31, UR4, PT ;  /* 0x000000041f007c0c */ /* 0x000fda000bf06270 */
[----:B------:R-:W-:Y:S05]  /*11eb0*/  @!P0 BRA `(.L_x_2483) ;  /* 0xfffffef0002c8947 */ /* 0x000fea000383ffff */
[----:B------:R-:W-:Y:S05]  /*11ec0*/  EXIT ;  /* 0x000000000000794d */ /* 0x000fea0003800000 */
.L_x_2418:
[----:B------:R-:W-:-:S08]  /*11ed0*/  NOP ;  /* 0x0000000000007918 */ /* 0x000fd00000000000 */
[----:B0-----:R-:W0:-:S00]  /*11ee0*/  USETMAXREG.DEALLOC.CTAPOOL 0x28 ;  /* 0x00000028000079c8 */ /* 0x001e0000080e0500 */
        /* <DEDUP_REMOVED lines=60> */
.L_x_2487:
        /* <DEDUP_REMOVED lines=36> */
.L_x_2485:
[----:B------:R-:W-:-:S04]  /*124f0*/  IMAD.IADD R8, R11, 0x1, -R8 ;  /* 0x000000010b087824 */ /* 0x000fc800078e0a08 */
[----:B------:R-:W-:-:S05]  /*12500*/  IMAD R3, R5, R4, R8 ;  /* 0x0000000405037224 */ /* 0x000fca00078e0208 */
[----:B------:R-:W-:Y:S01]  /*12510*/  ISETP.GT.AND P0, PT, R3, R6, PT ;  /* 0x000000060300720c */ /* 0x000fe20003f04270 */
[----:B------:R-:W-:-:S12]  /*12520*/  IMAD.MOV.U32 R3, RZ, RZ, RZ ;  /* 0x000000ffff037224 */ /* 0x000fd800078e00ff */
        /* <DEDUP_REMOVED lines=13> */
.L_x_2488:
[----:B01----:R-:W-:-:S04]  /*12600*/  IMAD R2, R3, R4, R8 ;  /* 0x0000000403027224 */ /* 0x003fc800078e0208 */
[----:B------:R-:W-:Y:S01]  /*12610*/  IMAD.IADD R5, R6, 0x1, -R2 ;  /* 0x0000000106057824 */ /* 0x000fe200078e0a02 */
[----:B------:R0:W-:Y:S01]  /*12620*/  STL [R1], R2 ;  /* 0x0000000201007387 */ /* 0x0001e20000100800 */
[----:B------:R-:W-:Y:S05]  /*12630*/  @!P1 BRA `(.L_x_2489) ;  /* 0x0000000000ec9947 */ /* 0x000fea0003800000 */
        /* <DEDUP_REMOVED lines=40> */
[----:B------:R-:W-:Y:S02]  /*128c0*/  IMAD R3, R2, R6, R3 ;  /* 0x0000000602037224 */ /* 0x000fe400078e0203 */
[----:B------:R-:W-:-:S03]  /*128d0*/  IMAD.MOV R6, RZ, RZ, -R8 ;  /* 0x000000ffff067224 */ /* 0x000fc600078e0a08 */
        /* <DEDUP_REMOVED lines=13> */
[----:B------:R-:W-:Y:S02]  /*129b0*/  IMAD R2, R0, R6, R5 ;  /* 0x0000000600027224 */ /* 0x000fe400078e0205 */
[----:B------:R-:W-:-:S05]  /*129c0*/  IMAD R3, R3, 0x10000, R4 ;  /* 0x0001000003037824 */ /* 0x000fca00078e0204 */
[----:B------:R1:W-:Y:S01]  /*129d0*/  STL [R1+0x8], R3 ;  /* 0x0000080301007387 */ /* 0x0003e20000100800 */
[----:B------:R-:W-:Y:S05]  /*129e0*/  BRA `(.L_x_2490) ;  /* 0x0000000400007947 */ /* 0x000fea0003800000 */
.L_x_2489:
        /* <DEDUP_REMOVED lines=36> */
[-C--:B------:R-:W-:Y:S02]  /*12c30*/  IABS R8, R13.reuse ;  /* 0x0000000d00087213 */ /* 0x080fe40000000000 */
[----:B------:R-:W-:Y:S02]  /*12c40*/  IABS R10, R13 ;  /* 0x0000000d000a7213 */ /* 0x000fe40000000000 */
[----:B------:R-:W0:Y:S08]  /*12c50*/  I2F.RP R4, R8 ;  /* 0x0000000800047306 */ /* 0x000e300000209400 */
[----:B0-----:R-:W0:Y:S02]  /*12c60*/  MUFU.RCP R4, R4 ;  /* 0x0000000400047308 */ /* 0x001e240000001000 */
[----:B0-----:R-:W-:-:S02]  /*12c70*/  VIADD R3, R4, 0xffffffe ;  /* 0x0ffffffe04037836 */ /* 0x001fc40000000000 */
[----:B------:R-:W-:-:S04]  /*12c80*/  IMAD.MOV R4, RZ, RZ, -R13 ;  /* 0x000000ffff047224 */ /* 0x000fc800078e0a0d */
        /* <DEDUP_REMOVED lines=20> */
[----:B------:R-:W-:-:S05]  /*12dd0*/  IMAD R3, R2, R4, R3 ;  /* 0x0000000402037224 */ /* 0x000fca00078e0203 */
[----:B------:R0:W-:Y:S02]  /*12de0*/  STL [R1+0x8], R3 ;  /* 0x0000080301007387 */ /* 0x0001e40000100800 */
.L_x_2490:
[----:B01----:R-:W-:-:S05]  /*12df0*/  LOP3.LUT R3, RZ, R2, RZ, 0x33, !PT ;  /* 0x00000002ff037212 */ /* 0x003fca00078e33ff */
[----:B------:R-:W-:-:S05]  /*12e00*/  IMAD.IADD R0, R0, 0x1, R3 ;  /* 0x0000000100007824 */ /* 0x000fca00078e0203 */
[----:B------:R1:W-:Y:S01]  /*12e10*/  STL [R1+0x4], R0 ;  /* 0x0000040001007387 */ /* 0x0003e20000100800 */
[----:B------:R-:W-:Y:S05]  /*12e20*/  BRA `(.L_x_2491) ;  /* 0x0000000000107947 */ /* 0x000fea0003800000 */
.L_x_2486:
[----:B------:R0:W-:Y:S01]  /*12e30*/  STL [R1], R6 ;  /* 0x0000000601007387 */ /* 0x0001e20000100800 */
[----:B------:R-:W-:-:S03]  /*12e40*/  ULDC UR41, c[0x0][0xc3c] ;  /* 0x00030f0000297ab9 */ /* 0x000fc60000000800 */
[----:B------:R0:W-:Y:S04]  /*12e50*/  STL [R1+0x4], RZ ;  /* 0x000004ff01007387 */ /* 0x0001e80000100800 */
[----:B------:R0:W-:Y:S02]  /*12e60*/  STL [R1+0x8], RZ ;  /* 0x000008ff01007387 */ /* 0x0001e40000100800 */
.L_x_2491:
[----:B------:R-:W2:Y:S04]  /*12e70*/  LDL R8, [R1] ;  /* 0x0000000001087983 */ /* 0x000ea80000100800 */
[----:B------:R-:W2:Y:S04]  /*12e80*/  LDL R9, [R1+0x4] ;  /* 0x0000040001097983 */ /* 0x000ea80000100800 */
[----:B------:R-:W2:Y:S01]  /*12e90*/  LDL R10, [R1+0x8] ;  /* 0x00000800010a7983 */ /* 0x000ea20000100800 */
[----:B------:R-:W-:Y:S01]  /*12ea0*/  ISETP.NE.AND P0, PT, R7, RZ, PT ;  /* 0x000000ff0700720c */ /* 0x000fe20003f05270 */
[----:B------:R-:W-:-:S12]  /*12eb0*/  IMAD.U32 R2, RZ, RZ, UR41 ;  /* 0x00000029ff027e24 */ /* 0x000fd8000f8e00ff */
[----:B------:R-:W3:Y:S01]  /*12ec0*/  @!P0 S2R R3, SR_CgaCtaId ;  /* 0x0000000000038919 */ /* 0x000ee20000008800 */
[----:B-1----:R-:W-:Y:S01]  /*12ed0*/  @!P0 MOV R0, 0x400 ;  /* 0x0000040000008802 */ /* 0x002fe20000000f00 */
[----:B------:R-:W-:-:S03]  /*12ee0*/  @!P0 IMAD.MOV.U32 R11, RZ, RZ, R2 ;  /* 0x000000ffff0b8224 */ /* 0x000fc600078e0002 */
[----:B---3--:R-:W-:-:S05]  /*12ef0*/  @!P0 LEA R0, R3, R0, 0x18 ;  /* 0x0000000003008211 */ /* 0x008fca00078ec0ff */
[----:B--2---:R1:W-:Y:S01]  /*12f00*/  @!P0 STS.128 [R0+0x298d0], R8 ;  /* 0x0298d00800008388 */ /* 0x0043e20000000c00 */
[----:B------:R-:W-:Y:S06]  /*12f10*/  BAR.ARV 0x5, 0x180 ;  /* 0x0146000000007b1d */ /* 0x000fec0000002000 */
.L_x_2484:
[----:B------:R-:W-:Y:S01]  /*12f20*/  ULDC UR4, c[0x0][0xc3c] ;  /* 0x00030f0000047ab9 */ /* 0x000fe20000000800 */
[----:B------:R2:W-:Y:S01]  /*12f30*/  STL [R1+0x28], RZ ;  /* 0x000028ff01007387 */ /* 0x0005e20000100800 */
[----:B------:R-:W-:Y:S01]  /*12f40*/  UISETP.GE.AND UP0, UPT, UR41, UR4, UPT ;  /* 0x000000042900728c */ /* 0x000fe2000bf06270 */
[----:B------:R-:W-:Y:S02]  /*12f50*/  IMAD.MOV.U32 R32, RZ, RZ, 0x1 ;  /* 0x00000001ff207424 */ /* 0x000fe400078e00ff */
[----:B------:R-:W-:-:S03]  /*12f60*/  IMAD.MOV.U32 R19, RZ, RZ, RZ ;  /* 0x000000ffff137224 */ /* 0x000fc600078e00ff */
[----:B------:R-:W-:-:S13]  /*12f70*/  PLOP3.LUT P0, PT, PT, PT, UP0, 0x80, 0x0 ;  /* 0x000000000000781c */ /* 0x000fda0003f0f008 */
[----:B--2---:R-:W-:Y:S05]  /*12f80*/  @P0 BRA `(.L_x_2492) ;  /* 0x0000006000680947 */ /* 0x004fea0003800000 */
[----:B-1----:R-:W2:Y:S01]  /*12f90*/  LDL R0, [R1+0x2c] ;  /* 0x00002c0001007983 */ /* 0x002ea20000100800 */
[----:B------:R-:W1:Y:S01]  /*12fa0*/  S2UR UR4, SR_CgaCtaId ;  /* 0x00000000000479c3 */ /* 0x000e620000008800 */
[----:B------:R-:W-:Y:S01]  /*12fb0*/  MOV R16, 0x400 ;  /* 0x0000040000107802 */ /* 0x000fe20000000f00 */
[----:B------:R-:W-:Y:S01]  /*12fc0*/  IMAD.MOV.U32 R34, RZ, RZ, 0x40 ;  /* 0x00000040ff227424 */ /* 0x000fe200078e00ff */
[----:B------:R-:W0:Y:S01]  /*12fd0*/  S2R R14, SR_TID.X ;  /* 0x00000000000e7919 */ /* 0x000e220000002100 */
[----:B------:R-:W-:Y:S01]  /*12fe0*/  IMAD.MOV.U32 R32, RZ, RZ, 0x1 ;  /* 0x00000001ff207424 */ /* 0x000fe200078e00ff */
[----:B------:R-:W-:Y:S01]  /*12ff0*/  ULDC UR46, c[0x0][0xc] ;  /* 0x00000300002e7ab9 */ /* 0x000fe20000000800 */
[----:B------:R-:W-:Y:S02]  /*13000*/  IMAD.MOV.U32 R19, RZ, RZ, RZ ;  /* 0x000000ffff137224 */ /* 0x000fe400078e00ff */
[C---:B0-----:R-:W-:Y:S01]  /*13010*/  IMAD.SHL.U32 R4, R14.reuse, 0x10, RZ ;  /* 0x000000100e047824 */ /* 0x041fe200078e00ff */
[C---:B------:R-:W-:Y:S01]  /*13020*/  LOP3.LUT R13, R14.reuse, 0x7f, RZ, 0xc0, !PT ;  /* 0x0000007f0e0d7812 */ /* 0x040fe200078ec0ff */
[C---:B------:R-:W-:Y:S01]  /*13030*/  IMAD.SHL.U32 R3, R14.reuse, 0x2, RZ ;  /* 0x000000020e037824 */ /* 0x040fe200078e00ff */
[C---:B------:R-:W-:Y:S01]  /*13040*/  R2P PR, R14.reuse, 0x14 ;  /* 0x000000140e007804 */ /* 0x040fe20000000000 */
[----:B------:R-:W-:Y:S01]  /*13050*/  IMAD.SHL.U32 R11, R14, 0x4, RZ ;  /* 0x000000040e0b7824 */ /* 0x000fe200078e00ff */
[----:B------:R-:W-:-:S02]  /*13060*/  SHF.R.U32.HI R2, RZ, 0x5, R13 ;  /* 0x00000005ff027819 */ /* 0x000fc4000001160d */
[----:B------:R-:W-:-:S03]  /*13070*/  LOP3.LUT R35, R4, 0x30, RZ, 0xc0, !PT ;  /* 0x0000003004237812 */ /* 0x000fc600078ec0ff */
[----:B------:R-:W-:Y:S01]  /*13080*/  IMAD.SHL.U32 R7, R2, 0x200, RZ ;  /* 0x0000020002077824 */ /* 0x000fe200078e00ff */
[----:B--2---:R-:W-:Y:S02]  /*13090*/  R2UR UR5, R0 ;  /* 0x00000000000572ca */ /* 0x004fe400000e0000 */
[----:B------:R-:W-:-:S04]  /*130a0*/  LOP3.LUT R0, R4, 0x1b0, RZ, 0xc0, !PT ;  /* 0x000001b004007812 */ /* 0x000fc800078ec0ff */
[----:B------:R-:W-:Y:S01]  /*130b0*/  LOP3.LUT R10, R0, 0x30, R3, 0x78, !PT ;  /* 0x00000030000a7812 */ /* 0x000fe200078e7803 */
[C---:B------:R-:W-:Y:S02]  /*130c0*/  IMAD.SHL.U32 R3, R14.reuse, 0x80, RZ ;  /* 0x000000800e037824 */ /* 0x040fe400078e00ff */
[----:B------:R-:W-:-:S03]  /*130d0*/  IMAD.SHL.U32 R0, R14, 0x20, RZ ;  /* 0x000000200e007824 */ /* 0x000fc600078e00ff */
[----:B------:R-:W-:Y:S01]  /*130e0*/  LOP3.LUT R5, R3, 0x380, RZ, 0xc0, !PT ;  /* 0x0000038003057812 */ /* 0x000fe200078ec0ff */
[----:B------:R-:W-:Y:S01]  /*130f0*/  ULOP3.LUT UR44, UR5, 0x2, URZ, 0xfc, !UPT ;  /* 0x00000002052c7892 */ /* 0x000fe2000f8efc3f */
[C---:B------:R-:W-:Y:S01]  /*13100*/  LOP3.LUT R6, R0.reuse, 0x80, RZ, 0xc0, !PT ;  /* 0x0000008000067812 */ /* 0x040fe200078ec0ff */
[----:B------:R-:W-:Y:S01]  /*13110*/  ULOP3.LUT UR45, UR5, 0x1, URZ, 0xfc, !UPT ;  /* 0x00000001052d7892 */ /* 0x000fe2000f8efc3f */
[----:B------:R-:W-:Y:S01]  /*13120*/  LOP3.LUT R9, R0, 0x380, RZ, 0xc0, !PT ;  /* 0x0000038000097812 */ /* 0x000fe200078ec0ff */
[----:B------:R-:W-:Y:S01]  /*13130*/  IMAD R5, R2, 0x10, R5 ;  /* 0x0000001002057824 */ /* 0x000fe200078e0205 */
[----:B------:R-:W-:Y:S01]  /*13140*/  LOP3.LUT R6, R6, 0x10, R14, 0xf8, !PT ;  /* 0x0000001006067812 */ /* 0x000fe200078ef80e */
[----:B------:R-:W-:Y:S01]  /*13150*/  IMAD.SHL.U32 R2, R2, 0x400, RZ ;  /* 0x0000040002027824 */ /* 0x000fe200078e00ff */
[----:B------:R-:W-:Y:S02]  /*13160*/  LOP3.LUT R33, R9, 0x30, R4, 0xf8, !PT ;  /* 0x0000003009217812 */ /* 0x000fe400078ef804 */
[----:B------:R-:W-:-:S02]  /*13170*/  LOP3.LUT R9, R7, 0x60, R0, 0xf8, !PT ;  /* 0x0000006007097812 */ /* 0x000fc400078ef800 */
[----:B------:R-:W-:Y:S02]  /*13180*/  LOP3.LUT R8, R6, 0x10, R11, 0x78, !PT ;  /* 0x0000001006087812 */ /* 0x000fe400078e780b */
[--C-:B------:R-:W-:Y:S02]  /*13190*/  LOP3.LUT R6, R5, 0x70, R4.reuse, 0x78, !PT ;  /* 0x0000007005067812 */ /* 0x100fe400078e7804 */
[----:B------:R-:W-:Y:S02]  /*131a0*/  LOP3.LUT R7, R7, 0x40, R4, 0xf8, !PT ;  /* 0x0000004007077812 */ /* 0x000fe400078ef804 */
[----:B------:R-:W-:Y:S02]  /*131b0*/  LOP3.LUT R9, R9, 0x100, R0, 0xf8, !PT ;  /* 0x0000010009097812 */ /* 0x000fe400078ef800 */
[----:B------:R-:W-:Y:S02]  /*131c0*/  LOP3.LUT R5, R6, 0xc00, R3, 0xf8, !PT ;  /* 0x00000c0006057812 */ /* 0x000fe400078ef803 */
[----:B------:R-:W-:-:S02]  /*131d0*/  LOP3.LUT R12, R7, R10, RZ, 0xfc, !PT ;  /* 0x0000000a070c7212 */ /* 0x000fc400078efcff */
[----:B------:R-:W-:Y:S01]  /*131e0*/  LOP3.LUT R3, R9, R8, RZ, 0xfc, !PT ;  /* 0x0000000809037212 */ /* 0x000fe200078efcff */
[----:B------:R0:W-:Y:S01]  /*131f0*/  STL [R1+0x1c], R5 ;  /* 0x00001c0501007387 */ /* 0x0001e20000100800 */
[----:B------:R-:W-:Y:S02]  /*13200*/  SHF.R.U32.HI R4, RZ, 0x2, R13 ;  /* 0x00000002ff047819 */ /* 0x000fe4000001160d */
[----:B------:R-:W-:Y:S01]  /*13210*/  LOP3.LUT R33, R33, 0x70, R11, 0x78, !PT ;  /* 0x0000007021217812 */ /* 0x000fe200078e780b */
[----:B------:R-:W-:Y:S01]  /*13220*/  STL [R1+0x14], R12 ;  /* 0x0000140c01007387 */ /* 0x000fe20000100800 */
[----:B------:R-:W-:Y:S02]  /*13230*/  LOP3.LUT R0, R4, 0x60, R0, 0xf8, !PT ;  /* 0x0000006004007812 */ /* 0x000fe400078ef800 */
[----:B------:R-:W-:Y:S01]  /*13240*/  LOP3.LUT R4, R35, 0x40, RZ, 0xfc, !PT ;  /* 0x0000004023047812 */ /* 0x000fe200078efcff */
[----:B------:R1:W-:Y:S01]  /*13250*/  STL [R1+0x18], R3 ;  /* 0x0000180301007387 */ /* 0x0003e20000100800 */
[----:B------:R-:W-:-:S02]  /*13260*/  LOP3.LUT R2, R0, 0x80, RZ, 0xfc, !PT ;  /* 0x0000008000027812 */ /* 0x000fc400078efcff */
[C---:B0-----:R-:W-:Y:S02]  /*13270*/  SEL R5, R34.reuse, 0xffffffc0, !P2 ;  /* 0xffffffc022057807 */ /* 0x041fe40005000000 */
[----:B------:R-:W-:-:S03]  /*13280*/  SEL R34, R34, 0xffffffc0, !P4 ;  /* 0xffffffc022227807 */ /* 0x000fc60006000000 */
[----:B------:R-:W-:Y:S01]  /*13290*/  STL [R1+0x20], R5 ;  /* 0x0000200501007387 */ /* 0x000fe20000100800 */
[----:B-1----:R-:W-:-:S05]  /*132a0*/  IMAD.U32 R3, RZ, RZ, UR4 ;  /* 0x00000004ff037e24 */ /* 0x002fca000f8e00ff */
[----:B------:R-:W-:Y:S01]  /*132b0*/  LEA R16, R3, R16, 0x18 ;  /* 0x0000001003107211 */ /* 0x000fe200078ec0ff */
[----:B------:R0:W-:Y:S04]  /*132c0*/  STL [R1+0x10], R3 ;  /* 0x0000100301007387 */ /* 0x0001e80000100800 */
[----:B------:R-:W-:Y:S01]  /*132d0*/  IMAD.IADD R0, R16, 0x1, R12 ;  /* 0x0000000110007824 */ /* 0x000fe200078e020c */
[----:B------:R1:W-:Y:S04]  /*132e0*/  STL [R1+0x28], RZ ;  /* 0x000028ff01007387 */ /* 0x0003e80000100800 */
[----:B------:R1:W-:Y:S01]  /*132f0*/  STL [R1+0x24], R0 ;  /* 0x0000240001007387 */ /* 0x0003e20000100800 */
[----:B0-----:R-:W-:-:S07]  /*13300*/  LOP3.LUT R3, R35, 0x80, RZ, 0xfc, !PT ;  /* 0x0000008023037812 */ /* 0x001fce00078efcff */
.L_x_2570:
[----:B------:R-:W-:Y:S01]  /*13310*/  ULDC.64 UR4, c[0x0][0xc88] ;  /* 0x0003220000047ab9 */ /* 0x000fe20000000a00 */
[----:B------:R-:W-:Y:S01]  /*13320*/  ULDC.64 UR6, c[0x0][0xa18] ;  /* 0x0002860000067ab9 */ /* 0x000fe20000000a00 */
[----:B------:R-:W-:Y:S01]  /*13330*/  UIMAD.WIDE UR4, UR41, 0x4, UR4 ;  /* 0x00000004290478a5 */ /* 0x000fe2000f8e0204 */
[----:B------:R-:W-:Y:S01]  /*13340*/  IMAD.MOV.U32 R36, RZ, RZ, RZ ;  /* 0x000000ffff247224 */ /* 0x000fe200078e00ff */
[----:B0--3--:R-:W0:Y:S04]  /*13350*/  LDC R7, c[0x0][0x424] ;  /* 0x00010900ff077b82 */ /* 0x009e280000000800 */
[----:B------:R-:W-:Y:S02]  /*13360*/  IMAD.U32 R2, RZ, RZ, UR4 ;  /* 0x00000004ff027e24 */ /* 0x000fe4000f8e00ff */
[----:B------:R-:W-:Y:S01]  /*13370*/  IMAD.U32 R3, RZ, RZ, UR5 ;  /* 0x00000005ff037e24 */ /* 0x000fe2000f8e00ff */
[----:B------:R-:W-:Y:S01]  /*13380*/  ULDC.64 UR4, c[0x0][0xa28] ;  /* 0x00028a0000047ab9 */ /* 0x000fe20000000a00 */
[----:B-1----:R-:W1:Y:S03]  /*13390*/  LDC R0, c[0x0][0x2f0] ;  /* 0x0000bc00ff007b82 */ /* 0x002e660000000800 */
[----:B------:R-:W2:Y:S01]  /*133a0*/  LDG.E R2, desc[UR36][R2.64] ;  /* 0x0000002402027981 */ /* 0x000ea2000c1e1900 */
[----:B------:R-:W-:-:S04]  /*133b0*/  UISETP.NE.U32.AND UP0, UPT, UR4, URZ, UPT ;  /* 0x0000003f0400728c */ /* 0x000fc8000bf05070 */
[----:B------:R-:W-:-:S06]  /*133c0*/  UISETP.NE.AND.EX UP0, UPT, UR5, URZ, UPT, UP0 ;  /* 0x0000003f0500728c */ /* 0x000fcc000bf05300 */
[----:B------:R-:W-:Y:S02]  /*133d0*/  PLOP3.LUT P0, PT, PT, PT, UP0, 0x80, 0x0 ;  /* 0x000000000000781c */ /* 0x000fe40003f0f008 */
[----:B--2---:R-:W-:-:S13]  /*133e0*/  R2UR UR43, R2 ;  /* 0x00000000022b72ca */ /* 0x004fda00000e0000 */
[----:B------:R-:W-:Y:S02]  /*133f0*/  USHF.R.S32.HI UR42, URZ, 0x1f, UR43 ;  /* 0x0000001f3f2a7899 */ /* 0x000fe4000801142b */
[----:B------:R-:W-:-:S04]  /*13400*/  @UP0 ULEA UR4, UP1, UR43, UR4, 0x2 ;  /* 0x000000042b040291 */ /* 0x000fc8000f82103f */
[----:B------:R-:W-:Y:S02]  /*13410*/  @UP0 ULEA.HI.X UR5, UR43, UR5, UR42, 0x2, UP1 ;  /* 0x000000052b050291 */ /* 0x000fe400088f142a */
[----:B------:R-:W-:-:S04]  /*13420*/  IMAD.U32 R2, RZ, RZ, UR4 ;  /* 0x00000004ff027e24 */ /* 0x000fc8000f8e00ff */
[----:B------:R-:W-:Y:S01]  /*13430*/  IMAD.U32 R3, RZ, RZ, UR5 ;  /* 0x00000005ff037e24 */ /* 0x000fe2000f8e00ff */
[----:B------:R-:W-:Y:S01]  /*13440*/  ULDC.64 UR4, c[0x0][0xa00] ;  /* 0x0002800000047ab9 */ /* 0x000fe20000000a00 */
[----:B------:R-:W-:Y:S02]  /*13450*/  USHF.L.U32 UR39, UR43, 0x2, URZ ;  /* 0x000000022b277899 */ /* 0x000fe4000800063f */
[----:B------:R-:W-:Y:S01]  /*13460*/  UISETP.NE.U32.AND UP0, UPT, UR4, URZ, UPT ;  /* 0x0000003f0400728c */ /* 0x000fe2000bf05070 */
[----:B------:R2:W5:Y:S01]  /*13470*/  @P0 LDG.E R36, desc[UR36][R2.64] ;  /* 0x0000002402240981 */ /* 0x000562000c1e1900 */
[----:B------:R-:W-:Y:S02]  /*13480*/  USHF.L.U64.HI UR38, UR43, 0x2, UR42 ;  /* 0x000000022b267899 */ /* 0x000fe4000801022a */
[----:B------:R-:W-:Y:S02]  /*13490*/  UISETP.NE.AND.EX UP2, UPT, UR5, URZ, UPT, UP0 ;  /* 0x0000003f0500728c */ /* 0x000fe4000bf45300 */
[----:B------:R-:W-:-:S02]  /*134a0*/  UIADD3 UR4, UP0, UR39, UR4, URZ ;  /* 0x0000000427047290 */ /* 0x000fc4000ff1e03f */
[----:B------:R-:W-:Y:S02]  /*134b0*/  UP2UR UR48, UPR, URZ, 0x4 ;  /* 0x000000043f307883 */ /* 0x000fe40008000000 */
[----:B------:R-:W-:Y:S01]  /*134c0*/  UIADD3.X UR5, UR38, UR5, URZ, UP0, !UPT ;  /* 0x0000000526057290 */ /* 0x000fe200087fe43f */
[----:B------:R-:W-:Y:S01]  /*134d0*/  PLOP3.LUT P0, PT, PT, PT, UP2, 0x80, 0x0 ;  /* 0x000000000000781c */ /* 0x000fe20003f0f028 */
[----:B------:R-:W-:Y:S01]  /*134e0*/  UISETP.NE.U32.AND UP0, UPT, UR6, URZ, UPT ;  /* 0x0000003f0600728c */ /* 0x000fe2000bf05070 */
[----:B--2---:R-:W-:-:S03]  /*134f0*/  IMAD.U32 R2, RZ, RZ, UR4 ;  /* 0x00000004ff027e24 */ /* 0x004fc6000f8e00ff */
[----:B------:R-:W-:Y:S01]  /*13500*/  UISETP.NE.AND.EX UP0, UPT, UR7, URZ, UPT, UP0 ;  /* 0x0000003f0700728c */ /* 0x000fe2000bf05300 */
[----:B------:R-:W-:-:S05]  /*13510*/  IMAD.U32 R3, RZ, RZ, UR5 ;  /* 0x00000005ff037e24 */ /* 0x000fca000f8e00ff */
[----:B------:R-:W-:Y:S02]  /*13520*/  PLOP3.LUT P1, PT, PT, PT, UP0, 0x80, 0x0 ;  /* 0x000000000000781c */ /* 0x000fe40003f2f008 */
[----:B------:R-:W5:Y:S03]  /*13530*/  @P0 LDG.E R6, desc[UR36][R2.64] ;  /* 0x0000002402060981 */ /* 0x000f66000c1e1900 */
[----:B------:R-:W-:-:S04]  /*13540*/  @UP0 UIADD3 UR4, UP1, UR39, UR6, URZ ;  /* 0x0000000627040290 */ /* 0x000fc8000ff3e03f */
[----:B------:R-:W-:Y:S02]  /*13550*/  @UP0 UIADD3.X UR5, UR38, UR7, URZ, UP1, !UPT ;  /* 0x0000000726050290 */ /* 0x000fe40008ffe43f */
[----:B------:R-:W-:-:S04]  /*13560*/  IMAD.U32 R4, RZ, RZ, UR4 ;  /* 0x00000004ff047e24 */ /* 0x000fc8000f8e00ff */
[----:B------:R-:W-:-:S05]  /*13570*/  IMAD.U32 R5, RZ, RZ, UR5 ;  /* 0x00000005ff057e24 */ /* 0x000fca000f8e00ff */
[----:B------:R2:W5:Y:S01]  /*13580*/  @P1 LDG.E R23, desc[UR36][R4.64] ;  /* 0x0000002404171981 */ /* 0x000562000c1e1900 */
[----:B------:R-:W-:Y:S01]  /*13590*/  PLOP3.LUT P2, PT, PT, PT, UP2, 0x80, 0x0 ;  /* 0x000000000000781c */ /* 0x000fe20003f4f028 */
[----:B--2---:R-:W2:Y:S02]  /*135a0*/  LDC.64 R4, c[0x0][0x418] ;  /* 0x00010600ff047b82 */ /* 0x004ea40000000a00 */
[----:B--2---:R-:W-:-:S04]  /*135b0*/  ISETP.NE.U32.AND P0, PT, R4, RZ, PT ;  /* 0x000000ff0400720c */ /* 0x004fc80003f05070 */
[----:B------:R-:W-:Y:S01]  /*135c0*/  ISETP.NE.AND.EX P0, PT, R5, RZ, PT, P0 ;  /* 0x000000ff0500720c */ /* 0x000fe20003f05300 */
[----:B01----:R-:W-:-:S12]  /*135d0*/  @P1 BRA `(.L_x_2493) ;  /* 0x00000000001c1947 */ /* 0x003fd80003800000 */
[----:B------:R-:W-:Y:S01]  /*135e0*/  UISETP.NE.AND UP0, UPT, UR48, URZ, UPT ;  /* 0x0000003f3000728c */ /* 0x000fe2000bf05270 */
[----:B-----5:R-:W0:Y:S05]  /*135f0*/  LDC R23, c[0x0][0x288] ;  /* 0x0000a200ff177b82 */ /* 0x020e2a0000000800 */
[----:B------:R-:W-:-:S13]  /*13600*/  PLOP3.LUT P1, PT, PT, PT, UP0, 0x40, 0x0 ;  /* 0x000000000000781c */ /* 0x000fda0003f2e808 */
[----:B------:R-:W-:Y:S05]  /*13610*/  @P1 BRA `(.L_x_2493) ;  /* 0x00000000000c1947 */ /* 0x000fea0003800000 */
[----:B------:R-:W2:Y:S04]  /*13620*/  LDG.E R4, desc[UR36][R2.64] ;  /* 0x0000002402047981 */ /* 0x000ea8000c1e1900 */
[----:B0-----:R-:W2:Y:S02]  /*13630*/  LDG.E R23, desc[UR36][R2.64+0x4] ;  /* 0x0000042402177981 */ /* 0x001ea4000c1e1900 */
[----:B--2---:R-:W-:-:S07]  /*13640*/  IMAD.IADD R23, R23, 0x1, -R4 ;  /* 0x0000000117177824 */ /* 0x004fce00078e0a04 */
.L_x_2493:
        /* <DEDUP_REMOVED lines=15> */
.L_x_2494:
[----:B------:R-:W-:Y:S02]  /*13740*/  ULDC.64 UR4, c[0x0][0xa08] ;  /* 0x0002820000047ab9 */ /* 0x000fe40000000a00 */
[----:B------:R-:W-:-:S04]  /*13750*/  ISETP.NE.U32.AND P0, PT, RZ, UR4, PT ;  /* 0x00000004ff007c0c */ /* 0x000fc8000bf05070 */
[----:B------:R-:W-:-:S13]  /*13760*/  ISETP.NE.AND.EX P0, PT, RZ, UR5, PT, P0 ;  /* 0x00000005ff007c0c */ /* 0x000fda000bf05300 */
[----:B------:R-:W-:Y:S05]  /*13770*/  @!P0 BRA `(.L_x_2495) ;  /* 0x0000000000148947 */ /* 0x000fea0003800000 */
[----:B------:R-:W1:Y:S02]  /*13780*/  LDC.64 R2, c[0x0][0xa08] ;  /* 0x00028200ff027b82 */ /* 0x000e640000000a00 */
[----:B-1----:R-:W-:-:S05]  /*13790*/  IMAD.WIDE R2, R31, 0x4, R2 ;  /* 0x000000041f027825 */ /* 0x002fca00078e0202 */
[----:B------:R-:W2:Y:S04]  /*137a0*/  LDG.E R5, desc[UR36][R2.64] ;  /* 0x0000002402057981 */ /* 0x000ea8000c1e1900 */
[----:B------:R-:W2:Y:S02]  /*137b0*/  LDG.E R0, desc[UR36][R2.64+0x4] ;  /* 0x0000042402007981 */ /* 0x000ea4000c1e1900 */
[----:B--2---:R-:W-:-:S07]  /*137c0*/  IMAD.IADD R5, R0, 0x1, -R5 ;  /* 0x0000000100057824 */ /* 0x004fce00078e0a05 */
.L_x_2495:
[----:B------:R-:W2:Y:S01]  /*137d0*/  LDL R0, [R1+0x4] ;  /* 0x0000040001007983 */ /* 0x000ea20000100800 */
[----:B------:R-:W3:Y:S03]  /*137e0*/  LDC R30, c[0x0][0x448] ;  /* 0x00011200ff1e7b82 */ /* 0x000ee60000000800 */
[----:B------:R-:W4:Y:S01]  /*137f0*/  LDL R18, [R1+0x8] ;  /* 0x0000080001127983 */ /* 0x000f220000100800 */
[----:B-----5:R-:W-:Y:S01]  /*13800*/  IMAD.IADD R22, R5, 0x1, -R36 ;  /* 0x0000000105167824 */ /* 0x020fe200078e0a24 */
[----:B------:R-:W-:Y:S02]  /*13810*/  LOP3.LUT R17, R17, 0xfffffdff, RZ, 0xc0, !PT ;  /* 0xfffffdff11117812 */ /* 0x000fe400078ec0ff */
[----:B---3--:R-:W-:-:S13]  /*13820*/  ISETP.NE.AND P0, PT, R30, 0x1, PT ;  /* 0x000000011e00780c */ /* 0x008fda0003f05270 */
[----:B-1----:R-:W1:Y:S01]  /*13830*/  @P0 LDC R3, c[0x0][0x44c] ;  /* 0x00011300ff030b82 */ /* 0x002e620000000800 */
[----:B------:R-:W-:-:S07]  /*13840*/  @P0 LOP3.LUT R17, R17, 0x200, RZ, 0xfc, !PT ;  /* 0x0000020011110812 */ /* 0x000fce00078efcff */
[----:B------:R-:W3:Y:S01]  /*13850*/  @P0 LDC R2, c[0x0][0x450] ;  /* 0x00011400ff020b82 */ /* 0x000ee20000000800 */
[----:B--2---:R-:W-:-:S04]  /*13860*/  IMAD.SHL.U32 R0, R0, 0x80, RZ ;  /* 0x0000008000007824 */ /* 0x004fc800078e00ff */
[----:B------:R-:W-:-:S04]  /*13870*/  VIADD R0, R0, 0x7f ;  /* 0x0000007f00007836 */ /* 0x000fc80000000000 */
[----:B-1----:R-:W-:-:S05]  /*13880*/  @P0 IMAD.HI.U32 R3, R0, R3, RZ ;  /* 0x0000000300030227 */ /* 0x002fca00078e00ff */
[----:B---3--:R-:W-:Y:S01]  /*13890*/  @P0 SHF.R.U32.HI R0, RZ, R2, R3 ;  /* 0x00000002ff000219 */ /* 0x008fe20000011603 */
[C---:B------:R-:W-:Y:S01]  /*138a0*/  VIADD R2, R22.reuse, 0x9f ;  /* 0x0000009f16027836 */ /* 0x040fe20000000000 */
[----:B0-----:R-:W-:-:S03]  /*138b0*/  IADD3 R3, R22, 0xa0, -R23 ;  /* 0x000000a016037810 */ /* 0x001fc60007ffe817 */
[----:B------:R-:W-:-:S04]  /*138c0*/  IMAD.HI R2, R2, 0x66666667, RZ ;  /* 0x6666666702027827 */ /* 0x000fc800078e02ff */
[----:B------:R-:W-:Y:S01]  /*138d0*/  IMAD.IADD R0, R3, 0x1, R0 ;  /* 0x0000000103007824 */ /* 0x000fe200078e0200 */
[----:B------:R-:W-:-:S03]  /*138e0*/  SHF.R.U32.HI R3, RZ, 0x1f, R2 ;  /* 0x0000001fff037819 */ /* 0x000fc60000011602 */
[----:B------:R-:W-:Y:S01]  /*138f0*/  IMAD.HI R4, R0, 0x66666667, RZ ;  /* 0x6666666700047827 */ /* 0x000fe200078e02ff */
[----:B------:R-:W-:Y:S02]  /*13900*/  LEA.HI.SX32 R0, R2, R3, 0x1a ;  /* 0x0000000302007211 */ /* 0x000fe400078fd2ff */
[----:B----4-:R-:W-:Y:S02]  /*13910*/  LOP3.LUT R2, R18, 0xff000000, RZ, 0xc0, !PT ;  /* 0xff00000012027812 */ /* 0x010fe400078ec0ff */
[----:B------:R-:W-:Y:S02]  /*13920*/  SHF.R.U32.HI R3, RZ, 0x1f, R4 ;  /* 0x0000001fff037819 */ /* 0x000fe40000011604 */
[----:B------:R-:W-:Y:S02]  /*13930*/  SHF.R.U32.HI R2, RZ, 0x8, R2 ;  /* 0x00000008ff027819 */ /* 0x000fe40000011602 */
[----:B------:R-:W-:-:S04]  /*13940*/  LEA.HI.SX32 R3, R4, R3, 0x1a ;  /* 0x0000000304037211 */ /* 0x000fc800078fd2ff */
[----:B------:R-:W-:Y:S02]  /*13950*/  VIMNMX R0, R0, R3, PT ;  /* 0x0000000300007248 */ /* 0x000fe40003fe0100 */
[----:B------:R-:W-:Y:S02]  /*13960*/  LOP3.LUT R3, R18, 0xff0000, RZ, 0xc0, !PT ;  /* 0x00ff000012037812 */ /* 0x000fe400078ec0ff */
[----:B------:R-:W-:Y:S02]  /*13970*/  ISETP.GE.AND P0, PT, R0, 0x1, PT ;  /* 0x000000010000780c */ /* 0x000fe40003f06270 */
[----:B------:R-:W-:Y:S01]  /*13980*/  LEA.HI R2, R3, R2, RZ, 0x10 ;  /* 0x0000000203027211 */ /* 0x000fe200078f80ff */
[----:B------:R-:W-:-:S03]  /*13990*/  IMAD.MOV.U32 R3, RZ, RZ, RZ ;  /* 0x000000ffff037224 */ /* 0x000fc600078e00ff */
[----:B------:R-:W-:-:S07]  /*139a0*/  LOP3.LUT R4, R2, 0xff, RZ, 0xc0, !PT ;  /* 0x000000ff02047812 */ /* 0x000fce00078ec0ff */
[----:B------:R-:W-:Y:S05]  /*139b0*/  @!P0 BRA `(.L_x_2496) ;  /* 0x0000000000748947 */ /* 0x000fea0003800000 */
[----:B------:R-:W-:-:S04]  /*139c0*/  SHF.R.U32.HI R5, RZ, 0x10, R2 ;  /* 0x00000010ff057819 */ /* 0x000fc80000011602 */
[----:B------:R-:W-:-:S13]  /*139d0*/  ISETP.NE.AND P0, PT, R5, RZ, PT ;  /* 0x000000ff0500720c */ /* 0x000fda0003f05270 */
[----:B------:R-:W0:Y:S02]  /*139e0*/  @!P0 LDC R5, c[0x0][0x9f0] ;  /* 0x00027c00ff058b82 */ /* 0x000e240000000800 */
[-C--:B0-----:R-:W-:Y:S02]  /*139f0*/  IABS R7, R5.reuse ;  /* 0x0000000500077213 */ /* 0x081fe40000000000 */
[----:B------:R-:W-:Y:S02]  /*13a00*/  IADD3 R6, R5, -0x1, R0 ;  /* 0xffffffff05067810 */ /* 0x000fe40007ffe000 */
[----:B------:R-:W0:Y:S02]  /*13a10*/  I2F.RP R9, R7 ;  /* 0x0000000700097306 */ /* 0x000e240000209400 */
[----:B------:R-:W-:-:S04]  /*13a20*/  LOP3.LUT R2, R6, R5, RZ, 0x3c, !PT ;  /* 0x0000000506027212 */ /* 0x000fc800078e3cff */
[----:B------:R-:W-:Y:S02]  /*13a30*/  ISETP.GE.AND P2, PT, R2, RZ, PT ;  /* 0x000000ff0200720c */ /* 0x000fe40003f46270 */
[----:B0-----:R-:W0:Y:S02]  /*13a40*/  MUFU.RCP R9, R9 ;  /* 0x0000000900097308 */ /* 0x001e240000001000 */
[----:B0-----:R-:W-:-:S06]  /*13a50*/  VIADD R10, R9, 0xffffffe ;  /* 0x0ffffffe090a7836 */ /* 0x001fcc0000000000 */
[----:B------:R-:W0:Y:S02]  /*13a60*/  F2I.FTZ.U32.TRUNC.NTZ R3, R10 ;  /* 0x0000000a00037305 */ /* 0x000e24000021f000 */
[----:B0-----:R-:W-:-:S04]  /*13a70*/  IMAD.MOV R2, RZ, RZ, -R3 ;  /* 0x000000ffff027224 */ /* 0x001fc800078e0a03 */
[----:B------:R-:W-:Y:S02]  /*13a80*/  IMAD R8, R2, R7, RZ ;  /* 0x0000000702087224 */ /* 0x000fe400078e02ff */
[----:B------:R-:W-:-:S04]  /*13a90*/  IMAD.MOV.U32 R2, RZ, RZ, RZ ;  /* 0x000000ffff027224 */ /* 0x000fc800078e00ff */
        /* <DEDUP_REMOVED lines=15> */
.L_x_2496:
        /* <DEDUP_REMOVED lines=25> */
.L_x_2498:
        /* <DEDUP_REMOVED lines=20> */
.L_x_2501:
[----:B------:R-:W-:Y:S05]  /*13e60*/  BSYNC B6 ;  /* 0x0000000000067941 */ /* 0x000fea0003800000 */
.L_x_2500:
        /* <DEDUP_REMOVED lines=22> */
.L_x_2503:
[----:B------:R-:W-:Y:S05]  /*13fd0*/  BSYNC B6 ;  /* 0x0000000000067941 */ /* 0x000fea0003800000 */
.L_x_2502:
        /* <DEDUP_REMOVED lines=20> */
.L_x_2505:
[----:B------:R-:W-:Y:S05]  /*14120*/  BSYNC B6 ;  /* 0x0000000000067941 */ /* 0x000fea0003800000 */
.L_x_2504:
        /* <DEDUP_REMOVED lines=19> */
.L_x_2507:
[----:B------:R-:W-:Y:S05]  /*14260*/  BSYNC B6 ;  /* 0x0000000000067941 */ /* 0x000fea0003800000 */
.L_x_2506:
        /* <DEDUP_REMOVED lines=8> */
[----:B------:R-:W-:Y:S02]  /*142f0*/  ULDC UR4, c[0x0][0x2f4] ;  /* 0x0000bd0000047ab9 */ /* 0x000fe40000000800 */
[C---:B------:R-:W-:Y:S01]  /*14300*/  ISETP.GE.AND P1, PT, R35.reuse, UR4, PT ;  /* 0x0000000423007c0c */ /* 0x040fe2000bf26270 */
[----:B------:R-:W-:Y:S01]  /*14310*/  IMAD.U32 R3, RZ, RZ, UR5 ;  /* 0x00000005ff037e24 */ /* 0x000fe2000f8e00ff */
[----:B------:R-:W-:Y:S01]  /*14320*/  LOP3.LUT R21, R35, 0x40, RZ, 0xfc, !PT ;  /* 0x0000004023157812 */ /* 0x000fe200078efcff */
[----:B------:R-:W-:Y:S01]  /*14330*/  ULDC UR5, c[0x0][0x320] ;  /* 0x0000c80000057ab9 */ /* 0x000fe20000000800 */
[----:B------:R-:W-:Y:S02]  /*14340*/  LOP3.LUT R17, R17, 0xffffffef, RZ, 0xc0, !PT ;  /* 0xffffffef11117812 */ /* 0x000fe400078ec0ff */
[----:B------:R1:W5:Y:S01]  /*14350*/  @P0 LDG.E R31, desc[UR36][R2.64] ;  /* 0x00000024021f0981 */ /* 0x000362000c1e1900 */
[----:B------:R-:W-:Y:S01]  /*14360*/  ISETP.GE.AND P0, PT, R21, UR4, PT ;  /* 0x0000000415007c0c */ /* 0x000fe2000bf06270 */
[----:B------:R-:W-:Y:S01]  /*14370*/  UMOV UR6, 0xffffffff ;  /* 0xffffffff00067882 */ /* 0x000fe20000000000 */
[----:B------:R-:W-:-:S04]  /*14380*/  LOP3.LUT R24, R35, 0x80, RZ, 0xfc, !PT ;  /* 0x0000008023187812 */ /* 0x000fc800078efcff */
[----:B------:R-:W-:Y:S02]  /*14390*/  @P1 LOP3.LUT R17, R17, 0x10, RZ, 0xfc, !PT ;  /* 0x0000001011111812 */ /* 0x000fe400078efcff */
[----:B------:R-:W-:Y:S02]  /*143a0*/  ISETP.GE.AND P2, PT, R24, UR4, PT ;  /* 0x0000000418007c0c */ /* 0x000fe4000bf46270 */
[----:B------:R-:W-:Y:S02]  /*143b0*/  LOP3.LUT R17, R17, 0xfffffff7, RZ, 0xc0, !PT ;  /* 0xfffffff711117812 */ /* 0x000fe400078ec0ff */
[----:B------:R-:W-:Y:S02]  /*143c0*/  ISETP.GE.AND P1, PT, R35, UR5, PT ;  /* 0x0000000523007c0c */ /* 0x000fe4000bf26270 */
[----:B------:R-:W-:Y:S02]  /*143d0*/  @P0 LOP3.LUT R17, R17, 0x8, RZ, 0xfc, !PT ;  /* 0x0000000811110812 */ /* 0x000fe400078efcff */
[----:B------:R-:W-:-:S02]  /*143e0*/  ISETP.GE.AND P0, PT, R21, UR5, PT ;  /* 0x0000000515007c0c */ /* 0x000fc4000bf06270 */
[----:B------:R-:W-:-:S04]  /*143f0*/  LOP3.LUT R17, R17, 0xfffffffb, RZ, 0xc0, !PT ;  /* 0xfffffffb11117812 */ /* 0x000fc800078ec0ff */
[----:B------:R-:W-:-:S04]  /*14400*/  @P2 LOP3.LUT R17, R17, 0x4, RZ, 0xfc, !PT ;  /* 0x0000000411112812 */ /* 0x000fc800078efcff */
[----:B------:R-:W-:-:S04]  /*14410*/  LOP3.LUT R17, R17, 0xfffffffe, RZ, 0xc0, !PT ;  /* 0xfffffffe11117812 */ /* 0x000fc800078ec0ff */
[----:B------:R-:W-:-:S04]  /*14420*/  LOP3.LUT R17, R17, 0xfffffffd, RZ, 0xc0, !PT ;  /* 0xfffffffd11117812 */ /* 0x000fc800078ec0ff */
[----:B------:R-:W-:-:S04]  /*14430*/  @P1 LOP3.LUT R17, R17, 0x2, RZ, 0xfc, !PT ;  /* 0x0000000211111812 */ /* 0x000fc800078efcff */
[----:B------:R-:W-:Y:S01]  /*14440*/  @P0 LOP3.LUT R17, R17, 0x1, RZ, 0xfc, !PT ;  /* 0x0000000111110812 */ /* 0x000fe200078efcff */
[----:B01----:R-:W-:Y:S06]  /*14450*/  BRA.DIV UR6, `(.L_x_2508) ;  /* 0x0000005206e87947 */ /* 0x003fec000b800000 */
.L_x_2590:
[----:B------:R-:W0:Y:S01]  /*14460*/  S2R R0, SR_TID.X ;  /* 0x0000000000007919 */ /* 0x000e220000002100 */
[----:B------:R-:W-:Y:S01]  /*14470*/  ISETP.NE.AND P2, PT, R20, 0x1, PT ;  /* 0x000000011400780c */ /* 0x000fe20003f45270 */
[----:B------:R-:W-:Y:S01]  /*14480*/  UMOV UR4, 0xa0 ;  /* 0x000000a000047882 */ /* 0x000fe20000000000 */
[----:B-----5:R-:W-:Y:S01]  /*14490*/  SHF.R.S32.HI R37, RZ, 0x1f, R31 ;  /* 0x0000001fff257819 */ /* 0x020fe2000001141f */
[----:B------:R-:W1:Y:S01]  /*144a0*/  S2R R10, SR_TID.X ;  /* 0x00000000000a7919 */ /* 0x000e620000002100 */
[----:B------:R-:W-:Y:S01]  /*144b0*/  UIMAD UR4, UR47, UR4, -0xa0 ;  /* 0xffffff602f0474a4 */ /* 0x000fe2000f8e0204 */
[----:B------:R-:W-:-:S08]  /*144c0*/  LOP3.LUT R17, R17, 0xffffff7f, RZ, 0xc0, !PT ;  /* 0xffffff7f11117812 */ /* 0x000fd000078ec0ff */
[----:B------:R-:W2:Y:S01]  /*144d0*/  @P2 LDC R5, c[0x0][0x434] ;  /* 0x00010d00ff052b82 */ /* 0x000ea20000000800 */
[----:B------:R-:W-:-:S07]  /*144e0*/  @P2 LOP3.LUT R17, R17, 0x80, RZ, 0xfc, !PT ;  /* 0x0000008011112812 */ /* 0x000fce00078efcff */
[----:B------:R-:W3:Y:S01]  /*144f0*/  @P2 LDC R4, c[0x0][0x438] ;  /* 0x00010e00ff042b82 */ /* 0x000ee20000000800 */
[----:B0-----:R-:W-:Y:S01]  /*14500*/  LOP3.LUT R0, R0, 0x7f, RZ, 0xc0, !PT ;  /* 0x0000007f00007812 */ /* 0x001fe200078ec0ff */
[----:B-1----:R-:W-:-:S03]  /*14510*/  IMAD.SHL.U32 R11, R10, 0x20, RZ ;  /* 0x000000200a0b7824 */ /* 0x002fc600078e00ff */
        /* <DEDUP_REMOVED lines=8> */
[----:B--2---:R-:W-:Y:S01]  /*145a0*/  @P2 IMAD.HI.U32 R5, R8, R5, RZ ;  /* 0x0000000508052227 */ /* 0x004fe200078e00ff */
        /* <DEDUP_REMOVED lines=31> */
[----:B------:R-:W-:-:S02]  /*147a0*/  LOP3.LUT R17, R17, 0xffffffbf, RZ, 0xc0, !PT ;  /* 0xffffffbf11117812 */ /* 0x000fc400078ec0ff */
[----:B0-----:R-:W-:-:S04]  /*147b0*/  @!P0 LEA R2, P1, R6, R2, 0x2 ;  /* 0x0000000206028211 */ /* 0x001fc800078210ff */
[----:B------:R-:W-:Y:S01]  /*147c0*/  @!P0 LEA.HI.X R3, R6, R3, R5, 0x2, P1 ;  /* 0x0000000306038211 */ /* 0x000fe200008f1405 */
[----:B------:R-:W-:Y:S02]  /*147d0*/  IMAD.MOV R5, RZ, RZ, -R0 ;  /* 0x000000ffff057224 */ /* 0x000fe400078e0a00 */
[----:B------:R-:W-:Y:S02]  /*147e0*/  IMAD.U32 R0, RZ, RZ, UR44 ;  /* 0x0000002cff007e24 */ /* 0x000fe4000f8e00ff */
[----:B------:R-:W-:-:S03]  /*147f0*/  IMAD.MOV.U32 R6, RZ, RZ, RZ ;  /* 0x000000ffff067224 */ /* 0x000fc600078e00ff */
[----:B------:R-:W-:-:S03]  /*14800*/  ISETP.NE.AND P2, PT, R0, 0x3, PT ;  /* 0x000000030000780c */ /* 0x000fc60003f45270 */
[----:B------:R0:W5:Y:S01]  /*14810*/  @!P0 LDG.E R6, desc[UR36][R2.64] ;  /* 0x0000002402068981 */ /* 0x000162000c1e1900 */
[----:B------:R-:W-:Y:S01]  /*14820*/  ISETP.GT.U32.AND P0, PT, R11, 0x9f, PT ;  /* 0x0000009f0b00780c */ /* 0x000fe20003f04070 */
[----:B------:R-:W-:Y:S01]  /*14830*/  IMAD.MOV R7, RZ, RZ, -R10 ;  /* 0x000000ffff077224 */ /* 0x000fe200078e0a0a */
[----:B------:R-:W-:Y:S01]  /*14840*/  LOP3.LUT R18, R18, 0xffff, RZ, 0xc0, !PT ;  /* 0x0000ffff12127812 */ /* 0x000fe200078ec0ff */
[----:B------:R-:W-:Y:S02]  /*14850*/  IMAD.U32 R10, RZ, RZ, UR47 ;  /* 0x0000002fff0a7e24 */ /* 0x000fe4000f8e00ff */
[C---:B------:R-:W-:Y:S02]  /*14860*/  IMAD R5, R20.reuse, R5, R8 ;  /* 0x0000000514057224 */ /* 0x040fe400078e0208 */
[----:B------:R-:W-:Y:S02]  /*14870*/  IMAD R7, R20, R7, R9 ;  /* 0x0000000714077224 */ /* 0x000fe400078e0209 */
[----:B------:R-:W-:Y:S01]  /*14880*/  @P2 LOP3.LUT R17, R17, 0x40, RZ, 0xfc, !PT ;  /* 0x0000004011112812 */ /* 0x000fe200078efcff */
[----:B------:R-:W-:-:S03]  /*14890*/  VIADD R10, R10, 0xffffffff ;  /* 0xffffffff0a0a7836 */ /* 0x000fc60000000000 */
[----:B------:R-:W-:-:S04]  /*148a0*/  LOP3.LUT R17, R17, 0xffffffdf, RZ, 0xc0, !PT ;  /* 0xffffffdf11117812 */ /* 0x000fc800078ec0ff */
[----:B------:R-:W-:Y:S01]  /*148b0*/  @P0 LOP3.LUT R17, R17, 0x20, RZ, 0xfc, !PT ;  /* 0x0000002011110812 */ /* 0x000fe200078efcff */
[----:B0-----:R-:W-:Y:S06]  /*148c0*/  @!P2 BRA `(.L_x_2509) ;  /* 0x000000000004a947 */ /* 0x001fec0003800000 */
[----:B------:R-:W-:Y:S01]  /*148d0*/  BPT.TRAP 0x1 ;  /* 0x000000040000795c */ /* 0x000fe20000300000 */
.L_x_2509:
[----:B------:R-:W-:Y:S01]  /*148e0*/  IMAD R0, R19, 0x8, R16 ;  /* 0x0000000813007824 */ /* 0x000fe200078e0210 */
[----:B------:R-:W-:Y:S01]  /*148f0*/  SHF.L.U32 R29, R32, 0x1f, RZ ;  /* 0x0000001f201d7819 */ /* 0x000fe200000006ff */
[----:B------:R-:W-:Y:S01]  /*14900*/  BSSY B0, `(.L_x_2510) ;  /* 0x0000004000007945 */ /* 0x000fe20003800000 */
[----:B------:R-:W-:Y:S02]  /*14910*/  SHF.R.S32.HI R25, RZ, 0x1f, R7 ;  /* 0x0000001fff197819 */ /* 0x000fe40000011407 */
[----:B------:R-:W0:Y:S02]  /*14920*/  SYNCS.PHASECHK.TRANS64.TRYWAIT P0, [R0+URZ+0x29880], R29 ;  /* 0x0298801d000075a7 */ /* 0x000e24000800017f */
[----:B0-----:R-:W-:Y:S05]  /*14930*/  @!P0 BRA `(.L_x_2511) ;  /* 0x0000004c00dc8947 */ /* 0x001fea0003800000 */
.L_x_2591:
[----:B------:R-:W-:Y:S05]  /*14940*/  BSYNC B0 ;  /* 0x0000000000007941 */ /* 0x000fea0003800000 */
.L_x_2510:
[----:B------:R-:W-:Y:S01]  /*14950*/  ULDC.64 UR4, c[0x0][0x328] ;  /* 0x0000ca0000047ab9 */ /* 0x000fe20000000a00 */
[----:B-----5:R-:W-:Y:S01]  /*14960*/  SHF.R.S32.HI R27, RZ, 0x1f, R6 ;  /* 0x0000001fff1b7819 */ /* 0x020fe20000011406 */
[----:B------:R-:W-:Y:S01]  /*14970*/  IMAD R8, R25, UR4, RZ ;  /* 0x0000000419087c24 */ /* 0x000fe2000f8e02ff */
[----:B------:R-:W1:Y:S01]  /*14980*/  S2R R13, SR_TID.X ;  /* 0x00000000000d7919 */ /* 0x000e620000002100 */
        /* <DEDUP_REMOVED lines=16> */
[----:B------:R-:W-:-:S03]  /*14a90*/  ULDC.64 UR4, c[0x0][0x330] ;  /* 0x0000cc0000047ab9 */ /* 0x000fc60000000a00 */
[----:B------:R-:W-:Y:S01]  /*14aa0*/  IMAD.IADD R3, R3, 0x1, R10 ;  /* 0x0000000103037824 */ /* 0x000fe200078e020a */
[----:B-1----:R-:W-:Y:S01]  /*14ab0*/  LOP3.LUT R13, R13, 0x7f, RZ, 0xc0, !PT ;  /* 0x0000007f0d0d7812 */ /* 0x002fe200078ec0ff */
[----:B------:R-:W-:Y:S02]  /*14ac0*/  IMAD R10, R28, UR6, RZ ;  /* 0x000000061c0a7c24 */ /* 0x000fe4000f8e02ff */
[C---:B------:R-:W-:Y:S01]  /*14ad0*/  IMAD.WIDE.U32 R2, R4.reuse, UR6, R2 ;  /* 0x0000000604027c25 */ /* 0x040fe2000f8e0002 */
[--C-:B------:R-:W-:Y:S02]  /*14ae0*/  SHF.R.U32.HI R14, RZ, 0x2, R13.reuse ;  /* 0x00000002ff0e7819 */ /* 0x100fe4000001160d */
[----:B------:R-:W-:Y:S01]  /*14af0*/  SHF.R.U32.HI R13, RZ, 0x5, R13 ;  /* 0x00000005ff0d7819 */ /* 0x000fe2000001160d */
[----:B------:R-:W-:Y:S01]  /*14b00*/  IMAD R10, R4, UR7, R10 ;  /* 0x00000007040a7c24 */ /* 0x000fe2000f8e020a */
[----:B------:R-:W-:Y:S01]  /*14b10*/  ULDC.64 UR6, c[0x0][0x318] ;  /* 0x0000c60000067ab9 */ /* 0x000fe20000000a00 */
[----:B------:R-:W-:-:S02]  /*14b20*/  IMAD R22, R18, UR5, RZ ;  /* 0x0000000512167c24 */ /* 0x000fc4000f8e02ff */
        /* <DEDUP_REMOVED lines=56> */
.L_x_2603:
        /* <DEDUP_REMOVED lines=12> */
.L_x_2513:
[----:B------:R-:W-:Y:S02]  /*14f70*/  PLOP3.LUT P1, PT, P1, P0, PT, 0xa2, 0x0 ;  /* 0x000000000000781c */ /* 0x000fe40000f21472 */
[----:B------:R-:W-:-:S08]  /*14f80*/  @P0 R2UR P1, UR4, R0 ;  /* 0x00000000000402ca */ /* 0x000fd00000020000 */
[----:B------:R-:W-:-:S05]  /*14f90*/  @P0 PLOP3.LUT P0, PT, P1, PT, PT, 0x80, 0x0 ;  /* 0x000000000000081c */ /* 0x000fca0000f0f070 */
[----:B------:R-:W-:Y:S01]  /*14fa0*/  @!P1 SYNCS.ARRIVE.TRANS64.RED.A0T1 RZ, [UR4+0x29870], RZ ;  /* 0x029870ffffff99a7 */ /* 0x000fe20008200404 */
[----:B------:R-:W-:Y:S07]  /*14fb0*/  @!P1 ARRIVES.LDGSTSBAR.64.TRANSCNT [UR4+0x29870] ;  /* 0x02987000ff0099b0 */ /* 0x000fee0008000a84 */
[----:B------:R-:W-:Y:S05]  /*14fc0*/  @P0 BRA.U.ANY `(.L_x_2513) ;  /* 0xfffffffd00e80947 */ /* 0x000fea000393ffff */
[----:B------:R-:W-:Y:S01]  /*14fd0*/  NOP ;  /* 0x0000000000007918 */ /* 0x000fe20000000000 */
[----:B------:R-:W-:-:S13]  /*14fe0*/  LOP3.LUT P6, RZ, R17, 0x40, RZ, 0xc0, !PT ;  /* 0x0000004011ff7812 */ /* 0x000fda00078cc0ff */
[----:B------:R-:W-:Y:S05]  /*14ff0*/  @!P6 BRA `(.L_x_2514) ;  /* 0x000000000004e947 */ /* 0x000fea0003800000 */
[----:B------:R-:W-:Y:S01]  /*15000*/  BPT.TRAP 0x1 ;  /* 0x000000040000795c */ /* 0x000fe20000300000 */
.L_x_2514:
[----:B------:R3:W-:Y:S01]  /*15010*/  SYNCS.ARRIVE.TRANS64.A1T0 RZ, [R0+URZ+0x29870], RZ ;  /* 0x029870ff00ff79a7 */ /* 0x0007e2000810003f */
[----:B------:R-:W-:Y:S05]  /*15020*/  @!P6 BRA `(.L_x_2515) ;  /* 0x000000000004e947 */ /* 0x000fea0003800000 */
[----:B------:R-:W-:Y:S01]  /*15030*/  BPT.TRAP 0x1 ;  /* 0x000000040000795c */ /* 0x000fe20000300000 */
.L_x_2515:
[----:B------:R-:W4:Y:S01]  /*15040*/  SYNCS.PHASECHK.TRANS64.TRYWAIT P0, [R0+URZ+0x29840], R29 ;  /* 0x0298401d000075a7 */ /* 0x000f22000800017f */
[----:B------:R-:W-:Y:S04]  /*15050*/  BSSY B0, `(.L_x_2516) ;  /* 0x0000002000007945 */ /* 0x000fe80003800000 */
[----:B----4-:R-:W-:Y:S05]  /*15060*/  @!P0 BRA `(.L_x_2517) ;  /* 0x0000004c00d48947 */ /* 0x010fea0003800000 */
.L_x_2604:
[----:B------:R-:W-:Y:S05]  /*15070*/  BSYNC B0 ;  /* 0x0000000000007941 */ /* 0x000fea0003800000 */
.L_x_2516:
[----:B--2---:R-:W2:Y:S01]  /*15080*/  LDL R9, [R1+0x14] ;  /* 0x0000140001097983 */ /* 0x004ea20000100800 */
        /* <DEDUP_REMOVED lines=29> */
[----:B--2---:R-:W-:Y:S01]  /*15260*/  IMAD R4, R19, 0x7800, R9 ;  /* 0x0000780013047824 */ /* 0x004fe200078e0209 */
[----:B------:R-:W-:Y:S07]  /*15270*/  BRA.DIV UR4, `(.L_x_2518) ;  /* 0x0000004e04647947 */ /* 0x000fee000b800000 */
[----:B------:R-:W2:Y:S01]  /*15280*/  SHFL.IDX PT, R3, R5, RZ, 0x1c1f ;  /* 0x001c1fff05037589 */ /* 0x000ea200000e0000 */
[C---:B------:R-:W-:Y:S01]  /*15290*/  LOP3.LUT P6, RZ, R17.reuse, 0x8, RZ, 0xc0, !PT ;  /* 0x0000000811ff7812 */ /* 0x040fe200078cc0ff */
[C-C-:B------:R-:W-:Y:S01]  /*152a0*/  @P5 IMAD.IADD R9, R16.reuse, 0x1, R4.reuse ;  /* 0x0000000110095824 */ /* 0x140fe200078e0204 */
[----:B------:R-:W-:Y:S01]  /*152b0*/  LOP3.LUT P1, RZ, R17, 0x4, RZ, 0xc0, !PT ;  /* 0x0000000411ff7812 */ /* 0x000fe2000782c0ff */
[----:B------:R-:W5:Y:S01]  /*152c0*/  SHFL.IDX PT, R2, R6, RZ, 0x1c1f ;  /* 0x001c1fff06027589 */ /* 0x000f6200000e0000 */
[----:B------:R-:W-:-:S03]  /*152d0*/  @P4 IMAD.IADD R21, R16, 0x1, R4 ;  /* 0x0000000110154824 */ /* 0x000fc600078e0204 */
[----:B------:R-:W-:Y:S01]  /*152e0*/  SHFL.IDX PT, R7, R7, RZ, 0x1c1f ;  /* 0x001c1fff07077589 */ /* 0x000fe200000e0000 */
[----:B--2---:R-:W-:-:S05]  /*152f0*/  @P5 IADD3 R3, P0, R35, R3, RZ ;  /* 0x0000000323035210 */ /* 0x004fca0007f1e0ff */
        /* <DEDUP_REMOVED lines=9> */
[----:B--2---:R-:W2:Y:S01]  /*15390*/  SHFL.IDX PT, R3, R5, 0x1, 0x1c1f ;  /* 0x003c1f0005037f89 */ /* 0x004ea200000e0000 */
[----:B------:R-:W-:-:S03]  /*153a0*/  @P3 IMAD.IADD R9, R16, 0x1, R4 ;  /* 0x0000000110093824 */ /* 0x000fc600078e0204 */
[----:B------:R-:W5:Y:S01]  /*153b0*/  SHFL.IDX PT, R2, R6, 0x1, 0x1c1f ;  /* 0x003c1f0006027f89 */ /* 0x000f6200000e0000 */
[----:B--2---:R-:W-:-:S05]  /*153c0*/  @P4 IADD3 R3, P0, R35, R3, RZ ;  /* 0x0000000323034210 */ /* 0x004fca0007f1e0ff */
[----:B-----5:R-:W-:-:S05]  /*153d0*/  @P4 IMAD.X R2, RZ, RZ, R2, P0 ;  /* 0x000000ffff024224 */ /* 0x020fca00000e0602 */
[----:B------:R-:W-:-:S04]  /*153e0*/  @P4 LOP3.LUT R3, R3, R2, RZ, 0x3c, !PT ;  /* 0x0000000203034212 */ /* 0x000fc800078e3cff */
[----:B------:R-:W-:-:S04]  /*153f0*/  @P4 LOP3.LUT R2, R3, R2, RZ, 0x3c, !PT ;  /* 0x0000000203024212 */ /* 0x000fc800078e3cff */
[----:B------:R-:W-:-:S05]  /*15400*/  @P4 LOP3.LUT R3, R3, R2, RZ, 0x3c, !PT ;  /* 0x0000000203034212 */ /* 0x000fca00078e3cff */
[----:B------:R-:W-:Y:S04]  /*15410*/  @P4 LDGSTS.E.BYPASS.LTC128B.128 [R21+0x1ac00], desc[UR36][R2.64], !P5 ;  /* 0x1ac0000002154fae */ /* 0x000fe8000e901d64 */
[----:B------:R-:W-:Y:S04]  /*15420*/  @P4 LDGSTS.E.BYPASS.LTC128B.128 [R21+0x1d400], desc[UR36][R2.64+0x40], !P6 ;  /* 0x1d40004002154fae */ /* 0x000fe8000f101d64 */
[----:B------:R2:W-:Y:S04]  /*15430*/  @P4 LDGSTS.E.BYPASS.LTC128B.128 [R21+0x1fc00], desc[UR36][R2.64+0x80], !P1 ;  /* 0x1fc0008002154fae */ /* 0x0005e8000c901d64 */
[----:B--2---:R-:W2:Y:S01]  /*15440*/  SHFL.IDX PT, R3, R5, 0x2, 0x1c1f ;  /* 0x005c1f0005037f89 */ /* 0x004ea200000e0000 */
[----:B------:R-:W-:-:S03]  /*15450*/  @P2 IMAD.IADD R21, R16, 0x1, R4 ;  /* 0x0000000110152824 */ /* 0x000fc600078e0204 */
[----:B------:R-:W5:Y:S04]  /*15460*/  SHFL.IDX PT, R2, R6, 0x2, 0x1c1f ;  /* 0x005c1f0006027f89 */ /* 0x000f6800000e0000 */
[----:B------:R-:W-:Y:S01]  /*15470*/  SHFL.IDX PT, R6, R6, 0x3, 0x1c1f ;  /* 0x007c1f0006067f89 */ /* 0x000fe200000e0000 */
        /* <DEDUP_REMOVED lines=8> */
[----:B--2---:R-:W2:Y:S02]  /*15500*/  SHFL.IDX PT, R2, R5, 0x3, 0x1c1f ;  /* 0x007c1f0005027f89 */ /* 0x004ea400000e0000 */
[----:B--2---:R-:W-:-:S05]  /*15510*/  @P2 IADD3 R2, P0, R35, R2, RZ ;  /* 0x0000000223022210 */ /* 0x004fca0007f1e0ff */
[----:B------:R-:W-:-:S05]  /*15520*/  @P2 IMAD.X R3, RZ, RZ, R6, P0 ;  /* 0x000000ffff032224 */ /* 0x000fca00000e0606 */
[----:B------:R-:W-:Y:S04]  /*15530*/  @P2 LDGSTS.E.BYPASS.LTC128B.128 [R21+0x1bc00], desc[UR36][R2.64], !P5 ;  /* 0x1bc0000002152fae */ /* 0x000fe8000e901d64 */
[----:B------:R-:W-:Y:S04]  /*15540*/  @P2 LDGSTS.E.BYPASS.LTC128B.128 [R21+0x1e400], desc[UR36][R2.64+0x40], !P6 ;  /* 0x1e40004002152fae */ /* 0x000fe8000f101d64 */
[----:B------:R2:W-:Y:S04]  /*15550*/  @P2 LDGSTS.E.BYPASS.LTC128B.128 [R21+0x20c00], desc[UR36][R2.64+0x80], !P1 ;  /* 0x20c0008002152fae */ /* 0x0005e8000c901d64 */
[----:B--2---:R2:W0:Y:S02]  /*15560*/  SHFL.IDX PT, R2, R8, RZ, 0x1c1f ;  /* 0x001c1fff08027589 */ /* 0x00442400000e0000 */
.L_x_2616:
[----:B------:R-:W-:Y:S01]  /*15570*/  LOP3.LUT P0, RZ, R17, 0x100, RZ, 0xc0, !PT ;  /* 0x0000010011ff7812 */ /* 0x000fe2000780c0ff */
[----:B------:R-:W-:-:S12]  /*15580*/  BSSY B0, `(.L_x_2519) ;  /* 0x000000e000007945 */ /* 0x000fd80003800000 */
[----:B------:R-:W-:Y:S05]  /*15590*/  @!P0 BRA `(.L_x_2520) ;  /* 0x0000000000308947 */ /* 0x000fea0003800000 */
[C---:B------:R-:W-:Y:S01]  /*155a0*/  LOP3.LUT P3, RZ, R17.reuse, 0x10, RZ, 0xc0, !PT ;  /* 0x0000001011ff7812 */ /* 0x040fe2000786c0ff */
[----:B------:R-:W-:Y:S01]  /*155b0*/  IMAD.IADD R4, R16, 0x1, R4 ;  /* 0x0000000110047824 */ /* 0x000fe200078e0204 */
[C---:B------:R-:W-:Y:S02]  /*155c0*/  LOP3.LUT P2, RZ, R17.reuse, 0x8, RZ, 0xc0, !PT ;  /* 0x0000000811ff7812 */ /* 0x040fe4000784c0ff */
[----:B------:R-:W-:Y:S02]  /*155d0*/  LOP3.LUT P1, RZ, R17, 0x4, RZ, 0xc0, !PT ;  /* 0x0000000411ff7812 */ /* 0x000fe4000782c0ff */
[----:B0-----:R-:W-:-:S05]  /*155e0*/  IADD3 R2, P0, R35, R2, RZ ;  /* 0x0000000223027210 */ /* 0x001fca0007f1e0ff */
[----:B------:R-:W-:-:S05]  /*155f0*/  IMAD.X R3, RZ, RZ, R7, P0 ;  /* 0x000000ffff037224 */ /* 0x000fca00000e0607 */
[----:B------:R-:W-:Y:S01]  /*15600*/  @!PT LDS RZ, [RZ] ;  /* 0x00000000fffff984 */ /* 0x000fe20000000800 */
[----:B------:R-:W-:Y:S01]  /*15610*/  @!PT LDS RZ, [RZ] ;  /* 0x00000000fffff984 */ /* 0x000fe20000000800 */
[----:B------:R-:W-:Y:S01]  /*15620*/  @!PT LDS RZ, [RZ] ;  /* 0x00000000fffff984 */ /* 0x000fe20000000800 */
[----:B------:R0:W-:Y:S04]  /*15630*/  LDGSTS.E.BYPASS.LTC128B.128 [R4+0x1c400], desc[UR36][R2.64], !P3 ;  /* 0x1c40000002047fae */ /* 0x0001e8000d901d64 */
[----:B------:R0:W-:Y:S04]  /*15640*/  LDGSTS.E.BYPASS.LTC128B.128 [R4+0x1ec00], desc[UR36][R2.64+0x40], !P2 ;  /* 0x1ec0004002047fae */ /* 0x0001e8000d101d64 */
[----:B------:R0:W-:Y:S02]  /*15650*/  LDGSTS.E.BYPASS.LTC128B.128 [R4+0x21400], desc[UR36][R2.64+0x80], !P1 ;  /* 0x2140008002047fae */ /* 0x0001e4000c901d64 */
.L_x_2520:
[----:B------:R-:W-:Y:S05]  /*15660*/  BSYNC B0 ;  /* 0x0000000000007941 */ /* 0x000fea0003800000 */
.L_x_2519:
[----:B------:R-:W-:Y:S01]  /*15670*/  NOP ;  /* 0x0000000000007918 */ /* 0x000fe20000000000 */
[----:B------:R-:W-:-:S13]  /*15680*/  PLOP3.LUT P0, PT, PT, PT, PT, 0x80, 0x0 ;  /* 0x000000000000781c */ /* 0x000fda0003f0f070 */
.L_x_2521:
        /* <DEDUP_REMOVED lines=10> */
.L_x_2522:
[----:B------:R0:W-:Y:S02]  /*15730*/  SYNCS.ARRIVE.TRANS64.A1T0 RZ, [R0+URZ+0x29830], RZ ;  /* 0x029830ff00ff79a7 */ /* 0x0001e4000810003f */
[----:B------:R-:W-:Y:S05]  /*15740*/  WARPSYNC.ALL ;  /* 0x0000000000007948 */ /* 0x000fea0003800000 */
[----:B0--34-:R-:W-:Y:S01]  /*15750*/  VIADD R0, R16, 0x14400 ;  /* 0x0001440010007836 */ /* 0x019fe20000000000 */
[----:B------:R-:W-:Y:S01]  /*15760*/  USHF.R.S32.HI UR4, URZ, 0x1f, UR40 ;  /* 0x0000001f3f047899 */ /* 0x000fe20008011428 */
[----:B------:R-:W-:Y:S01]  /*15770*/  BAR.SYNC.DEFER_BLOCKING 0x8, 0x180 ;  /* 0x0206000000007b1d */ /* 0x000fe20000010000 */
[----:B------:R-:W-:Y:S02]  /*15780*/  UISETP.NE.AND UP0, UPT, UR48, URZ, UPT ;  /* 0x0000003f3000728c */ /* 0x000fe4000bf05270 */
[----:B------:R-:W-:-:S02]  /*15790*/  LOP3.LUT P0, RZ, R0, 0x1bf, RZ, 0xc0, !PT ;  /* 0x000001bf00ff7812 */ /* 0x000fc4000780c0ff */
[----:B------:R-:W-:Y:S01]  /*157a0*/  USEL UR42, UR42, URZ, !UP0 ;  /* 0x0000003f2a2a7287 */ /* 0x000fe2000c000000 */
[----:B------:R-:W-:Y:S01]  /*157b0*/  BSSY B6, `(.L_x_2523) ;  /* 0x0000018000067945 */ /* 0x000fe20003800000 */
[----:B------:R-:W-:Y:S02]  /*157c0*/  ULDC.64 UR6, c[0x0][0x298] ;  /* 0x0000a60000067ab9 */ /* 0x000fe40000000a00 */
[----:B------:R-:W-:Y:S02]  /*157d0*/  UIMAD UR4, UR4, UR6, URZ ;  /* 0x00000006040472a4 */ /* 0x000fe4000f8e023f */
[----:B------:R-:W-:Y:S02]  /*157e0*/  UIMAD.WIDE.U32 UR38, UR40, UR6, URZ ;  /* 0x00000006282672a5 */ /* 0x000fe4000f8e003f */
[----:B------:R-:W-:Y:S02]  /*157f0*/  UIMAD UR4, UR40, UR7, UR4 ;  /* 0x00000007280472a4 */ /* 0x000fe4000f8e0204 */
[----:B------:R-:W-:-:S02]  /*15800*/  USEL UR40, UR43, URZ, !UP0 ;  /* 0x0000003f2b287287 */ /* 0x000fc4000c000000 */
        /* <DEDUP_REMOVED lines=13> */
[----:B--2---:R-:W-:Y:S02]  /*158e0*/  IMAD.MOV.U32 R8, RZ, RZ, 0x70 ;  /* 0x00000070ff087424 */ /* 0x004fe400078e00ff */
[----:B------:R-:W-:Y:S02]  /*158f0*/  IMAD.MOV.U32 R12, RZ, RZ, 0x1 ;  /* 0x00000001ff0c7424 */ /* 0x000fe400078e00ff */
[----:B------:R-:W-:-:S07]  /*15900*/  IMAD.MOV.U32 R13, RZ, RZ, RZ ;  /* 0x000000ffff0d7224 */ /* 0x000fce00078e00ff */
[----:B------:R-:W-:-:S07]  /*15910*/  LEPC R20, `(.L_x_2524) ;  /* 0x000000001014794e */ /* 0x000fce0000000000 */
[----:B01----:R-:W-:Y:S05]  /*15920*/  CALL.ABS.NOINC R2 ;  /* 0x0000000002007343 */ /* 0x003fea0003c00000 */
.L_x_2524:
[----:B------:R-:W-:Y:S05]  /*15930*/  BSYNC B6 ;  /* 0x0000000000067941 */ /* 0x000fea0003800000 */
.L_x_2523:
[----:B------:R-:W0:Y:S01]  /*15940*/  S2R R2, SR_TID.X ;  /* 0x0000000000027919 */ /* 0x000e220000002100 */
[----:B--2---:R2:W5:Y:S01]  /*15950*/  LDL R8, [R1+0x24] ;  /* 0x0000240001087983 */ /* 0x0045620000100800 */
[----:B------:R-:W-:Y:S01]  /*15960*/  ISETP.NE.AND P6, PT, R30, 0x1, PT ;  /* 0x000000011e00780c */ /* 0x000fe20003fc5270 */
[----:B------:R-:W-:-:S12]  /*15970*/  ULDC.64 UR6, c[0x0][0x2d8] ;  /* 0x0000b60000067ab9 */ /* 0x000fd80000000a00 */
[----:B------:R-:W3:Y:S01]  /*15980*/  @P6 LDC R5, c[0x0][0x44c] ;  /* 0x00011300ff056b82 */ /* 0x000ee20000000800 */
[----:B------:R-:W-:-:S07]  /*15990*/  R2UR UR8, R18 ;  /* 0x00000000120872ca */ /* 0x000fce00000e0000 */
[----:B------:R-:W4:Y:S01]  /*159a0*/  @P6 LDC R3, c[0x0][0x450] ;  /* 0x00011400ff036b82 */ /* 0x000f220000000800 */
[----:B0-----:R-:W-:-:S04]  /*159b0*/  LOP3.LUT R20, R2, 0x7f, RZ, 0xc0, !PT ;  /* 0x0000007f02147812 */ /* 0x001fc800078ec0ff */
[----:B------:R-:W-:Y:S02]  /*159c0*/  SHF.R.U32.HI R21, RZ, 0x2, R20 ;  /* 0x00000002ff157819 */ /* 0x000fe40000011614 */
[----:B------:R-:W2:Y:S01]  /*159d0*/  LDL R20, [R1+0x4] ;  /* 0x0000040001147983 */ /* 0x000ea20000100800 */
[----:B------:R-:W-:-:S05]  /*159e0*/  IMAD.SHL.U32 R2, R2, 0x20, RZ ;  /* 0x0000002002027824 */ /* 0x000fca00078e00ff */
[----:B------:R-:W-:Y:S02]  /*159f0*/  LOP3.LUT R2, R21, 0x60, R2, 0xf8, !PT ;  /* 0x0000006015027812 */ /* 0x000fe400078ef802 */
[----:B------:R-:W-:Y:S01]  /*15a00*/  R2UR UR9, R18 ;  /* 0x00000000120972ca */ /* 0x000fe200000e0000 */
[----:B------:R-:W-:Y:S01]  /*15a10*/  UMOV UR4, UR38 ;  /* 0x0000002600047c82 */ /* 0x000fe20008000000 */
[----:B------:R-:W-:Y:S02]  /*15a20*/  UMOV UR5, UR43 ;  /* 0x0000002b00057c82 */ /* 0x000fe40008000000 */
[----:B------:R-:W-:Y:S01]  /*15a30*/  UIMAD.WIDE.U32 UR4, UR8, UR6, UR4 ;  /* 0x00000006080472a5 */ /* 0x000fe2000f8e0004 */
[----:B------:R-:W0:Y:S08]  /*15a40*/  S2R R21, SR_TID.X ;  /* 0x0000000000157919 */ /* 0x000e300000002100 */
[----:B------:R-:W-:-:S03]  /*15a50*/  UIMAD UR5, UR9, UR7, UR5 ;  /* 0x00000007090572a4 */ /* 0x000fc6000f8e0205 */
[----:B------:R-:W-:Y:S02]  /*15a60*/  ULDC.64 UR8, c[0x0][0x2e0] ;  /* 0x0000b80000087ab9 */ /* 0x000fe40000000a00 */
[----:B------:R-:W-:Y:S02]  /*15a70*/  UIMAD UR6, UR42, UR8, URZ ;  /* 0x000000082a0672a4 */ /* 0x000fe4000f8e023f */
[----:B------:R-:W-:Y:S02]  /*15a80*/  UIMAD.WIDE.U32 UR4, UR40, UR8, UR4 ;  /* 0x00000008280472a5 */ /* 0x000fe4000f8e0004 */
[----:B------:R-:W-:-:S03]  /*15a90*/  UIMAD UR6, UR40, UR9, UR6 ;  /* 0x00000009280672a4 */ /* 0x000fc6000f8e0206 */
[----:B------:R-:W-:Y:S01]  /*15aa0*/  ULDC.64 UR8, c[0x0][0x2d0] ;  /* 0x0000b40000087ab9 */ /* 0x000fe20000000a00 */
[----:B------:R-:W-:Y:S01]  /*15ab0*/  UIADD3 UR5, UR5, UR6, URZ ;  /* 0x0000000605057290 */ /* 0x000fe2000fffe03f */
[C---:B------:R-:W-:Y:S02]  /*15ac0*/  LOP3.LUT R7, R35.reuse, 0x40, RZ, 0xfc, !PT ;  /* 0x0000004023077812 */ /* 0x040fe400078efcff */
[----:B------:R-:W-:Y:S02]  /*15ad0*/  LOP3.LUT R6, R35, 0x80, RZ, 0xfc, !PT ;  /* 0x0000008023067812 */ /* 0x000fe400078efcff */
[----:B0-----:R-:W-:-:S04]  /*15ae0*/  LOP3.LUT R21, R21, 0x7f, RZ, 0xc0, !PT ;  /* 0x0000007f15157812 */ /* 0x001fc800078ec0ff */
[----:B------:R-:W-:Y:S01]  /*15af0*/  SHF.R.U32.HI R9, RZ, 0x2, R21 ;  /* 0x00000002ff097819 */ /* 0x000fe20000011615 */
[----:B--2---:R-:W-:-:S04]  /*15b00*/  IMAD R0, R20, 0x80, R2 ;  /* 0x0000008014007824 */ /* 0x004fc800078e0202 */
[----:B---3--:R-:W-:Y:S02]  /*15b10*/  @P6 IMAD.HI.U32 R4, R0, R5, RZ ;  /* 0x0000000500046227 */ /* 0x008fe400078e00ff */
[----:B------:R-:W0:Y:S02]  /*15b20*/  LDC R5, c[0x0][0x448] ;  /* 0x00011200ff057b82 */ /* 0x000e240000000800 */
[----:B------:R-:W-:Y:S01]  /*15b30*/  IMAD.MOV.U32 R2, RZ, RZ, R0 ;  /* 0x000000ffff027224 */ /* 0x000fe200078e0000 */
[----:B----4-:R-:W-:-:S04]  /*15b40*/  @P6 SHF.R.U32.HI R2, RZ, R3, R4 ;  /* 0x00000003ff026219 */ /* 0x010fc80000011604 */
[--C-:B------:R-:W-:Y:S01]  /*15b50*/  SHF.R.S32.HI R4, RZ, 0x1f, R2.reuse ;  /* 0x0000001fff047819 */ /* 0x100fe20000011402 */
[----:B------:R-:W-:-:S04]  /*15b60*/  IMAD.MOV R3, RZ, RZ, -R2 ;  /* 0x000000ffff037224 */ /* 0x000fc800078e0a02 */
[----:B------:R-:W-:-:S04]  /*15b70*/  IMAD R4, R4, UR8, RZ ;  /* 0x0000000804047c24 */ /* 0x000fc8000f8e02ff */
[----:B------:R-:W-:Y:S02]  /*15b80*/  IMAD R4, R2, UR9, R4 ;  /* 0x0000000902047c24 */ /* 0x000fe4000f8e0204 */
[----:B0-----:R-:W-:Y:S02]  /*15b90*/  IMAD R0, R5, R3, R0 ;  /* 0x0000000305007224 */ /* 0x001fe400078e0200 */
[----:B------:R-:W-:-:S04]  /*15ba0*/  IMAD.U32 R3, RZ, RZ, UR8 ;  /* 0x00000008ff037e24 */ /* 0x000fc8000f8e00ff */
[----:B------:R-:W-:Y:S01]  /*15bb0*/  IMAD.WIDE.U32 R2, R2, R3, UR4 ;  /* 0x0000000402027e25 */ /* 0x000fe2000f8e0003 */
[----:B------:R-:W-:-:S03]  /*15bc0*/  ULDC.64 UR4, c[0x0][0x2c8] ;  /* 0x0000b20000047ab9 */ /* 0x000fc60000000a00 */
[----:B------:R-:W-:Y:S01]  /*15bd0*/  IMAD.IADD R3, R3, 0x1, R4 ;  /* 0x0000000103037824 */ /* 0x000fe200078e0204 */
[----:B------:R-:W-:Y:S01]  /*15be0*/  SHF.R.S32.HI R4, RZ, 0x1f, R0 ;  /* 0x0000001fff047819 */ /* 0x000fe20000011400 */
[----:B------:R-:W-:-:S04]  /*15bf0*/  IMAD.WIDE.U32 R2, R0, UR4, R2 ;  /* 0x0000000400027c25 */ /* 0x000fc8000f8e0002 */
[----:B------:R-:W-:-:S04]  /*15c00*/  IMAD R4, R4, UR4, RZ ;  /* 0x0000000404047c24 */ /* 0x000fc8000f8e02ff */
[----:B------:R-:W-:Y:S01]  /*15c10*/  IMAD R4, R0, UR5, R4 ;  /* 0x0000000500047c24 */ /* 0x000fe2000f8e0204 */
[----:B------:R-:W-:Y:S02]  /*15c20*/  ULDC.64 UR4, c[0x0][0x280] ;  /* 0x0000a00000047ab9 */ /* 0x000fe40000000a00 */
[----:B------:R-:W-:Y:S01]  /*15c30*/  IADD3 R0, P0, R2, UR4, RZ ;  /* 0x0000000402007c10 */ /* 0x000fe2000ff1e0ff */
[----:B------:R-:W-:-:S03]  /*15c40*/  ULDC UR4, c[0x0][0x2b8] ;  /* 0x0000ae0000047ab9 */ /* 0x000fc60000000800 */
[----:B------:R-:W-:Y:S01]  /*15c50*/  IADD3.X R4, R3, UR5, R4, P0, !PT ;  /* 0x0000000503047c10 */ /* 0x000fe200087fe404 */
[----:B------:R-:W-:Y:S01]  /*15c60*/  UMOV UR5, 0xffffffff ;  /* 0xffffffff00057882 */ /* 0x000fe20000000000 */
[----:B------:R-:W-:Y:S02]  /*15c70*/  ISETP.GE.AND P3, PT, R35, UR4, PT ;  /* 0x0000000423007c0c */ /* 0x000fe4000bf66270 */
[----:B------:R-:W-:Y:S02]  /*15c80*/  ISETP.GE.AND P2, PT, R7, UR4, PT ;  /* 0x0000000407007c0c */ /* 0x000fe4000bf46270 */
[----:B------:R-:W-:Y:S01]  /*15c90*/  ISETP.GE.AND P1, PT, R6, UR4, PT ;  /* 0x0000000406007c0c */ /* 0x000fe2000bf26270 */
[----:B------:R-:W-:-:S12]  /*15ca0*/  BRA.DIV UR5, `(.L_x_2525) ;  /* 0x0000004a05b87947 */ /* 0x000fd8000b800000 */
[----:B------:R-:W0:Y:S01]  /*15cb0*/  SHFL.IDX PT, R3, R0, RZ, 0x1c1f ;  /* 0x001c1fff00037589 */ /* 0x000e2200000e0000 */
[----:B------:R-:W-:Y:S02]  /*15cc0*/  IMAD R23, R23, R5, RZ ;  /* 0x0000000517177224 */ /* 0x000fe400078e02ff */
[----:B------:R-:W-:Y:S01]  /*15cd0*/  IMAD R5, R20, 0x80, R9 ;  /* 0x0000008014057824 */ /* 0x000fe200078e0209 */
[----:B------:R-:W2:Y:S04]  /*15ce0*/  SHFL.IDX PT, R2, R4, RZ, 0x1c1f ;  /* 0x001c1fff04027589 */ /* 0x000ea800000e0000 */
[----:B------:R-:W-:Y:S01]  /*15cf0*/  ISETP.GE.AND P0, PT, R5, R23, PT ;  /* 0x000000170500720c */ /* 0x000fe20003f06270 */
[----:B------:R-:W3:-:S12]  /*15d00*/  SHFL.IDX PT, R14, R0, 0x1, 0x1c1f ;  /* 0x003c1f00000e7f89 */ /* 0x000ed800000e0000 */
[----:B0-----:R-:W-:-:S05]  /*15d10*/  @!P0 IADD3 R6, P4, R35, R3, RZ ;  /* 0x0000000323068210 */ /* 0x001fca0007f9e0ff */
[----:B--2---:R-:W-:Y:S02]  /*15d20*/  @!P0 IMAD.X R3, RZ, RZ, R2, P4 ;  /* 0x000000ffff038224 */ /* 0x004fe400020e0602 */
[----:B------:R-:W-:Y:S02]  /*15d30*/  @!P0 IMAD.MOV.U32 R2, RZ, RZ, R6 ;  /* 0x000000ffff028224 */ /* 0x000fe400078e0006 */
[----:B------:R-:W-:-:S03]  /*15d40*/  VIADD R6, R5, 0x20 ;  /* 0x0000002005067836 */ /* 0x000fc60000000000 */
        /* <DEDUP_REMOVED lines=16> */
[----:B--2---:R-:W-:Y:S01]  /*15e50*/  @!P0 IADD3 R6, P4, R35, R14, RZ ;  /* 0x0000000e23068210 */ /* 0x004fe20007f9e0ff */
[----:B------:R-:W2:Y:S04]  /*15e60*/  SHFL.IDX PT, R4, R4, 0x3, 0x1c1f ;  /* 0x007c1f0004047f89 */ /* 0x000ea800000e0000 */
[----:B------:R3:W4:Y:S01]  /*15e70*/  SHFL.IDX PT, R14, R0, 0x3, 0x1c1f ;  /* 0x007c1f00000e7f89 */ /* 0x00072200000e0000 */
[----:B0-----:R-:W-:-:S02]  /*15e80*/  @!P0 IMAD.X R7, RZ, RZ, R2, P4 ;  /* 0x000000ffff078224 */ /* 0x001fc400020e0602 */
[----:B------:R-:W-:Y:S02]  /*15e90*/  @!P0 IMAD.MOV.U32 R2, RZ, RZ, R6 ;  /* 0x000000ffff028224 */ /* 0x000fe400078e0006 */
[----:B------:R-:W-:-:S05]  /*15ea0*/  @!P0 IMAD.MOV.U32 R3, RZ, RZ, R7 ;  /* 0x000000ffff038224 */ /* 0x000fca00078e0007 */
[----:B------:R3:W-:Y:S04]  /*15eb0*/  @!P0 LDGSTS.E.BYPASS.LTC128B.128 [R8+0x15400], desc[UR36][R2.64], !P3 ;  /* 0x1540000002088fae */ /* 0x0007e8000d901d64 */
[----:B------:R3:W-:Y:S04]  /*15ec0*/  @!P0 LDGSTS.E.BYPASS.LTC128B.128 [R8+0x17400], desc[UR36][R2.64+0x40], !P2 ;  /* 0x1740004002088fae */ /* 0x0007e8000d101d64 */
[----:B--2-4-:R3:W-:Y:S02]  /*15ed0*/  @!P0 LDGSTS.E.BYPASS.LTC128B.128 [R8+0x19400], desc[UR36][R2.64+0x80], !P1 ;  /* 0x1940008002088fae */ /* 0x0147e4000c901d64 */
.L_x_2625:
[----:B---3--:R-:W-:Y:S01]  /*15ee0*/  VIADD R0, R5, 0x60 ;  /* 0x0000006005007836 */ /* 0x008fe20000000000 */
        /* <DEDUP_REMOVED lines=11> */
.L_x_2527:
[----:B------:R-:W-:Y:S05]  /*15fa0*/  BSYNC B0 ;  /* 0x0000000000007941 */ /* 0x000fea0003800000 */
.L_x_2526:
[----:B------:R-:W-:Y:S01]  /*15fb0*/  NOP ;  /* 0x0000000000007918 */ /* 0x000fe20000000000 */
[----:B------:R-:W-:-:S13]  /*15fc0*/  PLOP3.LUT P0, PT, PT, PT, PT, 0x80, 0x0 ;  /* 0x000000000000781c */ /* 0x000fda0003f0f070 */
.L_x_2528:
[----:B------:R-:W-:Y:S02]  /*15fd0*/  PLOP3.LUT P1, PT, P1, P0, PT, 0xa2, 0x0 ;  /* 0x000000000000781c */ /* 0x000fe40000f21472 */
[----:B------:R-:W-:-:S08]  /*15fe0*/  @P0 R2UR P1, UR4, R16 ;  /* 0x00000000100402ca */ /* 0x000fd00000020000 */
[----:B------:R-:W-:-:S05]  /*15ff0*/  @P0 PLOP3.LUT P0, PT, P1, PT, PT, 0x80, 0x0 ;  /* 0x000000000000081c */ /* 0x000fca0000f0f070 */
[----:B------:R-:W-:Y:S01]  /*16000*/  @!P1 SYNCS.ARRIVE.TRANS64.RED.A0T1 RZ, [UR4+0x29800], RZ ;  /* 0x029800ffffff99a7 */ /* 0x000fe20008200404 */
[----:B------:R-:W-:Y:S07]  /*16010*/  @!P1 ARRIVES.LDGSTSBAR.64.TRANSCNT [UR4+0x29800] ;  /* 0x02980000ff0099b0 */ /* 0x000fee0008000a84 */
[----:B------:R-:W-:Y:S05]  /*16020*/  @P0 BRA.U.ANY `(.L_x_2528) ;  /* 0xfffffffd00e80947 */ /* 0x000fea000393ffff */
[----:B0-----:R-:W2:Y:S02]  /*16030*/  LDL.LU R2, [R1+0x28] ;  /* 0x0000280001027983 */ /* 0x001ea40000300800 */
        /* <DEDUP_REMOVED lines=11> */
.L_x_2626:
[----:B------:R-:W-:Y:S05]  /*160f0*/  BSYNC B0 ;  /* 0x0000000000007941 */ /* 0x000fea0003800000 */
.L_x_2529:
[----:B------:R-:W2:Y:S01]  /*16100*/  LDL R0, [R1+0xc] ;  /* 0x00000c0001007983 */ /* 0x000ea20000100800 */
[----:B------:R-:W-:Y:S01]  /*16110*/  UIADD3 UR4, UR47, -0x2, URZ ;  /* 0xfffffffe2f047890 */ /* 0x000fe2000fffe03f */
[----:B--2---:R-:W-:-:S13]  /*16120*/  R2UR UR5, R0 ;  /* 0x00000000000572ca */ /* 0x004fda00000e0000 */
[----:B------:R-:W-:-:S06]  /*16130*/  UISETP.GE.AND UP0, UPT, UR4, UR5, UPT ;  /* 0x000000050400728c */ /* 0x000fcc000bf06270 */
[----:B------:R-:W-:-:S13]  /*16140*/  PLOP3.LUT P0, PT, PT, PT, UP0, 0x40, 0x0 ;  /* 0x000000000000781c */ /* 0x000fda0003f0e808 */
[----:B------:R-:W-:Y:S05]  /*16150*/  @P0 BRA `(.L_x_2531) ;  /* 0x0000001400b00947 */ /* 0x000fea0003800000 */
[----:B------:R-:W-:Y:S02]  /*16160*/  IMAD.MOV.U32 R20, RZ, RZ, R32 ;  /* 0x000000ffff147224 */ /* 0x000fe400078e0020 */
[----:B------:R-:W-:Y:S02]  /*16170*/  IMAD.MOV.U32 R10, RZ, RZ, R19 ;  /* 0x000000ffff0a7224 */ /* 0x000fe400078e0013 */
[----:B------:R-:W-:-:S07]  /*16180*/  IMAD.U32 R30, RZ, RZ, UR4 ;  /* 0x00000004ff1e7e24 */ /* 0x000fce000f8e00ff */
.L_x_2551:
        /* <DEDUP_REMOVED lines=50> */
[----:B------:R-:W-:Y:S01]  /*164b0*/  LOP3.LUT P1, RZ, R17, 0x40, RZ, 0xc0, !PT ;  /* 0x0000004011ff7812 */ /* 0x000fe2000782c0ff */
[----:B------:R-:W-:-:S05]  /*164c0*/  VIADD R19, R10, 0x1 ;  /* 0x000000010a137836 */ /* 0x000fca0000000000 */
[----:B------:R-:W-:Y:S01]  /*164d0*/  ISETP.NE.AND P0, PT, R19, 0x2, PT ;  /* 0x000000021300780c */ /* 0x000fe20003f05270 */
[----:B0-----:R-:W-:Y:S02]  /*164e0*/  IMAD.MOV R7, RZ, RZ, -R11 ;  /* 0x000000ffff077224 */ /* 0x001fe400078e0a0b */
[----:B------:R-:W-:Y:S02]  /*164f0*/  IMAD.MOV.U32 R6, RZ, RZ, RZ ;  /* 0x000000ffff067224 */ /* 0x000fe400078e00ff */
[----:B------:R-:W-:Y:S01]  /*16500*/  IMAD R7, R7, UR4, R0 ;  /* 0x0000000407077c24 */ /* 0x000fe2000f8e0200 */
[----:B------:R-:W-:Y:S01]  /*16510*/  SEL R32, RZ, 0x1, P0 ;  /* 0x00000001ff207807 */ /* 0x000fe20000000000 */
[----:B------:R-:W-:Y:S01]  /*16520*/  IMAD.MOV.U32 R0, RZ, RZ, R30 ;  /* 0x000000ffff007224 */ /* 0x000fe200078e001e */
[----:B------:R-:W-:Y:S01]  /*16530*/  SEL R19, R19, RZ, P0 ;  /* 0x000000ff13137207 */ /* 0x000fe20000000000 */
[----:B------:R0:W5:Y:S01]  /*16540*/  @!P2 LDG.E R6, desc[UR36][R8.64] ;  /* 0x000000240806a981 */ /* 0x000162000c1e1900 */
[----:B------:R-:W-:Y:S01]  /*16550*/  VIADD R30, R30, 0xffffffff ;  /* 0xffffffff1e1e7836 */ /* 0x000fe20000000000 */
[----:B------:R-:W-:-:S02]  /*16560*/  LOP3.LUT R32, R20, R32, RZ, 0x3c, !PT ;  /* 0x0000002014207212 */ /* 0x000fc400078e3cff */
[----:B------:R-:W-:Y:S02]  /*16570*/  ISETP.GT.AND P2, PT, R0, R12, PT ;  /* 0x0000000c0000720c */ /* 0x000fe40003f44270 */
[----:B--2---:R-:W-:Y:S01]  /*16580*/  SHF.R.S32.HI R28, RZ, 0x1f, R5 ;  /* 0x0000001fff1c7819 */ /* 0x004fe20000011405 */
[----:B0-----:R-:W-:Y:S10]  /*16590*/  @!P1 BRA `(.L_x_2532) ;  /* 0x0000000000049947 */ /* 0x001ff40003800000 */
[----:B------:R-:W-:Y:S01]  /*165a0*/  BPT.TRAP 0x1 ;  /* 0x000000040000795c */ /* 0x000fe20000300000 */
.L_x_2532:
[----:B------:R-:W-:Y:S01]  /*165b0*/  IMAD R0, R19, 0x8, R16 ;  /* 0x0000000813007824 */ /* 0x000fe200078e0210 */
[----:B------:R-:W-:Y:S01]  /*165c0*/  SHF.L.U32 R29, R32, 0x1f, RZ ;  /* 0x0000001f201d7819 */ /* 0x000fe200000006ff */
[----:B------:R-:W-:Y:S01]  /*165d0*/  BSSY B0, `(.L_x_2533) ;  /* 0x0000004000007945 */ /* 0x000fe20003800000 */
[----:B------:R-:W-:Y:S02]  /*165e0*/  SHF.R.S32.HI R25, RZ, 0x1f, R4 ;  /* 0x0000001fff197819 */ /* 0x000fe40000011404 */
[----:B------:R-:W0:Y:S02]  /*165f0*/  SYNCS.PHASECHK.TRANS64.TRYWAIT P0, [R0+URZ+0x29880], R29 ;  /* 0x0298801d000075a7 */ /* 0x000e24000800017f */
[----:B0-----:R-:W-:Y:S05]  /*16600*/  @!P0 BRA `(.L_x_2534) ;  /* 0x0000004400b48947 */ /* 0x001fea0003800000 */
.L_x_2627:
[----:B------:R-:W-:Y:S05]  /*16610*/  BSYNC B0 ;  /* 0x0000000000007941 */ /* 0x000fea0003800000 */
.L_x_2533:
        /* <DEDUP_REMOVED lines=33> */
[----:B-1----:R-:W-:Y:S01]  /*16830*/  IADD3.X R22, R23, UR7, R9, P0, !PT ;  /* 0x0000000717167c10 */ /* 0x002fe200087fe409 */
        /* <DEDUP_REMOVED lines=33> */
.L_x_2639:
        /* <DEDUP_REMOVED lines=9> */
.L_x_2536:
        /* <DEDUP_REMOVED lines=10> */
.L_x_2537:
[----:B------:R3:W-:Y:S01]  /*16b80*/  SYNCS.ARRIVE.TRANS64.A1T0 RZ, [R0+URZ+0x29870], RZ ;  /* 0x029870ff00ff79a7 */ /* 0x0007e2000810003f */
[----:B------:R-:W-:Y:S05]  /*16b90*/  @!P3 BRA `(.L_x_2538) ;  /* 0x000000000004b947 */ /* 0x000fea0003800000 */
[----:B------:R-:W-:Y:S01]  /*16ba0*/  BPT.TRAP 0x1 ;  /* 0x000000040000795c */ /* 0x000fe20000300000 */
.L_x_2538:
[----:B------:R-:W4:Y:S01]  /*16bb0*/  SYNCS.PHASECHK.TRANS64.TRYWAIT P0, [R0+URZ+0x29840], R29 ;  /* 0x0298401d000075a7 */ /* 0x000f22000800017f */
[----:B------:R-:W-:Y:S04]  /*16bc0*/  BSSY B0, `(.L_x_2539) ;  /* 0x0000002000007945 */ /* 0x000fe80003800000 */
[----:B----4-:R-:W-:Y:S05]  /*16bd0*/  @!P0 BRA `(.L_x_2540) ;  /* 0x0000004400c88947 */ /* 0x010fea0003800000 */
.L_x_2640:
[----:B------:R-:W-:Y:S05]  /*16be0*/  BSYNC B0 ;  /* 0x0000000000007941 */ /* 0x000fea0003800000 */
.L_x_2539:
[----:B------:R-:W5:Y:S01]  /*16bf0*/  LDL R11, [R1+0x14] ;  /* 0x00001400010b7983 */ /* 0x000f620000100800 */
[----:B------:R-:W-:Y:S01]  /*16c00*/  ULDC.64 UR4, c[0x0][0x300] ;  /* 0x0000c00000047ab9 */ /* 0x000fe20000000a00 */
[----:B------:R-:W-:Y:S01]  /*16c10*/  ULDC.64 UR6, c[0x0][0x310] ;  /* 0x0000c40000067ab9 */ /* 0x000fe20000000a00 */
[----:B------:R-:W-:Y:S01]  /*16c20*/  IMAD R8, R25, UR4, RZ ;  /* 0x0000000419087c24 */ /* 0x000fe2000f8e02ff */
[C---:B------:R-:W-:Y:S01]  /*16c30*/  LOP3.LUT P4, RZ, R17.reuse, 0x10, RZ, 0xc0, !PT ;  /* 0x0000001011ff7812 */ /* 0x040fe2000788c0ff */
[C---:B--2---:R-:W-:Y:S01]  /*16c40*/  IMAD.WIDE.U32 R2, R4.reuse, UR4, RZ ;  /* 0x0000000404027c25 */ /* 0x044fe2000f8e00ff */
        /* <DEDUP_REMOVED lines=28> */
[----:B-----5:R-:W-:Y:S01]  /*16e10*/  IMAD R7, R19, 0x7800, R11 ;  /* 0x0000780013077824 */ /* 0x020fe200078e020b */
[----:B------:R-:W-:Y:S07]  /*16e20*/  BRA.DIV UR4, `(.L_x_2541) ;  /* 0x0000004604487947 */ /* 0x000fee000b800000 */
[----:B------:R-:W2:Y:S01]  /*16e30*/  SHFL.IDX PT, R2, R4, RZ, 0x1c1f ;  /* 0x001c1fff04027589 */ /* 0x000ea200000e0000 */
[----:B------:R-:W-:-:S03]  /*16e40*/  IMAD.IADD R7, R16, 0x1, R7 ;  /* 0x0000000110077824 */ /* 0x000fc600078e0207 */
[----:B------:R-:W5:Y:S04]  /*16e50*/  SHFL.IDX PT, R3, R5, RZ, 0x1c1f ;  /* 0x001c1fff05037589 */ /* 0x000f6800000e0000 */
[----:B------:R-:W-:Y:S04]  /*16e60*/  SHFL.IDX PT, R9, R5, 0x2, 0x1c1f ;  /* 0x005c1f0005097f89 */ /* 0x000fe800000e0000 */
[----:B------:R-:W-:Y:S01]  /*16e70*/  SHFL.IDX PT, R8, R8, RZ, 0x1c1f ;  /* 0x001c1fff08087589 */ /* 0x000fe200000e0000 */
[----:B--2---:R-:W-:-:S05]  /*16e80*/  IADD3 R2, P0, R35, R2, RZ ;  /* 0x0000000223027210 */ /* 0x004fca0007f1e0ff */
[----:B-----5:R-:W-:-:S05]  /*16e90*/  IMAD.X R3, RZ, RZ, R3, P0 ;  /* 0x000000ffff037224 */ /* 0x020fca00000e0603 */
[----:B------:R-:W-:Y:S04]  /*16ea0*/  LDGSTS.E.BYPASS.LTC128B.128 [R7+0x1a400], desc[UR36][R2.64], !P4 ;  /* 0x1a40000002077fae */ /* 0x000fe8000e101d64 */
[----:B------:R-:W-:Y:S04]  /*16eb0*/  LDGSTS.E.BYPASS.LTC128B.128 [R7+0x1cc00], desc[UR36][R2.64+0x40], !P3 ;  /* 0x1cc0004002077fae */ /* 0x000fe8000d901d64 */
[----:B------:R2:W-:Y:S04]  /*16ec0*/  LDGSTS.E.BYPASS.LTC128B.128 [R7+0x1f400], desc[UR36][R2.64+0x80], !P1 ;  /* 0x1f40008002077fae */ /* 0x0005e8000c901d64 */
[----:B--2---:R-:W2:Y:S04]  /*16ed0*/  SHFL.IDX PT, R2, R4, 0x1, 0x1c1f ;  /* 0x003c1f0004027f89 */ /* 0x004ea800000e0000 */
[----:B------:R-:W5:Y:S01]  /*16ee0*/  SHFL.IDX PT, R3, R5, 0x1, 0x1c1f ;  /* 0x003c1f0005037f89 */ /* 0x000f6200000e0000 */
[----:B--2---:R-:W-:-:S05]  /*16ef0*/  IADD3 R2, P0, R35, R2, RZ ;  /* 0x0000000223027210 */ /* 0x004fca0007f1e0ff */
[----:B-----5:R-:W-:-:S05]  /*16f00*/  IMAD.X R3, RZ, RZ, R3, P0 ;  /* 0x000000ffff037224 */ /* 0x020fca00000e0603 */
[----:B------:R-:W-:Y:S04]  /*16f10*/  LDGSTS.E.BYPASS.LTC128B.128 [R7+0x1ac00], desc[UR36][R2.64], !P4 ;  /* 0x1ac0000002077fae */ /* 0x000fe8000e101d64 */
[----:B------:R-:W-:Y:S04]  /*16f20*/  LDGSTS.E.BYPASS.LTC128B.128 [R7+0x1d400], desc[UR36][R2.64+0x40], !P3 ;  /* 0x1d40004002077fae */ /* 0x000fe8000d901d64 */
[----:B------:R2:W-:Y:S04]  /*16f30*/  LDGSTS.E.BYPASS.LTC128B.128 [R7+0x1fc00], desc[UR36][R2.64+0x80], !P1 ;  /* 0x1fc0008002077fae */ /* 0x0005e8000c901d64 */
[----:B--2---:R-:W2:Y:S02]  /*16f40*/  SHFL.IDX PT, R2, R4, 0x2, 0x1c1f ;  /* 0x005c1f0004027f89 */ /* 0x004ea400000e0000 */
[----:B--2---:R-:W-:-:S05]  /*16f50*/  IADD3 R2, P0, R35, R2, RZ ;  /* 0x0000000223027210 */ /* 0x004fca0007f1e0ff */
[----:B------:R-:W-:Y:S02]  /*16f60*/  IMAD.X R3, RZ, RZ, R9, P0 ;  /* 0x000000ffff037224 */ /* 0x000fe400000e0609 */
[----:B------:R-:W-:Y:S04]  /*16f70*/  SHFL.IDX PT, R9, R5, 0x3, 0x1c1f ;  /* 0x007c1f0005097f89 */ /* 0x000fe800000e0000 */
[----:B------:R-:W-:Y:S04]  /*16f80*/  LDGSTS.E.BYPASS.LTC128B.128 [R7+0x1b400], desc[UR36][R2.64], !P4 ;  /* 0x1b40000002077fae */ /* 0x000fe8000e101d64 */
[----:B------:R-:W-:Y:S04]  /*16f90*/  LDGSTS.E.BYPASS.LTC128B.128 [R7+0x1dc00], desc[UR36][R2.64+0x40], !P3 ;  /* 0x1dc0004002077fae */ /* 0x000fe8000d901d64 */
[----:B------:R2:W-:Y:S04]  /*16fa0*/  LDGSTS.E.BYPASS.LTC128B.128 [R7+0x20400], desc[UR36][R2.64+0x80], !P1 ;  /* 0x2040008002077fae */ /* 0x0005e8000c901d64 */
[----:B--2---:R-:W2:Y:S02]  /*16fb0*/  SHFL.IDX PT, R2, R4, 0x3, 0x1c1f ;  /* 0x007c1f0004027f89 */ /* 0x004ea400000e0000 */
[----:B--2---:R-:W-:-:S05]  /*16fc0*/  IADD3 R2, P0, R35, R2, RZ ;  /* 0x0000000223027210 */ /* 0x004fca0007f1e0ff */
[----:B------:R-:W-:-:S05]  /*16fd0*/  IMAD.X R3, RZ, RZ, R9, P0 ;  /* 0x000000ffff037224 */ /* 0x000fca00000e0609 */
[----:B------:R-:W-:Y:S04]  /*16fe0*/  LDGSTS.E.BYPASS.LTC128B.128 [R7+0x1bc00], desc[UR36][R2.64], !P4 ;  /* 0x1bc0000002077fae */ /* 0x000fe8000e101d64 */
[----:B------:R-:W-:Y:S04]  /*16ff0*/  LDGSTS.E.BYPASS.LTC128B.128 [R7+0x1e400], desc[UR36][R2.64+0x40], !P3 ;  /* 0x1e40004002077fae */ /* 0x000fe8000d901d64 */
[----:B------:R2:W-:Y:S04]  /*17000*/  LDGSTS.E.BYPASS.LTC128B.128 [R7+0x20c00], desc[UR36][R2.64+0x80], !P1 ;  /* 0x20c0008002077fae */ /* 0x0005e8000c901d64 */
[----:B--2---:R2:W0:Y:S02]  /*17010*/  SHFL.IDX PT, R2, R6, RZ, 0x1c1f ;  /* 0x001c1fff06027589 */ /* 0x00442400000e0000 */
.L_x_2652:
        /* <DEDUP_REMOVED lines=10> */
.L_x_2542:
        /* <DEDUP_REMOVED lines=10> */
.L_x_2543:
[----:B------:R3:W-:Y:S02]  /*17160*/  SYNCS.ARRIVE.TRANS64.A1T0 RZ, [R0+URZ+0x29830], RZ ;  /* 0x029830ff00ff79a7 */ /* 0x0007e4000810003f */
[----:B---34-:R-:W-:-:S05]  /*17170*/  IMAD.U32 R0, RZ, RZ, UR45 ;  /* 0x0000002dff007e24 */ /* 0x018fca000f8e00ff */
[----:B------:R-:W-:-:S13]  /*17180*/  ISETP.NE.AND P0, PT, R0, 0x3, PT ;  /* 0x000000030000780c */ /* 0x000fda0003f05270 */
[----:B------:R-:W-:Y:S05]  /*17190*/  @!P0 BRA `(.L_x_2544) ;  /* 0x0000000000048947 */ /* 0x000fea0003800000 */
[----:B------:R-:W-:Y:S01]  /*171a0*/  BPT.TRAP 0x1 ;  /* 0x000000040000795c */ /* 0x000fe20000300000 */
.L_x_2544:
[----:B0-----:R-:W-:Y:S01]  /*171b0*/  LOP3.LUT R3, R20, 0x1, RZ, 0x3c, !PT ;  /* 0x0000000114037812 */ /* 0x001fe200078e3cff */
[----:B------:R-:W-:Y:S01]  /*171c0*/  IMAD R0, R10, 0x8, R16 ;  /* 0x000000080a007824 */ /* 0x000fe200078e0210 */
[----:B------:R-:W-:Y:S02]  /*171d0*/  BSSY B0, `(.L_x_2545) ;  /* 0x0000004000007945 */ /* 0x000fe40003800000 */
[----:B------:R-:W-:-:S04]  /*171e0*/  SHF.L.U32 R3, R3, 0x1f, RZ ;  /* 0x0000001f03037819 */ /* 0x000fc800000006ff */
[----:B------:R-:W0:Y:S02]  /*171f0*/  SYNCS.PHASECHK.TRANS64.TRYWAIT P1, [R0+URZ+0x29870], R3 ;  /* 0x02987003000075a7 */ /* 0x000e24000802017f */
[----:B0-----:R-:W-:Y:S05]  /*17200*/  @!P1 BRA `(.L_x_2546) ;  /* 0x0000004400d09947 */ /* 0x001fea0003800000 */
.L_x_2653:
[----:B------:R-:W-:Y:S05]  /*17210*/  BSYNC B0 ;  /* 0x0000000000007941 */ /* 0x000fea0003800000 */
.L_x_2545:
[----:B------:R-:W-:-:S13]  /*17220*/  LOP3.LUT P1, RZ, R17, 0x40, RZ, 0xc0, !PT ;  /* 0x0000004011ff7812 */ /* 0x000fda000782c0ff */
[----:B------:R-:W-:Y:S05]  /*17230*/  @!P1 BRA `(.L_x_2547) ;  /* 0x0000000000049947 */ /* 0x000fea0003800000 */
[----:B------:R-:W-:Y:S01]  /*17240*/  BPT.TRAP 0x1 ;  /* 0x000000040000795c */ /* 0x000fe20000300000 */
.L_x_2547:
[----:B0-----:R-:W-:Y:S01]  /*17250*/  SHF.L.U32 R3, R20, 0x1f, RZ ;  /* 0x0000001f14037819 */ /* 0x001fe200000006ff */
[----:B------:R-:W-:-:S03]  /*17260*/  IMAD R12, R10, 0x5000, RZ ;  /* 0x000050000a0c7824 */ /* 0x000fc600078e02ff */
[----:B------:R-:W0:Y:S02]  /*17270*/  SYNCS.PHASECHK.TRANS64.TRYWAIT P1, [R0+URZ+0x29860], R3 ;  /* 0x02986003000075a7 */ /* 0x000e24000802017f */
[----:B0-----:R-:W-:Y:S05]  /*17280*/  @!P1 BRA `(.L_x_2548) ;  /* 0x0000004400c49947 */ /* 0x001fea0003800000 */
.L_x_2654:
[----:B------:R-:W0:Y:S04]  /*17290*/  LDL R4, [R1+0x1c] ;  /* 0x00001c0001047983 */ /* 0x000e280000100800 */
[----:B------:R-:W3:Y:S04]  /*172a0*/  LDL R2, [R1+0x20] ;  /* 0x0000200001027983 */ /* 0x000ee80000100800 */
[----:B------:R-:W1:Y:S01]  /*172b0*/  LDL R13, [R1+0x18] ;  /* 0x00001800010d7983 */ /* 0x000e620000100800 */
[----:B------:R-:W-:Y:S05]  /*172c0*/  WARPSYNC.ALL ;  /* 0x0000000000007948 */ /* 0x000fea0003800000 */
[----:B------:R-:W-:-:S02]  /*172d0*/  LOP3.LUT P1, RZ, R17, 0x40, RZ, 0xc0, !PT ;  /* 0x0000004011ff7812 */ /* 0x000fc4000782c0ff */
[----:B0-----:R-:W-:-:S05]  /*172e0*/  LOP3.LUT R3, R12, R4, RZ, 0xfc, !PT ;  /* 0x000000040c037212 */ /* 0x001fca00078efcff */
[----:B------:R-:W-:Y:S01]  /*172f0*/  IMAD.IADD R3, R16, 0x1, R3 ;  /* 0x0000000110037824 */ /* 0x000fe200078e0203 */
[----:B-1----:R-:W-:-:S03]  /*17300*/  LOP3.LUT R24, R12, R13, RZ, 0xfc, !PT ;  /* 0x0000000d0c187212 */ /* 0x002fc600078efcff */
[----:B---3--:R-:W-:Y:S01]  /*17310*/  IMAD.IADD R2, R2, 0x1, R3 ;  /* 0x0000000102027824 */ /* 0x008fe200078e0203 */
[----:B--2---:R-:W0:Y:S01]  /*17320*/  LDSM.16.MT88.4 R4, [R3+0xa400] ;  /* 0x00a400000304783b */ /* 0x004e220000004200 */
        /* <DEDUP_REMOVED lines=68> */
.L_x_2549:
[----:B-1----:R1:W-:Y:S01]  /*17770*/  SYNCS.ARRIVE.TRANS64.A1T0 RZ, [R0+URZ+0x29850], RZ ;  /* 0x029850ff00ff79a7 */ /* 0x0023e2000810003f */
[----:B------:R-:W-:Y:S06]  /*17780*/  BAR.SYNC.DEFER_BLOCKING 0x2, 0x80 ;  /* 0x0082000000007b1d */ /* 0x000fec0000010000 */
[----:B------:R-:W-:Y:S05]  /*17790*/  @!P0 BRA `(.L_x_2550) ;  /* 0x0000000000048947 */ /* 0x000fea0003800000 */
[----:B------:R-:W-:Y:S01]  /*177a0*/  BPT.TRAP 0x1 ;  /* 0x000000040000795c */ /* 0x000fe20000300000 */
.L_x_2550:
[----:B------:R-:W2:Y:S01]  /*177b0*/  LDL R2, [R1+0x10] ;  /* 0x0000100001027983 */ /* 0x000ea20000100800 */
[----:B-1----:R-:W-:Y:S02]  /*177c0*/  VIADD R0, R0, 0x29880 ;  /* 0x0002988000007836 */ /* 0x002fe40000000000 */
[----:B------:R-:W-:Y:S02]  /*177d0*/  IMAD.MOV.U32 R20, RZ, RZ, R32 ;  /* 0x000000ffff147224 */ /* 0x000fe400078e0020 */
[----:B0-----:R-:W-:Y:S01]  /*177e0*/  IMAD.MOV.U32 R10, RZ, RZ, R19 ;  /* 0x000000ffff0a7224 */ /* 0x001fe200078e0013 */
[----:B--2---:R-:W-:-:S04]  /*177f0*/  PRMT R0, R2, 0x654, R0 ;  /* 0x0000065402007816 */ /* 0x004fc80000000000 */
[----:B------:R2:W-:Y:S01]  /*17800*/  SYNCS.ARRIVE.TRANS64.RED.A1T0 RZ, [R0+URZ], RZ ;  /* 0x000000ff00ff79a7 */ /* 0x0005e2000810043f */
[----:B------:R-:W-:Y:S05]  /*17810*/  @P2 BRA `(.L_x_2551) ;  /* 0xffffffe8005c2947 */ /* 0x000fea000383ffff */
.L_x_2531:
        /* <DEDUP_REMOVED lines=20> */
.L_x_2553:
[----:B------:R-:W-:Y:S05]  /*17960*/  BSYNC B0 ;  /* 0x0000000000007941 */ /* 0x000fea0003800000 */
.L_x_2552:
[----:B------:R-:W-:Y:S05]  /*17970*/  @!P0 BRA `(.L_x_2554) ;  /* 0x0000000000048947 */ /* 0x000fea0003800000 */
[----:B------:R-:W-:Y:S01]  /*17980*/  BPT.TRAP 0x1 ;  /* 0x000000040000795c */ /* 0x000fe20000300000 */
.L_x_2554:
[----:B0-----:R-:W-:Y:S01]  /*17990*/  LOP3.LUT R3, R32, 0x1, RZ, 0x3c, !PT ;  /* 0x0000000120037812 */ /* 0x001fe200078e3cff */
[----:B------:R-:W-:Y:S01]  /*179a0*/  IMAD R18, R19, 0x8, R16 ;  /* 0x0000000813127824 */ /* 0x000fe200078e0210 */
[----:B------:R-:W-:Y:S02]  /*179b0*/  BSSY B0, `(.L_x_2555) ;  /* 0x0000004000007945 */ /* 0x000fe40003800000 */
[----:B------:R-:W-:-:S04]  /*179c0*/  SHF.L.U32 R3, R3, 0x1f, RZ ;  /* 0x0000001f03037819 */ /* 0x000fc800000006ff */
[----:B------:R-:W0:Y:S02]  /*179d0*/  SYNCS.PHASECHK.TRANS64.TRYWAIT P1, [R18+URZ+0x29870], R3 ;  /* 0x02987003120075a7 */ /* 0x000e24000802017f */
[----:B0-----:R-:W-:Y:S05]  /*179e0*/  @!P1 BRA `(.L_x_2556) ;  /* 0x0000004000009947 */ /* 0x001fea0003800000 */
.L_x_2655:
[----:B------:R-:W-:Y:S05]  /*179f0*/  BSYNC B0 ;  /* 0x0000000000007941 */ /* 0x000fea0003800000 */
.L_x_2555:
[----:B------:R-:W-:-:S13]  /*17a00*/  LOP3.LUT P1, RZ, R17, 0x40, RZ, 0xc0, !PT ;  /* 0x0000004011ff7812 */ /* 0x000fda000782c0ff */
[----:B------:R-:W-:Y:S05]  /*17a10*/  @!P1 BRA `(.L_x_2557) ;  /* 0x0000000000049947 */ /* 0x000fea0003800000 */
[----:B------:R-:W-:Y:S01]  /*17a20*/  BPT.TRAP 0x1 ;  /* 0x000000040000795c */ /* 0x000fe20000300000 */
.L_x_2557:
[----:B0-----:R-:W-:-:S04]  /*17a30*/  SHF.L.U32 R3, R32, 0x1f, RZ ;  /* 0x0000001f20037819 */ /* 0x001fc800000006ff */
[----:B------:R-:W0:Y:S02]  /*17a40*/  SYNCS.PHASECHK.TRANS64.TRYWAIT P1, [R18+URZ+0x29860], R3 ;  /* 0x02986003120075a7 */ /* 0x000e24000802017f */
[----:B0-----:R-:W-:Y:S05]  /*17a50*/  @!P1 BRA `(.L_x_2558) ;  /* 0x0000003c00f89947 */ /* 0x001fea0003800000 */
.L_x_2656:
[----:B------:R-:W0:Y:S04]  /*17a60*/  LDL R2, [R1+0x1c] ;  /* 0x00001c0001027983 */ /* 0x000e280000100800 */
[----:B------:R-:W3:Y:S04]  /*17a70*/  LDL R13, [R1+0x20] ;  /* 0x00002000010d7983 */ /* 0x000ee80000100800 */
[----:B------:R-:W4:Y:S01]  /*17a80*/  LDL R12, [R1+0x18] ;  /* 0x00001800010c7983 */ /* 0x000f220000100800 */
[----:B--2---:R-:W-:Y:S01]  /*17a90*/  IMAD R0, R19, 0x5000, RZ ;  /* 0x0000500013007824 */ /* 0x004fe200078e02ff */
[----:B------:R-:W-:Y:S05]  /*17aa0*/  WARPSYNC.ALL ;  /* 0x0000000000007948 */ /* 0x000fea0003800000 */
[----:B------:R-:W-:-:S02]  /*17ab0*/  LOP3.LUT P1, RZ, R17, 0x40, RZ, 0xc0, !PT ;  /* 0x0000004011ff7812 */ /* 0x000fc4000782c0ff */
[----:B0-----:R-:W-:-:S05]  /*17ac0*/  LOP3.LUT R3, R0, R2, RZ, 0xfc, !PT ;  /* 0x0000000200037212 */ /* 0x001fca00078efcff */
[----:B------:R-:W-:-:S04]  /*17ad0*/  IMAD.IADD R2, R16, 0x1, R3 ;  /* 0x0000000110027824 */ /* 0x000fc800078e0203 */
[----:B---3--:R-:W-:Y:S01]  /*17ae0*/  IMAD.IADD R3, R13, 0x1, R2 ;  /* 0x000000010d037824 */ /* 0x008fe200078e0202 */
[----:B------:R-:W0:Y:S01]  /*17af0*/  LDSM.16.MT88.4 R8, [R2+0xa400] ;  /* 0x00a400000208783b */ /* 0x000e220000004200 */
[----:B----4-:R-:W-:-:S05]  /*17b00*/  LOP3.LUT R13, R0, R12, RZ, 0xfc, !PT ;  /* 0x0000000c000d7212 */ /* 0x010fca00078efcff */
        /* <DEDUP_REMOVED lines=68> */
.L_x_2559:
[----:B-1----:R1:W-:Y:S01]  /*17f50*/  SYNCS.ARRIVE.TRANS64.A1T0 RZ, [R18+URZ+0x29850], RZ ;  /* 0x029850ff12ff79a7 */ /* 0x0023e2000810003f */
[----:B------:R-:W-:Y:S06]  /*17f60*/  BAR.SYNC.DEFER_BLOCKING 0x2, 0x80 ;  /* 0x0082000000007b1d */ /* 0x000fec0000010000 */
[----:B------:R-:W-:Y:S05]  /*17f70*/  @!P0 BRA `(.L_x_2560) ;  /* 0x0000000000048947 */ /* 0x000fea0003800000 */
[----:B------:R-:W-:Y:S01]  /*17f80*/  BPT.TRAP 0x1 ;  /* 0x000000040000795c */ /* 0x000fe20000300000 */
.L_x_2560:
        /* <DEDUP_REMOVED lines=9> */
.L_x_2499:
[----:B------:R-:W-:Y:S05]  /*18020*/  BSYNC B7 ;  /* 0x0000000000077941 */ /* 0x000fea0003800000 */
.L_x_2497:
[----:B------:R-:W-:-:S13]  /*18030*/  LOP3.LUT P0, RZ, R17, 0x400, RZ, 0xc0, !PT ;  /* 0x0000040011ff7812 */ /* 0x000fda000780c0ff */
[----:B------:R-:W-:Y:S05]  /*18040*/  @!P0 BRA `(.L_x_2561) ;  /* 0x0000000000348947 */ /* 0x000fea0003800000 */
[----:B------:R-:W1:Y:S08]  /*18050*/  S2UR UR4, SR_CgaCtaId ;  /* 0x00000000000479c3 */ /* 0x000e700000008800 */
[----:B------:R-:W-:Y:S01]  /*18060*/  BAR.SYNC.DEFER_BLOCKING 0x5, 0x180 ;  /* 0x0146000000007b1d */ /* 0x000fe20000010000 */
[----:B------:R-:W-:Y:S01]  /*18070*/  MOV R16, 0x400 ;  /* 0x0000040000107802 */ /* 0x000fe20000000f00 */
[----:B-1----:R-:W-:-:S05]  /*18080*/  IMAD.U32 R0, RZ, RZ, UR4 ;  /* 0x00000004ff007e24 */ /* 0x002fca000f8e00ff */
[----:B------:R-:W-:Y:S01]  /*18090*/  LEA R16, R0, R16, 0x18 ;  /* 0x0000001000107211 */ /* 0x000fe200078ec0ff */
[----:B------:R-:W-:Y:S04]  /*180a0*/  STL [R1+0x10], R0 ;  /* 0x0000100001007387 */ /* 0x000fe80000100800 */
[----:B------:R-:W1:Y:S04]  /*180b0*/  LDS.128 R4, [R16+0x298d0] ;  /* 0x0298d00010047984 */ /* 0x000e680000000c00 */
[----:B-1----:R1:W-:Y:S01]  /*180c0*/  STL.64 [R1], R4 ;  /* 0x0000000401007387 */ /* 0x0023e20000100a00 */
[----:B------:R-:W-:-:S03]  /*180d0*/  IMAD.MOV.U32 R0, RZ, RZ, R7 ;  /* 0x000000ffff007224 */ /* 0x000fc600078e0007 */
[----:B------:R1:W-:Y:S02]  /*180e0*/  STL [R1+0x8], R6 ;  /* 0x0000080601007387 */ /* 0x0003e40000100800 */
[----:B------:R-:W-:Y:S01]  /*180f0*/  R2UR UR41, R0 ;  /* 0x00000000002972ca */ /* 0x000fe200000e0000 */
[----:B------:R-:W-:Y:S06]  /*18100*/  BAR.ARV 0x4, 0x180 ;  /* 0x0106000000007b1d */ /* 0x000fec0000002000 */
[----:B------:R-:W-:Y:S08]  /*18110*/  BRA `(.L_x_2562) ;  /* 0x0000000c00f47947 */ /* 0x000ff00003800000 */
.L_x_2561:
[----:B-1----:R-:W2:Y:S01]  /*18120*/  LDL.LU R0, [R1] ;  /* 0x0000000001007983 */ /* 0x002ea20000300800 */
[----:B------:R-:W-:Y:S01]  /*18130*/  ULDC UR4, c[0x0][0xc3c] ;  /* 0x00030f0000047ab9 */ /* 0x000fe20000000800 */
[----:B------:R-:W1:Y:S02]  /*18140*/  S2R R2, SR_TID.X ;  /* 0x0000000000027919 */ /* 0x000e640000002100 */
[----:B-1----:R-:W-:-:S04]  /*18150*/  LOP3.LUT R9, R2, 0x1f, RZ, 0xc0, !PT ;  /* 0x0000001f02097812 */ /* 0x002fc800078ec0ff */
[C---:B------:R-:W-:Y:S01]  /*18160*/  ISETP.NE.AND P0, PT, R9.reuse, 0x1f, PT ;  /* 0x0000001f0900780c */ /* 0x040fe20003f05270 */
[----:B------:R-:W-:-:S05]  /*18170*/  VIADD R7, R9, UR41 ;  /* 0x0000002909077c36 */ /* 0x000fca0008000000 */
[----:B------:R-:W-:Y:S01]  /*18180*/  ISETP.GE.OR P1, PT, R7, UR4, !P0 ;  /* 0x0000000407007c0c */ /* 0x000fe2000c726670 */
[----:B------:R-:W-:-:S12]  /*18190*/  ULDC UR4, c[0x0][0xc3c] ;  /* 0x00030f0000047ab9 */ /* 0x000fd80000000800 */
[----:B------:R-:W1:Y:S08]  /*181a0*/  @!P1 LDC.64 R2, c[0x0][0xc80] ;  /* 0x00032000ff029b82 */ /* 0x000e700000000a00 */
[----:B------:R-:W3:Y:S01]  /*181b0*/  @!P1 LDC.64 R4, c[0x0][0xc78] ;  /* 0x00031e00ff049b82 */ /* 0x000ee20000000a00 */
[----:B-1----:R-:W-:-:S04]  /*181c0*/  @!P1 IMAD.WIDE R2, R7, 0x4, R2 ;  /* 0x0000000407029825 */ /* 0x002fc800078e0202 */
        /* <DEDUP_REMOVED lines=21> */
[----:B------:R-:W-:Y:S02]  /*18320*/  IMAD.IADD R2, R6, 0x1, R3 ;  /* 0x0000000106027824 */ /* 0x000fe400078e0203 */
[----:B------:R-:W-:Y:S04]  /*18330*/  SHFL.IDX PT, R6, R10, RZ, 0x1f ;  /* 0x00001fff0a067589 */ /* 0x000fe800000e0000 */
[----:B------:R-:W1:Y:S02]  /*18340*/  SHFL.UP PT, R3, R2, 0x8, RZ ;  /* 0x0500000002037989 */ /* 0x000e6400000e00ff */
[----:B-1----:R-:W-:-:S05]  /*18350*/  SEL R3, R3, RZ, P4 ;  /* 0x000000ff03037207 */ /* 0x002fca0002000000 */
[----:B------:R-:W-:-:S05]  /*18360*/  IMAD.IADD R7, R2, 0x1, R3 ;  /* 0x0000000102077824 */ /* 0x000fca00078e0203 */
[----:B------:R-:W1:Y:S02]  /*18370*/  SHFL.UP PT, R3, R7, 0x10, RZ ;  /* 0x0600000007037989 */ /* 0x000e6400000e00ff */
[----:B-1----:R-:W-:-:S05]  /*18380*/  SEL R4, R3, RZ, P5 ;  /* 0x000000ff03047207 */ /* 0x002fca0002800000 */
[----:B------:R-:W-:Y:S02]  /*18390*/  IMAD.IADD R3, R7, 0x1, R4 ;  /* 0x0000000107037824 */ /* 0x000fe400078e0204 */
[----:B------:R-:W1:Y:S01]  /*183a0*/  LDC R4, c[0x0][0xc38] ;  /* 0x00030e00ff047b82 */ /* 0x000e620000000800 */
[----:B------:R-:W-:Y:S02]  /*183b0*/  IMAD.MOV.U32 R7, RZ, RZ, RZ ;  /* 0x000000ffff077224 */ /* 0x000fe400078e00ff */
[----:B------:R-:W1:Y:S02]  /*183c0*/  SHFL.IDX PT, R9, R3, 0x1f, 0x1f ;  /* 0x03e01f0003097f89 */ /* 0x000e6400000e0000 */
[----:B-1----:R-:W-:-:S04]  /*183d0*/  IMAD R2, R9, R4, RZ ;  /* 0x0000000409027224 */ /* 0x002fc800078e02ff */
[----:B------:R-:W-:-:S05]  /*183e0*/  IMAD.IADD R9, R11, 0x1, R2 ;  /* 0x000000010b097824 */ /* 0x000fca00078e0202 */
[----:B------:R-:W-:-:S13]  /*183f0*/  ISETP.GT.AND P6, PT, R9, R6, PT ;  /* 0x000000060900720c */ /* 0x000fda0003fc4270 */
[----:B------:R-:W-:Y:S05]  /*18400*/  @P6 BRA `(.L_x_2563) ;  /* 0x0000000000a06947 */ /* 0x000fea0003800000 */
.L_x_2565:
[----:B------:R-:W-:-:S04]  /*18410*/  UIADD3 UR41, UR41, 0x1f, URZ ;  /* 0x0000001f29297890 */ /* 0x000fc8000fffe03f */
[----:B------:R-:W-:-:S06]  /*18420*/  UISETP.GE.AND UP0, UPT, UR41, UR4, UPT ;  /* 0x000000042900728c */ /* 0x000fcc000bf06270 */
[----:B------:R-:W-:-:S13]  /*18430*/  PLOP3.LUT P6, PT, PT, PT, UP0, 0x40, 0x0 ;  /* 0x000000000000781c */ /* 0x000fda0003fce808 */
[----:B------:R-:W-:Y:S05]  /*18440*/  @!P6 BRA `(.L_x_2564) ;  /* 0x0000000800cce947 */ /* 0x000fea0003800000 */
[----:B------:R-:W1:Y:S02]  /*18450*/  S2R R0, SR_TID.X ;  /* 0x0000000000007919 */ /* 0x000e640000002100 */
[----:B-1----:R-:W-:-:S05]  /*18460*/  LOP3.LUT R0, R0, 0x1f, RZ, 0xc0, !PT ;  /* 0x0000001f00007812 */ /* 0x002fca00078ec0ff */
[----:B------:R-:W-:Y:S02]  /*18470*/  VIADD R11, R0, UR41 ;  /* 0x00000029000b7c36 */ /* 0x000fe40008000000 */
[----:B------:R-:W-:-:S03]  /*18480*/  IMAD.MOV.U32 R0, RZ, RZ, RZ ;  /* 0x000000ffff007224 */ /* 0x000fc600078e00ff */
[----:B------:R-:W-:-:S13]  /*18490*/  ISETP.GE.OR P6, PT, R11, UR4, !P0 ;  /* 0x000000040b007c0c */ /* 0x000fda000c7c6670 */
[----:B------:R-:W1:Y:S08]  /*184a0*/  @!P6 LDC.64 R2, c[0x0][0xc80] ;  /* 0x00032000ff02eb82 */ /* 0x000e700000000a00 */
[----:B------:R-:W2:Y:S01]  /*184b0*/  @!P6 LDC.64 R4, c[0x0][0xc78] ;  /* 0x00031e00ff04eb82 */ /* 0x000ea20000000a00 */
[----:B-1----:R-:W-:-:S05]  /*184c0*/  @!P6 IMAD.WIDE R2, R11, 0x4, R2 ;  /* 0x000000040b02e825 */ /* 0x002fca00078e0202 */
[----:B------:R2:W3:Y:S02]  /*184d0*/  @!P6 LDG.E R0, desc[UR36][R2.64] ;  /* 0x000000240200e981 */ /* 0x0004e4000c1e1900 */
        /* <DEDUP_REMOVED lines=9> */
[----:B------:R-:W-:Y:S02]  /*18570*/  IMAD.IADD R11, R4, 0x1, R11 ;  /* 0x00000001040b7824 */ /* 0x000fe400078e020b */
[----:B------:R-:W1:Y:S03]  /*18580*/  LDC R4, c[0x0][0xc38] ;  /* 0x00030e00ff047b82 */ /* 0x000e660000000800 */
        /* <DEDUP_REMOVED lines=8> */
[----:B------:R-:W-:-:S05]  /*18610*/  IMAD.IADD R2, R3, 0x1, R2 ;  /* 0x0000000103027824 */ /* 0x000fca00078e0202 */
[----:B------:R-:W1:Y:S02]  /*18620*/  SHFL.IDX PT, R13, R2, 0x1f, 0x1f ;  /* 0x03e01f00020d7f89 */ /* 0x000e6400000e0000 */
[----:B-1----:R-:W-:-:S04]  /*18630*/  IMAD R10, R13, R4, RZ ;  /* 0x000000040d0a7224 */ /* 0x002fc800078e02ff */
[----:B------:R-:W-:-:S05]  /*18640*/  IMAD.IADD R9, R10, 0x1, R9 ;  /* 0x000000010a097824 */ /* 0x000fca00078e0209 */
[----:B------:R-:W-:-:S13]  /*18650*/  ISETP.GT.AND P6, PT, R9, R6, PT ;  /* 0x000000060900720c */ /* 0x000fda0003fc4270 */
[----:B------:R-:W-:Y:S05]  /*18660*/  @!P6 BRA `(.L_x_2565) ;  /* 0xfffffffc0068e947 */ /* 0x000fea000383ffff */
[----:B------:R-:W-:Y:S02]  /*18670*/  IMAD.MOV.U32 R3, RZ, RZ, R2 ;  /* 0x000000ffff037224 */ /* 0x000fe400078e0002 */
[----:B------:R-:W-:-:S07]  /*18680*/  IMAD.MOV.U32 R2, RZ, RZ, R10 ;  /* 0x000000ffff027224 */ /* 0x000fce00078e000a */
.L_x_2563:
        /* <DEDUP_REMOVED lines=8> */
[----:B------:R1:W2:Y:S04]  /*18710*/  SHFL.IDX PT, R8, R5, R8, 0x1f ;  /* 0x00001f0805087589 */ /* 0x0002a800000e0000 */
[----:B------:R1:W3:Y:S01]  /*18720*/  SHFL.IDX PT, R0, R0, R9, 0x1f ;  /* 0x00001f0900007589 */ /* 0x0002e200000e0000 */
[----:B------:R-:W-:Y:S05]  /*18730*/  @!P0 BRA `(.L_x_2566) ;  /* 0x00000000000c8947 */ /* 0x000fea0003800000 */
[----:B------:R-:W-:-:S06]  /*18740*/  UIADD3 UR5, UR4, -0x1, URZ ;  /* 0xffffffff04057890 */ /* 0x000fcc000fffe03f */
[----:B------:R-:W-:-:S05]  /*18750*/  IMAD.U32 R10, RZ, RZ, UR5 ;  /* 0x00000005ff0a7e24 */ /* 0x000fca000f8e00ff */
[----:B------:R4:W0:Y:S02]  /*18760*/  SHFL.IDX PT, R7, R3, R10, 0x1f ;  /* 0x00001f0a03077589 */ /* 0x00082400000e0000 */
.L_x_2566:
[----:B0---4-:R-:W-:Y:S01]  /*18770*/  IMAD R3, R7, R4, R2 ;  /* 0x0000000407037224 */ /* 0x011fe200078e0202 */
[----:B--2---:R-:W-:Y:S01]  /*18780*/  ISETP.NE.AND P0, PT, R8, 0x1, PT ;  /* 0x000000010800780c */ /* 0x004fe20003f05270 */
[----:B------:R-:W-:Y:S02]  /*18790*/  UIADD3 UR41, UR4, UR41, URZ ;  /* 0x0000002904297290 */ /* 0x000fe4000fffe03f */
[----:B-1----:R-:W-:Y:S01]  /*187a0*/  IMAD.IADD R5, R6, 0x1, -R3 ;  /* 0x0000000106057824 */ /* 0x002fe200078e0a03 */
[----:B------:R0:W-:Y:S09]  /*187b0*/  STL [R1], R3 ;  /* 0x0000000301007387 */ /* 0x0001f20000100800 */
[----:B------:R-:W-:Y:S05]  /*187c0*/  @!P0 BRA `(.L_x_2567) ;  /* 0x0000000000e08947 */ /* 0x000fea0003800000 */
[----:B---3--:R-:W-:Y:S01]  /*187d0*/  IABS R6, R0 ;  /* 0x0000000000067213 */ /* 0x008fe20000000000 */
[----:B------:R-:W-:Y:S01]  /*187e0*/  IMAD.MOV.U32 R2, RZ, RZ, RZ ;  /* 0x000000ffff027224 */ /* 0x000fe200078e00ff */
[----:B------:R-:W-:Y:S02]  /*187f0*/  IABS R4, R8 ;  /* 0x0000000800047213 */ /* 0x000fe40000000000 */
[----:B------:R-:W1:Y:S01]  /*18800*/  I2F.RP R7, R6 ;  /* 0x0000000600077306 */ /* 0x000e620000209400 */
[----:B------:R-:W-:-:S07]  /*18810*/  IABS R12, R5 ;  /* 0x00000005000c7213 */ /* 0x000fce0000000000 */
[----:B------:R-:W-:Y:S08]  /*18820*/  I2F.RP R10, R4 ;  /* 0x00000004000a7306 */ /* 0x000ff00000209400 */
[----:B-1----:R-:W1:Y:S02]  /*18830*/  MUFU.RCP R7, R7 ;  /* 0x0000000700077308 */ /* 0x002e640000001000 */
[----:B-1----:R-:W-:Y:S01]  /*18840*/  VIADD R9, R7, 0xffffffe ;  /* 0x0ffffffe07097836 */ /* 0x002fe20000000000 */
[----:B------:R-:W-:-:S05]  /*18850*/  IABS R7, R0 ;  /* 0x0000000000077213 */ /* 0x000fca0000000000 */
[----:B0-----:R0:W1:Y:S02]  /*18860*/  F2I.FTZ.U32.TRUNC.NTZ R3, R9 ;  /* 0x0000000900037305 */ /* 0x001064000021f000 */
[----:B0-----:R-:W-:Y:S02]  /*18870*/  IMAD.MOV R9, RZ, RZ, -R7 ;  /* 0x000000ffff097224 */ /* 0x001fe400078e0a07 */
[----:B-1----:R-:W-:-:S04]  /*18880*/  IMAD.MOV R11, RZ, RZ, -R3 ;  /* 0x000000ffff0b7224 */ /* 0x002fc800078e0a03 */
[----:B------:R-:W-:-:S04]  /*18890*/  IMAD R11, R11, R6, RZ ;  /* 0x000000060b0b7224 */ /* 0x000fc800078e02ff */
        /* <DEDUP_REMOVED lines=11> */
[----:B------:R-:W-:Y:S02]  /*18950*/  ISETP.GE.U32.AND P0, PT, R9, R6, PT ;  /* 0x000000060900720c */ /* 0x000fe40003f06070 */
[----:B------:R-:W-:Y:S01]  /*18960*/  IABS R6, R8 ;  /* 0x0000000800067213 */ /* 0x000fe20000000000 */
[----:B0-----:R-:W-:-:S04]  /*18970*/  IMAD.MOV R9, RZ, RZ, -R3 ;  /* 0x000000ffff097224 */ /* 0x001fc800078e0a03 */
[----:B------:R-:W-:Y:S02]  /*18980*/  IMAD.MOV R6, RZ, RZ, -R6 ;  /* 0x000000ffff067224 */ /* 0x000fe400078e0a06 */
[----:B------:R-:W-:-:S04]  /*18990*/  IMAD R9, R9, R4, RZ ;  /* 0x0000000409097224 */ /* 0x000fc800078e02ff */
[----:B------:R-:W-:Y:S01]  /*189a0*/  IMAD.HI.U32 R2, R3, R9, R2 ;  /* 0x0000000903027227 */ /* 0x000fe200078e0002 */
[----:B------:R-:W-:-:S03]  /*189b0*/  LOP3.LUT R3, R5, R0, RZ, 0x3c, !PT ;  /* 0x0000000005037212 */ /* 0x000fc600078e3cff */
[----:B------:R-:W-:Y:S01]  /*189c0*/  @P0 VIADD R7, R7, 0x1 ;  /* 0x0000000107070836 */ /* 0x000fe20000000000 */
        /* <DEDUP_REMOVED lines=21> */
[----:B------:R-:W-:-:S03]  /*18b20*/  IMAD R2, R0, R2, R5 ;  /* 0x0000000200027224 */ /* 0x000fc600078e0205 */
[----:B------:R1:W-:Y:S01]  /*18b30*/  STL [R1+0x8], R3 ;  /* 0x0000080301007387 */ /* 0x0003e20000100800 */
[----:B------:R-:W-:Y:S05]  /*18b40*/  BRA `(.L_x_2568) ;  /* 0x0000000000fc7947 */ /* 0x000fea0003800000 */
.L_x_2567:
[----:B------:R-:W-:Y:S02]  /*18b50*/  ULDC.64 UR4, c[0x0][0xc90] ;  /* 0x0003240000047ab9 */ /* 0x000fe40000000a00 */
[----:B------:R-:W-:-:S06]  /*18b60*/  UIMAD.WIDE UR4, UR41, 0x4, UR4 ;  /* 0x00000004290478a5 */ /* 0x000fcc000f8e0204 */
[----:B------:R-:W-:Y:S02]  /*18b70*/  IMAD.U32 R2, RZ, RZ, UR4 ;  /* 0x00000004ff027e24 */ /* 0x000fe4000f8e00ff */
[----:B0-----:R-:W-:-:S05]  /*18b80*/  IMAD.U32 R3, RZ, RZ, UR5 ;  /* 0x00000005ff037e24 */ /* 0x001fca000f8e00ff */
[----:B------:R0:W3:Y:S02]  /*18b90*/  LDG.E R7, desc[UR36][R2.64] ;  /* 0x0000002402077981 */ /* 0x0000e4000c1e1900 */
[----:B0-----:R-:W-:Y:S02]  /*18ba0*/  IMAD.MOV.U32 R2, RZ, RZ, RZ ;  /* 0x000000ffff027224 */ /* 0x001fe400078e00ff */
[----:B---3--:R-:W-:-:S05]  /*18bb0*/  IMAD R6, R0, R7, RZ ;  /* 0x0000000700067224 */ /* 0x008fca00078e02ff */
        /* <DEDUP_REMOVED lines=33> */
[----:B0-----:R-:W-:Y:S01]  /*18dd0*/  VIADD R3, R9, 0xffffffe ;  /* 0x0ffffffe09037836 */ /* 0x001fe20000000000 */
[----:B------:R-:W-:-:S05]  /*18de0*/  IABS R9, R5 ;  /* 0x0000000500097213 */ /* 0x000fca0000000000 */
[----:B------:R-:W0:Y:S02]  /*18df0*/  F2I.FTZ.U32.TRUNC.NTZ R3, R3 ;  /* 0x0000000300037305 */ /* 0x000e24000021f000 */
[----:B0-----:R-:W-:-:S04]  /*18e00*/  IMAD.MOV R2, RZ, RZ, -R3 ;  /* 0x000000ffff027224 */ /* 0x001fc800078e0a03 */
[----:B------:R-:W-:Y:S02]  /*18e10*/  IMAD R11, R2, R7, RZ ;  /* 0x00000007020b7224 */ /* 0x000fe400078e02ff */
[----:B------:R-:W-:-:S04]  /*18e20*/  IMAD.MOV.U32 R2, RZ, RZ, RZ ;  /* 0x000000ffff027224 */ /* 0x000fc800078e00ff */
[----:B------:R-:W-:Y:S01]  /*18e30*/  IMAD.HI.U32 R2, R3, R11, R2 ;  /* 0x0000000b03027227 */ /* 0x000fe200078e0002 */
[----:B------:R-:W-:Y:S02]  /*18e40*/  LOP3.LUT R3, R5, R4, RZ, 0x3c, !PT ;  /* 0x0000000405037212 */ /* 0x000fe400078e3cff */
[----:B------:R-:W-:Y:S02]  /*18e50*/  IADD3 R5, R8, 0x1000000, R5 ;  /* 0x0100000008057810 */ /* 0x000fe40007ffe005 */
        /* <DEDUP_REMOVED lines=12> */
[----:B------:R-:W-:-:S05]  /*18f20*/  IMAD R3, R2, R4, R5 ;  /* 0x0000000402037224 */ /* 0x000fca00078e0205 */
[----:B------:R0:W-:Y:S02]  /*18f30*/  STL [R1+0x8], R3 ;  /* 0x0000080301007387 */ /* 0x0001e40000100800 */
.L_x_2568:
[----:B01----:R-:W-:-:S05]  /*18f40*/  LOP3.LUT R3, RZ, R2, RZ, 0x33, !PT ;  /* 0x00000002ff037212 */ /* 0x003fca00078e33ff */
[----:B------:R-:W-:-:S05]  /*18f50*/  IMAD.IADD R0, R0, 0x1, R3 ;  /* 0x0000000100007824 */ /* 0x000fca00078e0203 */
[----:B------:R2:W-:Y:S01]  /*18f60*/  STL [R1+0x4], R0 ;  /* 0x0000040001007387 */ /* 0x0005e20000100800 */
[----:B------:R-:W-:Y:S05]  /*18f70*/  BRA `(.L_x_2569) ;  /* 0x0000000000107947 */ /* 0x000fea0003800000 */
.L_x_2564:
[----:B------:R1:W-:Y:S01]  /*18f80*/  STL [R1], R6 ;  /* 0x0000000601007387 */ /* 0x0003e20000100800 */
[----:B------:R-:W-:-:S03]  /*18f90*/  ULDC UR41, c[0x0][0xc3c] ;  /* 0x00030f0000297ab9 */ /* 0x000fc60000000800 */
[----:B------:R1:W-:Y:S04]  /*18fa0*/  STL [R1+0x4], RZ ;  /* 0x000004ff01007387 */ /* 0x0003e80000100800 */
[----:B------:R1:W-:Y:S02]  /*18fb0*/  STL [R1+0x8], RZ ;  /* 0x000008ff01007387 */ /* 0x0003e40000100800 */
.L_x_2569:
[----:B------:R-:W3:Y:S04]  /*18fc0*/  LDL R3, [R1+0x4] ;  /* 0x0000040001037983 */ /* 0x000ee80000100800 */
[----:B------:R-:W4:Y:S04]  /*18fd0*/  LDL R2, [R1+0x8] ;  /* 0x0000080001027983 */ /* 0x000f280000100800 */
[----:B------:R-:W5:Y:S01]  /*18fe0*/  LDL R4, [R1] ;  /* 0x0000000001047983 */ /* 0x000f620000100800 */
[----:B--2---:R-:W2:Y:S01]  /*18ff0*/  S2R R0, SR_TID.X ;  /* 0x0000000000007919 */ /* 0x004ea20000002100 */
[----:B------:R-:W-:Y:S01]  /*19000*/  BAR.SYNC.DEFER_BLOCKING 0x4, 0x180 ;  /* 0x0106000000007b1d */ /* 0x000fe20000010000 */
[----:B---3--:R-:W-:-:S02]  /*19010*/  IMAD.MOV.U32 R5, RZ, RZ, R3 ;  /* 0x000000ffff057224 */ /* 0x008fc400078e0003 */
[----:B----4-:R-:W-:-:S03]  /*19020*/  IMAD.MOV.U32 R3, RZ, RZ, R2 ;  /* 0x000000ffff037224 */ /* 0x010fc600078e0002 */
[----:B------:R3:W4:Y:S01]  /*19030*/  LDL R2, [R1+0x10] ;  /* 0x0000100001027983 */ /* 0x0007220000100800 */
[----:B--2---:R-:W-:Y:S01]  /*19040*/  LOP3.LUT R0, R0, 0x1f, RZ, 0xc0, !PT ;  /* 0x0000001f00007812 */ /* 0x004fe200078ec0ff */
[----:B-1----:R-:W-:-:S03]  /*19050*/  IMAD.MOV.U32 R6, RZ, RZ, R3 ;  /* 0x000000ffff067224 */ /* 0x002fc600078e0003 */
[----:B------:R-:W-:-:S13]  /*19060*/  ISETP.NE.AND P0, PT, R0, RZ, PT ;  /* 0x000000ff0000720c */ /* 0x000fda0003f05270 */
[----:B------:R-:W-:Y:S01]  /*19070*/  @!P0 MOV R0, 0x400 ;  /* 0x0000040000008802 */ /* 0x000fe20000000f00 */
[----:B----4-:R-:W1:Y:S03]  /*19080*/  @!P0 S2R R2, SR_CgaCtaId ;  /* 0x0000000000028919 */ /* 0x010e660000008800 */
[----:B-1----:R-:W-:Y:S01]  /*19090*/  @!P0 LEA R16, R2, R0, 0x18 ;  /* 0x0000000002108211 */ /* 0x002fe200078ec0ff */
[----:B------:R-:W-:Y:S01]  /*190a0*/  IMAD.U32 R0, RZ, RZ, UR41 ;  /* 0x00000029ff007e24 */ /* 0x000fe2000f8e00ff */
[----:B------:R3:W-:Y:S03]  /*190b0*/  @!P0 STL [R1+0x10], R2 ;  /* 0x0000100201008387 */ /* 0x0007e60000100800 */
[----:B------:R-:W-:-:S05]  /*190c0*/  @!P0 IMAD.MOV.U32 R7, RZ, RZ, R0 ;  /* 0x000000ffff078224 */ /* 0x000fca00078e0000 */
[----:B-----5:R3:W-:Y:S01]  /*190d0*/  @!P0 STS.128 [R16+0x298d0], R4 ;  /* 0x0298d00410008388 */ /* 0x0207e20000000c00 */
[----:B------:R-:W-:Y:S06]  /*190e0*/  BAR.ARV 0x5, 0x180 ;  /* 0x0146000000007b1d */ /* 0x000fec0000002000 */
.L_x_2562:
[----:B------:R-:W-:Y:S02]  /*190f0*/  ULDC UR4, c[0x0][0xc3c] ;  /* 0x00030f0000047ab9 */ /* 0x000fe40000000800 */
[----:B------:R-:W-:-:S06]  /*19100*/  UISETP.GE.AND UP0, UPT, UR41, UR4, UPT ;  /* 0x000000042900728c */ /* 0x000fcc000bf06270 */
[----:B------:R-:W-:-:S13]  /*19110*/  PLOP3.LUT P0, PT, PT, PT, UP0, 0x80, 0x0 ;  /* 0x000000000000781c */ /* 0x000fda0003f0f008 */
[----:B------:R-:W-:Y:S05]  /*19120*/  @!P0 BRA `(.L_x_2570) ;  /* 0xffffffa000788947 */ /* 0x000fea000383ffff */
.L_x_2492:
[----:B-1----:R-:W2:Y:S01]  /*19130*/  LDL.LU R0, [R1+0x28] ;  /* 0x0000280001007983 */ /* 0x002ea20000300800 */
[----:B------:R-:W-:Y:S01]  /*19140*/  BSSY B0, `(.L_x_2571) ;  /* 0x000000b000007945 */ /* 0x000fe20003800000 */
[----:B0--3--:R-:W0:Y:S01]  /*19150*/  S2R R5, SR_CgaCtaId ;  /* 0x0000000000057919 */ /* 0x009e220000008800 */
        /* <DEDUP_REMOVED lines=9> */
.L_x_2657:
[----:B------:R-:W-:Y:S05]  /*191f0*/  BSYNC B0 ;  /* 0x0000000000007941 */ /* 0x000fea0003800000 */
.L_x_2571:
[----:B------:R-:W-:-:S03]  /*19200*/  UMOV UR4, 0xffffffff ;  /* 0xffffffff00047882 */ /* 0x000fc60000000000 */
[----:B------:R-:W-:Y:S05]  /*19210*/  BRA.DIV UR4, `(.L_x_2573) ;  /* 0x0000002a04307947 */ /* 0x000fea000b800000 */
[----:B0-----:R-:W0:Y:S02]  /*19220*/  S2R R0, SR_TID.X ;  /* 0x0000000000007919 */ /* 0x001e240000002100 */
[----:B0-----:R-:W-:-:S04]  /*19230*/  SHF.R.U32.HI R0, RZ, 0x5, R0 ;  /* 0x00000005ff007819 */ /* 0x001fc80000011600 */
[----:B------:R-:W-:-:S05]  /*19240*/  LOP3.LUT R0, R0, 0x3, RZ, 0xc0, !PT ;  /* 0x0000000300007812 */ /* 0x000fca00078ec0ff */
[----:B------:R0:W1:Y:S02]  /*19250*/  SHFL.IDX PT, R14, R0, RZ, 0x1f ;  /* 0x00001fff000e7589 */ /* 0x00006400000e0000 */
.L_x_2660:
[----:B-1----:R-:W-:Y:S01]  /*19260*/  ISETP.NE.AND P0, PT, R14, RZ, PT ;  /* 0x000000ff0e00720c */ /* 0x002fe20003f05270 */
[----:B------:R-:W-:-:S12]  /*19270*/  BSSY B0, `(.L_x_2574) ;  /* 0x000002e000007945 */ /* 0x000fd80003800000 */
[----:B------:R-:W-:Y:S05]  /*19280*/  @P0 BRA `(.L_x_2575) ;  /* 0x0000000000b00947 */ /* 0x000fea0003800000 */
[----:B------:R-:W-:-:S03]  /*19290*/  UMOV UR4, 0xffffffff ;  /* 0xffffffff00047882 */ /* 0x000fc60000000000 */
[----:B------:R-:W-:Y:S05]  /*192a0*/  BRA.DIV UR4, `(.L_x_2576) ;  /* 0x0000002a04407947 */ /* 0x000fea000b800000 */
[----:B------:R-:W-:-:S13]  /*192b0*/  ELECT P6, URZ, PT ;  /* 0x00000000003f782f */ /* 0x000fda00038c0000 */
.L_x_2663:
[----:B------:R-:W-:Y:S05]  /*192c0*/  @!P6 BRA `(.L_x_2575) ;  /* 0x0000000000a0e947 */ /* 0x000fea0003800000 */
[----:B0-----:R-:W2:Y:S02]  /*192d0*/  LDL R0, [R1+0x2c] ;  /* 0x00002c0001007983 */ /* 0x001ea40000100800 */
[----:B--2---:R-:W-:-:S13]  /*192e0*/  R2UR UR4, R0 ;  /* 0x00000000000472ca */ /* 0x004fda00000e0000 */
[----:B------:R-:W-:-:S06]  /*192f0*/  ULOP3.LUT UR4, UR4, 0x2, URZ, 0xfc, !UPT ;  /* 0x0000000204047892 */ /* 0x000fcc000f8efc3f */
[----:B------:R-:W-:-:S05]  /*19300*/  IMAD.U32 R0, RZ, RZ, UR4 ;  /* 0x00000004ff007e24 */ /* 0x000fca000f8e00ff */
[----:B------:R-:W-:-:S13]  /*19310*/  ISETP.NE.AND P0, PT, R0, 0x3, PT ;  /* 0x000000030000780c */ /* 0x000fda0003f05270 */
[----:B------:R-:W-:Y:S05]  /*19320*/  @!P0 BRA `(.L_x_2577) ;  /* 0x0000000000048947 */ /* 0x000fea0003800000 */
[----:B------:R-:W-:Y:S01]  /*19330*/  BPT.TRAP 0x1 ;  /* 0x000000040000795c */ /* 0x000fe20000300000 */
.L_x_2577:
[C---:B------:R-:W-:Y:S01]  /*19340*/  IMAD R5, R19.reuse, 0x8, R4 ;  /* 0x0000000813057824 */ /* 0x040fe200078e0204 */
[----:B------:R-:W-:Y:S01]  /*19350*/  SHF.L.U32 R0, R32, 0x1f, RZ ;  /* 0x0000001f20007819 */ /* 0x000fe200000006ff */
[----:B------:R-:W-:-:S03]  /*19360*/  VIADD R19, R19, 0x1 ;  /* 0x0000000113137836 */ /* 0x000fc60000000000 */
[----:B------:R-:W0:Y:S02]  /*19370*/  SYNCS.PHASECHK.TRANS64.TRYWAIT P1, [R5+URZ+0x29840], R0 ;  /* 0x02984000050075a7 */ /* 0x000e24000802017f */
[----:B------:R-:W-:-:S04]  /*19380*/  ISETP.NE.AND P2, PT, R19, 0x2, PT ;  /* 0x000000021300780c */ /* 0x000fc80003f45270 */
[----:B------:R-:W-:Y:S01]  /*19390*/  SEL R3, RZ, 0x1, P2 ;  /* 0x00000001ff037807 */ /* 0x000fe20001000000 */
[----:B0-----:R-:W-:Y:S08]  /*193a0*/  @!P1 BRA `(.L_x_2578) ;  /* 0x0000002800209947 */ /* 0x001ff00003800000 */
.L_x_2664:
[----:B------:R-:W-:Y:S02]  /*193b0*/  SEL R19, R19, RZ, P2 ;  /* 0x000000ff13137207 */ /* 0x000fe40001000000 */
[----:B------:R-:W-:Y:S01]  /*193c0*/  LOP3.LUT R2, R32, R3, RZ, 0x3c, !PT ;  /* 0x0000000320027212 */ /* 0x000fe200078e3cff */
[----:B------:R-:W-:Y:S06]  /*193d0*/  @!P0 BRA `(.L_x_2579) ;  /* 0x0000000000048947 */ /* 0x000fec0003800000 */
[----:B------:R-:W-:Y:S01]  /*193e0*/  BPT.TRAP 0x1 ;  /* 0x000000040000795c */ /* 0x000fe20000300000 */
.L_x_2579:
[----:B------:R-:W-:Y:S01]  /*193f0*/  IMAD R19, R19, 0x8, R4 ;  /* 0x0000000813137824 */ /* 0x000fe200078e0204 */
[----:B------:R-:W-:-:S04]  /*19400*/  SHF.L.U32 R2, R2, 0x1f, RZ ;  /* 0x0000001f02027819 */ /* 0x000fc800000006ff */
[----:B------:R-:W1:Y:S02]  /*19410*/  SYNCS.PHASECHK.TRANS64.TRYWAIT P1, [R19+URZ+0x29840], R2 ;  /* 0x02984002130075a7 */ /* 0x000e64000802017f */
[----:B-1----:R-:W-:Y:S05]  /*19420*/  @!P1 BRA `(.L_x_2580) ;  /* 0x0000002800149947 */ /* 0x002fea0003800000 */
.L_x_2665:
[----:B------:R-:W-:Y:S05]  /*19430*/  @!P0 BRA `(.L_x_2581) ;  /* 0x0000000000048947 */ /* 0x000fea0003800000 */
[----:B------:R-:W-:Y:S01]  /*19440*/  BPT.TRAP 0x1 ;  /* 0x000000040000795c */ /* 0x000fe20000300000 */
.L_x_2581:
[----:B------:R-:W2:Y:S02]  /*19450*/  SYNCS.PHASECHK.TRANS64.TRYWAIT P1, [R5+URZ+0x29860], R0 ;  /* 0x02986000050075a7 */ /* 0x000ea4000802017f */
[----:B--2---:R-:W-:Y:S05]  /*19460*/  @!P1 BRA `(.L_x_2582) ;  /* 0x0000002800189947 */ /* 0x004fea0003800000 */
.L_x_2666:
[----:B------:R-:W-:Y:S05]  /*19470*/  @!P0 BRA `(.L_x_2583) ;  /* 0x0000000000048947 */ /* 0x000fea0003800000 */
[----:B------:R-:W-:Y:S01]  /*19480*/  BPT.TRAP 0x1 ;  /* 0x000000040000795c */ /* 0x000fe20000300000 */
.L_x_2583:
[----:B------:R-:W3:Y:S02]  /*19490*/  SYNCS.PHASECHK.TRANS64.TRYWAIT P1, [R19+URZ+0x29860], R2 ;  /* 0x02986002130075a7 */ /* 0x000ee4000802017f */
[----:B---3--:R-:W-:Y:S05]  /*194a0*/  @!P1 BRA `(.L_x_2584) ;  /* 0x00000028001c9947 */ /* 0x008fea0003800000 */
.L_x_2667:
[----:B------:R-:W-:Y:S05]  /*194b0*/  @!P0 BRA `(.L_x_2585) ;  /* 0x0000000000048947 */ /* 0x000fea0003800000 */
[----:B------:R-:W-:Y:S01]  /*194c0*/  BPT.TRAP 0x1 ;  /* 0x000000040000795c */ /* 0x000fe20000300000 */
.L_x_2585:
[----:B------:R-:W4:Y:S02]  /*194d0*/  SYNCS.PHASECHK.TRANS64.TRYWAIT P1, [R5+URZ+0x29880], R0 ;  /* 0x02988000050075a7 */ /* 0x000f24000802017f */
[----:B----4-:R-:W-:Y:S05]  /*194e0*/  @!P1 BRA `(.L_x_2586) ;  /* 0x0000002800209947 */ /* 0x010fea0003800000 */
.L_x_2668:
[----:B------:R-:W-:Y:S05]  /*194f0*/  @!P0 BRA `(.L_x_2587) ;  /* 0x0000000000048947 */ /* 0x000fea0003800000 */
[----:B------:R-:W-:Y:S01]  /*19500*/  BPT.TRAP 0x1 ;  /* 0x000000040000795c */ /* 0x000fe20000300000 */
.L_x_2587:
[----:B------:R0:W0:Y:S02]  /*19510*/  SYNCS.PHASECHK.TRANS64.TRYWAIT P0, [R19+URZ+0x29880], R2 ;  /* 0x02988002130075a7 */ /* 0x000024000800017f */
[----:B0-----:R-:W-:Y:S05]  /*19520*/  @!P0 NANOSLEEP.SYNCS 0x989680 ;  /* 0x009896800000895d */ /* 0x001fea0003900000 */
[----:B------:R-:W0:Y:S02]  /*19530*/  @!P0 SYNCS.PHASECHK.TRANS64 P0, [R19+URZ+0x29880], R2 ;  /* 0x02988002130085a7 */ /* 0x000e24000800007f */
[----:B0-----:R-:W-:Y:S05]  /*19540*/  @!P0 BRA `(.L_x_2587) ;  /* 0xfffffffc00f08947 */ /* 0x001fea000383ffff */
.L_x_2575:
[----:B------:R-:W-:Y:S05]  /*19550*/  BSYNC B0 ;  /* 0x0000000000007941 */ /* 0x000fea0003800000 */
.L_x_2574:
[----:B------:R-:W-:Y:S05]  /*19560*/  EXIT ;  /* 0x000000000000794d */ /* 0x000fea0003800000 */
.L_x_2426:
[----:B0-----:R-:W-:-:S04]  /*19570*/  IMAD.U32 R3, RZ, RZ, UR39 ;  /* 0x00000027ff037e24 */ /* 0x001fc8000f8e00ff */
[----:B------:R0:W1:Y:S03]  /*19580*/  SYNCS.PHASECHK.TRANS64.TRYWAIT P0, [R3+URZ+0x29800], R2 ;  /* 0x02980002030075a7 */ /* 0x000066000800017f */
[----:B-1----:R-:W-:Y:S05]  /*19590*/  @!P0 NANOSLEEP.SYNCS 0x989680 ;  /* 0x009896800000895d */ /* 0x002fea0003900000 */
[----:B------:R-:W1:Y:S02]  /*195a0*/  @!P0 SYNCS.PHASECHK.TRANS64 P0, [R3+URZ+0x29800], R2 ;  /* 0x02980002030085a7 */ /* 0x000e64000800007f */
[----:B-1----:R-:W-:Y:S05]  /*195b0*/  @!P0 BRA `(.L_x_2426) ;  /* 0xfffffffc00ec8947 */ /* 0x002fea000383ffff */
[----:B------:R-:W-:Y:S05]  /*195c0*/  BRA `(.L_x_2588) ;  /* 0xfffffe8800707947 */ /* 0x000fea000383ffff */
.L_x_2430:
[----:B-1----:R1:W2:Y:S02]  /*195d0*/  SYNCS.PHASECHK.TRANS64.TRYWAIT P0, [R2+URZ+0x29830], R3 ;  /* 0x02983003020075a7 */ /* 0x0022a4000800017f */
[----:B--2---:R-:W-:Y:S05]  /*195e0*/  @!P0 NANOSLEEP.SYNCS 0x989680 ;  /* 0x009896800000895d */ /* 0x004fea0003900000 */
[----:B------:R-:W2:Y:S02]  /*195f0*/  @!P0 SYNCS.PHASECHK.TRANS64 P0, [R2+URZ+0x29830], R3 ;  /* 0x02983003020085a7 */ /* 0x000ea4000800007f */
[----:B--2---:R-:W-:Y:S05]  /*19600*/  @!P0 BRA `(.L_x_2430) ;  /* 0xfffffffc00f08947 */ /* 0x004fea000383ffff */
[----:B------:R-:W-:Y:S05]  /*19610*/  BRA `(.L_x_2429) ;  /* 0xfffffe88008c7947 */ /* 0x000fea000383ffff */
.L_x_2436:
[----:B-1----:R-:W-:-:S04]  /*19620*/  IMAD.U32 R7, RZ, RZ, UR6 ;  /* 0x00000006ff077e24 */ /* 0x002fc8000f8e00ff */
[----:B------:R1:W2:Y:S03]  /*19630*/  SYNCS.PHASECHK.TRANS64.TRYWAIT P0, [R7+URZ+0x29830], R6 ;  /* 0x02983006070075a7 */ /* 0x0002a6000800017f */
[----:B--2---:R-:W-:Y:S05]  /*19640*/  @!P0 NANOSLEEP.SYNCS 0x989680 ;  /* 0x009896800000895d */ /* 0x004fea0003900000 */
[----:B------:R-:W2:Y:S02]  /*19650*/  @!P0 SYNCS.PHASECHK.TRANS64 P0, [R7+URZ+0x29830], R6 ;  /* 0x02983006070085a7 */ /* 0x000ea4000800007f */
[----:B--2---:R-:W-:Y:S05]  /*19660*/  @!P0 BRA `(.L_x_2436) ;  /* 0xfffffffc00ec8947 */ /* 0x004fea000383ffff */
[----:B------:R-:W-:Y:S05]  /*19670*/  BRA `(.L_x_2433) ;  /* 0xfffffec800c47947 */ /* 0x000fea000383ffff */
.L_x_2440:
[----:B-1----:R-:W-:-:S04]  /*19680*/  IMAD.U32 R7, RZ, RZ, UR6 ;  /* 0x00000006ff077e24 */ /* 0x002fc8000f8e00ff */
[----:B------:R1:W2:Y:S03]  /*19690*/  SYNCS.PHASECHK.TRANS64.TRYWAIT P0, [R7+URZ+0x29850], R6 ;  /* 0x02985006070075a7 */ /* 0x0002a6000800017f */
[----:B--2---:R-:W-:Y:S05]  /*196a0*/  @!P0 NANOSLEEP.SYNCS 0x989680 ;  /* 0x009896800000895d */ /* 0x004fea0003900000 */
[----:B------:R-:W2:Y:S02]  /*196b0*/  @!P0 SYNCS.PHASECHK.TRANS64 P0, [R7+URZ+0x29850], R6 ;  /* 0x02985006070085a7 */ /* 0x000ea4000800007f */
[----:B--2---:R-:W-:Y:S05]  /*196c0*/  @!P0 BRA `(.L_x_2440) ;  /* 0xfffffffc00ec8947 */ /* 0x004fea000383ffff */
[----:B------:R-:W-:Y:S05]  /*196d0*/  BRA `(.L_x_2437) ;  /* 0xfffffed400cc7947 */ /* 0x000fea000383ffff */
.L_x_2448:
[----:B-1----:R-:W-:-:S04]  /*196e0*/  IMAD.U32 R7, RZ, RZ, UR6 ;  /* 0x00000006ff077e24 */ /* 0x002fc8000f8e00ff */
[----:B------:R1:W2:Y:S03]  /*196f0*/  SYNCS.PHASECHK.TRANS64.TRYWAIT P0, [R7+URZ+0x29830], R6 ;  /* 0x02983006070075a7 */ /* 0x0002a6000800017f */
[----:B--2---:R-:W-:Y:S05]  /*19700*/  @!P0 NANOSLEEP.SYNCS 0x989680 ;  /* 0x009896800000895d */ /* 0x004fea0003900000 */
[----:B------:R-:W2:Y:S02]  /*19710*/  @!P0 SYNCS.PHASECHK.TRANS64 P0, [R7+URZ+0x29830], R6 ;  /* 0x02983006070085a7 */ /* 0x000ea4000800007f */
[----:B--2---:R-:W-:Y:S05]  /*19720*/  @!P0 BRA `(.L_x_2448) ;  /* 0xfffffffc00ec8947 */ /* 0x004fea000383ffff */
[----:B------:R-:W-:Y:S05]  /*19730*/  BRA `(.L_x_2445) ;  /* 0xffffff0c00387947 */ /* 0x000fea000383ffff */
.L_x_2452:
[----:B-1----:R-:W-:-:S04]  /*19740*/  IMAD.U32 R7, RZ, RZ, UR6 ;  /* 0x00000006ff077e24 */ /* 0x002fc8000f8e00ff */
[----:B------:R1:W2:Y:S03]  /*19750*/  SYNCS.PHASECHK.TRANS64.TRYWAIT P0, [R7+URZ+0x29850], R6 ;  /* 0x02985006070075a7 */ /* 0x0002a6000800017f */
[----:B--2---:R-:W-:Y:S05]  /*19760*/  @!P0 NANOSLEEP.SYNCS 0x989680 ;  /* 0x009896800000895d */ /* 0x004fea0003900000 */
[----:B------:R-:W2:Y:S02]  /*19770*/  @!P0 SYNCS.PHASECHK.TRANS64 P0, [R7+URZ+0x29850], R6 ;  /* 0x02985006070085a7 */ /* 0x000ea4000800007f */
[----:B--2---:R-:W-:Y:S05]  /*19780*/  @!P0 BRA `(.L_x_2452) ;  /* 0xfffffffc00ec8947 */ /* 0x004fea000383ffff */
[----:B------:R-:W-:Y:S05]  /*19790*/  BRA `(.L_x_2449) ;  /* 0xffffff1800347947 */ /* 0x000fea000383ffff */
.L_x_2459:
[----:B-1----:R-:W-:-:S04]  /*197a0*/  IMAD.U32 R5, RZ, RZ, UR5 ;  /* 0x00000005ff057e24 */ /* 0x002fc8000f8e00ff */
[----:B------:R1:W2:Y:S03]  /*197b0*/  SYNCS.PHASECHK.TRANS64.TRYWAIT P0, [R5+URZ+0x29850], R0 ;  /* 0x02985000050075a7 */ /* 0x0002a6000800017f */
[----:B--2---:R-:W-:Y:S05]  /*197c0*/  @!P0 NANOSLEEP.SYNCS 0x989680 ;  /* 0x009896800000895d */ /* 0x004fea0003900000 */
[----:B------:R-:W2:Y:S02]  /*197d0*/  @!P0 SYNCS.PHASECHK.TRANS64 P0, [R5+URZ+0x29850], R0 ;  /* 0x02985000050085a7 */ /* 0x000ea4000800007f */
[----:B--2---:R-:W-:Y:S05]  /*197e0*/  @!P0 BRA `(.L_x_2459) ;  /* 0xfffffffc00ec8947 */ /* 0x004fea000383ffff */
[----:B------:R-:W-:Y:S05]  /*197f0*/  BRA `(.L_x_2458) ;  /* 0xffffff4000907947 */ /* 0x000fea000383ffff */
.L_x_2508:
        /* <DEDUP_REMOVED lines=10> */
.L_x_2589:
[----:B------:R-:W-:Y:S05]  /*198a0*/  BRA `(.L_x_2590) ;  /* 0xffffffa800ec7947 */ /* 0x000fea000383ffff */
.L_x_2511:
[----:B0-----:R0:W1:Y:S02]  /*198b0*/  SYNCS.PHASECHK.TRANS64.TRYWAIT P0, [R0+URZ+0x29880], R29 ;  /* 0x0298801d000075a7 */ /* 0x001064000800017f */
[----:B-1----:R-:W-:Y:S05]  /*198c0*/  @!P0 NANOSLEEP.SYNCS 0x989680 ;  /* 0x009896800000895d */ /* 0x002fea0003900000 */
[----:B------:R-:W1:Y:S02]  /*198d0*/  @!P0 SYNCS.PHASECHK.TRANS64 P0, [R0+URZ+0x29880], R29 ;  /* 0x0298801d000085a7 */ /* 0x000e64000800007f */
[----:B-1----:R-:W-:Y:S05]  /*198e0*/  @!P0 BRA `(.L_x_2511) ;  /* 0xfffffffc00f08947 */ /* 0x002fea000383ffff */
[----:B------:R-:W-:Y:S05]  /*198f0*/  BRA `(.L_x_2591) ;  /* 0xffffffb000107947 */ /* 0x000fea000383ffff */
.L_x_2512:
        /* <DEDUP_REMOVED lines=8> */
.L_x_2593:
[----:B------:R-:W-:Y:S05]  /*19980*/  BSYNC B0 ;  /* 0x0000000000007941 */ /* 0x000fea0003800000 */
.L_x_2592:
        /* <DEDUP_REMOVED lines=12> */
.L_x_2594:
        /* <DEDUP_REMOVED lines=9> */
.L_x_2595:
        /* <DEDUP_REMOVED lines=13> */
.L_x_2596:
        /* <DEDUP_REMOVED lines=9> */
.L_x_2597:
        /* <DEDUP_REMOVED lines=11> */
.L_x_2598:
        /* <DEDUP_REMOVED lines=9> */
.L_x_2599:
        /* <DEDUP_REMOVED lines=11> */
.L_x_2600:
[----:B------:R-:W-:Y:S02]  /*19e30*/  IMAD.MOV.U32 R13, RZ, RZ, R22 ;  /* 0x000000ffff0d7224 */ /* 0x000fe400078e0016 */
[----:B------:R-:W-:Y:S02]  /*19e40*/  IMAD.MOV.U32 R12, RZ, RZ, RZ ;  /* 0x000000ffff0c7224 */ /* 0x000fe400078e00ff */
[----:B------:R-:W-:-:S07]  /*19e50*/  IMAD.MOV.U32 R9, RZ, RZ, R14 ;  /* 0x000000ffff097224 */ /* 0x000fce00078e000e */
[----:B------:R-:W-:Y:S05]  /*19e60*/  WARPSYNC.COLLECTIVE R15, `(.L_x_2601) ;  /* 0x000000000f087348 */ /* 0x000fea0003c00000 */
[----:B------:R0:W1:Y:S02]  /*19e70*/  SHFL.IDX P6, R14, R13, R12, R11 ;  /* 0x0000000c0d0e7389 */ /* 0x00006400000c000b */
[----:B01----:R-:W-:Y:S01]  /*19e80*/  ENDCOLLECTIVE ;  /* 0x000000000000791b */ /* 0x003fe20003800000 */
.L_x_2601:
        /* <DEDUP_REMOVED lines=16> */
.L_x_2602:
[----:B------:R-:W-:Y:S01]  /*19f90*/  @P0 LOP3.LUT R17, R17, 0x100, RZ, 0xfc, !PT ;  /* 0x0000010011110812 */ /* 0x000fe200078efcff */
[----:B------:R-:W-:Y:S01]  /*19fa0*/  IMAD.MOV.U32 R8, RZ, RZ, R14 ;  /* 0x000000ffff087224 */ /* 0x000fe200078e000e */
[----:B------:R-:W-:Y:S06]  /*19fb0*/  BRA `(.L_x_2603) ;  /* 0xffffffac00bc7947 */ /* 0x000fec000383ffff */
.L_x_2517:
[----:B----4-:R4:W0:Y:S02]  /*19fc0*/  SYNCS.PHASECHK.TRANS64.TRYWAIT P0, [R0+URZ+0x29840], R29 ;  /* 0x0298401d000075a7 */ /* 0x010824000800017f */
[----:B0-----:R-:W-:Y:S05]  /*19fd0*/  @!P0 NANOSLEEP.SYNCS 0x989680 ;  /* 0x009896800000895d */ /* 0x001fea0003900000 */
[----:B------:R-:W0:Y:S02]  /*19fe0*/  @!P0 SYNCS.PHASECHK.TRANS64 P0, [R0+URZ+0x29840], R29 ;  /* 0x0298401d000085a7 */ /* 0x000e24000800007f */
[----:B0-----:R-:W-:Y:S05]  /*19ff0*/  @!P0 BRA `(.L_x_2517) ;  /* 0xfffffffc00f08947 */ /* 0x001fea000383ffff */
[----:B------:R-:W-:Y:S05]  /*1a000*/  BRA `(.L_x_2604) ;  /* 0xffffffb000187947 */ /* 0x000fea000383ffff */
.L_x_2518:
[----:B------:R-:W-:Y:S01]  /*1a010*/  BSSY B0, `(.L_x_2605) ;  /* 0x0000008000007945 */ /* 0x000fe20003800000 */
[----:B------:R-:W-:Y:S02]  /*1a020*/  IMAD.MOV.U32 R13, RZ, RZ, R6 ;  /* 0x000000ffff0d7224 */ /* 0x000fe400078e0006 */
[----:B------:R-:W-:Y:S02]  /*1a030*/  IMAD.MOV.U32 R12, RZ, RZ, RZ ;  /* 0x000000ffff0c7224 */ /* 0x000fe400078e00ff */
[----:B------:R-:W-:Y:S02]  /*1a040*/  IMAD.MOV.U32 R11, RZ, RZ, 0x1c1f ;  /* 0x00001c1fff0b7424 */ /* 0x000fe400078e00ff */
[----:B------:R-:W-:-:S07]  /*1a050*/  IMAD.MOV.U32 R15, RZ, RZ, -0x1 ;  /* 0xffffffffff0f7424 */ /* 0x000fce00078e00ff */
[----:B01-34-:R-:W-:Y:S05]  /*1a060*/  WARPSYNC.COLLECTIVE R15, `(.L_x_2606) ;  /* 0x000000000f087348 */ /* 0x01bfea0003c00000 */
[----:B------:R2:W0:Y:S02]  /*1a070*/  SHFL.IDX P6, R14, R13, R12, R11 ;  /* 0x0000000c0d0e7389 */ /* 0x00042400000c000b */
[----:B01234-:R-:W-:Y:S01]  /*1a080*/  ENDCOLLECTIVE ;  /* 0x000000000000791b */ /* 0x01ffe20003800000 */
.L_x_2606:
[----:B------:R-:W-:Y:S05]  /*1a090*/  BSYNC B0 ;  /* 0x0000000000007941 */ /* 0x000fea0003800000 */
.L_x_2605:
[----:B------:R-:W-:Y:S01]  /*1a0a0*/  IMAD.MOV.U32 R13, RZ, RZ, R5 ;  /* 0x000000ffff0d7224 */ /* 0x000fe200078e0005 */
[----:B------:R-:W-:Y:S01]  /*1a0b0*/  LOP3.LUT P1, RZ, R17, 0x4, RZ, 0xc0, !PT ;  /* 0x0000000411ff7812 */ /* 0x000fe2000782c0ff */
[----:B------:R-:W-:Y:S02]  /*1a0c0*/  IMAD.MOV.U32 R12, RZ, RZ, RZ ;  /* 0x000000ffff0c7224 */ /* 0x000fe400078e00ff */
[----:B------:R-:W-:Y:S02]  /*1a0d0*/  IMAD.MOV.U32 R11, RZ, RZ, 0x1c1f ;  /* 0x00001c1fff0b7424 */ /* 0x000fe400078e00ff */
[----:B------:R-:W-:Y:S02]  /*1a0e0*/  IMAD.MOV.U32 R15, RZ, RZ, -0x1 ;  /* 0xffffffffff0f7424 */ /* 0x000fe400078e00ff */
[----:B------:R-:W-:Y:S02]  /*1a0f0*/  IMAD.MOV.U32 R2, RZ, RZ, R14 ;  /* 0x000000ffff027224 */ /* 0x000fe400078e000e */
[----:B------:R-:W-:-:S07]  /*1a100*/  @P5 IMAD.IADD R9, R16, 0x1, R4 ;  /* 0x0000000110095824 */ /* 0x000fce00078e0204 */
[----:B------:R-:W-:Y:S05]  /*1a110*/  WARPSYNC.COLLECTIVE R15, `(.L_x_2607) ;  /* 0x000000000f087348 */ /* 0x000fea0003c00000 */
[----:B------:R0:W1:Y:S02]  /*1a120*/  SHFL.IDX P6, R14, R13, R12, R11 ;  /* 0x0000000c0d0e7389 */ /* 0x00006400000c000b */
[----:B01----:R-:W-:Y:S01]  /*1a130*/  ENDCOLLECTIVE ;  /* 0x000000000000791b */ /* 0x003fe20003800000 */
.L_x_2607:
        /* <DEDUP_REMOVED lines=19> */
.L_x_2608:
        /* <DEDUP_REMOVED lines=11> */
.L_x_2609:
        /* <DEDUP_REMOVED lines=16> */
.L_x_2610:
        /* <DEDUP_REMOVED lines=12> */
.L_x_2611:
[----:B------:R-:W-:Y:S02]  /*1a4e0*/  IMAD.MOV.U32 R13, RZ, RZ, R6 ;  /* 0x000000ffff0d7224 */ /* 0x000fe400078e0006 */
[----:B------:R-:W-:Y:S02]  /*1a4f0*/  IMAD.MOV.U32 R12, RZ, RZ, 0x3 ;  /* 0x00000003ff0c7424 */ /* 0x000fe400078e00ff */
[----:B------:R-:W-:-:S07]  /*1a500*/  IMAD.MOV.U32 R3, RZ, RZ, R14 ;  /* 0x000000ffff037224 */ /* 0x000fce00078e000e */
[----:B------:R-:W-:Y:S05]  /*1a510*/  WARPSYNC.COLLECTIVE R15, `(.L_x_2612) ;  /* 0x000000000f087348 */ /* 0x000fea0003c00000 */
[----:B------:R0:W1:Y:S02]  /*1a520*/  SHFL.IDX P6, R14, R13, R12, R11 ;  /* 0x0000000c0d0e7389 */ /* 0x00006400000c000b */
[----:B01----:R-:W-:Y:S01]  /*1a530*/  ENDCOLLECTIVE ;  /* 0x000000000000791b */ /* 0x003fe20003800000 */
.L_x_2612:
        /* <DEDUP_REMOVED lines=10> */
.L_x_2613:
        /* <DEDUP_REMOVED lines=12> */
.L_x_2614:
        /* <DEDUP_REMOVED lines=13> */
.L_x_2615:
[----:B------:R-:W-:Y:S01]  /*1a770*/  IMAD.MOV.U32 R2, RZ, RZ, R14 ;  /* 0x000000ffff027224 */ /* 0x000fe200078e000e */
[----:B------:R-:W-:Y:S06]  /*1a780*/  BRA `(.L_x_2616) ;  /* 0xffffffac00787947 */ /* 0x000fec000383ffff */
.L_x_2525:
[----:B------:R-:W-:Y:S02]  /*1a790*/  IMAD.MOV.U32 R13, RZ, RZ, R4 ;  /* 0x000000ffff0d7224 */ /* 0x000fe400078e0004 */
[----:B------:R-:W-:Y:S02]  /*1a7a0*/  IMAD.MOV.U32 R12, RZ, RZ, RZ ;  /* 0x000000ffff0c7224 */ /* 0x000fe400078e00ff */
[----:B------:R-:W-:Y:S02]  /*1a7b0*/  IMAD.MOV.U32 R11, RZ, RZ, 0x1c1f ;  /* 0x00001c1fff0b7424 */ /* 0x000fe400078e00ff */
[----:B------:R-:W-:Y:S02]  /*1a7c0*/  IMAD.MOV.U32 R15, RZ, RZ, -0x1 ;  /* 0xffffffffff0f7424 */ /* 0x000fe400078e00ff */
[----:B------:R-:W-:Y:S02]  /*1a7d0*/  IMAD R23, R23, R5, RZ ;  /* 0x0000000517177224 */ /* 0x000fe400078e02ff */
[----:B------:R-:W-:-:S07]  /*1a7e0*/  IMAD R5, R20, 0x80, R9 ;  /* 0x0000008014057824 */ /* 0x000fce00078e0209 */
[----:B-1---5:R-:W-:Y:S05]  /*1a7f0*/  WARPSYNC.COLLECTIVE R15, `(.L_x_2617) ;  /* 0x000000000f087348 */ /* 0x022fea0003c00000 */
[----:B------:R0:W2:Y:S02]  /*1a800*/  SHFL.IDX P6, R14, R13, R12, R11 ;  /* 0x0000000c0d0e7389 */ /* 0x0000a400000c000b */
[----:B012--5:R-:W-:Y:S01]  /*1a810*/  ENDCOLLECTIVE ;  /* 0x000000000000791b */ /* 0x027fe20003800000 */
.L_x_2617:
[----:B------:R-:W-:Y:S01]  /*1a820*/  ISETP.GE.AND P0, PT, R5, R23, PT ;  /* 0x000000170500720c */ /* 0x000fe20003f06270 */
[----:B------:R-:W-:Y:S02]  /*1a830*/  IMAD.MOV.U32 R13, RZ, RZ, R0 ;  /* 0x000000ffff0d7224 */ /* 0x000fe400078e0000 */
[----:B------:R-:W-:-:S10]  /*1a840*/  IMAD.MOV.U32 R2, RZ, RZ, R14 ;  /* 0x000000ffff027224 */ /* 0x000fd400078e000e */
[----:B------:R-:W-:Y:S05]  /*1a850*/  WARPSYNC.COLLECTIVE R15, `(.L_x_2618) ;  /* 0x000000000f087348 */ /* 0x000fea0003c00000 */
[----:B------:R0:W1:Y:S02]  /*1a860*/  SHFL.IDX P6, R14, R13, R12, R11 ;  /* 0x0000000c0d0e7389 */ /* 0x00006400000c000b */
[----:B01----:R-:W-:Y:S01]  /*1a870*/  ENDCOLLECTIVE ;  /* 0x000000000000791b */ /* 0x003fe20003800000 */
.L_x_2618:
[----:B------:R-:W-:Y:S02]  /*1a880*/  IMAD.MOV.U32 R13, RZ, RZ, R4 ;  /* 0x000000ffff0d7224 */ /* 0x000fe400078e0004 */
[----:B------:R-:W-:Y:S02]  /*1a890*/  IMAD.MOV.U32 R12, RZ, RZ, 0x1 ;  /* 0x00000001ff0c7424 */ /* 0x000fe400078e00ff */
[----:B------:R-:W-:-:S07]  /*1a8a0*/  IMAD.MOV.U32 R3, RZ, RZ, R14 ;  /* 0x000000ffff037224 */ /* 0x000fce00078e000e */
[----:B------:R-:W-:Y:S05]  /*1a8b0*/  WARPSYNC.COLLECTIVE R15, `(.L_x_2619) ;  /* 0x000000000f087348 */ /* 0x000fea0003c00000 */
[----:B------:R0:W1:Y:S02]  /*1a8c0*/  SHFL.IDX P6, R14, R13, R12, R11 ;  /* 0x0000000c0d0e7389 */ /* 0x00006400000c000b */
[----:B01----:R-:W-:Y:S01]  /*1a8d0*/  ENDCOLLECTIVE ;  /* 0x000000000000791b */ /* 0x003fe20003800000 */
.L_x_2619:
[----:B------:R-:W-:-:S05]  /*1a8e0*/  @!P0 IADD3 R6, P4, R35, R3, RZ ;  /* 0x0000000323068210 */ /* 0x000fca0007f9e0ff */
[----:B------:R-:W-:Y:S02]  /*1a8f0*/  @!P0 IMAD.X R3, RZ, RZ, R2, P4 ;  /* 0x000000ffff038224 */ /* 0x000fe400020e0602 */
[----:B------:R-:W-:Y:S02]  /*1a900*/  @!P0 IMAD.MOV.U32 R2, RZ, RZ, R6 ;  /* 0x000000ffff028224 */ /* 0x000fe400078e0006 */
[----:B------:R-:W-:Y:S02]  /*1a910*/  VIADD R6, R5, 0x20 ;  /* 0x0000002005067836 */ /* 0x000fe40000000000 */
[----:B------:R-:W-:Y:S01]  /*1a920*/  IMAD.MOV.U32 R13, RZ, RZ, R0 ;  /* 0x000000ffff0d7224 */ /* 0x000fe200078e0000 */
        /* <DEDUP_REMOVED lines=11> */
.L_x_2620:
[----:B------:R-:W-:Y:S02]  /*1a9e0*/  IMAD.MOV.U32 R13, RZ, RZ, R4 ;  /* 0x000000ffff0d7224 */ /* 0x000fe400078e0004 */
[----:B------:R-:W-:Y:S01]  /*1a9f0*/  IMAD.MOV.U32 R12, RZ, RZ, 0x2 ;  /* 0x00000002ff0c7424 */ /* 0x000fe200078e00ff */
[----:B------:R-:W-:-:S13]  /*1aa00*/  @!P0 IADD3 R6, P4, R35, R14, RZ ;  /* 0x0000000e23068210 */ /* 0x000fda0007f9e0ff */
[----:B------:R-:W-:Y:S05]  /*1aa10*/  WARPSYNC.COLLECTIVE R15, `(.L_x_2621) ;  /* 0x000000000f087348 */ /* 0x000fea0003c00000 */
[----:B------:R0:W1:Y:S02]  /*1aa20*/  SHFL.IDX P6, R14, R13, R12, R11 ;  /* 0x0000000c0d0e7389 */ /* 0x00006400000c000b */
[----:B01----:R-:W-:Y:S01]  /*1aa30*/  ENDCOLLECTIVE ;  /* 0x000000000000791b */ /* 0x003fe20003800000 */
.L_x_2621:
        /* <DEDUP_REMOVED lines=16> */
.L_x_2622:
[----:B------:R-:W-:Y:S02]  /*1ab40*/  IMAD.MOV.U32 R13, RZ, RZ, R4 ;  /* 0x000000ffff0d7224 */ /* 0x000fe400078e0004 */
[----:B------:R-:W-:Y:S01]  /*1ab50*/  IMAD.MOV.U32 R12, RZ, RZ, 0x3 ;  /* 0x00000003ff0c7424 */ /* 0x000fe200078e00ff */
[----:B------:R-:W-:-:S13]  /*1ab60*/  @!P0 IADD3 R6, P4, R35, R14, RZ ;  /* 0x0000000e23068210 */ /* 0x000fda0007f9e0ff */
[----:B------:R-:W-:Y:S05]  /*1ab70*/  WARPSYNC.COLLECTIVE R15, `(.L_x_2623) ;  /* 0x000000000f087348 */ /* 0x000fea0003c00000 */
[----:B------:R0:W1:Y:S02]  /*1ab80*/  SHFL.IDX P6, R14, R13, R12, R11 ;  /* 0x0000000c0d0e7389 */ /* 0x00006400000c000b */
[----:B01----:R-:W-:Y:S01]  /*1ab90*/  ENDCOLLECTIVE ;  /* 0x000000000000791b */ /* 0x003fe20003800000 */
.L_x_2623:
        /* <DEDUP_REMOVED lines=14> */
.L_x_2624:
[----:B------:R-:W-:Y:S05]  /*1ac80*/  BRA `(.L_x_2625) ;  /* 0xffffffb000947947 */ /* 0x000fea000383ffff */
.L_x_2530:
[----:B0-----:R0:W2:Y:S02]  /*1ac90*/  SYNCS.PHASECHK.TRANS64.TRYWAIT P0, [R16+URZ+0x29820], R3 ;  /* 0x02982003100075a7 */ /* 0x0010a4000800017f */
[----:B--2---:R-:W-:Y:S05]  /*1aca0*/  @!P0 NANOSLEEP.SYNCS 0x989680 ;  /* 0x009896800000895d */ /* 0x004fea0003900000 */
[----:B------:R-:W2:Y:S02]  /*1acb0*/  @!P0 SYNCS.PHASECHK.TRANS64 P0, [R16+URZ+0x29820], R3 ;  /* 0x02982003100085a7 */ /* 0x000ea4000800007f */
[----:B--2---:R-:W-:Y:S05]  /*1acc0*/  @!P0 BRA `(.L_x_2530) ;  /* 0xfffffffc00f08947 */ /* 0x004fea000383ffff */
[----:B------:R-:W-:Y:S05]  /*1acd0*/  BRA `(.L_x_2626) ;  /* 0xffffffb400047947 */ /* 0x000fea000383ffff */
.L_x_2534:
[----:B0-----:R0:W2:Y:S02]  /*1ace0*/  SYNCS.PHASECHK.TRANS64.TRYWAIT P0, [R0+URZ+0x29880], R29 ;  /* 0x0298801d000075a7 */ /* 0x0010a4000800017f */
[----:B--2---:R-:W-:Y:S05]  /*1acf0*/  @!P0 NANOSLEEP.SYNCS 0x989680 ;  /* 0x009896800000895d */ /* 0x004fea0003900000 */
[----:B------:R-:W2:Y:S02]  /*1ad00*/  @!P0 SYNCS.PHASECHK.TRANS64 P0, [R0+URZ+0x29880], R29 ;  /* 0x0298801d000085a7 */ /* 0x000ea4000800007f */
[----:B--2---:R-:W-:Y:S05]  /*1ad10*/  @!P0 BRA `(.L_x_2534) ;  /* 0xfffffffc00f08947 */ /* 0x004fea000383ffff */
[----:B------:R-:W-:Y:S05]  /*1ad20*/  BRA `(.L_x_2627) ;  /* 0xffffffb800387947 */ /* 0x000fea000383ffff */
.L_x_2535:
        /* <DEDUP_REMOVED lines=8> */
.L_x_2629:
[----:B------:R-:W-:Y:S05]  /*1adb0*/  BSYNC B0 ;  /* 0x0000000000007941 */ /* 0x000fea0003800000 */
.L_x_2628:
        /* <DEDUP_REMOVED lines=10> */
.L_x_2630:
[----:B------:R-:W-:Y:S02]  /*1ae60*/  IMAD.MOV.U32 R13, RZ, RZ, R22 ;  /* 0x000000ffff0d7224 */ /* 0x000fe400078e0016 */
[----:B------:R-:W-:Y:S02]  /*1ae70*/  IMAD.MOV.U32 R12, RZ, RZ, 0x1 ;  /* 0x00000001ff0c7424 */ /* 0x000fe400078e00ff */
[----:B------:R-:W-:-:S07]  /*1ae80*/  IMAD.MOV.U32 R2, RZ, RZ, R14 ;  /* 0x000000ffff027224 */ /* 0x000fce00078e000e */
[----:B------:R-:W-:Y:S05]  /*1ae90*/  WARPSYNC.COLLECTIVE R15, `(.L_x_2631) ;  /* 0x000000000f087348 */ /* 0x000fea0003c00000 */
[----:B------:R0:W1:Y:S02]  /*1aea0*/  SHFL.IDX P6, R14, R13, R12, R11 ;  /* 0x0000000c0d0e7389 */ /* 0x00006400000c000b */
[----:B01----:R-:W-:Y:S01]  /*1aeb0*/  ENDCOLLECTIVE ;  /* 0x000000000000791b */ /* 0x003fe20003800000 */
.L_x_2631:
        /* <DEDUP_REMOVED lines=12> */
.L_x_2632:
[----:B------:R-:W-:Y:S02]  /*1af80*/  IMAD.MOV.U32 R13, RZ, RZ, R22 ;  /* 0x000000ffff0d7224 */ /* 0x000fe400078e0016 */
[----:B------:R-:W-:Y:S02]  /*1af90*/  IMAD.MOV.U32 R12, RZ, RZ, 0x2 ;  /* 0x00000002ff0c7424 */ /* 0x000fe400078e00ff */
[----:B------:R-:W-:-:S07]  /*1afa0*/  IMAD.MOV.U32 R2, RZ, RZ, R14 ;  /* 0x000000ffff027224 */ /* 0x000fce00078e000e */
[----:B------:R-:W-:Y:S05]  /*1afb0*/  WARPSYNC.COLLECTIVE R15, `(.L_x_2633) ;  /* 0x000000000f087348 */ /* 0x000fea0003c00000 */
[----:B------:R0:W1:Y:S02]  /*1afc0*/  SHFL.IDX P6, R14, R13, R12, R11 ;  /* 0x0000000c0d0e7389 */ /* 0x00006400000c000b */
[----:B01----:R-:W-:Y:S01]  /*1afd0*/  ENDCOLLECTIVE ;  /* 0x000000000000791b */ /* 0x003fe20003800000 */
.L_x_2633:
        /* <DEDUP_REMOVED lines=12> */
.L_x_2634:
[----:B------:R-:W-:Y:S02]  /*1b0a0*/  IMAD.MOV.U32 R13, RZ, RZ, R22 ;  /* 0x000000ffff0d7224 */ /* 0x000fe400078e0016 */
[----:B------:R-:W-:Y:S02]  /*1b0b0*/  IMAD.MOV.U32 R12, RZ, RZ, 0x3 ;  /* 0x00000003ff0c7424 */ /* 0x000fe400078e00ff */
[----:B------:R-:W-:-:S07]  /*1b0c0*/  IMAD.MOV.U32 R2, RZ, RZ, R14 ;  /* 0x000000ffff027224 */ /* 0x000fce00078e000e */
[----:B------:R-:W-:Y:S05]  /*1b0d0*/  WARPSYNC.COLLECTIVE R15, `(.L_x_2635) ;  /* 0x000000000f087348 */ /* 0x000fea0003c00000 */
[----:B------:R0:W1:Y:S02]  /*1b0e0*/  SHFL.IDX P6, R14, R13, R12, R11 ;  /* 0x0000000c0d0e7389 */ /* 0x00006400000c000b */
[----:B01----:R-:W-:Y:S01]  /*1b0f0*/  ENDCOLLECTIVE ;  /* 0x000000000000791b */ /* 0x003fe20003800000 */
.L_x_2635:
        /* <DEDUP_REMOVED lines=12> */
.L_x_2636:
[----:B------:R-:W-:Y:S02]  /*1b1c0*/  IMAD.MOV.U32 R13, RZ, RZ, R23 ;  /* 0x000000ffff0d7224 */ /* 0x000fe400078e0017 */
[----:B------:R-:W-:Y:S02]  /*1b1d0*/  IMAD.MOV.U32 R12, RZ, RZ, RZ ;  /* 0x000000ffff0c7224 */ /* 0x000fe400078e00ff */
[----:B------:R-:W-:-:S07]  /*1b1e0*/  IMAD.MOV.U32 R2, RZ, RZ, R14 ;  /* 0x000000ffff027224 */ /* 0x000fce00078e000e */
[----:B------:R-:W-:Y:S05]  /*1b1f0*/  WARPSYNC.COLLECTIVE R15, `(.L_x_2637) ;  /* 0x000000000f087348 */ /* 0x000fea0003c00000 */
[----:B------:R0:W1:Y:S02]  /*1b200*/  SHFL.IDX P6, R14, R13, R12, R11 ;  /* 0x0000000c0d0e7389 */ /* 0x00006400000c000b */
[----:B01----:R-:W-:Y:S01]  /*1b210*/  ENDCOLLECTIVE ;  /* 0x000000000000791b */ /* 0x003fe20003800000 */
.L_x_2637:
        /* <DEDUP_REMOVED lines=12> */
.L_x_2638:
[----:B------:R-:W-:Y:S01]  /*1b2e0*/  IMAD.MOV.U32 R2, RZ, RZ, R14 ;  /* 0x000000ffff027224 */ /* 0x000fe200078e000e */
[----:B------:R-:W-:Y:S06]  /*1b2f0*/  BRA `(.L_x_2639) ;  /* 0xffffffb400d47947 */ /* 0x000fec000383ffff */
.L_x_2540:
[----:B----4-:R4:W0:Y:S02]  /*1b300*/  SYNCS.PHASECHK.TRANS64.TRYWAIT P0, [R0+URZ+0x29840], R29 ;  /* 0x0298401d000075a7 */ /* 0x010824000800017f */
[----:B0-----:R-:W-:Y:S05]  /*1b310*/  @!P0 NANOSLEEP.SYNCS 0x989680 ;  /* 0x009896800000895d */ /* 0x001fea0003900000 */
[----:B------:R-:W0:Y:S02]  /*1b320*/  @!P0 SYNCS.PHASECHK.TRANS64 P0, [R0+URZ+0x29840], R29 ;  /* 0x0298401d000085a7 */ /* 0x000e24000800007f */
[----:B0-----:R-:W-:Y:S05]  /*1b330*/  @!P0 BRA `(.L_x_2540) ;  /* 0xfffffffc00f08947 */ /* 0x001fea000383ffff */
[----:B------:R-:W-:Y:S05]  /*1b340*/  BRA `(.L_x_2640) ;  /* 0xffffffb800247947 */ /* 0x000fea000383ffff */
.L_x_2541:
        /* <DEDUP_REMOVED lines=8> */
.L_x_2642:
[----:B------:R-:W-:Y:S05]  /*1b3d0*/  BSYNC B0 ;  /* 0x0000000000007941 */ /* 0x000fea0003800000 */
.L_x_2641:
        /* <DEDUP_REMOVED lines=9> */
.L_x_2643:
[----:B------:R-:W-:Y:S02]  /*1b470*/  IMAD.MOV.U32 R13, RZ, RZ, R5 ;  /* 0x000000ffff0d7224 */ /* 0x000fe400078e0005 */
[----:B------:R-:W-:Y:S02]  /*1b480*/  IMAD.MOV.U32 R12, RZ, RZ, 0x1 ;  /* 0x00000001ff0c7424 */ /* 0x000fe400078e00ff */
[----:B------:R-:W-:-:S07]  /*1b490*/  IMAD.MOV.U32 R2, RZ, RZ, R14 ;  /* 0x000000ffff027224 */ /* 0x000fce00078e000e */
[----:B------:R-:W-:Y:S05]  /*1b4a0*/  WARPSYNC.COLLECTIVE R15, `(.L_x_2644) ;  /* 0x000000000f087348 */ /* 0x000fea0003c00000 */
[----:B------:R0:W1:Y:S02]  /*1b4b0*/  SHFL.IDX P6, R14, R13, R12, R11 ;  /* 0x0000000c0d0e7389 */ /* 0x00006400000c000b */
[----:B01----:R-:W-:Y:S01]  /*1b4c0*/  ENDCOLLECTIVE ;  /* 0x000000000000791b */ /* 0x003fe20003800000 */
.L_x_2644:
        /* <DEDUP_REMOVED lines=13> */
.L_x_2645:
[----:B------:R-:W-:Y:S02]  /*1b5a0*/  IMAD.MOV.U32 R13, RZ, RZ, R5 ;  /* 0x000000ffff0d7224 */ /* 0x000fe400078e0005 */
[----:B------:R-:W-:Y:S02]  /*1b5b0*/  IMAD.MOV.U32 R12, RZ, RZ, 0x2 ;  /* 0x00000002ff0c7424 */ /* 0x000fe400078e00ff */
[----:B------:R-:W-:-:S07]  /*1b5c0*/  IMAD.MOV.U32 R2, RZ, RZ, R14 ;  /* 0x000000ffff027224 */ /* 0x000fce00078e000e */
[----:B------:R-:W-:Y:S05]  /*1b5d0*/  WARPSYNC.COLLECTIVE R15, `(.L_x_2646) ;  /* 0x000000000f087348 */ /* 0x000fea0003c00000 */
[----:B------:R0:W1:Y:S02]  /*1b5e0*/  SHFL.IDX P6, R14, R13, R12, R11 ;  /* 0x0000000c0d0e7389 */ /* 0x00006400000c000b */
[----:B01----:R-:W-:Y:S01]  /*1b5f0*/  ENDCOLLECTIVE ;  /* 0x000000000000791b */ /* 0x003fe20003800000 */
.L_x_2646:
        /* <DEDUP_REMOVED lines=13> */
.L_x_2647:
[----:B------:R-:W-:Y:S02]  /*1b6d0*/  IMAD.MOV.U32 R13, RZ, RZ, R5 ;  /* 0x000000ffff0d7224 */ /* 0x000fe400078e0005 */
[----:B------:R-:W-:Y:S02]  /*1b6e0*/  IMAD.MOV.U32 R12, RZ, RZ, 0x3 ;  /* 0x00000003ff0c7424 */ /* 0x000fe400078e00ff */
[----:B------:R-:W-:-:S07]  /*1b6f0*/  IMAD.MOV.U32 R2, RZ, RZ, R14 ;  /* 0x000000ffff027224 */ /* 0x000fce00078e000e */
[----:B------:R-:W-:Y:S05]  /*1b700*/  WARPSYNC.COLLECTIVE R15, `(.L_x_2648) ;  /* 0x000000000f087348 */ /* 0x000fea0003c00000 */
[----:B------:R0:W1:Y:S02]  /*1b710*/  SHFL.IDX P6, R14, R13, R12, R11 ;  /* 0x0000000c0d0e7389 */ /* 0x00006400000c000b */
[----:B01----:R-:W-:Y:S01]  /*1b720*/  ENDCOLLECTIVE ;  /* 0x000000000000791b */ /* 0x003fe20003800000 */
.L_x_2648:
        /* <DEDUP_REMOVED lines=13> */
.L_x_2649:
[----:B------:R-:W-:Y:S02]  /*1b800*/  IMAD.MOV.U32 R13, RZ, RZ, R8 ;  /* 0x000000ffff0d7224 */ /* 0x000fe400078e0008 */
[----:B------:R-:W-:Y:S02]  /*1b810*/  IMAD.MOV.U32 R12, RZ, RZ, RZ ;  /* 0x000000ffff0c7224 */ /* 0x000fe400078e00ff */
[----:B------:R-:W-:-:S07]  /*1b820*/  IMAD.MOV.U32 R2, RZ, RZ, R14 ;  /* 0x000000ffff027224 */ /* 0x000fce00078e000e */
[----:B------:R-:W-:Y:S05]  /*1b830*/  WARPSYNC.COLLECTIVE R15, `(.L_x_2650) ;  /* 0x000000000f087348 */ /* 0x000fea0003c00000 */
[----:B------:R0:W1:Y:S02]  /*1b840*/  SHFL.IDX P6, R14, R13, R12, R11 ;  /* 0x0000000c0d0e7389 */ /* 0x00006400000c000b */
[----:B01----:R-:W-:Y:S01]  /*1b850*/  ENDCOLLECTIVE ;  /* 0x000000000000791b */ /* 0x003fe20003800000 */
.L_x_2650:
        /* <DEDUP_REMOVED lines=13> */
.L_x_2651:
[----:B------:R-:W-:Y:S01]  /*1b930*/  IMAD.MOV.U32 R2, RZ, RZ, R14 ;  /* 0x000000ffff027224 */ /* 0x000fe200078e000e */
[----:B------:R-:W-:Y:S06]  /*1b940*/  BRA `(.L_x_2652) ;  /* 0xffffffb400b47947 */ /* 0x000fec000383ffff */
.L_x_2546:
[----:B0-----:R0:W3:Y:S02]  /*1b950*/  SYNCS.PHASECHK.TRANS64.TRYWAIT P1, [R0+URZ+0x29870], R3 ;  /* 0x02987003000075a7 */ /* 0x0010e4000802017f */
[----:B---3--:R-:W-:Y:S05]  /*1b960*/  @!P1 NANOSLEEP.SYNCS 0x989680 ;  /* 0x009896800000995d */ /* 0x008fea0003900000 */
[----:B------:R-:W3:Y:S02]  /*1b970*/  @!P1 SYNCS.PHASECHK.TRANS64 P1, [R0+URZ+0x29870], R3 ;  /* 0x02987003000095a7 */ /* 0x000ee4000802007f */
[----:B---3--:R-:W-:Y:S05]  /*1b980*/  @!P1 BRA `(.L_x_2546) ;  /* 0xfffffffc00f09947 */ /* 0x008fea000383ffff */
[----:B------:R-:W-:Y:S05]  /*1b990*/  BRA `(.L_x_2653) ;  /* 0xffffffb8001c7947 */ /* 0x000fea000383ffff */
.L_x_2548:
[----:B0-----:R0:W3:Y:S02]  /*1b9a0*/  SYNCS.PHASECHK.TRANS64.TRYWAIT P1, [R0+URZ+0x29860], R3 ;  /* 0x02986003000075a7 */ /* 0x0010e4000802017f */
[----:B---3--:R-:W-:Y:S05]  /*1b9b0*/  @!P1 NANOSLEEP.SYNCS 0x989680 ;  /* 0x009896800000995d */ /* 0x008fea0003900000 */
[----:B------:R-:W3:Y:S02]  /*1b9c0*/  @!P1 SYNCS.PHASECHK.TRANS64 P1, [R0+URZ+0x29860], R3 ;  /* 0x02986003000095a7 */ /* 0x000ee4000802007f */
[----:B---3--:R-:W-:Y:S05]  /*1b9d0*/  @!P1 BRA `(.L_x_2548) ;  /* 0xfffffffc00f09947 */ /* 0x008fea000383ffff */
[----:B------:R-:W-:Y:S05]  /*1b9e0*/  BRA `(.L_x_2654) ;  /* 0xffffffb800287947 */ /* 0x000fea000383ffff */
.L_x_2556:
[----:B0-----:R0:W3:Y:S02]  /*1b9f0*/  SYNCS.PHASECHK.TRANS64.TRYWAIT P1, [R18+URZ+0x29870], R3 ;  /* 0x02987003120075a7 */ /* 0x0010e4000802017f */
[----:B---3--:R-:W-:Y:S05]  /*1ba00*/  @!P1 NANOSLEEP.SYNCS 0x989680 ;  /* 0x009896800000995d */ /* 0x008fea0003900000 */
[----:B------:R-:W3:Y:S02]  /*1ba10*/  @!P1 SYNCS.PHASECHK.TRANS64 P1, [R18+URZ+0x29870], R3 ;  /* 0x02987003120095a7 */ /* 0x000ee4000802007f */
[----:B---3--:R-:W-:Y:S05]  /*1ba20*/  @!P1 BRA `(.L_x_2556) ;  /* 0xfffffffc00f09947 */ /* 0x008fea000383ffff */
[----:B------:R-:W-:Y:S05]  /*1ba30*/  BRA `(.L_x_2655) ;  /* 0xffffffbc00ec7947 */ /* 0x000fea000383ffff */
.L_x_2558:
[----:B0-----:R0:W3:Y:S02]  /*1ba40*/  SYNCS.PHASECHK.TRANS64.TRYWAIT P1, [R18+URZ+0x29860], R3 ;  /* 0x02986003120075a7 */ /* 0x0010e4000802017f */
[----:B---3--:R-:W-:Y:S05]  /*1ba50*/  @!P1 NANOSLEEP.SYNCS 0x989680 ;  /* 0x009896800000995d */ /* 0x008fea0003900000 */
[----:B------:R-:W3:Y:S02]  /*1ba60*/  @!P1 SYNCS.PHASECHK.TRANS64 P1, [R18+URZ+0x29860], R3 ;  /* 0x02986003120095a7 */ /* 0x000ee4000802007f */
[----:B---3--:R-:W-:Y:S05]  /*1ba70*/  @!P1 BRA `(.L_x_2558) ;  /* 0xfffffffc00f09947 */ /* 0x008fea000383ffff */
[----:B------:R-:W-:Y:S05]  /*1ba80*/  BRA `(.L_x_2656) ;  /* 0xffffffbc00f47947 */ /* 0x000fea000383ffff */
.L_x_2572:
[----:B0-----:R0:W1:Y:S02]  /*1ba90*/  SYNCS.PHASECHK.TRANS64.TRYWAIT P0, [R4+URZ+0x29820], R0 ;  /* 0x02982000040075a7 */ /* 0x001064000800017f */
[----:B-1----:R-:W-:Y:S05]  /*1baa0*/  @!P0 NANOSLEEP.SYNCS 0x989680 ;  /* 0x009896800000895d */ /* 0x002fea0003900000 */
[----:B------:R-:W1:Y:S02]  /*1bab0*/  @!P0 SYNCS.PHASECHK.TRANS64 P0, [R4+URZ+0x29820], R0 ;  /* 0x02982000040085a7 */ /* 0x000e64000800007f */
[----:B-1----:R-:W-:Y:S05]  /*1bac0*/  @!P0 BRA `(.L_x_2572) ;  /* 0xfffffffc00f08947 */ /* 0x002fea000383ffff */
[----:B------:R-:W-:Y:S05]  /*1bad0*/  BRA `(.L_x_2657) ;  /* 0xffffffd400c47947 */ /* 0x000fea000383ffff */
.L_x_2573:
        /* <DEDUP_REMOVED lines=11> */
.L_x_2659:
[----:B------:R-:W-:Y:S05]  /*1bb90*/  BSYNC B0 ;  /* 0x0000000000007941 */ /* 0x000fea0003800000 */
.L_x_2658:
[----:B------:R-:W-:Y:S05]  /*1bba0*/  BRA `(.L_x_2660) ;  /* 0xffffffd400ac7947 */ /* 0x000fea000383ffff */
.L_x_2576:
[----:B------:R-:W-:Y:S01]  /*1bbb0*/  BSSY B1, `(.L_x_2661) ;  /* 0x0000006000017945 */ /* 0x000fe20003800000 */
[----:B------:R-:W-:-:S07]  /*1bbc0*/  IMAD.MOV.U32 R15, RZ, RZ, -0x1 ;  /* 0xffffffffff0f7424 */ /* 0x000fce00078e00ff */
[----:B0-----:R-:W-:Y:S05]  /*1bbd0*/  WARPSYNC.COLLECTIVE R15, `(.L_x_2662) ;  /* 0x000000000f0c7348 */ /* 0x001fea0003c00000 */
[----:B------:R-:W-:Y:S02]  /*1bbe0*/  ELECT P6, UR62, PT ;  /* 0x00000000003e782f */ /* 0x000fe400038c0000 */
[----:B------:R-:W-:Y:S01]  /*1bbf0*/  MOV R14, UR62 ;  /* 0x0000003e000e7c02 */ /* 0x000fe20008000f00 */
[----:B0-----:R-:W-:Y:S10]  /*1bc00*/  ENDCOLLECTIVE ;  /* 0x000000000000791b */ /* 0x001ff40003800000 */
.L_x_2662:
[----:B------:R-:W-:Y:S05]  /*1bc10*/  BSYNC B1 ;  /* 0x0000000000017941 */ /* 0x000fea0003800000 */
.L_x_2661:
[----:B------:R-:W-:Y:S05]  /*1bc20*/  BRA `(.L_x_2663) ;  /* 0xffffffd400a47947 */ /* 0x000fea000383ffff */
.L_x_2578:
[----:B0-----:R0:W1:Y:S02]  /*1bc30*/  SYNCS.PHASECHK.TRANS64.TRYWAIT P1, [R5+URZ+0x29840], R0 ;  /* 0x02984000050075a7 */ /* 0x001064000802017f */
[----:B-1----:R-:W-:Y:S05]  /*1bc40*/  @!P1 NANOSLEEP.SYNCS 0x989680 ;  /* 0x009896800000995d */ /* 0x002fea0003900000 */
[----:B------:R-:W1:Y:S02]  /*1bc50*/  @!P1 SYNCS.PHASECHK.TRANS64 P1, [R5+URZ+0x29840], R0 ;  /* 0x02984000050095a7 */ /* 0x000e64000802007f */
[----:B-1----:R-:W-:Y:S05]  /*1bc60*/  @!P1 BRA `(.L_x_2578) ;  /* 0xfffffffc00f09947 */ /* 0x002fea000383ffff */
[----:B------:R-:W-:Y:S05]  /*1bc70*/  BRA `(.L_x_2664) ;  /* 0xffffffd400cc7947 */ /* 0x000fea000383ffff */
.L_x_2580:
[----:B-1----:R1:W2:Y:S02]  /*1bc80*/  SYNCS.PHASECHK.TRANS64.TRYWAIT P1, [R19+URZ+0x29840], R2 ;  /* 0x02984002130075a7 */ /* 0x0022a4000802017f */
[----:B--2---:R-:W-:Y:S05]  /*1bc90*/  @!P1 NANOSLEEP.SYNCS 0x989680 ;  /* 0x009896800000995d */ /* 0x004fea0003900000 */
[----:B------:R-:W2:Y:S02]  /*1bca0*/  @!P1 SYNCS.PHASECHK.TRANS64 P1, [R19+URZ+0x29840], R2 ;  /* 0x02984002130095a7 */ /* 0x000ea4000802007f */
[----:B--2---:R-:W-:Y:S05]  /*1bcb0*/  @!P1 BRA `(.L_x_2580) ;  /* 0xfffffffc00f09947 */ /* 0x004fea000383ffff */
[----:B------:R-:W-:Y:S05]  /*1bcc0*/  BRA `(.L_x_2665) ;  /* 0xffffffd400d87947 */ /* 0x000fea000383ffff */
.L_x_2582:
[----:B--2---:R2:W3:Y:S02]  /*1bcd0*/  SYNCS.PHASECHK.TRANS64.TRYWAIT P1, [R5+URZ+0x29860], R0 ;  /* 0x02986000050075a7 */ /* 0x0044e4000802017f */
[----:B---3--:R-:W-:Y:S05]  /*1bce0*/  @!P1 NANOSLEEP.SYNCS 0x989680 ;  /* 0x009896800000995d */ /* 0x008fea0003900000 */
[----:B------:R-:W3:Y:S02]  /*1bcf0*/  @!P1 SYNCS.PHASECHK.TRANS64 P1, [R5+URZ+0x29860], R0 ;  /* 0x02986000050095a7 */ /* 0x000ee4000802007f */
[----:B---3--:R-:W-:Y:S05]  /*1bd00*/  @!P1 BRA `(.L_x_2582) ;  /* 0xfffffffc00f09947 */ /* 0x008fea000383ffff */
[----:B------:R-:W-:Y:S05]  /*1bd10*/  BRA `(.L_x_2666) ;  /* 0xffffffd400d47947 */ /* 0x000fea000383ffff */
.L_x_2584:
[----:B---3--:R3:W4:Y:S02]  /*1bd20*/  SYNCS.PHASECHK.TRANS64.TRYWAIT P1, [R19+URZ+0x29860], R2 ;  /* 0x02986002130075a7 */ /* 0x008724000802017f */
[----:B----4-:R-:W-:Y:S05]  /*1bd30*/  @!P1 NANOSLEEP.SYNCS 0x989680 ;  /* 0x009896800000995d */ /* 0x010fea0003900000 */
[----:B------:R-:W4:Y:S02]  /*1bd40*/  @!P1 SYNCS.PHASECHK.TRANS64 P1, [R19+URZ+0x29860], R2 ;  /* 0x02986002130095a7 */ /* 0x000f24000802007f */
[----:B----4-:R-:W-:Y:S05]  /*1bd50*/  @!P1 BRA `(.L_x_2584) ;  /* 0xfffffffc00f09947 */ /* 0x010fea000383ffff */
[----:B------:R-:W-:Y:S05]  /*1bd60*/  BRA `(.L_x_2667) ;  /* 0xffffffd400d07947 */ /* 0x000fea000383ffff */
.L_x_2586:
[----:B----4-:R4:W0:Y:S02]  /*1bd70*/  SYNCS.PHASECHK.TRANS64.TRYWAIT P1, [R5+URZ+0x29880], R0 ;  /* 0x02988000050075a7 */ /* 0x010824000802017f */
[----:B0-----:R-:W-:Y:S05]  /*1bd80*/  @!P1 NANOSLEEP.SYNCS 0x989680 ;  /* 0x009896800000995d */ /* 0x001fea0003900000 */
[----:B------:R-:W0:Y:S02]  /*1bd90*/  @!P1 SYNCS.PHASECHK.TRANS64 P1, [R5+URZ+0x29880], R0 ;  /* 0x02988000050095a7 */ /* 0x000e24000802007f */
[----:B0-----:R-:W-:Y:S05]  /*1bda0*/  @!P1 BRA `(.L_x_2586) ;  /* 0xfffffffc00f09947 */ /* 0x001fea000383ffff */
[----:B------:R-:W-:Y:S05]  /*1bdb0*/  BRA `(.L_x_2668) ;  /* 0xffffffd400cc7947 */ /* 0x000fea000383ffff */
.L_x_2669:
        /* <DEDUP_REMOVED lines=12> */
.L_x_3321:


//--------------------- .text._ZN7cutlass13device_kernelIN5flash11enable_sm90INS1_16FlashAttnFwdSm90INS1_25CollectiveMainloopFwdSm90ILi2EN4cute5tupleIJNS5_1CILi1EEES8_S8_EEENS6_IJNS7_ILi128EEENS7_ILi160EEENS7_ILi192EEEEEELi128ENS_12float_e4m3_tEfNS_4arch4Sm90ELb1ELb0ELb1ELb1ELb1ELb1ELb0ELb1ELb1ELb1ELb1ELb0EEENS1_21CollectiveEpilogueFwdINS6_IJSA_SA_SB_EEES9_NS_10bfloat16_tESG_Li256ELb1ELb1ELb1ELb1EEENS1_36VarlenDynamicPersistentTileSchedulerILi128ELi160ELi256ELi128ELb1ELb1ELb1ELb1ELb1ELb1EEEEEEEEEvNT_6ParamsE --------------------------
	.section	.text._ZN7cutlass13device_kernelIN5flash11enable_sm90INS1_16FlashAttnFwdSm90INS1_25CollectiveMainloopFwdSm90ILi2EN4cute5tupleIJNS5_1CILi1EEES8_S8_EEENS6_IJNS7_ILi128EEENS7_ILi160EEENS7_ILi192EEEEEELi128ENS_12float_e4m3_tEfNS_4arch4Sm90ELb1ELb0ELb1ELb1ELb1ELb1ELb0ELb1ELb1ELb1ELb1ELb0EEENS1_21CollectiveEpilogueFwdINS6_IJSA_SA_SB_EEES9_NS_10bfloat16_tESG_Li256ELb1ELb1ELb1ELb1EEENS1_36VarlenDynamicPersistentTileSchedulerILi128ELi160ELi256ELi128ELb1ELb1ELb1ELb1ELb1ELb1EEEEEEEEEvNT_6ParamsE,"ax",@progbits
	.align	128
.text._ZN7cutlass13device_kernelIN5flash11enable_sm90INS1_16FlashAttnFwdSm90INS1_25CollectiveMainloopFwdSm90ILi2EN4cute5tupleIJNS5_1CILi1EEES8_S8_EEENS6_IJNS7_ILi128EEENS7_ILi160EEENS7_ILi192EEEEEELi128ENS_12float_e4m3_tEfNS_4arch4Sm90ELb1ELb0ELb1ELb1ELb1ELb1ELb0ELb1ELb1ELb1ELb1ELb0EEENS1_21CollectiveEpilogueFwdINS6_IJSA_SA_SB_EEES9_NS_10bfloat16_tESG_Li256ELb1ELb1ELb1ELb1EEENS1_36VarlenDynamicPersistentTileSchedulerILi128ELi160ELi256ELi128ELb1ELb1ELb1ELb1ELb1ELb1EEEEEEEEEvNT_6ParamsE:
        .type           _ZN7cutlass13device_kernelIN5flash11enable_sm90INS1_16FlashAttnFwdSm90INS1_25CollectiveMainloopFwdSm90ILi2EN4cute5tupleIJNS5_1CILi1EEES8_S8_EEENS6_IJNS7_ILi128EEENS7_ILi160EEENS7_ILi192EEEEEELi128ENS_12float_e4m3_tEfNS_4arch4Sm90ELb1ELb0ELb1ELb1ELb1ELb1ELb0ELb1ELb1ELb1ELb1ELb0EEENS1_21CollectiveEpilogueFwdINS6_IJSA_SA_SB_EEES9_NS_10bfloat16_tESG_Li256ELb1ELb1ELb1ELb1EEENS1_36VarlenDynamicPersistentTileSchedulerILi128ELi160ELi256ELi128ELb1ELb1ELb1ELb1ELb1ELb1EEEEEEEEEvNT_6ParamsE,@function
        .size           _ZN7cutlass13device_kernelIN5flash11enable_sm90INS1_16FlashAttnFwdSm90INS1_25CollectiveMainloopFwdSm90ILi2EN4cute5tupleIJNS5_1CILi1EEES8_S8_EEENS6_IJNS7_ILi128EEENS7_ILi160EEENS7_ILi192EEEEEELi128ENS_12float_e4m3_tEfNS_4arch4Sm90ELb1ELb0ELb1ELb1ELb1ELb1ELb0ELb1ELb1ELb1ELb1ELb0EEENS1_21CollectiveEpilogueFwdINS6_IJSA_SA_SB_EEES9_NS_10bfloat16_tESG_Li256ELb1ELb1ELb1ELb1EEENS1_36VarlenDynamicPersistentTileSchedulerILi128ELi160ELi256ELi128ELb1ELb1ELb1ELb1ELb1ELb1EEEEEEEEEvNT_6ParamsE,(.L_x_3322 - _ZN7cutlass13device_kernelIN5flash11enable_sm90INS1_16FlashAttnFwdSm90INS1_25CollectiveMainloopFwdSm90ILi2EN4cute5tupleIJNS5_1CILi1EEES8_S8_EEENS6_IJNS7_ILi128EEENS7_ILi160EEENS7_ILi192EEEEEELi128ENS_12float_e4m3_tEfNS_4arch4Sm90ELb1ELb0ELb1ELb1ELb1ELb1ELb0ELb1ELb1ELb1ELb1ELb0EEENS1_21CollectiveEpilogueFwdINS6_IJSA_SA_SB_EEES9_NS_10bfloat16_tESG_Li256ELb1ELb1ELb1ELb1EEENS1_36VarlenDynamicPersistentTileSchedulerILi128ELi160ELi256ELi128ELb1ELb1ELb1ELb1ELb1ELb1EEEEEEEEEvNT_6ParamsE)
        .other          _ZN7cutlass13device_kernelIN5flash11enable_sm90INS1_16FlashAttnFwdSm90INS1_25CollectiveMainloopFwdSm90ILi2EN4cute5tupleIJNS5_1CILi1EEES8_S8_EEENS6_IJNS7_ILi128EEENS7_ILi160EEENS7_ILi192EEEEEELi128ENS_12float_e4m3_tEfNS_4arch4Sm90ELb1ELb0ELb1ELb1ELb1ELb1ELb0ELb1ELb1ELb1ELb1ELb0EEENS1_21CollectiveEpilogueFwdINS6_IJSA_SA_SB_EEES9_NS_10bfloat16_tESG_Li256ELb1ELb1ELb1ELb1EEENS1_36VarlenDynamicPersistentTileSchedulerILi128ELi160ELi256ELi128ELb1ELb1ELb1ELb1ELb1ELb1EEEEEEEEEvNT_6ParamsE,@"STO_CUDA_ENTRY STV_DEFAULT"
_ZN7cutlass13device_kernelIN5flash11enable_sm90INS1_16FlashAttnFwdSm90INS1_25CollectiveMainloopFwdSm90ILi2EN4cute5tupleIJNS5_1CILi1EEES8_S8_EEENS6_IJNS7_ILi128EEENS7_ILi160EEENS7_ILi192EEEEEELi128ENS_12float_e4m3_tEfNS_4arch4Sm90ELb1ELb0ELb1ELb1ELb1ELb1ELb0ELb1ELb1ELb1ELb1ELb0EEENS1_21CollectiveEpilogueFwdINS6_IJSA_SA_SB_EEES9_NS_10bfloat16_tESG_Li256ELb1ELb1ELb1ELb1EEENS1_36VarlenDynamicPersistentTileSchedulerILi128ELi160ELi256ELi128ELb1ELb1ELb1ELb1ELb1ELb1EEEEEEEEEvNT_6ParamsE:
        /* <DEDUP_REMOVED lines=18> */
.L_x_2671:
[----:B------:R-:W-:Y:S05]  /*0120*/  BSYNC B0 ;  /* 0x0000000000007941 */ /* 0x000fea0003800000 */
.L_x_2670:
        /* <DEDUP_REMOVED lines=41> */
.L_x_2672:
        /* <DEDUP_REMOVED lines=22> */
.L_x_2673:
        /* <DEDUP_REMOVED lines=18> */
.L_x_2674:
        /* <DEDUP_REMOVED lines=22> */
.L_x_2675:
        /* <DEDUP_REMOVED lines=23> */
.L_x_2676:
        /* <DEDUP_REMOVED lines=8> */
.L_x_2679:
[----:B------:R-:W-:-:S08]  /*0990*/  NOP ;  /* 0x0000000000007918 */ /* 0x000fd00000000000 */
[----:B------:R-:W0:Y:S02]  /*09a0*/  USETMAXREG.TRY_ALLOC.CTAPOOL UP0, 0xe8 ;  /* 0x000000e8000079c8 */ /* 0x000e240008000600 */
[----:B0-----:R-:W-:-:S13]  /*09b0*/  PLOP3.LUT P0, PT, PT, PT, UP0, 0x80, 0x0 ;  /* 0x000000000000781c */ /* 0x001fda0003f0f008 */
[----:B------:R-:W-:Y:S05]  /*09c0*/  @!P0 BRA `(.L_x_2679) ;  /* 0xfffffffc00f08947 */ /* 0x000fea000383ffff */
[----:B------:R-:W0:Y:S01]  /*09d0*/  S2R R0, SR_TID.X ;  /* 0x0000000000007919 */ /* 0x000e220000002100 */
[----:B------:R-:W1:Y:S01]  /*09e0*/  S2UR UR38, SR_CgaCtaId ;  /* 0x00000000002679c3 */ /* 0x000e620000008800 */
[----:B------:R-:W-:Y:S01]  /*09f0*/  UMOV UR4, 0x400 ;  /* 0x0000040000047882 */ /* 0x000fe20000000000 */
[----:B------:R-:W-:-:S06]  /*0a00*/  LOP3.LUT R22, R22, 0xfffffffb, RZ, 0xc0, !PT ;  /* 0xfffffffb16167812 */ /* 0x000fcc00078ec0ff */
[----:B------:R-:W-:Y:S06]  /*0a10*/  BAR.ARV 0x8, 0x180 ;  /* 0x0206000000007b1d */ /* 0x000fec0000002000 */
[----:B-1----:R-:W-:-:S06]  /*0a20*/  ULEA UR4, UR38, UR4, 0x18 ;  /* 0x0000000426047291 */ /* 0x002fcc000f8ec03f */
[----:B------:R-:W-:Y:S01]  /*0a30*/  IMAD.U32 R18, RZ, RZ, UR4 ;  /* 0x00000004ff127e24 */ /* 0x000fe2000f8e00ff */
[----:B0-----:R-:W-:Y:S01]  /*0a40*/  SHF.R.U32.HI R0, RZ, 0x7, R0 ;  /* 0x00000007ff007819 */ /* 0x001fe20000011600 */
[----:B------:R-:W-:-:S03]  /*0a50*/  ULDC UR4, c[0x0][0xc3c] ;  /* 0x00030f0000047ab9 */ /* 0x000fc60000000800 */
[----:B------:R-:W-:-:S13]  /*0a60*/  ISETP.NE.AND P0, PT, R0, 0x1, PT ;  /* 0x000000010000780c */ /* 0x000fda0003f05270 */
[----:B------:R-:W-:Y:S01]  /*0a70*/  @P0 LOP3.LUT R22, R22, 0x4, RZ, 0xfc, !PT ;  /* 0x0000000416160812 */ /* 0x000fe200078efcff */
        /* <DEDUP_REMOVED lines=8> */
[----:B------:R-:W-:Y:S01]  /*0b00*/  IMAD.MOV.U32 R199, RZ, RZ, RZ ;  /* 0x000000ffffc77224 */ /* 0x000fe200078e00ff */
[----:B------:R-:W-:Y:S01]  /*0b10*/  ULOP3.LUT UR48, UR36, 0x1, URZ, 0xfc, !UPT ;  /* 0x0000000124307892 */ /* 0x000fe2000f8efc3f */
[----:B------:R-:W-:Y:S01]  /*0b20*/  IMAD.MOV.U32 R194, RZ, RZ, RZ ;  /* 0x000000ffffc27224 */ /* 0x000fe200078e00ff */
[----:B------:R-:W-:-:S09]  /*0b30*/  UMOV UR37, URZ ;  /* 0x0000003f00257c82 */ /* 0x000fd20008000000 */
[----:B------:R-:W-:Y:S01]  /*0b40*/  UIADD3 UR39, UR39, 0x14400, URZ ;  /* 0x0001440027277890 */ /* 0x000fe2000fffe03f */
[----:B0-----:R-:W-:-:S05]  /*0b50*/  VIADD R26, R0, 0xffffff80 ;  /* 0xffffff80001a7836 */ /* 0x001fca0000000000 */
[----:B------:R-:W-:Y:S02]  /*0b60*/  SHF.R.S32.HI R0, RZ, 0x1f, R26 ;  /* 0x0000001fff007819 */ /* 0x000fe4000001141a */
[-C--:B------:R-:W-:Y:S02]  /*0b70*/  LEA.HI R7, R26, R26.reuse, RZ, 0x1 ;  /* 0x0000001a1a077211 */ /* 0x080fe400078f08ff */
[CC--:B------:R-:W-:Y:S02]  /*0b80*/  LEA.HI R3, R0.reuse, R26.reuse, RZ, 0x5 ;  /* 0x0000001a00037211 */ /* 0x0c0fe400078f28ff */
[CC--:B------:R-:W-:Y:S02]  /*0b90*/  LEA.HI R2, R0.reuse, R26.reuse, RZ, 0x4 ;  /* 0x0000001a00027211 */ /* 0x0c0fe400078f20ff */
[----:B------:R-:W-:Y:S01]  /*0ba0*/  LEA.HI R8, R0, R26, RZ, 0x2 ;  /* 0x0000001a00087211 */ /* 0x000fe200078f10ff */
[----:B------:R-:W-:Y:S01]  /*0bb0*/  IMAD.SHL.U32 R4, R3, 0x20, RZ ;  /* 0x0000002003047824 */ /* 0x000fe200078e00ff */
[----:B------:R-:W-:-:S02]  /*0bc0*/  LOP3.LUT R3, R2, 0x3fffff0, RZ, 0xc0, !PT ;  /* 0x03fffff002037812 */ /* 0x000fc400078ec0ff */
[----:B------:R-:W-:Y:S02]  /*0bd0*/  LOP3.LUT R6, R7, 0xfffffffe, RZ, 0xc0, !PT ;  /* 0xfffffffe07067812 */ /* 0x000fe400078ec0ff */
[----:B------:R-:W-:Y:S02]  /*0be0*/  LOP3.LUT R4, R4, 0xfffffc00, RZ, 0xc0, !PT ;  /* 0xfffffc0004047812 */ /* 0x000fe400078ec0ff */
[C---:B------:R-:W-:Y:S01]  /*0bf0*/  IADD3 R3, R26.reuse, -R3, RZ ;  /* 0x800000031a037210 */ /* 0x040fe20007ffe0ff */
[----:B------:R-:W-:Y:S01]  /*0c00*/  IMAD.IADD R16, R26, 0x1, -R6 ;  /* 0x000000011a107824 */ /* 0x000fe200078e0a06 */
[--C-:B------:R-:W-:Y:S02]  /*0c10*/  SHF.R.S32.HI R9, RZ, 0x2, R8.reuse ;  /* 0x00000002ff097819 */ /* 0x100fe40000011408 */
[----:B------:R-:W-:Y:S01]  /*0c20*/  SHF.R.S32.HI R10, RZ, 0x1f, R8 ;  /* 0x0000001fff0a7819 */ /* 0x000fe20000011408 */
[----:B------:R-:W-:Y:S01]  /*0c30*/  IMAD R5, R3, 0x40, R4 ;  /* 0x0000004003057824 */ /* 0x000fe200078e0204 */
[----:B------:R-:W-:Y:S01]  /*0c40*/  SHF.R.S32.HI R3, RZ, 0x4, R2 ;  /* 0x00000004ff037819 */ /* 0x000fe20000011402 */
[----:B------:R-:W-:Y:S01]  /*0c50*/  IMAD.SHL.U32 R188, R16, 0x8, RZ ;  /* 0x0000000810bc7824 */ /* 0x000fe200078e00ff */
[----:B------:R-:W-:-:S02]  /*0c60*/  LOP3.LUT R8, R8, 0xfffffffc, RZ, 0xc0, !PT ;  /* 0xfffffffc08087812 */ /* 0x000fc400078ec0ff */
[----:B------:R-:W-:Y:S01]  /*0c70*/  LEA.HI R2, R2, R3, RZ, 0x1 ;  /* 0x0000000302027211 */ /* 0x000fe200078f08ff */
[----:B------:R-:W-:Y:S01]  /*0c80*/  VIADD R201, R188, 0x40 ;  /* 0x00000040bcc97836 */ /* 0x000fe20000000000 */
[----:B------:R-:W-:Y:S01]  /*0c90*/  LEA.HI R10, R10, R9, RZ, 0x2 ;  /* 0x000000090a0a7211 */ /* 0x000fe200078f10ff */
[----:B------:R-:W-:Y:S01]  /*0ca0*/  IMAD.IADD R8, R26, 0x1, -R8 ;  /* 0x000000011a087824 */ /* 0x000fe200078e0a08 */
[----:B------:R-:W-:Y:S01]  /*0cb0*/  LOP3.LUT R2, R2, 0x1ffffffe, RZ, 0xc0, !PT ;  /* 0x1ffffffe02027812 */ /* 0x000fe200078ec0ff */
[----:B------:R-:W-:Y:S01]  /*0cc0*/  VIADD R200, R188, 0x10 ;  /* 0x00000010bcc87836 */ /* 0x000fe20000000000 */
[----:B------:R-:W-:Y:S01]  /*0cd0*/  LOP3.LUT R10, R10, 0xfffffffc, RZ, 0xc0, !PT ;  /* 0xfffffffc0a0a7812 */ /* 0x000fe200078ec0ff */
[----:B------:R-:W-:Y:S01]  /*0ce0*/  VIADD R204, R188, 0x50 ;  /* 0x00000050bccc7836 */ /* 0x000fe20000000000 */
[----:B------:R-:W-:Y:S01]  /*0cf0*/  LEA.HI R4, R8, R8, RZ, 0x1 ;  /* 0x0000000808047211 */ /* 0x000fe200078f08ff */
[----:B------:R-:W-:Y:S01]  /*0d00*/  IMAD.IADD R2, R3, 0x1, -R2 ;  /* 0x0000000103027824 */ /* 0x000fe200078e0a02 */
[----:B------:R-:W-:Y:S01]  /*0d10*/  IADD3 R202, R188, 0x20, RZ ;  /* 0x00000020bcca7810 */ /* 0x000fe20007ffe0ff */
[----:B------:R-:W-:Y:S01]  /*0d20*/  IMAD.IADD R10, R9, 0x1, -R10 ;  /* 0x00000001090a7824 */ /* 0x000fe200078e0a0a */
[----:B------:R-:W-:Y:S01]  /*0d30*/  LOP3.LUT R9, R4, 0x1ffffffe, RZ, 0xc0, !PT ;  /* 0x1ffffffe04097812 */ /* 0x000fe200078ec0ff */
[----:B------:R-:W-:Y:S01]  /*0d40*/  IMAD.IADD R4, R188, 0x1, R201 ;  /* 0x00000001bc047824 */ /* 0x000fe200078e02c9 */
[----:B------:R-:W-:Y:S01]  /*0d50*/  LEA R2, R2, R5, 0x3 ;  /* 0x0000000502027211 */ /* 0x000fe200078e18ff */
[----:B------:R-:W-:Y:S01]  /*0d60*/  IMAD.IADD R6, R188, 0x1, R202 ;  /* 0x00000001bc067824 */ /* 0x000fe200078e02ca */
[----:B------:R-:W-:Y:S01]  /*0d70*/  SHF.R.S32.HI R198, RZ, 0x1, R7 ;  /* 0x00000001ffc67819 */ /* 0x000fe20000011407 */
[----:B------:R-:W-:Y:S01]  /*0d80*/  IMAD.IADD R219, R8, 0x1, -R9 ;  /* 0x0000000108db7824 */ /* 0x000fe200078e0a09 */
[----:B------:R-:W-:Y:S01]  /*0d90*/  SHF.R.S32.HI R9, RZ, 0x1f, R4 ;  /* 0x0000001fff097819 */ /* 0x000fe20000011404 */
[----:B------:R0:W-:Y:S01]  /*0da0*/  STL [R1+0x54], R2 ;  /* 0x0000540201007387 */ /* 0x0001e20000100800 */
[----:B------:R-:W-:Y:S01]  /*0db0*/  SHF.R.S32.HI R5, RZ, 0x1f, R7 ;  /* 0x0000001fff057819 */ /* 0x000fe20000011407 */
[----:B------:R-:W-:Y:S01]  /*0dc0*/  VIADD R12, R198, 0x80 ;  /* 0x00000080c60c7836 */ /* 0x000fe20000000000 */
[CC--:B------:R-:W-:Y:S01]  /*0dd0*/  LEA.HI R193, R9.reuse, R4.reuse, RZ, 0x4 ;  /* 0x0000000409c17211 */ /* 0x0c0fe200078f20ff */
[----:B------:R-:W-:Y:S01]  /*0de0*/  IMAD.SHL.U32 R208, R10, 0x80, RZ ;  /* 0x000000800ad07824 */ /* 0x000fe200078e00ff */
[----:B------:R-:W-:-:S02]  /*0df0*/  LEA.HI R23, R9, R4, RZ, 0x6 ;  /* 0x0000000409177211 */ /* 0x000fc400078f30ff */
[----:B------:R-:W-:Y:S02]  /*0e00*/  LEA.HI R5, R5, R198, RZ, 0x3 ;  /* 0x000000c605057211 */ /* 0x000fe400078f18ff */
[----:B------:R-:W-:Y:S01]  /*0e10*/  SHF.R.S32.HI R11, RZ, 0x1f, R6 ;  /* 0x0000001fff0b7819 */ /* 0x000fe20000011406 */
[----:B------:R-:W-:Y:S01]  /*0e20*/  IMAD.SHL.U32 R23, R23, 0x80, RZ ;  /* 0x0000008017177824 */ /* 0x000fe200078e00ff */
[----:B0-----:R-:W-:Y:S02]  /*0e30*/  LEA.HI R2, R0, R26, RZ, 0x7 ;  /* 0x0000001a00027211 */ /* 0x001fe400078f38ff */
[----:B------:R-:W-:Y:S02]  /*0e40*/  LOP3.LUT R5, R5, 0xfffffff8, RZ, 0xc0, !PT ;  /* 0xfffffff805057812 */ /* 0x000fe400078ec0ff */
[----:B------:R-:W-:Y:S02]  /*0e50*/  LOP3.LUT R4, R2, 0xffffff80, RZ, 0xc0, !PT ;  /* 0xffffff8002047812 */ /* 0x000fe400078ec0ff */
[----:B------:R-:W-:-:S02]  /*0e60*/  LEA.HI R21, R11, R6, RZ, 0x4 ;  /* 0x000000060b157211 */ /* 0x000fc400078f20ff */
[----:B------:R-:W-:Y:S01]  /*0e70*/  LEA.HI R20, R11, R6, RZ, 0x6 ;  /* 0x000000060b147211 */ /* 0x000fe200078f30ff */
[----:B------:R-:W-:Y:S01]  /*0e80*/  IMAD.IADD R24, R26, 0x1, -R4 ;  /* 0x000000011a187824 */ /* 0x000fe200078e0a04 */
[----:B------:R-:W-:Y:S01]  /*0e90*/  SHF.R.S32.HI R4, RZ, 0x1f, R12 ;  /* 0x0000001fff047819 */ /* 0x000fe2000001140c */
[----:B------:R-:W-:Y:S01]  /*0ea0*/  IMAD.IADD R6, R198, 0x1, -R5 ;  /* 0x00000001c6067824 */ /* 0x000fe200078e0a05 */
[-C--:B------:R-:W-:Y:S01]  /*0eb0*/  LEA.HI R17, R12, R12.reuse, RZ, 0x1 ;  /* 0x0000000c0c117211 */ /* 0x080fe200078f08ff */
[----:B------:R-:W-:Y:S01]  /*0ec0*/  IMAD.SHL.U32 R20, R20, 0x80, RZ ;  /* 0x0000008014147824 */ /* 0x000fe200078e00ff */
[----:B------:R-:W-:Y:S01]  /*0ed0*/  LEA.HI R5, R4, R12, RZ, 0x3 ;  /* 0x0000000c04057211 */ /* 0x000fe200078f18ff */
[----:B------:R-:W-:Y:S01]  /*0ee0*/  IMAD.SHL.U32 R4, R6, 0x80, RZ ;  /* 0x0000008006047824 */ /* 0x000fe200078e00ff */
[----:B------:R-:W-:Y:S01]  /*0ef0*/  SHF.R.S32.HI R8, RZ, 0x1f, R24 ;  /* 0x0000001fff087819 */ /* 0x000fe20000011418 */
[----:B------:R0:W-:Y:S01]  /*0f00*/  STL [R1+0x50], R6 ;  /* 0x0000500601007387 */ /* 0x0001e20000100800 */
[----:B------:R-:W-:Y:S01]  /*0f10*/  SHF.R.S32.HI R25, RZ, 0x7, R2 ;  /* 0x00000007ff197819 */ /* 0x000fe20000011402 */
[----:B------:R-:W-:Y:S01]  /*0f20*/  IMAD.SHL.U32 R11, R5, 0x40, RZ ;  /* 0x00000040050b7824 */ /* 0x000fe200078e00ff */
[----:B------:R-:W-:-:S02]  /*0f30*/  LEA.HI R9, R8, R24, RZ, 0x2 ;  /* 0x0000001808097211 */ /* 0x000fc400078f10ff */
[----:B------:R-:W-:Y:S02]  /*0f40*/  LEA.HI R2, R2, R25, RZ, 0x1 ;  /* 0x0000001902027211 */ /* 0x000fe400078f08ff */
[----:B------:R-:W-:Y:S02]  /*0f50*/  LOP3.LUT R19, R11, 0xfffffe00, RZ, 0xc0, !PT ;  /* 0xfffffe000b137812 */ /* 0x000fe400078ec0ff */
[--C-:B------:R-:W-:Y:S02]  /*0f60*/  SHF.R.S32.HI R11, RZ, 0x2, R9.reuse ;  /* 0x00000002ff0b7819 */ /* 0x100fe40000011409 */
[----:B0-----:R-:W-:Y:S02]  /*0f70*/  LOP3.LUT R6, R17, 0x3fffffe, RZ, 0xc0, !PT ;  /* 0x03fffffe11067812 */ /* 0x001fe400078ec0ff */
[----:B------:R-:W-:Y:S02]  /*0f80*/  LEA.HI R8, R8, R24, RZ, 0x5 ;  /* 0x0000001808087211 */ /* 0x000fe400078f28ff */
[----:B------:R-:W-:Y:S01]  /*0f90*/  LEA.HI R7, R7, R198, RZ, 0x1 ;  /* 0x000000c607077211 */ /* 0x000fe200078f08ff */
[----:B------:R-:W-:Y:S01]  /*0fa0*/  IMAD.IADD R212, R12, 0x1, -R6 ;  /* 0x000000010cd47824 */ /* 0x000fe200078e0a06 */
[----:B------:R-:W-:-:S02]  /*0fb0*/  SHF.R.S32.HI R12, RZ, 0x1f, R9 ;  /* 0x0000001fff0c7819 */ /* 0x000fc40000011409 */
[----:B------:R-:W-:Y:S02]  /*0fc0*/  LOP3.LUT R2, R2, 0x3fffffe, RZ, 0xc0, !PT ;  /* 0x03fffffe02027812 */ /* 0x000fe400078ec0ff */
[----:B------:R-:W-:Y:S02]  /*0fd0*/  LEA.HI R12, R12, R11, RZ, 0x3 ;  /* 0x0000000b0c0c7211 */ /* 0x000fe400078f18ff */
[----:B------:R-:W-:Y:S02]  /*0fe0*/  SHF.R.S32.HI R8, RZ, 0x5, R8 ;  /* 0x00000005ff087819 */ /* 0x000fe40000011408 */
[----:B------:R-:W-:Y:S02]  /*0ff0*/  LOP3.LUT R12, R12, 0xfffffff8, RZ, 0xc0, !PT ;  /* 0xfffffff80c0c7812 */ /* 0x000fe400078ec0ff */
[----:B------:R-:W-:Y:S02]  /*1000*/  LOP3.LUT R7, R7, 0x3fffffe, RZ, 0xc0, !PT ;  /* 0x03fffffe07077812 */ /* 0x000fe400078ec0ff */
[----:B------:R-:W-:-:S02]  /*1010*/  IADD3 R11, R11, -R12, RZ ;  /* 0x8000000c0b0b7210 */ /* 0x000fc40007ffe0ff */
[----:B------:R-:W-:Y:S01]  /*1020*/  LOP3.LUT R5, R4, 0x380, RZ, 0xc0, !PT ;  /* 0x0000038004057812 */ /* 0x000fe200078ec0ff */
[----:B------:R-:W-:Y:S01]  /*1030*/  IMAD.IADD R4, R198, 0x1, -R7 ;  /* 0x00000001c6047824 */ /* 0x000fe200078e0a07 */
[----:B------:R-:W-:Y:S01]  /*1040*/  SHF.L.U32 R16, R16, 0x4, RZ ;  /* 0x0000000410107819 */ /* 0x000fe200000006ff */
[----:B------:R-:W-:Y:S01]  /*1050*/  IMAD R11, R8, 0x10, R11 ;  /* 0x00000010080b7824 */ /* 0x000fe200078e020b */
[----:B------:R-:W-:Y:S01]  /*1060*/  IADD3 R2, R25, -R2, RZ ;  /* 0x8000000219027210 */ /* 0x000fe20007ffe0ff */
[----:B------:R-:W-:Y:S01]  /*1070*/  IMAD R4, R3, 0x8, R4 ;  /* 0x0000000803047824 */ /* 0x000fe200078e0204 */
[----:B------:R-:W-:Y:S01]  /*1080*/  LEA.HI R0, R0, R26, RZ, 0x3 ;  /* 0x0000001a00007211 */ /* 0x000fe200078f18ff */
[----:B------:R-:W-:Y:S01]  /*1090*/  IMAD.MOV.U32 R7, RZ, RZ, R15 ;  /* 0x000000ffff077224 */ /* 0x000fe200078e000f */
[----:B------:R-:W-:Y:S01]  /*10a0*/  SHF.R.U32.HI R6, RZ, 0x3, R5 ;  /* 0x00000003ff067819 */ /* 0x000fe20000011605 */
[----:B------:R-:W-:Y:S01]  /*10b0*/  IMAD R8, R2, 0x40, R11 ;  /* 0x0000004002087824 */ /* 0x000fe200078e020b */
[----:B------:R-:W-:Y:S01]  /*10c0*/  LOP3.LUT R5, R5, 0x10, R16, 0xf8, !PT ;  /* 0x0000001005057812 */ /* 0x000fe200078ef810 */
[----:B------:R-:W-:Y:S01]  /*10d0*/  IMAD.SHL.U32 R210, R4, 0x40, RZ ;  /* 0x0000004004d27824 */ /* 0x000fe200078e00ff */
[----:B------:R-:W-:Y:S01]  /*10e0*/  LOP3.LUT R223, R0, 0xfffffff8, RZ, 0xc0, !PT ;  /* 0xfffffff800df7812 */ /* 0x000fe200078ec0ff */
[C---:B------:R-:W-:Y:S01]  /*10f0*/  VIADD R190, R16.reuse, 0x60 ;  /* 0x0000006010be7836 */ /* 0x040fe20000000000 */
[----:B------:R-:W-:Y:S01]  /*1100*/  SHF.R.S32.HI R2, RZ, 0x3, R0 ;  /* 0x00000003ff027819 */ /* 0x000fe20000011400 */
[----:B------:R-:W-:Y:S01]  /*1110*/  STL [R1+0x4c], R8 ;  /* 0x00004c0801007387 */ /* 0x000fe20000100800 */
[----:B------:R-:W-:Y:S01]  /*1120*/  LOP3.LUT R9, R9, 0x7ffffffc, RZ, 0xc0, !PT ;  /* 0x7ffffffc09097812 */ /* 0x000fe200078ec0ff */
[C---:B------:R-:W-:Y:S01]  /*1130*/  VIADD R195, R16.reuse, 0x80 ;  /* 0x0000008010c37836 */ /* 0x040fe20000000000 */
[----:B------:R-:W-:Y:S01]  /*1140*/  SHF.R.S32.HI R0, RZ, 0x1, R17 ;  /* 0x00000001ff007819 */ /* 0x000fe20000011411 */
[----:B------:R-:W-:Y:S01]  /*1150*/  VIADD R196, R16, 0xa0 ;  /* 0x000000a010c47836 */ /* 0x000fe20000000000 */
[----:B------:R-:W-:Y:S01]  /*1160*/  LOP3.LUT R6, R5, R6, RZ, 0x3c, !PT ;  /* 0x0000000605067212 */ /* 0x000fe200078e3cff */
[----:B------:R-:W-:Y:S01]  /*1170*/  IMAD.IADD R9, R24, 0x1, -R9 ;  /* 0x0000000118097824 */ /* 0x000fe200078e0a09 */
[----:B------:R-:W-:Y:S01]  /*1180*/  LOP3.LUT R208, R208, 0x180, RZ, 0xc0, !PT ;  /* 0x00000180d0d07812 */ /* 0x000fe200078ec0ff */
[----:B------:R-:W-:Y:S01]  /*1190*/  IMAD.SHL.U32 R0, R0, 0x80, RZ ;  /* 0x0000008000007824 */ /* 0x000fe200078e00ff */
[----:B------:R-:W-:Y:S01]  /*11a0*/  LOP3.LUT R23, R23, 0xffffe000, RZ, 0xc0, !PT ;  /* 0xffffe00017177812 */ /* 0x000fe200078ec0ff */
[----:B------:R-:W-:Y:S01]  /*11b0*/  IMAD R222, R3, 0x400, R6 ;  /* 0x0000040003de7824 */ /* 0x000fe200078e0206 */
[C---:B------:R-:W-:Y:S01]  /*11c0*/  LOP3.LUT R4, R208.reuse, 0x30, R21, 0xf8, !PT ;  /* 0x00000030d0047812 */ /* 0x040fe200078ef815 */
[----:B------:R-:W-:Y:S01]  /*11d0*/  IMAD.SHL.U32 R216, R9, 0x2, RZ ;  /* 0x0000000209d87824 */ /* 0x000fe200078e00ff */
[----:B------:R-:W-:Y:S01]  /*11e0*/  SHF.R.U32.HI R209, RZ, 0x3, R208 ;  /* 0x00000003ffd17819 */ /* 0x000fe200000116d0 */
[----:B------:R-:W-:Y:S01]  /*11f0*/  IMAD.MOV.U32 R5, RZ, RZ, R13 ;  /* 0x000000ffff057224 */ /* 0x000fe200078e000d */
[----:B------:R-:W-:Y:S01]  /*1200*/  LOP3.LUT R6, R208, 0x30, R193, 0xf8, !PT ;  /* 0x00000030d0067812 */ /* 0x000fe200078ef8c1 */
[----:B------:R-:W-:Y:S01]  /*1210*/  VIADD R15, R216, 0x50 ;  /* 0x00000050d80f7836 */ /* 0x000fe20000000000 */
[----:B------:R-:W-:Y:S01]  /*1220*/  LOP3.LUT R2, R208, 0x30, R16, 0xf8, !PT ;  /* 0x00000030d0027812 */ /* 0x000fe200078ef810 */
[----:B------:R-:W-:Y:S01]  /*1230*/  VIADD R13, R216, 0x60 ;  /* 0x00000060d80d7836 */ /* 0x000fe20000000000 */
[----:B------:R-:W-:Y:S01]  /*1240*/  LOP3.LUT R3, R20, 0xffffe000, RZ, 0xc0, !PT ;  /* 0xffffe00014037812 */ /* 0x000fe200078ec0ff */
[----:B------:R-:W-:Y:S01]  /*1250*/  VIADD R228, R216, 0x48 ;  /* 0x00000048d8e47836 */ /* 0x000fe20000000000 */
[----:B------:R-:W-:Y:S01]  /*1260*/  LOP3.LUT R4, R4, R209, RZ, 0x3c, !PT ;  /* 0x000000d104047212 */ /* 0x000fe200078e3cff */
[----:B------:R-:W-:Y:S01]  /*1270*/  IMAD R219, R219, 0x8, R8 ;  /* 0x00000008dbdb7824 */ /* 0x000fe200078e0208 */
[----:B------:R-:W-:-:S02]  /*1280*/  LOP3.LUT R211, R0, 0x180, RZ, 0xc0, !PT ;  /* 0x0000018000d37812 */ /* 0x000fc400078ec0ff */
[-C--:B------:R-:W-:Y:S02]  /*1290*/  LOP3.LUT R6, R6, R209.reuse, RZ, 0x3c, !PT ;  /* 0x000000d106067212 */ /* 0x080fe400078e3cff */
[----:B------:R-:W-:Y:S02]  /*12a0*/  LOP3.LUT R0, R208, 0x10, R16, 0xf8, !PT ;  /* 0x00000010d0007812 */ /* 0x000fe400078ef810 */
[-C--:B------:R-:W-:Y:S02]  /*12b0*/  LOP3.LUT R11, R2, R209.reuse, RZ, 0x3c, !PT ;  /* 0x000000d1020b7212 */ /* 0x080fe400078e3cff */
[-C--:B------:R-:W-:Y:S01]  /*12c0*/  IADD3 R25, R4, R210.reuse, R3 ;  /* 0x000000d204197210 */ /* 0x080fe20007ffe003 */
[C---:B------:R-:W-:Y:S01]  /*12d0*/  VIADD R4, R216.reuse, 0x78 ;  /* 0x00000078d8047836 */ /* 0x040fe20000000000 */
[----:B------:R-:W-:Y:S02]  /*12e0*/  IADD3 R12, R216, 0x68, RZ ;  /* 0x00000068d80c7810 */ /* 0x000fe40007ffe0ff */
[-C--:B------:R-:W-:Y:S01]  /*12f0*/  IADD3 R27, R6, R210.reuse, R23 ;  /* 0x000000d2061b7210 */ /* 0x080fe20007ffe017 */
[----:B------:R-:W-:Y:S01]  /*1300*/  IMAD.MOV.U32 R6, RZ, RZ, R14 ;  /* 0x000000ffff067224 */ /* 0x000fe200078e000e */
[----:B------:R-:W-:Y:S01]  /*1310*/  LOP3.LUT R9, R0, R209, RZ, 0x3c, !PT ;  /* 0x000000d100097212 */ /* 0x000fe200078e3cff */
[----:B------:R-:W-:Y:S01]  /*1320*/  VIADD R14, R216, 0x58 ;  /* 0x00000058d80e7836 */ /* 0x000fe20000000000 */
[----:B------:R-:W-:Y:S01]  /*1330*/  IADD3 R2, R18, R210, R11 ;  /* 0x000000d212027210 */ /* 0x000fe20007ffe00b */
[----:B------:R-:W-:Y:S01]  /*1340*/  IMAD.MOV.U32 R23, RZ, RZ, RZ ;  /* 0x000000ffff177224 */ /* 0x000fe200078e00ff */
[----:B------:R-:W-:Y:S01]  /*1350*/  LOP3.LUT P0, RZ, R10, 0x2, RZ, 0xc0, !PT ;  /* 0x000000020aff7812 */ /* 0x000fe2000780c0ff */
[----:B------:R-:W-:Y:S01]  /*1360*/  VIADD R10, R216, 0x70 ;  /* 0x00000070d80a7836 */ /* 0x000fe20000000000 */
[----:B------:R-:W-:Y:S01]  /*1370*/  MOV R3, 0x20 ;  /* 0x0000002000037802 */ /* 0x000fe20000000f00 */
[----:B------:R-:W-:Y:S01]  /*1380*/  IMAD.IADD R218, R210, 0x1, R9 ;  /* 0x00000001d2da7824 */ /* 0x000fe200078e0209 */
[----:B------:R-:W-:Y:S01]  /*1390*/  SHF.R.S32.HI R0, RZ, 0x1f, R15 ;  /* 0x0000001fff007819 */ /* 0x000fe2000001140f */
[----:B------:R0:W-:Y:S01]  /*13a0*/  STL [R1+0x48], R2 ;  /* 0x0000480201007387 */ /* 0x0001e20000100800 */
[----:B------:R-:W-:Y:S01]  /*13b0*/  SHF.R.S32.HI R0, RZ, 0x1f, R12 ;  /* 0x0000001fff007819 */ /* 0x000fe2000001140c */
[----:B------:R-:W-:Y:S01]  /*13c0*/  IMAD.IADD R0, R18, 0x1, R25 ;  /* 0x0000000112007824 */ /* 0x000fe200078e0219 */
[----:B------:R-:W-:-:S02]  /*13d0*/  SEL R3, R3, 0xffffffe0, !P0 ;  /* 0xffffffe003037807 */ /* 0x000fc40004000000 */
[----:B------:R-:W-:Y:S01]  /*13e0*/  LEA R212, R212, R19, 0x6 ;  /* 0x00000013d4d47211 */ /* 0x000fe200078e30ff */
[----:B------:R-:W-:Y:S01]  /*13f0*/  IMAD.MOV.U32 R19, RZ, RZ, RZ ;  /* 0x000000ffff137224 */ /* 0x000fe200078e00ff */
[----:B------:R1:W-:Y:S01]  /*1400*/  STL [R1+0x44], R0 ;  /* 0x0000440001007387 */ /* 0x0003e20000100800 */
[----:B------:R-:W-:Y:S01]  /*1410*/  IADD3 R223, R26, -R223, RZ ;  /* 0x800000df1adf7210 */ /* 0x000fe20007ffe0ff */
[----:B------:R-:W-:Y:S01]  /*1420*/  IMAD.IADD R221, R3, 0x1, R218 ;  /* 0x0000000103dd7824 */ /* 0x000fe200078e02da */
[----:B0-----:R-:W-:Y:S02]  /*1430*/  SHF.R.S32.HI R2, RZ, 0x1f, R14 ;  /* 0x0000001fff027819 */ /* 0x001fe4000001140e */
[----:B------:R-:W-:Y:S02]  /*1440*/  SHF.R.S32.HI R2, RZ, 0x1f, R10 ;  /* 0x0000001fff027819 */ /* 0x000fe4000001140a */
[----:B------:R-:W-:Y:S02]  /*1450*/  IADD3 R2, R18, R27, RZ ;  /* 0x0000001b12027210 */ /* 0x000fe40007ffe0ff */
[----:B------:R-:W-:-:S02]  /*1460*/  SHF.R.S32.HI R17, RZ, 0x1f, R16 ;  /* 0x0000001fff117819 */ /* 0x000fc40000011410 */
[----:B-1----:R-:W-:Y:S01]  /*1470*/  IADD3 R0, R3, UR39, R218 ;  /* 0x0000002703007c10 */ /* 0x002fe2000fffe0da */
[----:B------:R0:W-:Y:S01]  /*1480*/  STL [R1+0x40], R2 ;  /* 0x0000400201007387 */ /* 0x0001e20000100800 */
[----:B------:R-:W-:Y:S02]  /*1490*/  IADD3 R203, R188, 0x30, RZ ;  /* 0x00000030bccb7810 */ /* 0x000fe40007ffe0ff */
[----:B------:R-:W-:Y:S01]  /*14a0*/  SHF.R.S32.HI R197, RZ, 0x1f, R190 ;  /* 0x0000001fffc57819 */ /* 0x000fe200000114be */
[----:B------:R0:W-:Y:S01]  /*14b0*/  STL [R1+0x18], R0 ;  /* 0x0000180001007387 */ /* 0x0001e20000100800 */
[----:B------:R-:W-:Y:S02]  /*14c0*/  SHF.R.S32.HI R206, RZ, 0x1f, R195 ;  /* 0x0000001fffce7819 */ /* 0x000fe400000114c3 */
[----:B------:R-:W-:Y:S02]  /*14d0*/  SHF.R.S32.HI R205, RZ, 0x1f, R196 ;  /* 0x0000001fffcd7819 */ /* 0x000fe400000114c4 */
[----:B------:R-:W-:-:S02]  /*14e0*/  SHF.R.S32.HI R192, RZ, 0x4, R21 ;  /* 0x00000004ffc07819 */ /* 0x000fc40000011415 */
[----:B------:R-:W-:Y:S02]  /*14f0*/  SHF.R.S32.HI R193, RZ, 0x4, R193 ;  /* 0x00000004ffc17819 */ /* 0x000fe400000114c1 */
[----:B------:R-:W-:Y:S02]  /*1500*/  IADD3 R229, R216, 0x8, RZ ;  /* 0x00000008d8e57810 */ /* 0x000fe40007ffe0ff */
[----:B------:R-:W-:Y:S02]  /*1510*/  SHF.R.S32.HI R9, RZ, 0x1f, R13 ;  /* 0x0000001fff097819 */ /* 0x000fe4000001140d */
[----:B0-----:R-:W-:-:S07]  /*1520*/  SHF.R.S32.HI R4, RZ, 0x1f, R4 ;  /* 0x0000001fff047819 */ /* 0x001fce0000011404 */
.L_x_2905:
[----:B0-23--:R-:W0:Y:S02]  /*1530*/  LDC.64 R2, c[0x0][0xc88] ;  /* 0x00032200ff027b82 */ /* 0x00de240000000a00 */
        /* <DEDUP_REMOVED lines=8> */
[----:B------:R-:W-:-:S02]  /*15c0*/  ISETP.NE.U32.AND P0, PT, RZ, UR6, PT ;  /* 0x00000006ff007c0c */ /* 0x000fc4000bf05070 */
[----:B------:R-:W-:Y:S02]  /*15d0*/  ISETP.NE.AND.EX P1, PT, RZ, UR5, PT, P1 ;  /* 0x00000005ff007c0c */ /* 0x000fe4000bf25310 */
[----:B------:R-:W-:Y:S02]  /*15e0*/  ISETP.NE.AND.EX P0, PT, RZ, UR7, PT, P0 ;  /* 0x00000007ff007c0c */ /* 0x000fe4000bf05300 */
[----:B-----5:R-:W-:Y:S02]  /*15f0*/  MOV R26, RZ ;  /* 0x000000ff001a7202 */ /* 0x020fe40000000f00 */
[----:B--2---:R-:W-:Y:S01]  /*1600*/  SHF.R.S32.HI R227, RZ, 0x1f, R220 ;  /* 0x0000001fffe37819 */ /* 0x004fe200000114dc */
[----:B------:R-:W-:-:S06]  /*1610*/  IMAD.SHL.U32 R225, R220, 0x4, RZ ;  /* 0x00000004dce17824 */ /* 0x000fcc00078e00ff */
[C---:B------:R-:W-:Y:S02]  /*1620*/  @P1 LEA R8, P2, R220.reuse, UR4, 0x2 ;  /* 0x00000004dc081c11 */ /* 0x040fe4000f8410ff */
[C-C-:B------:R-:W-:Y:S02]  /*1630*/  SHF.L.U64.HI R226, R220.reuse, 0x2, R227.reuse ;  /* 0x00000002dce27819 */ /* 0x140fe400000102e3 */
[----:B------:R-:W-:Y:S02]  /*1640*/  @P1 LEA.HI.X R9, R220, UR5, R227, 0x2, P2 ;  /* 0x00000005dc091c11 */ /* 0x000fe400090f14e3 */
[----:B------:R-:W-:Y:S01]  /*1650*/  ISETP.NE.U32.AND P2, PT, RZ, UR8, PT ;  /* 0x00000008ff007c0c */ /* 0x000fe2000bf45070 */
[----:B------:R-:W-:Y:S01]  /*1660*/  ULDC UR4, c[0x0][0x288] ;  /* 0x0000a20000047ab9 */ /* 0x000fe20000000800 */
[----:B------:R-:W-:Y:S01]  /*1670*/  IADD3 R12, P3, R225, UR6, RZ ;  /* 0x00000006e10c7c10 */ /* 0x000fe2000ff7e0ff */
[----:B------:R0:W5:Y:S01]  /*1680*/  @P1 LDG.E R4, desc[UR52][R8.64] ;  /* 0x0000003408041981 */ /* 0x000162000c1e1900 */
[----:B------:R-:W-:Y:S01]  /*1690*/  ISETP.NE.AND.EX P2, PT, RZ, UR9, PT, P2 ;  /* 0x00000009ff007c0c */ /* 0x000fe2000bf45320 */
[----:B------:R-:W-:Y:S01]  /*16a0*/  IMAD.U32 R215, RZ, RZ, UR4 ;  /* 0x00000004ffd77e24 */ /* 0x000fe2000f8e00ff */
[----:B------:R-:W-:Y:S01]  /*16b0*/  IADD3.X R13, R226, UR7, RZ, P3, !PT ;  /* 0x00000007e20d7c10 */ /* 0x000fe20009ffe4ff */
[----:B------:R-:W-:-:S04]  /*16c0*/  ULDC.64 UR4, c[0x0][0x418] ;  /* 0x0001060000047ab9 */ /* 0x000fc80000000a00 */
[----:B------:R0:W5:Y:S06]  /*16d0*/  @P0 LDG.E R26, desc[UR52][R12.64] ;  /* 0x000000340c1a0981 */ /* 0x00016c000c1e1900 */
        /* <DEDUP_REMOVED lines=10> */
[----:B------:R-:W-:Y:S02]  /*1780*/  IMAD.U32 R2, RZ, RZ, UR5 ;  /* 0x00000005ff027e24 */ /* 0x000fe4000f8e00ff */
[----:B------:R-:W-:Y:S01]  /*1790*/  IMAD.U32 R25, RZ, RZ, UR4 ;  /* 0x00000004ff197e24 */ /* 0x000fe2000f8e00ff */
[----:B01--4-:R-:W-:Y:S06]  /*17a0*/  @P2 BRA `(.L_x_2681) ;  /* 0x0000000000242947 */ /* 0x013fec0003800000 */
        /* <DEDUP_REMOVED lines=9> */
.L_x_2681:
[----:B------:R-:W-:Y:S01]  /*1840*/  ULDC.64 UR4, c[0x0][0xa20] ;  /* 0x0002880000047ab9 */ /* 0x000fe20000000a00 */
[C---:B------:R-:W-:Y:S02]  /*1850*/  LOP3.LUT R3, R6.reuse, 0xff000000, RZ, 0xc0, !PT ;  /* 0xff00000006037812 */ /* 0x040fe400078ec0ff */
        /* <DEDUP_REMOVED lines=11> */
.L_x_2682:
[----:B------:R-:W-:Y:S05]  /*1910*/  @!P0 BRA `(.L_x_2683) ;  /* 0x00000000000c8947 */ /* 0x000fea0003800000 */
[----:B------:R-:W2:Y:S04]  /*1920*/  LDG.E R0, desc[UR52][R12.64] ;  /* 0x000000340c007981 */ /* 0x000ea8000c1e1900 */
[----:B------:R-:W2:Y:S02]  /*1930*/  LDG.E R25, desc[UR52][R12.64+0x4] ;  /* 0x000004340c197981 */ /* 0x000ea4000c1e1900 */
[----:B--2---:R-:W-:-:S07]  /*1940*/  IADD3 R25, -R0, R25, RZ ;  /* 0x0000001900197210 */ /* 0x004fce0007ffe1ff */
.L_x_2683:
[----:B------:R-:W-:Y:S01]  /*1950*/  ULDC.64 UR4, c[0x0][0xa10] ;  /* 0x0002840000047ab9 */ /* 0x000fe20000000a00 */
[----:B------:R-:W1:Y:S01]  /*1960*/  LDC R10, c[0x0][0x448] ;  /* 0x00011200ff0a7b82 */ /* 0x000e620000000800 */
[----:B------:R-:W-:-:S04]  /*1970*/  ISETP.NE.U32.AND P0, PT, RZ, UR4, PT ;  /* 0x00000004ff007c0c */ /* 0x000fc8000bf05070 */
[----:B------:R-:W-:Y:S01]  /*1980*/  ISETP.NE.AND.EX P0, PT, RZ, UR5, PT, P0 ;  /* 0x00000005ff007c0c */ /* 0x000fe2000bf05300 */
[----:B------:R-:W-:-:S12]  /*1990*/  ULDC.64 UR4, c[0x0][0xa30] ;  /* 0x00028c0000047ab9 */ /* 0x000fd80000000a00 */
[----:B0-----:R-:W0:Y:S02]  /*19a0*/  @P0 LDC.64 R6, c[0x0][0xa10] ;  /* 0x00028400ff060b82 */ /* 0x001e240000000a00 */
[----:B0-----:R-:W-:-:S05]  /*19b0*/  @P0 IMAD.WIDE R6, R220, 0x4, R6 ;  /* 0x00000004dc060825 */ /* 0x001fca00078e0206 */
[----:B------:R-:W2:Y:S04]  /*19c0*/  @P0 LDG.E R0, desc[UR52][R6.64] ;  /* 0x0000003406000981 */ /* 0x000ea8000c1e1900 */
[----:B------:R0:W2:Y:S01]  /*19d0*/  @P0 LDG.E R3, desc[UR52][R6.64+0x4] ;  /* 0x0000043406030981 */ /* 0x0000a2000c1e1900 */
[----:B------:R-:W-:Y:S01]  /*19e0*/  ISETP.NE.U32.AND P1, PT, RZ, UR4, PT ;  /* 0x00000004ff007c0c */ /* 0x000fe2000bf25070 */
[----:B-----5:R-:W-:-:S03]  /*19f0*/  IMAD.MOV.U32 R135, RZ, RZ, R25 ;  /* 0x000000ffff877224 */ /* 0x020fc600078e0019 */
[----:B------:R-:W-:-:S13]  /*1a00*/  ISETP.NE.AND.EX P1, PT, RZ, UR5, PT, P1 ;  /* 0x00000005ff007c0c */ /* 0x000fda000bf25310 */
[----:B------:R-:W-:-:S04]  /*1a10*/  @P1 IADD3 R8, P2, R225, UR4, RZ ;  /* 0x00000004e1081c10 */ /* 0x000fc8000ff5e0ff */
[----:B------:R-:W-:-:S05]  /*1a20*/  @P1 IADD3.X R9, R226, UR5, RZ, P2, !PT ;  /* 0x00000005e2091c10 */ /* 0x000fca00097fe4ff */
[----:B------:R3:W5:Y:S01]  /*1a30*/  @P1 LDG.E R135, desc[UR52][R8.64] ;  /* 0x0000003408871981 */ /* 0x000762000c1e1900 */
[----:B-1----:R-:W-:Y:S01]  /*1a40*/  ISETP.NE.AND P1, PT, R10, 0x1, PT ;  /* 0x000000010a00780c */ /* 0x002fe20003f25270 */
[----:B------:R-:W-:Y:S01]  /*1a50*/  IMAD.SHL.U32 R214, R5, 0x80, RZ ;  /* 0x0000008005d67824 */ /* 0x000fe200078e00ff */
[----:B------:R-:W-:Y:S01]  /*1a60*/  IADD3 R11, -R4, R25, RZ ;  /* 0x00000019040b7210 */ /* 0x000fe20007ffe1ff */
[----:B------:R-:W-:Y:S01]  /*1a70*/  BSSY B0, `(.L_x_2684) ;  /* 0x0000035000007945 */ /* 0x000fe20003800000 */
[----:B------:R-:W-:Y:S01]  /*1a80*/  LOP3.LUT R13, R224, 0xff, RZ, 0xc0, !PT ;  /* 0x000000ffe00d7812 */ /* 0x000fe200078ec0ff */
[----:B------:R-:W-:Y:S01]  /*1a90*/  VIADD R5, R214, 0x7f ;  /* 0x0000007fd6057836 */ /* 0x000fe20000000000 */
[----:B------:R-:W-:-:S03]  /*1aa0*/  SHF.R.U32.HI R224, RZ, 0x10, R224 ;  /* 0x00000010ffe07819 */ /* 0x000fc600000116e0 */
[----:B------:R1:W-:Y:S04]  /*1ab0*/  STL [R1], R13 ;  /* 0x0000000d01007387 */ /* 0x0003e80000100800 */
[----:B------:R-:W4:Y:S08]  /*1ac0*/  @P1 LDC R10, c[0x0][0x44c] ;  /* 0x00011300ff0a1b82 */ /* 0x000f300000000800 */
[----:B0-----:R-:W0:Y:S01]  /*1ad0*/  @P1 LDC R7, c[0x0][0x450] ;  /* 0x00011400ff071b82 */ /* 0x001e220000000800 */
[----:B--2---:R-:W-:-:S02]  /*1ae0*/  @P0 IMAD.IADD R2, R3, 0x1, -R0 ;  /* 0x0000000103020824 */ /* 0x004fc400078e0a00 */
[----:B----4-:R-:W-:-:S04]  /*1af0*/  @P1 IMAD.HI.U32 R0, R5, R10, RZ ;  /* 0x0000000a05001227 */ /* 0x010fc800078e00ff */
[----:B------:R-:W-:Y:S01]  /*1b00*/  IMAD.IADD R217, R11, 0x1, R2 ;  /* 0x000000010bd97824 */ /* 0x000fe200078e0202 */
[----:B0-----:R-:W-:-:S03]  /*1b10*/  @P1 SHF.R.U32.HI R5, RZ, R7, R0 ;  /* 0x00000007ff051219 */ /* 0x001fc60000011600 */
[C---:B------:R-:W-:Y:S01]  /*1b20*/  VIADD R0, R217.reuse, 0x9f ;  /* 0x0000009fd9007836 */ /* 0x040fe20000000000 */
[----:B------:R-:W-:-:S03]  /*1b30*/  IADD3 R4, R217, 0xa0, -R215 ;  /* 0x000000a0d9047810 */ /* 0x000fc60007ffe8d7 */
[----:B------:R-:W-:-:S04]  /*1b40*/  IMAD.HI R0, R0, 0x66666667, RZ ;  /* 0x6666666700007827 */ /* 0x000fc800078e02ff */
[----:B------:R-:W-:Y:S01]  /*1b50*/  IMAD.IADD R5, R4, 0x1, R5 ;  /* 0x0000000104057824 */ /* 0x000fe200078e0205 */
[----:B------:R-:W-:-:S03]  /*1b60*/  SHF.R.U32.HI R3, RZ, 0x1f, R0 ;  /* 0x0000001fff037819 */ /* 0x000fc60000011600 */
[----:B------:R-:W-:Y:S01]  /*1b70*/  IMAD.HI R5, R5, 0x66666667, RZ ;  /* 0x6666666705057827 */ /* 0x000fe200078e02ff */
[----:B------:R-:W-:-:S03]  /*1b80*/  LEA.HI.SX32 R156, R0, R3, 0x1a ;  /* 0x00000003009c7211 */ /* 0x000fc600078fd2ff */
[----:B------:R-:W-:Y:S01]  /*1b90*/  IMAD.MOV.U32 R0, RZ, RZ, RZ ;  /* 0x000000ffff007224 */ /* 0x000fe200078e00ff */
[----:B------:R-:W-:-:S04]  /*1ba0*/  SHF.R.U32.HI R4, RZ, 0x1f, R5 ;  /* 0x0000001fff047819 */ /* 0x000fc80000011605 */
[----:B------:R-:W-:-:S04]  /*1bb0*/  LEA.HI.SX32 R5, R5, R4, 0x1a ;  /* 0x0000000405057211 */ /* 0x000fc800078fd2ff */
[----:B---3--:R-:W-:-:S04]  /*1bc0*/  VIMNMX R9, R156, R5, PT ;  /* 0x000000059c097248 */ /* 0x008fc80003fe0100 */
[----:B------:R-:W-:-:S13]  /*1bd0*/  ISETP.GE.AND P0, PT, R9, 0x1, PT ;  /* 0x000000010900780c */ /* 0x000fda0003f06270 */
[----:B-1----:R-:W-:Y:S05]  /*1be0*/  @!P0 BRA `(.L_x_2685) ;  /* 0x0000000000748947 */ /* 0x002fea0003800000 */
[----:B------:R-:W-:Y:S01]  /*1bf0*/  ISETP.NE.AND P0, PT, R224, RZ, PT ;  /* 0x000000ffe000720c */ /* 0x000fe20003f05270 */
[----:B------:R-:W-:-:S03]  /*1c00*/  ULDC UR4, c[0x0][0x9f0] ;  /* 0x00027c0000047ab9 */ /* 0x000fc60000000800 */
[----:B------:R-:W-:-:S04]  /*1c10*/  SEL R10, R224, UR4, P0 ;  /* 0x00000004e00a7c07 */ /* 0x000fc80008000000 */
[-C--:B------:R-:W-:Y:S02]  /*1c20*/  IABS R6, R10.reuse ;  /* 0x0000000a00067213 */ /* 0x080fe40000000000 */
[----:B------:R-:W-:Y:S02]  /*1c30*/  IADD3 R0, R10, -0x1, R9 ;  /* 0xffffffff0a007810 */ /* 0x000fe40007ffe009 */
[----:B------:R-:W0:Y:S01]  /*1c40*/  I2F.RP R3, R6 ;  /* 0x0000000600037306 */ /* 0x000e220000209400 */
[----:B------:R-:W-:Y:S02]  /*1c50*/  IABS R12, R10 ;  /* 0x0000000a000c7213 */ /* 0x000fe40000000000 */
[----:B------:R-:W-:Y:S02]  /*1c60*/  IABS R8, R0 ;  /* 0x0000000000087213 */ /* 0x000fe40000000000 */
[----:B------:R-:W-:-:S04]  /*1c70*/  LOP3.LUT R0, R0, R10, RZ, 0x3c, !PT ;  /* 0x0000000a00007212 */ /* 0x000fc800078e3cff */
[----:B------:R-:W-:Y:S01]  /*1c80*/  ISETP.GE.AND P2, PT, R0, RZ, PT ;  /* 0x000000ff0000720c */ /* 0x000fe20003f46270 */
[----:B0-----:R-:W0:Y:S02]  /*1c90*/  MUFU.RCP R3, R3 ;  /* 0x0000000300037308 */ /* 0x001e240000001000 */
[----:B0-----:R-:W-:Y:S01]  /*1ca0*/  IADD3 R4, R3, 0xffffffe, RZ ;  /* 0x0ffffffe03047810 */ /* 0x001fe20007ffe0ff */
[----:B------:R-:W-:-:S05]  /*1cb0*/  IMAD.MOV R3, RZ, RZ, -R12 ;  /* 0x000000ffff037224 */ /* 0x000fca00078e0a0c */
[----:B------:R0:W1:Y:S02]  /*1cc0*/  F2I.FTZ.U32.TRUNC.NTZ R5, R4 ;  /* 0x0000000400057305 */ /* 0x000064000021f000 */
[----:B0-----:R-:W-:Y:S02]  /*1cd0*/  IMAD.MOV.U32 R4, RZ, RZ, RZ ;  /* 0x000000ffff047224 */ /* 0x001fe400078e00ff */
[----:B-1----:R-:W-:-:S04]  /*1ce0*/  IMAD.MOV R7, RZ, RZ, -R5 ;  /* 0x000000ffff077224 */ /* 0x002fc800078e0a05 */
        /* <DEDUP_REMOVED lines=13> */
.L_x_2685:
[----:B------:R-:W-:Y:S05]  /*1dc0*/  BSYNC B0 ;  /* 0x0000000000007941 */ /* 0x000fea0003800000 */
.L_x_2684:
        /* <DEDUP_REMOVED lines=8> */
[----:B------:R-:W-:-:S04]  /*1e50*/  SHF.R.U32.HI R119, RZ, 0x7, R5 ;  /* 0x00000007ff777819 */ /* 0x000fc80000011605 */
[----:B------:R-:W-:-:S07]  /*1e60*/  MOV R24, R119 ;  /* 0x0000007700187202 */ /* 0x000fce0000000f00 */
[----:B------:R-:W-:-:S04]  /*1e70*/  @P0 VIADD R0, R0, 0x9f ;  /* 0x0000009f00000836 */ /* 0x000fc80000000000 */
        /* <DEDUP_REMOVED lines=25> */
[----:B-1---5:R-:W-:Y:S05]  /*2010*/  CALL.ABS.NOINC R14 ;  /* 0x000000000e007343 */ /* 0x022fea0003c00000 */
.L_x_2688:
[----:B------:R-:W-:Y:S05]  /*2020*/  BSYNC B6 ;  /* 0x0000000000067941 */ /* 0x000fea0003800000 */
.L_x_2687:
        /* <DEDUP_REMOVED lines=20> */
.L_x_2690:
[----:B------:R-:W-:Y:S05]  /*2170*/  BSYNC B6 ;  /* 0x0000000000067941 */ /* 0x000fea0003800000 */
.L_x_2689:
[----:B------:R-:W-:Y:S01]  /*2180*/  ULDC.64 UR4, c[0x0][0x9f8] ;  /* 0x00027e0000047ab9 */ /* 0x000fe20000000a00 */
[----:B------:R-:W2:Y:S01]  /*2190*/  LDL R28, [R1+0x50] ;  /* 0x00005000011c7983 */ /* 0x000ea20000100800 */
[----:B------:R-:W-:Y:S01]  /*21a0*/  ISETP.NE.U32.AND P0, PT, RZ, UR4, PT ;  /* 0x00000004ff007c0c */ /* 0x000fe2000bf05070 */
[----:B------:R-:W-:Y:S01]  /*21b0*/  IMAD.MOV.U32 R0, RZ, RZ, R220 ;  /* 0x000000ffff007224 */ /* 0x000fe200078e00dc */
[----:B------:R-:W0:Y:S01]  /*21c0*/  LDC R15, c[0x0][0x3f4] ;  /* 0x0000fd00ff0f7b82 */ /* 0x000e220000000800 */
[----:B------:R-:W1:Y:S01]  /*21d0*/  S2R R27, SR_TID.X ;  /* 0x00000000001b7919 */ /* 0x000e620000002100 */
[----:B------:R-:W-:Y:S01]  /*21e0*/  ISETP.NE.AND.EX P0, PT, RZ, UR5, PT, P0 ;  /* 0x00000005ff007c0c */ /* 0x000fe2000bf05300 */
[C---:B------:R-:W-:Y:S02]  /*21f0*/  VIADD R3, R16.reuse, 0x20 ;  /* 0x0000002010037836 */ /* 0x040fe40000000000 */
[----:B------:R-:W-:-:S03]  /*2200*/  VIADD R4, R16, 0x40 ;  /* 0x0000004010047836 */ /* 0x000fc60000000000 */
[----:B------:R-:W3:Y:S07]  /*2210*/  LDC.64 R104, c[0x0][0x3f8] ;  /* 0x0000fe00ff687b82 */ /* 0x000eee0000000a00 */
[----:B------:R-:W-:Y:S01]  /*2220*/  @P0 IADD3 R6, P1, R225, UR4, RZ ;  /* 0x00000004e1060c10 */ /* 0x000fe2000ff3e0ff */
[----:B------:R-:W-:Y:S01]  /*2230*/  ULDC UR4, c[0x0][0x320] ;  /* 0x0000c80000047ab9 */ /* 0x000fe20000000800 */
[----:B------:R-:W4:Y:S02]  /*2240*/  LDC.64 R98, c[0x0][0x408] ;  /* 0x00010200ff627b82 */ /* 0x000f240000000a00 */
[----:B------:R-:W-:-:S05]  /*2250*/  @P0 IADD3.X R7, R226, UR5, RZ, P1, !PT ;  /* 0x00000005e2070c10 */ /* 0x000fca0008ffe4ff */
[----:B------:R4:W2:Y:S01]  /*2260*/  @P0 LDG.E R0, desc[UR52][R6.64] ;  /* 0x0000003406000981 */ /* 0x0008a2000c1e1900 */
[----:B------:R-:W-:Y:S01]  /*2270*/  ISETP.GE.AND P2, PT, R16, UR4, PT ;  /* 0x0000000410007c0c */ /* 0x000fe2000bf46270 */
[----:B------:R-:W-:Y:S01]  /*2280*/  IMAD.MOV.U32 R122, RZ, RZ, 0x20 ;  /* 0x00000020ff7a7424 */ /* 0x000fe200078e00ff */
[----:B------:R-:W-:Y:S01]  /*2290*/  ISETP.GE.AND P3, PT, R3, UR4, PT ;  /* 0x0000000403007c0c */ /* 0x000fe2000bf66270 */
[----:B------:R-:W-:Y:S01]  /*22a0*/  IMAD.MOV.U32 R123, RZ, RZ, 0x40 ;  /* 0x00000040ff7b7424 */ /* 0x000fe200078e00ff */
[----:B------:R-:W-:Y:S01]  /*22b0*/  ISETP.GE.AND P0, PT, R4, UR4, PT ;  /* 0x0000000404007c0c */ /* 0x000fe2000bf06270 */
[----:B0-----:R-:W-:Y:S01]  /*22c0*/  IMAD.SHL.U32 R118, R15, 0x2, RZ ;  /* 0x000000020f767824 */ /* 0x001fe200078e00ff */
[----:B------:R-:W-:Y:S01]  /*22d0*/  ISETP.GE.AND P1, PT, R190, UR4, PT ;  /* 0x00000004be007c0c */ /* 0x000fe2000bf26270 */
[-C--:B---3--:R-:W-:Y:S01]  /*22e0*/  IMAD.WIDE.U32 R106, R198, R104.reuse, R16 ;  /* 0x00000068c66a7225 */ /* 0x088fe200078e0010 */
[----:B-1----:R-:W-:Y:S02]  /*22f0*/  SHF.R.U32.HI R20, RZ, 0x7, R27 ;  /* 0x00000007ff147819 */ /* 0x002fe4000001161b */
[----:B------:R-:W-:Y:S01]  /*2300*/  SHF.R.S32.HI R11, RZ, 0x1f, R198 ;  /* 0x0000001fff0b7819 */ /* 0x000fe200000114c6 */
[----:B------:R-:W-:Y:S01]  /*2310*/  VIADD R27, R27, 0xffffff80 ;  /* 0xffffff801b1b7836 */ /* 0x000fe20000000000 */
[C---:B------:R-:W-:Y:S01]  /*2320*/  ISETP.NE.AND P6, PT, R20.reuse, 0x1, PT ;  /* 0x000000011400780c */ /* 0x040fe20003fc5270 */
[----:B------:R-:W-:Y:S01]  /*2330*/  VIADD R150, R20, 0x8 ;  /* 0x0000000814967836 */ /* 0x000fe20000000000 */
[----:B------:R-:W-:Y:S01]  /*2340*/  SHF.R.S32.HI R189, RZ, 0x1f, R188 ;  /* 0x0000001fffbd7819 */ /* 0x000fe200000114bc */
[----:B------:R-:W-:Y:S01]  /*2350*/  IMAD R9, R11, R104, RZ ;  /* 0x000000680b097224 */ /* 0x000fe200078e02ff */
[----:B------:R-:W-:Y:S01]  /*2360*/  LEA.HI R14, R27, R27, RZ, 0x1 ;  /* 0x0000001b1b0e7211 */ /* 0x000fe200078f08ff */
[-C--:B----4-:R-:W-:Y:S01]  /*2370*/  IMAD R11, R11, R98.reuse, RZ ;  /* 0x000000620b0b7224 */ /* 0x090fe200078e02ff */
[----:B------:R-:W-:Y:S01]  /*2380*/  LOP3.LUT R22, R22, 0xfffffffe, RZ, 0xc0, !PT ;  /* 0xfffffffe16167812 */ /* 0x000fe200078ec0ff */
[----:B------:R-:W-:Y:S01]  /*2390*/  IMAD R13, R198, R105, R9 ;  /* 0x00000069c60d7224 */ /* 0x000fe200078e0209 */
[----:B------:R-:W-:Y:S01]  /*23a0*/  LOP3.LUT R14, R14, 0xfffffffe, RZ, 0xc0, !PT ;  /* 0xfffffffe0e0e7812 */ /* 0x000fe200078ec0ff */
[----:B------:R-:W-:Y:S01]  /*23b0*/  IMAD R11, R198, R99, R11 ;  /* 0x00000063c60b7224 */ /* 0x000fe200078e020b */
[----:B------:R-:W-:Y:S01]  /*23c0*/  IADD3 R125, R26, R25, RZ ;  /* 0x000000191a7d7210 */ /* 0x000fe20007ffe0ff */
[C---:B------:R-:W-:Y:S01]  /*23d0*/  IMAD.WIDE.U32 R100, R198.reuse, R98, R16 ;  /* 0x00000062c6647225 */ /* 0x040fe200078e0010 */
[----:B------:R-:W-:Y:S01]  /*23e0*/  IADD3 R14, R27, -R14, RZ ;  /* 0x8000000e1b0e7210 */ /* 0x000fe20007ffe0ff */
[----:B------:R-:W-:Y:S05]  /*23f0*/  @!P6 WARPSYNC.ALL ;  /* 0x000000000000e948 */ /* 0x000fea0003800000 */
[----:B------:R-:W-:Y:S01]  /*2400*/  ULDC UR4, c[0x0][0x2f4] ;  /* 0x0000bd0000047ab9 */ /* 0x000fe20000000800 */
[----:B------:R-:W-:Y:S01]  /*2410*/  IMAD.WIDE.U32 R102, R198, R98, R188 ;  /* 0x00000062c6667225 */ /* 0x000fe200078e00bc */
[----:B------:R-:W-:-:S02]  /*2420*/  ISETP.GE.AND P5, PT, R3, UR4, PT ;  /* 0x0000000403007c0c */ /* 0x000fc4000bfa6270 */
[----:B------:R-:W-:Y:S01]  /*2430*/  ISETP.GE.AND P4, PT, R16, UR4, PT ;  /* 0x0000000410007c0c */ /* 0x000fe2000bf86270 */
[----:B------:R-:W-:Y:S01]  /*2440*/  IMAD.IADD R103, R103, 0x1, R11 ;  /* 0x0000000167677824 */ /* 0x000fe200078e020b */
[----:B------:R-:W-:Y:S01]  /*2450*/  SEL R6, RZ, 0xffffffff, P5 ;  /* 0xffffffffff067807 */ /* 0x000fe20002800000 */
[----:B------:R-:W-:Y:S01]  /*2460*/  IMAD.WIDE.U32 R108, R198, R104, R188 ;  /* 0x00000068c66c7225 */ /* 0x000fe200078e00bc */
[----:B------:R-:W-:Y:S02]  /*2470*/  SEL R5, RZ, 0x1, P4 ;  /* 0x00000001ff057807 */ /* 0x000fe40002000000 */
[----:B------:R-:W-:Y:S01]  /*2480*/  ISETP.GE.AND P4, PT, R190, UR4, PT ;  /* 0x00000004be007c0c */ /* 0x000fe2000bf86270 */
[----:B------:R-:W-:Y:S01]  /*2490*/  IMAD.SHL.U32 R6, R6, 0x2, RZ ;  /* 0x0000000206067824 */ /* 0x000fe200078e00ff */
[----:B------:R-:W-:Y:S01]  /*24a0*/  ISETP.GE.AND P5, PT, R4, R15, PT ;  /* 0x0000000f0400720c */ /* 0x000fe20003fa6270 */
[----:B------:R-:W-:Y:S01]  /*24b0*/  IMAD.IADD R109, R109, 0x1, R13 ;  /* 0x000000016d6d7824 */ /* 0x000fe200078e020d */
[----:B------:R-:W-:Y:S01]  /*24c0*/  SEL R8, RZ, 0x8, P4 ;  /* 0x00000008ff087807 */ /* 0x000fe20002000000 */
[----:B------:R-:W-:Y:S01]  /*24d0*/  IMAD.IADD R107, R13, 0x1, R107 ;  /* 0x000000010d6b7824 */ /* 0x000fe200078e026b */
[----:B------:R-:W-:Y:S01]  /*24e0*/  LOP3.LUT R7, R6, 0x2, R5, 0xe2, !PT ;  /* 0x0000000206077812 */ /* 0x000fe200078ee205 */
[----:B-----5:R-:W-:Y:S01]  /*24f0*/  IMAD.WIDE.U32 R102, R135, R98, R102 ;  /* 0x0000006287667225 */ /* 0x020fe200078e0066 */
[----:B------:R-:W-:-:S02]  /*2500*/  SEL R6, RZ, 0xffffffff, P3 ;  /* 0xffffffffff067807 */ /* 0x000fc40001800000 */
[----:B------:R-:W-:Y:S01]  /*2510*/  ISETP.GE.AND P3, PT, R4, UR4, PT ;  /* 0x0000000404007c0c */ /* 0x000fe2000bf66270 */
[-C--:B------:R-:W-:Y:S01]  /*2520*/  IMAD.WIDE.U32 R108, R135, R104.reuse, R108 ;  /* 0x00000068876c7225 */ /* 0x080fe200078e006c */
[----:B------:R-:W-:Y:S02]  /*2530*/  SEL R5, RZ, 0x1, P2 ;  /* 0x00000001ff057807 */ /* 0x000fe40001000000 */
[----:B------:R-:W-:Y:S01]  /*2540*/  ISETP.GE.AND P2, PT, R195, UR4, PT ;  /* 0x00000004c3007c0c */ /* 0x000fe2000bf46270 */
[----:B------:R-:W-:Y:S01]  /*2550*/  IMAD.SHL.U32 R10, R6, 0x2, RZ ;  /* 0x00000002060a7824 */ /* 0x000fe200078e00ff */
[----:B------:R-:W-:Y:S01]  /*2560*/  SEL R6, RZ, 0x4, P3 ;  /* 0x00000004ff067807 */ /* 0x000fe20001800000 */
[----:B------:R-:W-:Y:S01]  /*2570*/  IMAD.WIDE.U32 R106, R135, R104, R106 ;  /* 0x00000068876a7225 */ /* 0x000fe200078e006a */
[----:B------:R-:W-:Y:S02]  /*2580*/  ISETP.GE.AND P3, PT, R3, R15, PT ;  /* 0x0000000f0300720c */ /* 0x000fe40003f66270 */
[----:B------:R-:W-:Y:S01]  /*2590*/  LOP3.LUT R8, R8, R7, R6, 0xfe, !PT ;  /* 0x0000000708087212 */ /* 0x000fe200078efe06 */
[----:B------:R-:W-:Y:S01]  /*25a0*/  IMAD R127, R99, 0xa0, RZ ;  /* 0x000000a0637f7824 */ /* 0x000fe200078e02ff */
[----:B------:R-:W-:Y:S01]  /*25b0*/  LOP3.LUT R5, R10, 0x2, R5, 0xe2, !PT ;  /* 0x000000020a057812 */ /* 0x000fe200078ee205 */
[----:B------:R-:W-:Y:S01]  /*25c0*/  IMAD.SHL.U32 R97, R98, 0x80, RZ ;  /* 0x0000008062617824 */ /* 0x000fe200078e00ff */
[----:B------:R-:W-:Y:S01]  /*25d0*/  SEL R6, RZ, 0x4, P0 ;  /* 0x00000004ff067807 */ /* 0x000fe20000000000 */
[----:B------:R-:W-:Y:S01]  /*25e0*/  IMAD R113, R14, 0x80, R198 ;  /* 0x000000800e717824 */ /* 0x000fe200078e02c6 */
[----:B------:R-:W-:Y:S01]  /*25f0*/  SEL R7, RZ, 0x8, P1 ;  /* 0x00000008ff077807 */ /* 0x000fe20000800000 */
[----:B------:R-:W-:Y:S01]  /*2600*/  @!P6 BAR.SYNC.DEFER_BLOCKING 0x9, 0x100 ;  /* 0x024400000000eb1d */ /* 0x000fe20000010000 */
[----:B------:R-:W-:-:S02]  /*2610*/  ISETP.GE.AND P0, PT, R16, R15, PT ;  /* 0x0000000f1000720c */ /* 0x000fc40003f06270 */
[----:B------:R-:W-:Y:S02]  /*2620*/  LOP3.LUT R21, R7, R5, R6, 0xfe, !PT ;  /* 0x0000000507157212 */ /* 0x000fe400078efe06 */
[C---:B------:R-:W-:Y:S02]  /*2630*/  SEL R6, R15.reuse, RZ, P3 ;  /* 0x000000ff0f067207 */ /* 0x040fe40001800000 */
[----:B------:R-:W-:Y:S02]  /*2640*/  SEL R5, R15, RZ, P0 ;  /* 0x000000ff0f057207 */ /* 0x000fe40000000000 */
[----:B------:R-:W-:Y:S01]  /*2650*/  SEL R9, RZ, 0x10, P2 ;  /* 0x00000010ff097807 */ /* 0x000fe20001000000 */
[----:B------:R-:W-:Y:S01]  /*2660*/  IMAD.IADD R7, R3, 0x1, R6 ;  /* 0x0000000103077824 */ /* 0x000fe200078e0206 */
[----:B------:R-:W-:Y:S01]  /*2670*/  IADD3 R101, R11, R101, RZ ;  /* 0x000000650b657210 */ /* 0x000fe20007ffe0ff */
[----:B------:R-:W-:Y:S01]  /*2680*/  IMAD.IADD R5, R16, 0x1, R5 ;  /* 0x0000000110057824 */ /* 0x000fe200078e0205 */
[----:B------:R-:W-:-:S02]  /*2690*/  LOP3.LUT R32, R8, R9, RZ, 0xfc, !PT ;  /* 0x0000000908207212 */ /* 0x000fc400078efcff */
[----:B------:R-:W-:Y:S01]  /*26a0*/  SHF.R.S32.HI R8, RZ, 0x1f, R7 ;  /* 0x0000001fff087819 */ /* 0x000fe20000011407 */
[----:B------:R-:W-:Y:S01]  /*26b0*/  IMAD.WIDE.U32 R100, R135, R98, R100 ;  /* 0x0000006287647225 */ /* 0x000fe200078e0064 */
[----:B------:R-:W-:Y:S02]  /*26c0*/  SHF.R.S32.HI R6, RZ, 0x1f, R5 ;  /* 0x0000001fff067819 */ /* 0x000fe40000011405 */
[----:B------:R-:W-:Y:S02]  /*26d0*/  SEL R9, R15, RZ, P5 ;  /* 0x000000ff0f097207 */ /* 0x000fe40002800000 */
[----:B------:R-:W-:Y:S02]  /*26e0*/  LEA.HI R30, R8, R7, RZ, 0x4 ;  /* 0x00000007081e7211 */ /* 0x000fe400078f20ff */
[----:B------:R-:W-:Y:S01]  /*26f0*/  LEA.HI R29, R6, R5, RZ, 0x4 ;  /* 0x00000005061d7211 */ /* 0x000fe200078f20ff */
[----:B------:R-:W-:Y:S01]  /*2700*/  IMAD.IADD R12, R4, 0x1, R9 ;  /* 0x00000001040c7824 */ /* 0x000fe200078e0209 */
[----:B------:R-:W-:-:S02]  /*2710*/  LEA.HI R8, R8, R7, RZ, 0x6 ;  /* 0x0000000708087211 */ /* 0x000fc400078f30ff */
[----:B------:R-:W-:Y:S02]  /*2720*/  LEA.HI R6, R6, R5, RZ, 0x6 ;  /* 0x0000000506067211 */ /* 0x000fe400078f30ff */
[----:B------:R-:W-:Y:S02]  /*2730*/  SHF.R.S32.HI R9, RZ, 0x6, R8 ;  /* 0x00000006ff097819 */ /* 0x000fe40000011408 */
[----:B------:R-:W-:Y:S02]  /*2740*/  SHF.R.U32.HI R5, RZ, 0x3, R211 ;  /* 0x00000003ff057819 */ /* 0x000fe400000116d3 */
[----:B------:R-:W-:Y:S01]  /*2750*/  SHF.R.S32.HI R7, RZ, 0x6, R6 ;  /* 0x00000006ff077819 */ /* 0x000fe20000011406 */
[----:B------:R-:W-:Y:S01]  /*2760*/  IMAD R133, R9, 0x2800, R210 ;  /* 0x0000280009857824 */ /* 0x000fe200078e02d2 */
[----:B------:R-:W-:Y:S01]  /*2770*/  LOP3.LUT R10, R211, 0x30, R29, 0xf8, !PT ;  /* 0x00000030d30a7812 */ /* 0x000fe200078ef81d */
[----:B------:R-:W-:Y:S01]  /*2780*/  IMAD R130, R9, 0x2800, R212 ;  /* 0x0000280009827824 */ /* 0x000fe200078e02d4 */
[----:B------:R-:W-:Y:S01]  /*2790*/  LOP3.LUT R8, R208, 0x30, R30, 0xf8, !PT ;  /* 0x00000030d0087812 */ /* 0x000fe200078ef81e */
[C---:B------:R-:W-:Y:S01]  /*27a0*/  IMAD R132, R7.reuse, 0x2800, R212 ;  /* 0x0000280007847824 */ /* 0x040fe200078e02d4 */
[----:B------:R-:W-:Y:S01]  /*27b0*/  LOP3.LUT R11, R10, R5, RZ, 0x3c, !PT ;  /* 0x000000050a0b7212 */ /* 0x000fe200078e3cff */
[----:B------:R-:W-:Y:S01]  /*27c0*/  IMAD R134, R7, 0x2800, R210 ;  /* 0x0000280007867824 */ /* 0x000fe200078e02d2 */
[----:B------:R-:W-:-:S02]  /*27d0*/  LOP3.LUT R8, R8, R209, RZ, 0x3c, !PT ;  /* 0x000000d108087212 */ /* 0x000fc400078e3cff */
[----:B------:R-:W-:Y:S01]  /*27e0*/  LOP3.LUT R6, R208, 0x30, R29, 0xf8, !PT ;  /* 0x00000030d0067812 */ /* 0x000fe200078ef81d */
[----:B------:R-:W-:Y:S01]  /*27f0*/  IMAD.IADD R132, R132, 0x1, R11 ;  /* 0x0000000184847824 */ /* 0x000fe200078e020b */
[----:B------:R-:W-:Y:S02]  /*2800*/  IADD3 R133, R133, R8, RZ ;  /* 0x0000000885857210 */ /* 0x000fe40007ffe0ff */
[----:B------:R-:W-:Y:S02]  /*2810*/  SHF.R.S32.HI R11, RZ, 0x1f, R135 ;  /* 0x0000001fff0b7819 */ /* 0x000fe40000011487 */
[----:B------:R-:W-:Y:S02]  /*2820*/  LOP3.LUT R8, R211, 0x30, R30, 0xf8, !PT ;  /* 0x00000030d3087812 */ /* 0x000fe400078ef81e */
[----:B------:R-:W-:Y:S02]  /*2830*/  SHF.R.S32.HI R13, RZ, 0x1f, R12 ;  /* 0x0000001fff0d7819 */ /* 0x000fe4000001140c */
[----:B------:R-:W-:-:S02]  /*2840*/  LOP3.LUT R7, R6, R209, RZ, 0x3c, !PT ;  /* 0x000000d106077212 */ /* 0x000fc400078e3cff */
[----:B------:R-:W-:Y:S01]  /*2850*/  LOP3.LUT R9, R8, R5, RZ, 0x3c, !PT ;  /* 0x0000000508097212 */ /* 0x000fe200078e3cff */
[----:B------:R-:W-:Y:S01]  /*2860*/  IMAD R8, R11, R104, RZ ;  /* 0x000000680b087224 */ /* 0x000fe200078e02ff */
[CC--:B------:R-:W-:Y:S01]  /*2870*/  LEA.HI R31, R13.reuse, R12.reuse, RZ, 0x4 ;  /* 0x0000000c0d1f7211 */ /* 0x0c0fe200078f20ff */
[----:B------:R-:W-:Y:S01]  /*2880*/  IMAD.IADD R134, R134, 0x1, R7 ;  /* 0x0000000186867824 */ /* 0x000fe200078e0207 */
[----:B------:R-:W-:Y:S01]  /*2890*/  LEA.HI R12, R13, R12, RZ, 0x6 ;  /* 0x0000000c0d0c7211 */ /* 0x000fe200078f30ff */
[----:B------:R-:W-:Y:S01]  /*28a0*/  IMAD R13, R135, R105, R8 ;  /* 0x00000069870d7224 */ /* 0x000fe200078e0208 */
[----:B------:R-:W-:Y:S01]  /*28b0*/  LOP3.LUT R6, R208, 0x30, R31, 0xf8, !PT ;  /* 0x00000030d0067812 */ /* 0x000fe200078ef81f */
[----:B------:R-:W-:Y:S01]  /*28c0*/  IMAD R8, R11, R98, RZ ;  /* 0x000000620b087224 */ /* 0x000fe200078e02ff */
[----:B------:R-:W-:Y:S01]  /*28d0*/  SHF.R.S32.HI R7, RZ, 0x6, R12 ;  /* 0x00000006ff077819 */ /* 0x000fe2000001140c */
[----:B------:R-:W-:Y:S01]  /*28e0*/  IMAD.IADD R130, R130, 0x1, R9 ;  /* 0x0000000182827824 */ /* 0x000fe200078e0209 */
[----:B------:R-:W-:Y:S01]  /*28f0*/  LOP3.LUT R6, R6, R209, RZ, 0x3c, !PT ;  /* 0x000000d106067212 */ /* 0x000fe200078e3cff */
[----:B------:R-:W-:Y:S01]  /*2900*/  IMAD R11, R135, R99, R8 ;  /* 0x00000063870b7224 */ /* 0x000fe200078e0208 */
[----:B------:R-:W-:Y:S01]  /*2910*/  LOP3.LUT R10, R211, 0x30, R31, 0xf8, !PT ;  /* 0x00000030d30a7812 */ /* 0x000fe200078ef81f */
[C---:B------:R-:W-:Y:S01]  /*2920*/  IMAD R131, R7.reuse, 0x2800, R210 ;  /* 0x0000280007837824 */ /* 0x040fe200078e02d2 */
[----:B------:R-:W-:Y:S01]  /*2930*/  SHF.L.U64.HI R8, R98, 0x7, R99 ;  /* 0x0000000762087819 */ /* 0x000fe20000010263 */
[----:B------:R-:W-:Y:S01]  /*2940*/  IMAD R129, R7, 0x2800, R212 ;  /* 0x0000280007817824 */ /* 0x000fe200078e02d4 */
[C---:B------:R-:W-:Y:S01]  /*2950*/  SHF.L.U32 R7, R104.reuse, 0x7, RZ ;  /* 0x0000000768077819 */ /* 0x040fe200000006ff */
[----:B------:R-:W-:Y:S01]  /*2960*/  IMAD.IADD R131, R131, 0x1, R6 ;  /* 0x0000000183837824 */ /* 0x000fe200078e0206 */
[----:B------:R-:W-:Y:S01]  /*2970*/  SHF.L.U64.HI R6, R104, 0x7, R105 ;  /* 0x0000000768067819 */ /* 0x000fe20000010269 */
[----:B------:R-:W-:Y:S01]  /*2980*/  IMAD.IADD R27, R103, 0x1, R11 ;  /* 0x00000001671b7824 */ /* 0x000fe200078e020b */
[----:B------:R-:W-:Y:S01]  /*2990*/  LOP3.LUT R10, R10, R5, RZ, 0x3c, !PT ;  /* 0x000000050a0a7212 */ /* 0x000fe200078e3cff */
[----:B------:R-:W-:Y:S01]  /*29a0*/  IMAD R9, R105, 0xa0, RZ ;  /* 0x000000a069097824 */ /* 0x000fe200078e02ff */
[----:B------:R-:W-:Y:S01]  /*29b0*/  SHF.R.S32.HI R116, RZ, 0x4, R29 ;  /* 0x00000004ff747819 */ /* 0x000fe2000001141d */
[----:B------:R-:W-:Y:S01]  /*29c0*/  IMAD.WIDE.U32 R104, R104, 0xa0, RZ ;  /* 0x000000a068687825 */ /* 0x000fe200078e00ff */
[----:B------:R-:W-:-:S02]  /*29d0*/  SHF.R.S32.HI R115, RZ, 0x4, R30 ;  /* 0x00000004ff737819 */ /* 0x000fc4000001141e */
[----:B------:R-:W-:Y:S01]  /*29e0*/  SHF.R.S32.HI R114, RZ, 0x4, R31 ;  /* 0x00000004ff727819 */ /* 0x000fe2000001141f */
[----:B------:R-:W-:Y:S01]  /*29f0*/  IMAD.WIDE.U32 R98, R98, 0xa0, RZ ;  /* 0x000000a062627825 */ /* 0x000fe200078e00ff */
[----:B------:R-:W-:Y:S02]  /*2a00*/  LOP3.LUT R29, R29, 0xfffffff0, RZ, 0xc0, !PT ;  /* 0xfffffff01d1d7812 */ /* 0x000fe400078ec0ff */
[----:B------:R-:W-:Y:S01]  /*2a10*/  LOP3.LUT R30, R30, 0xfffffff0, RZ, 0xc0, !PT ;  /* 0xfffffff01e1e7812 */ /* 0x000fe200078ec0ff */
[----:B------:R-:W-:Y:S01]  /*2a20*/  IMAD.IADD R129, R129, 0x1, R10 ;  /* 0x0000000181817824 */ /* 0x000fe200078e020a */
[----:B------:R-:W-:Y:S01]  /*2a30*/  LOP3.LUT R31, R31, 0xfffffff0, RZ, 0xc0, !PT ;  /* 0xfffffff01f1f7812 */ /* 0x000fe200078ec0ff */
[----:B------:R-:W-:Y:S01]  /*2a40*/  IMAD.IADD R127, R99, 0x1, R127 ;  /* 0x00000001637f7824 */ /* 0x000fe200078e027f */
[----:B------:R-:W-:Y:S01]  /*2a50*/  IADD3 R126, R105, R9, RZ ;  /* 0x00000009697e7210 */ /* 0x000fe20007ffe0ff */
[----:B------:R-:W-:Y:S01]  /*2a60*/  IMAD.IADD R25, R109, 0x1, R13 ;  /* 0x000000016d197824 */ /* 0x000fe200078e020d */
[----:B------:R-:W-:Y:S01]  /*2a70*/  LOP3.LUT R9, R21, 0x1, RZ, 0xc0, !PT ;  /* 0x0000000115097812 */ /* 0x000fe200078ec0ff */
[----:B------:R-:W-:Y:S01]  /*2a80*/  IMAD.IADD R26, R13, 0x1, R107 ;  /* 0x000000010d1a7824 */ /* 0x000fe200078e026b */
[----:B------:R-:W-:-:S02]  /*2a90*/  LOP3.LUT R10, R21, 0x2, RZ, 0xc0, !PT ;  /* 0x00000002150a7812 */ /* 0x000fc400078ec0ff */
[C---:B------:R-:W-:Y:S02]  /*2aa0*/  LOP3.LUT R20, R21.reuse, 0x4, RZ, 0xc0, !PT ;  /* 0x0000000415147812 */ /* 0x040fe400078ec0ff */
[----:B------:R-:W-:Y:S02]  /*2ab0*/  @P5 LOP3.LUT R22, R22, 0x1, RZ, 0xfc, !PT ;  /* 0x0000000116165812 */ /* 0x000fe400078efcff */
[----:B------:R-:W-:Y:S02]  /*2ac0*/  LOP3.LUT R21, R21, 0x8, RZ, 0xc0, !PT ;  /* 0x0000000815157812 */ /* 0x000fe400078ec0ff */
[----:B------:R-:W-:Y:S02]  /*2ad0*/  SHF.R.S32.HI R112, RZ, 0x1f, R29 ;  /* 0x0000001fff707819 */ /* 0x000fe4000001141d */
[----:B------:R-:W-:Y:S02]  /*2ae0*/  SHF.R.S32.HI R111, RZ, 0x1f, R30 ;  /* 0x0000001fff6f7819 */ /* 0x000fe4000001141e */
[----:B------:R-:W-:-:S02]  /*2af0*/  SHF.R.S32.HI R110, RZ, 0x1f, R31 ;  /* 0x0000001fff6e7819 */ /* 0x000fc4000001141f */
[----:B--2---:R-:W-:Y:S02]  /*2b00*/  R2P PR, R28, 0x6 ;  /* 0x000000061c007804 */ /* 0x004fe40000000000 */
[----:B------:R-:W-:-:S03]  /*2b10*/  IADD3 R28, R11, R101, RZ ;  /* 0x000000650b1c7210 */ /* 0x000fc60007ffe0ff */
[----:B------:R-:W-:Y:S02]  /*2b20*/  SEL R122, R122, 0xffffffe0, !P1 ;  /* 0xffffffe07a7a7807 */ /* 0x000fe40004800000 */
[----:B------:R-:W-:Y:S02]  /*2b30*/  ISETP.GE.AND P1, PT, R196, UR4, PT ;  /* 0x00000004c4007c0c */ /* 0x000fe4000bf26270 */
[----:B------:R-:W-:Y:S02]  /*2b40*/  SEL R123, R123, 0xffffffc0, !P2 ;  /* 0xffffffc07b7b7807 */ /* 0x000fe40005000000 */
[----:B------:R-:W-:-:S03]  /*2b50*/  SEL R11, RZ, 0x20, P1 ;  /* 0x00000020ff0b7807 */ /* 0x000fc60000800000 */
[----:B------:R-:W-:Y:S01]  /*2b60*/  IMAD.IADD R128, R123, 0x1, R122 ;  /* 0x000000017b807824 */ /* 0x000fe200078e027a */
[C---:B------:R-:W-:Y:S02]  /*2b70*/  LOP3.LUT R11, R32.reuse, R11, RZ, 0xfc, !PT ;  /* 0x0000000b200b7212 */ /* 0x040fe400078efcff */
[----:B------:R-:W-:Y:S02]  /*2b80*/  LOP3.LUT R32, R32, 0x1, RZ, 0xc0, !PT ;  /* 0x0000000120207812 */ /* 0x000fe400078ec0ff */
[C---:B------:R-:W-:Y:S02]  /*2b90*/  LOP3.LUT R33, R11.reuse, 0x2, RZ, 0xc0, !PT ;  /* 0x000000020b217812 */ /* 0x040fe400078ec0ff */
[C---:B------:R-:W-:Y:S02]  /*2ba0*/  LOP3.LUT R34, R11.reuse, 0x4, RZ, 0xc0, !PT ;  /* 0x000000040b227812 */ /* 0x040fe400078ec0ff */
[C---:B------:R-:W-:Y:S02]  /*2bb0*/  LOP3.LUT R35, R11.reuse, 0x8, RZ, 0xc0, !PT ;  /* 0x000000080b237812 */ /* 0x040fe400078ec0ff */
[----:B------:R-:W-:-:S02]  /*2bc0*/  LOP3.LUT R36, R11, 0x10, RZ, 0xc0, !PT ;  /* 0x000000100b247812 */ /* 0x000fc400078ec0ff */
[----:B------:R-:W-:Y:S02]  /*2bd0*/  SHF.R.S32.HI R124, RZ, 0x1f, R0 ;  /* 0x0000001fff7c7819 */ /* 0x000fe40000011400 */
[----:B------:R-:W-:-:S07]  /*2be0*/  LOP3.LUT R37, R11, 0x20, RZ, 0xc0, !PT ;  /* 0x000000200b257812 */ /* 0x000fce00078ec0ff */
.L_x_2796:
[----:B0-----:R-:W0:Y:S01]  /*2bf0*/  LDC R40, c[0x0][0x430] ;  /* 0x00010c00ff287b82 */ /* 0x001e220000000800 */
[----:B------:R-:W-:-:S04]  /*2c00*/  VIADD R24, R24, 0xffffffff ;  /* 0xffffffff18187836 */ /* 0x000fc80000000000 */
[----:B----4-:R-:W-:-:S03]  /*2c10*/  IMAD R11, R24, 0xa0, R113 ;  /* 0x000000a0180b7824 */ /* 0x010fc600078e0271 */
[----:B-1----:R-:W1:Y:S01]  /*2c20*/  LDC R117, c[0x0][0x3f4] ;  /* 0x0000fd00ff757b82 */ /* 0x002e620000000800 */
        /* <DEDUP_REMOVED lines=12> */
[--C-:B------:R-:W-:Y:S01]  /*2cf0*/  @!P1 SHF.R.S32.HI R39, RZ, 0x1f, R11.reuse ;  /* 0x0000001fff279819 */ /* 0x100fe2000001140b */
[----:B------:R-:W-:Y:S02]  /*2d00*/  @!P1 IMAD R41, R0, R15, R38 ;  /* 0x0000000f00299224 */ /* 0x000fe400078e0226 */
[----:B------:R-:W-:-:S04]  /*2d10*/  @!P1 IMAD.MOV.U32 R38, RZ, RZ, R11 ;  /* 0x000000ffff269224 */ /* 0x000fc800078e000b */
[----:B------:R-:W-:-:S04]  /*2d20*/  @!P1 IMAD.WIDE.U32 R14, R0, R14, R38 ;  /* 0x0000000e000e9225 */ /* 0x000fc800078e0026 */
[----:B------:R-:W-:Y:S01]  /*2d30*/  IMAD.MOV.U32 R38, RZ, RZ, RZ ;  /* 0x000000ffff267224 */ /* 0x000fe200078e00ff */
[----:B------:R-:W-:Y:S02]  /*2d40*/  @!P1 IADD3 R15, R15, R41, RZ ;  /* 0x000000290f0f9210 */ /* 0x000fe40007ffe0ff */
[----:B--2---:R-:W-:-:S04]  /*2d50*/  @!P1 LEA R12, P2, R14, R12, 0x2 ;  /* 0x0000000c0e0c9211 */ /* 0x004fc800078410ff */
[----:B------:R-:W-:Y:S02]  /*2d60*/  @!P1 LEA.HI.X R13, R14, R13, R15, 0x2, P2 ;  /* 0x0000000d0e0d9211 */ /* 0x000fe400010f140f */
[----:B------:R-:W-:-:S03]  /*2d70*/  ISETP.GT.AND P2, PT, R24, R119, PT ;  /* 0x000000771800720c */ /* 0x000fc60003f44270 */
[----:B------:R0:W5:Y:S01]  /*2d80*/  @!P1 LDG.E R38, desc[UR52][R12.64] ;  /* 0x000000340c269981 */ /* 0x000162000c1e1900 */
[----:B-1----:R-:W-:Y:S01]  /*2d90*/  ISETP.GE.AND P1, PT, R117, 0x1, PT ;  /* 0x000000017500780c */ /* 0x002fe20003f26270 */
[----:B------:R-:W-:Y:S01]  /*2da0*/  IMAD.MOV R39, RZ, RZ, -R11 ;  /* 0x000000ffff277224 */ /* 0x000fe200078e0a0b */
[----:B------:R-:W-:Y:S01]  /*2db0*/  LOP3.LUT R22, R22, 0xfffffffd, RZ, 0xc0, !PT ;  /* 0xfffffffd16167812 */ /* 0x000fe200078ec0ff */
[C---:B------:R-:W-:Y:S01]  /*2dc0*/  IMAD R41, R19.reuse, 0x7800, R218 ;  /* 0x0000780013297824 */ /* 0x040fe200078e02da */
[----:B------:R-:W-:Y:S05]  /*2dd0*/  YIELD ;  /* 0x0000000000007946 */ /* 0x000fea0003800000 */
[----:B------:R-:W-:Y:S01]  /*2de0*/  IMAD R11, R19, 0x7800, R221 ;  /* 0x00007800130b7824 */ /* 0x000fe200078e02dd */
[----:B------:R-:W-:Y:S01]  /*2df0*/  BSSY B0, `(.L_x_2691) ;  /* 0x0000cee000007945 */ /* 0x000fe20003800000 */
[----:B------:R-:W-:Y:S01]  /*2e00*/  IMAD R39, R40, R39, R43 ;  /* 0x0000002728277224 */ /* 0x000fe200078e022b */
[----:B------:R-:W-:Y:S01]  /*2e10*/  @P2 LOP3.LUT R22, R22, 0x2, RZ, 0xfc, !PT ;  /* 0x0000000216162812 */ /* 0x000fe200078efcff */
[----:B------:R-:W-:-:S02]  /*2e20*/  IMAD.IADD R41, R18, 0x1, R41 ;  /* 0x0000000112297824 */ /* 0x000fc400078e0229 */
[----:B------:R-:W-:Y:S01]  /*2e30*/  IMAD.IADD R40, R18, 0x1, R11 ;  /* 0x0000000112287824 */ /* 0x000fe200078e020b */
[----:B0-----:R-:W-:Y:S06]  /*2e40*/  @!P1 BRA `(.L_x_2692) ;  /* 0x000000c400e49947 */ /* 0x001fec0003800000 */
[----:B------:R-:W-:Y:S01]  /*2e50*/  SHF.R.S32.HI R92, RZ, 0x1f, R39 ;  /* 0x0000001fff5c7819 */ /* 0x000fe20000011427 */
[----:B------:R-:W-:Y:S01]  /*2e60*/  ULDC.64 UR4, c[0x0][0x300] ;  /* 0x0000c00000047ab9 */ /* 0x000fe20000000a00 */
[----:B-----5:R-:W-:Y:S01]  /*2e70*/  SHF.R.S32.HI R93, RZ, 0x1f, R38 ;  /* 0x0000001fff5d7819 */ /* 0x020fe20000011426 */
[----:B------:R-:W-:Y:S01]  /*2e80*/  IMAD.WIDE.U32 R12, R39, UR4, RZ ;  /* 0x00000004270c7c25 */ /* 0x000fe2000f8e00ff */
[----:B------:R-:W-:-:S03]  /*2e90*/  ULDC.64 UR6, c[0x0][0x2e8] ;  /* 0x0000ba0000067ab9 */ /* 0x000fc60000000a00 */
[----:B------:R-:W-:Y:S02]  /*2ea0*/  IMAD R14, R92, UR4, RZ ;  /* 0x000000045c0e7c24 */ /* 0x000fe4000f8e02ff */
[----:B------:R-:W-:Y:S02]  /*2eb0*/  IMAD R94, R24, -0xa0, R2 ;  /* 0xffffff60185e7824 */ /* 0x000fe400078e0202 */
[----:B------:R-:W-:Y:S01]  /*2ec0*/  IMAD R11, R39, UR5, R14 ;  /* 0x00000005270b7c24 */ /* 0x000fe2000f8e020e */
[----:B------:R-:W-:Y:S01]  /*2ed0*/  ULDC.64 UR4, c[0x0][0x310] ;  /* 0x0000c40000047ab9 */ /* 0x000fe20000000a00 */
[----:B------:R-:W-:Y:S01]  /*2ee0*/  IMAD R14, R126, R24, RZ ;  /* 0x000000187e0e7224 */ /* 0x000fe200078e02ff */
[----:B------:R-:W-:Y:S01]  /*2ef0*/  VIMNMX R94, R94, 0xa0, PT ;  /* 0x000000a05e5e7848 */ /* 0x000fe20003fe0100 */
[----:B------:R-:W-:Y:S01]  /*2f00*/  IMAD R15, R93, UR4, RZ ;  /* 0x000000045d0f7c24 */ /* 0x000fe2000f8e02ff */
[----:B------:R-:W-:Y:S02]  /*2f10*/  IADD3 R13, R13, R11, RZ ;  /* 0x0000000b0d0d7210 */ /* 0x000fe40007ffe0ff */
[----:B------:R-:W-:Y:S01]  /*2f20*/  SHF.R.S32.HI R11, RZ, 0x1f, R24 ;  /* 0x0000001fff0b7819 */ /* 0x000fe20000011418 */
[----:B------:R-:W-:-:S02]  /*2f30*/  IMAD R15, R38, UR5, R15 ;  /* 0x00000005260f7c24 */ /* 0x000fc4000f8e020f */
[----:B------:R-:W-:Y:S01]  /*2f40*/  IMAD.WIDE.U32 R12, R38, UR4, R12 ;  /* 0x00000004260c7c25 */ /* 0x000fe2000f8e000c */
[----:B------:R-:W-:-:S03]  /*2f50*/  ULDC.64 UR4, c[0x0][0x308] ;  /* 0x0000c20000047ab9 */ /* 0x000fc60000000a00 */
[----:B------:R-:W-:Y:S02]  /*2f60*/  IMAD.IADD R13, R13, 0x1, R15 ;  /* 0x000000010d0d7824 */ /* 0x000fe400078e020f */
[----:B------:R-:W-:Y:S02]  /*2f70*/  IMAD R15, R127, R24, RZ ;  /* 0x000000187f0f7224 */ /* 0x000fe400078e02ff */
[C---:B------:R-:W-:Y:S01]  /*2f80*/  IMAD.WIDE.U32 R12, R191.reuse, UR4, R12 ;  /* 0x00000004bf0c7c25 */ /* 0x040fe2000f8e000c */
[----:B------:R-:W-:Y:S02]  /*2f90*/  ULDC.U8 UR4, c[0x0][0x410] ;  /* 0x0001040000047ab9 */ /* 0x000fe40000000000 */
[----:B------:R-:W-:Y:S01]  /*2fa0*/  ISETP.NE.AND P1, PT, RZ, UR4, PT ;  /* 0x00000004ff007c0c */ /* 0x000fe2000bf25270 */
[----:B------:R-:W-:Y:S01]  /*2fb0*/  IMAD R120, R191, UR5, R13 ;  /* 0x00000005bf787c24 */ /* 0x000fe2000f8e020d */
[----:B------:R-:W-:Y:S01]  /*2fc0*/  IADD3 R121, P2, R12, UR6, RZ ;  /* 0x000000060c797c10 */ /* 0x000fe2000ff5e0ff */
[----:B------:R-:W-:-:S02]  /*2fd0*/  IMAD R43, R11, R104, R14 ;  /* 0x000000680b2b7224 */ /* 0x000fc400078e020e */
[----:B------:R-:W-:Y:S01]  /*2fe0*/  IMAD R45, R11, R98, R15 ;  /* 0x000000620b2d7224 */ /* 0x000fe200078e020f */
[----:B------:R-:W-:Y:S01]  /*2ff0*/  IADD3.X R120, R120, UR7, RZ, P2, !PT ;  /* 0x0000000778787c10 */ /* 0x000fe200097fe4ff */
[----:B------:R-:W-:-:S04]  /*3000*/  IMAD.WIDE.U32 R14, R104, R24, RZ ;  /* 0x00000018680e7225 */ /* 0x000fc800078e00ff */
        /* <DEDUP_REMOVED lines=56> */
.L_x_2695:
[----:B------:R-:W-:Y:S05]  /*3390*/  BSYNC B1 ;  /* 0x0000000000017941 */ /* 0x000fea0003800000 */
.L_x_2694:
[----:B0-----:R-:W-:Y:S01]  /*33a0*/  VIADD R44, R198, 0x80 ;  /* 0x00000080c62c7836 */ /* 0x001fe20000000000 */
        /* <DEDUP_REMOVED lines=12> */
[----:B-----5:R-:W-:Y:S01]  /*3470*/  MOV R144, R66 ;  /* 0x0000004200907202 */ /* 0x020fe20000000f00 */
[----:B------:R-:W-:Y:S01]  /*3480*/  IMAD.MOV.U32 R147, RZ, RZ, R70 ;  /* 0x000000ffff937224 */ /* 0x000fe200078e0046 */
[----:B------:R-:W-:Y:S01]  /*3490*/  CS2R R64, SRZ ;  /* 0x0000000000407805 */ /* 0x000fe2000001ff00 */
[----:B------:R-:W-:Y:S06]  /*34a0*/  @P4 BRA `(.L_x_2697) ;  /* 0x0000000000a04947 */ /* 0x000fec0003800000 */
        /* <DEDUP_REMOVED lines=40> */
.L_x_2697:
[----:B------:R-:W-:Y:S05]  /*3730*/  BSYNC B1 ;  /* 0x0000000000017941 */ /* 0x000fea0003800000 */
.L_x_2696:
        /* <DEDUP_REMOVED lines=21> */
[----:B------:R-:W-:Y:S02]  /*3890*/  IMAD.MOV.U32 R141, RZ, RZ, R56 ;  /* 0x000000ffff8d7224 */ /* 0x000fe400078e0038 */
[----:B------:R-:W-:Y:S02]  /*38a0*/  IMAD.MOV.U32 R143, RZ, RZ, R60 ;  /* 0x000000ffff8f7224 */ /* 0x000fe400078e003c */
[----:B------:R-:W-:Y:S01]  /*38b0*/  IMAD.MOV.U32 R146, RZ, RZ, R64 ;  /* 0x000000ffff927224 */ /* 0x000fe200078e0040 */
[----:B------:R-:W-:Y:S06]  /*38c0*/  @!P1 BRA `(.L_x_2698) ;  /* 0x0000000000049947 */ /* 0x000fec0003800000 */
[----:B------:R-:W-:Y:S01]  /*38d0*/  BPT.TRAP 0x1 ;  /* 0x000000040000795c */ /* 0x000fe20000300000 */
.L_x_2698:
[----:B------:R-:W-:Y:S01]  /*38e0*/  IMAD R95, R19, 0x8, R18 ;  /* 0x00000008135f7824 */ /* 0x000fe200078e0212 */
[----:B------:R-:W-:Y:S01]  /*38f0*/  SHF.L.U32 R96, R199, 0x1f, RZ ;  /* 0x0000001fc7607819 */ /* 0x000fe200000006ff */
[----:B------:R-:W-:Y:S03]  /*3900*/  BSSY B1, `(.L_x_2699) ;  /* 0x0000003000017945 */ /* 0x000fe60003800000 */
[----:B------:R-:W1:Y:S02]  /*3910*/  SYNCS.PHASECHK.TRANS64.TRYWAIT P5, [R95+URZ+0x29890], R96 ;  /* 0x029890605f0075a7 */ /* 0x000e6400080a017f */
[----:B-1----:R-:W-:Y:S05]  /*3920*/  @!P5 BRA `(.L_x_2700) ;  /* 0x000002e400e8d947 */ /* 0x002fea0003800000 */
.L_x_3050:
[----:B------:R-:W-:Y:S05]  /*3930*/  BSYNC B1 ;  /* 0x0000000000017941 */ /* 0x000fea0003800000 */
.L_x_2699:
[----:B------:R-:W-:-:S03]  /*3940*/  UMOV UR4, 0xffffffff ;  /* 0xffffffff00047882 */ /* 0x000fc60000000000 */
[----:B------:R-:W-:Y:S05]  /*3950*/  BRA.DIV UR4, `(.L_x_2701) ;  /* 0x000002e604f07947 */ /* 0x000fea000b800000 */
[----:B------:R2:W3:Y:S04]  /*3960*/  SHFL.IDX PT, R149, R120, RZ, 0x1e1f ;  /* 0x001e1fff78957589 */ /* 0x0004e800000e0000 */
[----:B------:R2:W4:Y:S02]  /*3970*/  SHFL.IDX PT, R11, R121, RZ, 0x1e1f ;  /* 0x001e1fff790b7589 */ /* 0x00052400000e0000 */
.L_x_3054:
        /* <DEDUP_REMOVED lines=19> */
[-C--:B------:R-:W-:Y:S02]  /*3ab0*/  F2FP.F16.E4M3.UNPACK_B R88, R160.reuse.H1 ;  /* 0x000000a0ff58723e */ /* 0x080fe400030006ff */
        /* <DEDUP_REMOVED lines=8> */
[-C--:B------:R-:W-:Y:S01]  /*3b40*/  FMUL.FTZ R166, R89, R165.reuse ;  /* 0x000000a559a67220 */ /* 0x080fe20000410000 */
[--C-:B------:R-:W-:Y:S02]  /*3b50*/  HADD2.F32 R164, -RZ, R162.reuse.H0_H0 ;  /* 0x200000a2ffa47230 */ /* 0x100fe40000004100 */
[----:B------:R-:W-:Y:S01]  /*3b60*/  FMUL.FTZ R165, R161, R165 ;  /* 0x000000a5a1a57220 */ /* 0x000fe20000410000 */
[----:B------:R-:W-:Y:S01]  /*3b70*/  HADD2.F32 R162, -RZ, R162.H1_H1 ;  /* 0x300000a2ffa27230 */ /* 0x000fe20000004100 */
[----:B------:R-:W-:Y:S02]  /*3b80*/  F2FP.F16.E4M3.UNPACK_B R159, R159 ;  /* 0x0000009fff9f723e */ /* 0x000fe400020006ff */
[-C--:B------:R-:W-:Y:S01]  /*3b90*/  FFMA.FTZ R89, R89, R164.reuse, R165 ;  /* 0x000000a459597223 */ /* 0x080fe200000100a5 */
        /* <DEDUP_REMOVED lines=9> */
[----:B------:R-:W-:Y:S02]  /*3c30*/  IMAD.U32 R13, R86, 0x10000, RZ ;  /* 0x00010000560d7824 */ /* 0x000fe400078e00ff */
[----:B------:R-:W-:Y:S01]  /*3c40*/  IMAD.MOV.U32 R86, RZ, RZ, R15 ;  /* 0x000000ffff567224 */ /* 0x000fe200078e000f */
        /* <DEDUP_REMOVED lines=15> */
[-C--:B------:R-:W-:Y:S02]  /*3d40*/  F2FP.F16.E4M3.UNPACK_B R88, R14.reuse ;  /* 0x0000000eff58723e */ /* 0x080fe400020006ff */
        /* <DEDUP_REMOVED lines=10> */
[C---:B------:R-:W-:Y:S01]  /*3df0*/  FFMA.FTZ R165, R86.reuse, R15, -R165 ;  /* 0x0000000f56a57223 */ /* 0x040fe200000108a5 */
        /* <DEDUP_REMOVED lines=25> */
[----:B------:R-:W-:Y:S01]  /*3f90*/  FMUL.FTZ R161, R15, R164 ;  /* 0x000000a40fa17220 */ /* 0x000fe20000410000 */
[----:B------:R-:W-:Y:S01]  /*3fa0*/  F2FP.SATFINITE.E4M3.F32.PACK_AB_MERGE_C R14, R163, R162, R13 ;  /* 0x000000a2a30e723e */ /* 0x000fe2000480700d */
[C---:B------:R-:W-:Y:S01]  /*3fb0*/  FMUL.FTZ R164, R88.reuse, R164 ;  /* 0x000000a458a47220 */ /* 0x040fe20000410000 */
[----:B------:R-:W-:Y:S01]  /*3fc0*/  MOV R13, R89 ;  /* 0x00000059000d7202 */ /* 0x000fe20000000f00 */
[-C--:B------:R-:W-:Y:S02]  /*3fd0*/  FFMA.FTZ R161, R88, R87.reuse, -R161 ;  /* 0x0000005758a17223 */ /* 0x080fe400000108a1 */
[----:B------:R-:W-:Y:S01]  /*3fe0*/  FFMA.FTZ R164, R15, R87, R164 ;  /* 0x000000570fa47223 */ /* 0x000fe200000100a4 */
[----:B------:R-:W-:-:S04]  /*3ff0*/  F2FP.F16.E4M3.UNPACK_B R15, R12 ;  /* 0x0000000cff0f723e */ /* 0x000fc800020006ff */
[----:B------:R-:W-:Y:S01]  /*4000*/  F2FP.SATFINITE.E4M3.F32.PACK_AB_MERGE_C R161, R164, R161, RZ ;  /* 0x000000a1a4a1723e */ /* 0x000fe200048070ff */
[--C-:B------:R-:W-:Y:S02]  /*4010*/  HADD2.F32 R12, -RZ, R15.reuse.H1_H1 ;  /* 0x3000000fff0c7230 */ /* 0x100fe40000004100 */
[----:B------:R-:W-:-:S03]  /*4020*/  HADD2.F32 R15, -RZ, R15.H0_H0 ;  /* 0x2000000fff0f7230 */ /* 0x000fc60000004100 */
[-C--:B------:R-:W-:Y:S02]  /*4030*/  FMUL.FTZ R87, R12, R160.reuse ;  /* 0x000000a00c577220 */ /* 0x080fe40000410000 */
[C---:B------:R-:W-:Y:S02]  /*4040*/  FMUL.FTZ R160, R15.reuse, R160 ;  /* 0x000000a00fa07220 */ /* 0x040fe40000410000 */
[-C--:B------:R-:W-:Y:S01]  /*4050*/  FFMA.FTZ R87, R15, R159.reuse, -R87 ;  /* 0x0000009f0f577223 */ /* 0x080fe20000010857 */
[----:B------:R-:W-:Y:S01]  /*4060*/  F2FP.SATFINITE.E4M3.F32.PACK_AB_MERGE_C R15, R166, R168, R165 ;  /* 0x000000a8a60f723e */ /* 0x000fe200048070a5 */
[----:B------:R-:W-:-:S05]  /*4070*/  FFMA.FTZ R160, R12, R159, R160 ;  /* 0x0000009f0ca07223 */ /* 0x000fca00000100a0 */
[----:B------:R-:W-:-:S07]  /*4080*/  F2FP.SATFINITE.E4M3.F32.PACK_AB_MERGE_C R12, R160, R87, R161 ;  /* 0x00000057a00c723e */ /* 0x000fce00048070a1 */
.L_x_2707:
[----:B------:R-:W-:Y:S05]  /*4090*/  BSYNC B3 ;  /* 0x0000000000037941 */ /* 0x000fea0003800000 */
.L_x_2706:
[----:B----4-:R-:W-:-:S05]  /*40a0*/  IADD3 R86, P2, R16, R11, RZ ;  /* 0x0000000b10567210 */ /* 0x010fca0007f5e0ff */
[----:B---3--:R-:W-:-:S05]  /*40b0*/  IMAD.X R87, R149, 0x1, R17, P2 ;  /* 0x0000000195577824 */ /* 0x008fca00010e0611 */
[----:B0-----:R0:W-:Y:S03]  /*40c0*/  ST.E.128 desc[UR52][R86.64], R12 ;  /* 0x0000000c56007985 */ /* 0x0011e6000c101d34 */
.L_x_2705:
[----:B------:R-:W-:Y:S05]  /*40d0*/  BSYNC B2 ;  /* 0x0000000000027941 */ /* 0x000fea0003800000 */
.L_x_2704:
        /* <DEDUP_REMOVED lines=12> */
[----:B------:R-:W-:Y:S02]  /*41a0*/  LOP3.LUT R88, R85, 0xff0000ff, RZ, 0xc0, !PT ;  /* 0xff0000ff55587812 */ /* 0x000fe400078ec0ff */
[----:B------:R-:W-:Y:S01]  /*41b0*/  LOP3.LUT R83, R84, 0xff00, R83, 0xf8, !PT ;  /* 0x0000ff0054537812 */ /* 0x000fe200078ef853 */
[----:B------:R-:W-:Y:S01]  /*41c0*/  IMAD.U32 R84, R87, 0x10000, RZ ;  /* 0x0001000057547824 */ /* 0x000fe200078e00ff */
[----:B------:R-:W-:Y:S01]  /*41d0*/  SHF.R.U32.HI R82, RZ, 0x10, R85 ;  /* 0x00000010ff527819 */ /* 0x000fe20000011655 */
[----:B------:R-:W-:Y:S01]  /*41e0*/  IMAD.SHL.U32 R85, R86, 0x100, RZ ;  /* 0x0000010056557824 */ /* 0x000fe200078e00ff */
[----:B0-----:R-:W-:-:S02]  /*41f0*/  F2FP.F16.E4M3.UNPACK_B R89, R13 ;  /* 0x0000000dff59723e */ /* 0x001fc400020006ff */
        /* <DEDUP_REMOVED lines=17> */
[----:B------:R-:W-:-:S02]  /*4310*/  HADD2.F32 R13, -RZ, R89.H1_H1 ;  /* 0x30000059ff0d7230 */ /* 0x000fc40000004100 */
[----:B------:R-:W-:-:S03]  /*4320*/  HADD2.F32 R89, -RZ, R89.H0_H0 ;  /* 0x20000059ff597230 */ /* 0x000fc60000004100 */
[-C--:B------:R-:W-:Y:S02]  /*4330*/  FMUL.FTZ R162, R13, R84.reuse ;  /* 0x000000540da27220 */ /* 0x080fe40000410000 */
        /* <DEDUP_REMOVED lines=9> */
[----:B------:R-:W-:Y:S01]  /*43d0*/  F2FP.F16.E4M3.UNPACK_B R88, R13.H1 ;  /* 0x0000000dff58723e */ /* 0x000fe200030006ff */
[----:B------:R-:W-:Y:S01]  /*43e0*/  HADD2.F32 R15, -RZ, R15.H1_H1 ;  /* 0x3000000fff0f7230 */ /* 0x000fe20000004100 */
[----:B------:R-:W-:Y:S01]  /*43f0*/  F2FP.F16.E4M3.UNPACK_B R82, R82.H1 ;  /* 0x00000052ff52723e */ /* 0x000fe200030006ff */
[----:B------:R-:W-:Y:S01]  /*4400*/  HADD2.F32 R89, -RZ, R160.H1_H1 ;  /* 0x300000a0ff597230 */ /* 0x000fe20000004100 */
[----:B------:R-:W-:Y:S01]  /*4410*/  F2FP.SATFINITE.E4M3.F32.PACK_AB_MERGE_C R84, R87, R84, RZ ;  /* 0x000000545754723e */ /* 0x000fe200048070ff */
[----:B------:R-:W-:Y:S01]  /*4420*/  HADD2.F32 R161, -RZ, R88.H0_H0 ;  /* 0x20000058ffa17230 */ /* 0x000fe20000004100 */
[----:B------:R-:W-:Y:S01]  /*4430*/  F2FP.F16.E4M3.UNPACK_B R87, R14 ;  /* 0x0000000eff57723e */ /* 0x000fe200020006ff */
[----:B------:R-:W-:Y:S01]  /*4440*/  HADD2.F32 R160, -RZ, R160.H0_H0 ;  /* 0x200000a0ffa07230 */ /* 0x000fe20000004100 */
[----:B------:R-:W-:Y:S01]  /*4450*/  F2FP.F16.E4M3.UNPACK_B R83, R83 ;  /* 0x00000053ff53723e */ /* 0x000fe200020006ff */
[----:B------:R-:W-:-:S02]  /*4460*/  HADD2.F32 R88, -RZ, R88.H1_H1 ;  /* 0x30000058ff587230 */ /* 0x000fc40000004100 */
[----:B------:R-:W-:Y:S01]  /*4470*/  FMUL.FTZ R162, R89, R161 ;  /* 0x000000a159a27220 */ /* 0x000fe20000410000 */
[----:B------:R-:W-:Y:S01]  /*4480*/  F2FP.SATFINITE.E4M3.F32.PACK_AB_MERGE_C R85, R85, R86, R84 ;  /* 0x000000565555723e */ /* 0x000fe20004807054 */
[--C-:B------:R-:W-:Y:S02]  /*4490*/  HADD2.F32 R86, -RZ, R83.reuse.H0_H0 ;  /* 0x20000053ff567230 */ /* 0x100fe40000004100 */
[C---:B------:R-:W-:Y:S01]  /*44a0*/  FFMA.FTZ R162, R160.reuse, R159, -R162 ;  /* 0x0000009fa0a27223 */ /* 0x040fe200000108a2 */
[----:B------:R-:W-:Y:S01]  /*44b0*/  FMUL.FTZ R160, R160, R161 ;  /* 0x000000a1a0a07220 */ /* 0x000fe20000410000 */
[----:B------:R-:W-:Y:S01]  /*44c0*/  F2FP.F16.E4M3.UNPACK_B R14, R14.H1 ;  /* 0x0000000eff0e723e */ /* 0x000fe200030006ff */
[----:B------:R-:W-:Y:S02]  /*44d0*/  HADD2.F32 R83, -RZ, R83.H1_H1 ;  /* 0x30000053ff537230 */ /* 0x000fe40000004100 */
[----:B------:R-:W-:Y:S01]  /*44e0*/  FFMA.FTZ R160, R89, R159, R160 ;  /* 0x0000009f59a07223 */ /* 0x000fe200000100a0 */
[----:B------:R-:W-:-:S02]  /*44f0*/  HADD2.F32 R89, -RZ, R82.H1_H1 ;  /* 0x30000052ff597230 */ /* 0x000fc40000004100 */
[----:B------:R-:W-:-:S03]  /*4500*/  HADD2.F32 R82, -RZ, R82.H0_H0 ;  /* 0x20000052ff527230 */ /* 0x000fc60000004100 */
[----:B------:R-:W-:-:S04]  /*4510*/  FMUL.FTZ R159, R89, R88 ;  /* 0x00000058599f7220 */ /* 0x000fc80000410000 */
[C---:B------:R-:W-:Y:S01]  /*4520*/  FFMA.FTZ R159, R82.reuse, R15, -R159 ;  /* 0x0000000f529f7223 */ /* 0x040fe2000001089f */
[----:B------:R-:W-:-:S04]  /*4530*/  FMUL.FTZ R82, R82, R88 ;  /* 0x0000005852527220 */ /* 0x000fc80000410000 */
[----:B------:R-:W-:Y:S01]  /*4540*/  FFMA.FTZ R82, R89, R15, R82 ;  /* 0x0000000f59527223 */ /* 0x000fe20000010052 */
[----:B------:R-:W-:Y:S01]  /*4550*/  F2FP.F16.E4M3.UNPACK_B R15, R13 ;  /* 0x0000000dff0f723e */ /* 0x000fe200020006ff */
[--C-:B------:R-:W-:Y:S02]  /*4560*/  HADD2.F32 R13, -RZ, R87.reuse.H1_H1 ;  /* 0x30000057ff0d7230 */ /* 0x100fe40000004100 */
[----:B------:R-:W-:Y:S01]  /*4570*/  HADD2.F32 R87, -RZ, R87.H0_H0 ;  /* 0x20000057ff577230 */ /* 0x000fe20000004100 */
[----:B------:R-:W-:Y:S01]  /*4580*/  F2FP.SATFINITE.E4M3.F32.PACK_AB_MERGE_C R159, R82, R159, RZ ;  /* 0x0000009f529f723e */ /* 0x000fe200048070ff */
[----:B------:R-:W-:-:S05]  /*4590*/  HADD2.F32 R88, -RZ, R15.H0_H0 ;  /* 0x2000000fff587230 */ /* 0x000fca0000004100 */
[-C--:B------:R-:W-:Y:S01]  /*45a0*/  FMUL.FTZ R84, R13, R88.reuse ;  /* 0x000000580d547220 */ /* 0x080fe20000410000 */
[----:B------:R-:W-:-:S03]  /*45b0*/  FMUL.FTZ R88, R87, R88 ;  /* 0x0000005857587220 */ /* 0x000fc60000410000 */
[-C--:B------:R-:W-:Y:S01]  /*45c0*/  FFMA.FTZ R84, R87, R86.reuse, -R84 ;  /* 0x0000005657547223 */ /* 0x080fe20000010854 */
[----:B------:R-:W-:Y:S01]  /*45d0*/  FFMA.FTZ R13, R13, R86, R88 ;  /* 0x000000560d0d7223 */ /* 0x000fe20000010058 */
[----:B------:R-:W-:Y:S02]  /*45e0*/  HADD2.F32 R86, -RZ, R15.H1_H1 ;  /* 0x3000000fff567230 */ /* 0x000fe40000004100 */
[--C-:B------:R-:W-:Y:S02]  /*45f0*/  HADD2.F32 R15, -RZ, R14.reuse.H1_H1 ;  /* 0x3000000eff0f7230 */ /* 0x100fe40000004100 */
[----:B------:R-:W-:Y:S02]  /*4600*/  HADD2.F32 R14, -RZ, R14.H0_H0 ;  /* 0x2000000eff0e7230 */ /* 0x000fe40000004100 */
[--C-:B------:R-:W-:Y:S02]  /*4610*/  HADD2.F32 R88, -RZ, R157.reuse.H1_H1 ;  /* 0x3000009dff587230 */ /* 0x100fe40000004100 */
[----:B------:R-:W-:Y:S01]  /*4620*/  FMUL.FTZ R87, R15, R86 ;  /* 0x000000560f577220 */ /* 0x000fe20000410000 */
[----:B------:R-:W-:-:S02]  /*4630*/  HADD2.F32 R157, -RZ, R157.H0_H0 ;  /* 0x2000009dff9d7230 */ /* 0x000fc40000004100 */
[C---:B------:R-:W-:Y:S01]  /*4640*/  FMUL.FTZ R86, R14.reuse, R86 ;  /* 0x000000560e567220 */ /* 0x040fe20000410000 */
[-C--:B------:R-:W-:Y:S01]  /*4650*/  FFMA.FTZ R14, R14, R83.reuse, -R87 ;  /* 0x000000530e0e7223 */ /* 0x080fe20000010857 */
[----:B------:R-:W-:Y:S02]  /*4660*/  F2FP.F16.E4M3.UNPACK_B R87, R12.H1 ;  /* 0x0000000cff57723e */ /* 0x000fe400030006ff */
[----:B------:R-:W-:Y:S01]  /*4670*/  FFMA.FTZ R15, R15, R83, R86 ;  /* 0x000000530f0f7223 */ /* 0x000fe20000010056 */
[----:B------:R-:W-:Y:S02]  /*4680*/  HADD2.F32 R86, -RZ, R158.H1_H1 ;  /* 0x3000009eff567230 */ /* 0x000fe40000004100 */
[--C-:B------:R-:W-:Y:S02]  /*4690*/  HADD2.F32 R83, -RZ, R87.reuse.H1_H1 ;  /* 0x30000057ff537230 */ /* 0x100fe40000004100 */
[----:B------:R-:W-:Y:S01]  /*46a0*/  F2FP.SATFINITE.E4M3.F32.PACK_AB_MERGE_C R14, R15, R14, RZ ;  /* 0x0000000e0f0e723e */ /* 0x000fe200048070ff */
[----:B------:R-:W-:Y:S01]  /*46b0*/  HADD2.F32 R87, -RZ, R87.H0_H0 ;  /* 0x20000057ff577230 */ /* 0x000fe20000004100 */
[----:B------:R-:W-:Y:S01]  /*46c0*/  F2FP.SATFINITE.E4M3.F32.PACK_AB_MERGE_C R15, R160, R162, R159 ;  /* 0x000000a2a00f723e */ /* 0x000fe2000480709f */
[----:B------:R-:W-:Y:S01]  /*46d0*/  FMUL.FTZ R164, R83, R88 ;  /* 0x0000005853a47220 */ /* 0x000fe20000410000 */
[----:B------:R-:W-:-:S02]  /*46e0*/  F2FP.SATFINITE.E4M3.F32.PACK_AB_MERGE_C R14, R13, R84, R14 ;  /* 0x000000540d0e723e */ /* 0x000fc4000480700e */
[C---:B------:R-:W-:Y:S01]  /*46f0*/  FMUL.FTZ R88, R87.reuse, R88 ;  /* 0x0000005857587220 */ /* 0x040fe20000410000 */
[----:B------:R-:W-:Y:S02]  /*4700*/  IMAD.MOV.U32 R13, RZ, RZ, R85 ;  /* 0x000000ffff0d7224 */ /* 0x000fe400078e0055 */
[-C--:B------:R-:W-:Y:S01]  /*4710*/  FFMA.FTZ R87, R87, R86.reuse, -R164 ;  /* 0x0000005657577223 */ /* 0x080fe200000108a4 */
[----:B------:R-:W-:Y:S01]  /*4720*/  FFMA.FTZ R88, R83, R86, R88 ;  /* 0x0000005653587223 */ /* 0x000fe20000010058 */
[----:B------:R-:W-:Y:S01]  /*4730*/  F2FP.F16.E4M3.UNPACK_B R86, R12 ;  /* 0x0000000cff56723e */ /* 0x000fe200020006ff */
[----:B------:R-:W-:-:S03]  /*4740*/  HADD2.F32 R83, -RZ, R158.H0_H0 ;  /* 0x2000009eff537230 */ /* 0x000fc60000004100 */
        /* <DEDUP_REMOVED lines=8> */
.L_x_2711:
[----:B------:R-:W-:Y:S05]  /*47d0*/  BSYNC B3 ;  /* 0x0000000000037941 */ /* 0x000fea0003800000 */
.L_x_2710:
[----:B------:R-:W-:-:S05]  /*47e0*/  IMAD.SHL.U32 R84, R192, 0x10, RZ ;  /* 0x00000010c0547824 */ /* 0x000fca00078e00ff */
[----:B----4-:R-:W-:-:S04]  /*47f0*/  IADD3 R82, P2, R11, R84, RZ ;  /* 0x000000540b527210 */ /* 0x010fc80007f5e0ff */
[----:B---3--:R-:W-:-:S05]  /*4800*/  LEA.HI.X.SX32 R83, R84, R149, 0x1, P2 ;  /* 0x0000009554537211 */ /* 0x008fca00010f0eff */
[----:B0-----:R0:W-:Y:S04]  /*4810*/  ST.E.128 desc[UR52][R82.64], R12 ;  /* 0x0000000c52007985 */ /* 0x0011e8000c101d34 */
.L_x_2709:
[----:B------:R-:W-:Y:S05]  /*4820*/  BSYNC B2 ;  /* 0x0000000000027941 */ /* 0x000fea0003800000 */
.L_x_2708:
        /* <DEDUP_REMOVED lines=10> */
[----:B---3--:R-:W-:Y:S02]  /*48d0*/  MOV R80, R13 ;  /* 0x0000000d00507202 */ /* 0x008fe40000000f00 */
[-C--:B------:R-:W-:Y:S02]  /*48e0*/  F2FP.F16.E4M3.UNPACK_B R84, R155.reuse.H1 ;  /* 0x0000009bff54723e */ /* 0x080fe400030006ff */
[----:B------:R-:W-:Y:S02]  /*48f0*/  F2FP.F16.E4M3.UNPACK_B R78, R80 ;  /* 0x00000050ff4e723e */ /* 0x000fe400020006ff */
[----:B------:R-:W-:Y:S01]  /*4900*/  F2FP.F16.E4M3.UNPACK_B R13, R154.H1 ;  /* 0x0000009aff0d723e */ /* 0x000fe200030006ff */
[----:B------:R-:W-:Y:S01]  /*4910*/  HADD2.F32 R85, -RZ, R84.H0_H0 ;  /* 0x20000054ff557230 */ /* 0x000fe20000004100 */
[----:B------:R-:W-:Y:S01]  /*4920*/  F2FP.F16.E4M3.UNPACK_B R88, R155 ;  /* 0x0000009bff58723e */ /* 0x000fe200020006ff */
[--C-:B------:R-:W-:Y:S02]  /*4930*/  HADD2.F32 R86, -RZ, R78.reuse.H1_H1 ;  /* 0x3000004eff567230 */ /* 0x100fe40000004100 */
[----:B------:R-:W-:-:S02]  /*4940*/  HADD2.F32 R78, -RZ, R78.H0_H0 ;  /* 0x2000004eff4e7230 */ /* 0x000fc40000004100 */
[--C-:B------:R-:W-:Y:S02]  /*4950*/  HADD2.F32 R87, -RZ, R13.reuse.H0_H0 ;  /* 0x2000000dff577230 */ /* 0x100fe40000004100 */
[-C--:B------:R-:W-:Y:S01]  /*4960*/  FMUL.FTZ R89, R86, R85.reuse ;  /* 0x0000005556597220 */ /* 0x080fe20000410000 */
[----:B------:R-:W-:Y:S02]  /*4970*/  HADD2.F32 R84, -RZ, R84.H1_H1 ;  /* 0x30000054ff547230 */ /* 0x000fe40000004100 */
[C---:B------:R-:W-:Y:S01]  /*4980*/  FMUL.FTZ R157, R78.reuse, R85 ;  /* 0x000000554e9d7220 */ /* 0x040fe20000410000 */
[----:B------:R-:W-:Y:S02]  /*4990*/  HADD2.F32 R13, -RZ, R13.H1_H1 ;  /* 0x3000000dff0d7230 */ /* 0x000fe40000004100 */
[-C--:B------:R-:W-:Y:S01]  /*49a0*/  FFMA.FTZ R85, R78, R87.reuse, -R89 ;  /* 0x000000574e557223 */ /* 0x080fe20000010859 */
[----:B------:R-:W-:Y:S01]  /*49b0*/  FFMA.FTZ R78, R86, R87, R157 ;  /* 0x00000057564e7223 */ /* 0x000fe2000001009d */
[----:B------:R-:W-:Y:S01]  /*49c0*/  F2FP.F16.E4M3.UNPACK_B R86, R80.H1 ;  /* 0x00000050ff56723e */ /* 0x000fe200030006ff */
[----:B------:R-:W-:-:S04]  /*49d0*/  IMAD.MOV.U32 R80, RZ, RZ, R12 ;  /* 0x000000ffff507224 */ /* 0x000fc800078e000c */
[--C-:B------:R-:W-:Y:S01]  /*49e0*/  HADD2.F32 R87, -RZ, R86.reuse.H1_H1 ;  /* 0x30000056ff577230 */ /* 0x100fe20000004100 */
[-C--:B------:R-:W-:Y:S01]  /*49f0*/  F2FP.F16.E4M3.UNPACK_B R12, R80.reuse.H1 ;  /* 0x00000050ff0c723e */ /* 0x080fe200030006ff */
[----:B------:R-:W-:Y:S01]  /*4a00*/  HADD2.F32 R86, -RZ, R86.H0_H0 ;  /* 0x20000056ff567230 */ /* 0x000fe20000004100 */
[----:B------:R-:W-:Y:S02]  /*4a10*/  F2FP.F16.E4M3.UNPACK_B R80, R80 ;  /* 0x00000050ff50723e */ /* 0x000fe400020006ff */
[CC--:B------:R-:W-:Y:S02]  /*4a20*/  FMUL.FTZ R89, R87.reuse, R84.reuse ;  /* 0x0000005457597220 */ /* 0x0c0fe40000410000 */
[C---:B------:R-:W-:Y:S02]  /*4a30*/  FMUL.FTZ R84, R86.reuse, R84 ;  /* 0x0000005456547220 */ /* 0x040fe40000410000 */
[-C--:B------:R-:W-:Y:S02]  /*4a40*/  FFMA.FTZ R86, R86, R13.reuse, -R89 ;  /* 0x0000000d56567223 */ /* 0x080fe40000010859 */
[----:B------:R-:W-:Y:S01]  /*4a50*/  FFMA.FTZ R87, R87, R13, R84 ;  /* 0x0000000d57577223 */ /* 0x000fe20000010054 */
[----:B------:R-:W-:Y:S01]  /*4a60*/  F2FP.F16.E4M3.UNPACK_B R84, R154 ;  /* 0x0000009aff54723e */ /* 0x000fe200020006ff */
[----:B------:R-:W-:-:S02]  /*4a70*/  HADD2.F32 R154, -RZ, R88.H1_H1 ;  /* 0x30000058ff9a7230 */ /* 0x000fc40000004100 */
[--C-:B------:R-:W-:Y:S01]  /*4a80*/  HADD2.F32 R13, -RZ, R12.reuse.H1_H1 ;  /* 0x3000000cff0d7230 */ /* 0x100fe20000004100 */
[----:B------:R-:W-:Y:S01]  /*4a90*/  F2FP.SATFINITE.E4M3.F32.PACK_AB_MERGE_C R86, R87, R86, RZ ;  /* 0x000000565756723e */ /* 0x000fe200048070ff */
[----:B------:R-:W-:Y:S02]  /*4aa0*/  HADD2.F32 R12, -RZ, R12.H0_H0 ;  /* 0x2000000cff0c7230 */ /* 0x000fe40000004100 */
[----:B------:R-:W-:Y:S02]  /*4ab0*/  HADD2.F32 R89, -RZ, R84.H1_H1 ;  /* 0x30000054ff597230 */ /* 0x000fe40000004100 */
[-C--:B------:R-:W-:Y:S01]  /*4ac0*/  FMUL.FTZ R155, R13, R154.reuse ;  /* 0x0000009a0d9b7220 */ /* 0x080fe20000410000 */
[----:B------:R-:W-:Y:S02]  /*4ad0*/  HADD2.F32 R87, -RZ, R88.H0_H0 ;  /* 0x20000058ff577230 */ /* 0x000fe40000004100 */
[----:B------:R-:W-:Y:S01]  /*4ae0*/  FMUL.FTZ R154, R12, R154 ;  /* 0x0000009a0c9a7220 */ /* 0x000fe20000410000 */
[----:B------:R-:W-:-:S02]  /*4af0*/  HADD2.F32 R88, -RZ, R80.H1_H1 ;  /* 0x30000050ff587230 */ /* 0x000fc40000004100 */
[-C--:B------:R-:W-:Y:S01]  /*4b00*/  FFMA.FTZ R12, R12, R89.reuse, -R155 ;  /* 0x000000590c0c7223 */ /* 0x080fe2000001089b */
[----:B------:R-:W-:Y:S02]  /*4b10*/  HADD2.F32 R80, -RZ, R80.H0_H0 ;  /* 0x20000050ff507230 */ /* 0x000fe40000004100 */
[----:B------:R-:W-:Y:S01]  /*4b20*/  FFMA.FTZ R13, R13, R89, R154 ;  /* 0x000000590d0d7223 */ /* 0x000fe2000001009a */
[----:B------:R-:W-:Y:S02]  /*4b30*/  HADD2.F32 R89, -RZ, R84.H0_H0 ;  /* 0x20000054ff597230 */ /* 0x000fe40000004100 */
[----:B------:R-:W-:Y:S01]  /*4b40*/  FMUL.FTZ R155, R88, R87 ;  /* 0x00000057589b7220 */ /* 0x000fe20000410000 */
[----:B------:R-:W-:Y:S01]  /*4b50*/  F2FP.SATFINITE.E4M3.F32.PACK_AB_MERGE_C R78, R78, R85, R86 ;  /* 0x000000554e4e723e */ /* 0x000fe20004807056 */
[C---:B------:R-:W-:Y:S01]  /*4b60*/  FMUL.FTZ R157, R80.reuse, R87 ;  /* 0x00000057509d7220 */ /* 0x040fe20000410000 */
[----:B------:R-:W-:Y:S01]  /*4b70*/  SHF.R.U32.HI R85, RZ, 0x8, R81 ;  /* 0x00000008ff557819 */ /* 0x000fe20000011651 */
[-C--:B------:R-:W-:Y:S01]  /*4b80*/  FFMA.FTZ R87, R80, R89.reuse, -R155 ;  /* 0x0000005950577223 */ /* 0x080fe2000001089b */
[----:B------:R-:W-:Y:S01]  /*4b90*/  LOP3.LUT R86, R81, 0xff0000ff, RZ, 0xc0, !PT ;  /* 0xff0000ff51567812 */ /* 0x000fe200078ec0ff */
[----:B------:R-:W-:Y:S01]  /*4ba0*/  FFMA.FTZ R80, R88, R89, R157 ;  /* 0x0000005958507223 */ /* 0x000fe2000001009d */
[----:B------:R-:W-:Y:S01]  /*4bb0*/  SHF.R.U32.HI R88, RZ, 0x10, R81 ;  /* 0x00000010ff587819 */ /* 0x000fe20000011651 */
[----:B------:R-:W-:Y:S01]  /*4bc0*/  IMAD.SHL.U32 R81, R85, 0x100, RZ ;  /* 0x0000010055517824 */ /* 0x000fe200078e00ff */
[----:B------:R-:W-:-:S02]  /*4bd0*/  SHF.R.U32.HI R89, RZ, 0x8, R79 ;  /* 0x00000008ff597819 */ /* 0x000fc4000001164f */
[----:B------:R-:W-:Y:S02]  /*4be0*/  SHF.R.U32.HI R154, RZ, 0x10, R79 ;  /* 0x00000010ff9a7819 */ /* 0x000fe4000001164f */
[----:B------:R-:W-:Y:S02]  /*4bf0*/  LOP3.LUT R81, R86, 0xff00, R81, 0xf8, !PT ;  /* 0x0000ff0056517812 */ /* 0x000fe400078ef851 */
[----:B------:R-:W-:Y:S01]  /*4c00*/  LOP3.LUT R84, R79, 0xff0000ff, RZ, 0xc0, !PT ;  /* 0xff0000ff4f547812 */ /* 0x000fe200078ec0ff */
[----:B------:R-:W-:Y:S01]  /*4c10*/  IMAD.SHL.U32 R79, R89, 0x100, RZ ;  /* 0x00000100594f7824 */ /* 0x000fe200078e00ff */
[----:B------:R-:W-:Y:S01]  /*4c20*/  SHF.L.U32 R86, R88, 0x10, RZ ;  /* 0x0000001058567819 */ /* 0x000fe200000006ff */
[----:B------:R-:W-:Y:S01]  /*4c30*/  IMAD.U32 R85, R154, 0x10000, RZ ;  /* 0x000100009a557824 */ /* 0x000fe200078e00ff */
[----:B------:R-:W-:Y:S01]  /*4c40*/  F2FP.SATFINITE.E4M3.F32.PACK_AB_MERGE_C R12, R13, R12, RZ ;  /* 0x0000000c0d0c723e */ /* 0x000fe200048070ff */
[----:B------:R-:W-:Y:S01]  /*4c50*/  IMAD.MOV.U32 R13, RZ, RZ, R78 ;  /* 0x000000ffff0d7224 */ /* 0x000fe200078e004e */
[----:B------:R-:W-:Y:S01]  /*4c60*/  LOP3.LUT R86, R81, 0xff0000, R86, 0xf8, !PT ;  /* 0x00ff000051567812 */ /* 0x000fe200078ef856 */
[----:B------:R-:W-:Y:S01]  /*4c70*/  IMAD.MOV.U32 R81, RZ, RZ, R15 ;  /* 0x000000ffff517224 */ /* 0x000fe200078e000f */
[----:B------:R-:W-:-:S02]  /*4c80*/  LOP3.LUT R84, R84, 0xff00, R79, 0xf8, !PT ;  /* 0x0000ff0054547812 */ /* 0x000fc400078ef84f */
[----:B------:R-:W-:Y:S02]  /*4c90*/  F2FP.F16.E4M3.UNPACK_B R88, R86.H1 ;  /* 0x00000056ff58723e */ /* 0x000fe400030006ff */
[----:B------:R-:W-:Y:S02]  /*4ca0*/  LOP3.LUT R85, R84, 0xff0000, R85, 0xf8, !PT ;  /* 0x00ff000054557812 */ /* 0x000fe400078ef855 */
[----:B------:R-:W-:Y:S01]  /*4cb0*/  F2FP.F16.E4M3.UNPACK_B R15, R81 ;  /* 0x00000051ff0f723e */ /* 0x000fe200020006ff */
[----:B------:R-:W-:Y:S01]  /*4cc0*/  HADD2.F32 R84, -RZ, R88.H0_H0 ;  /* 0x20000058ff547230 */ /* 0x000fe20000004100 */
[-C--:B------:R-:W-:Y:S02]  /*4cd0*/  F2FP.F16.E4M3.UNPACK_B R79, R85.reuse.H1 ;  /* 0x00000055ff4f723e */ /* 0x080fe400030006ff */
[----:B------:R-:W-:Y:S01]  /*4ce0*/  F2FP.F16.E4M3.UNPACK_B R85, R85 ;  /* 0x00000055ff55723e */ /* 0x000fe200020006ff */
[--C-:B------:R-:W-:Y:S01]  /*4cf0*/  HADD2.F32 R89, -RZ, R15.reuse.H1_H1 ;  /* 0x3000000fff597230 */ /* 0x100fe20000004100 */
[----:B------:R-:W-:Y:S01]  /*4d00*/  F2FP.SATFINITE.E4M3.F32.PACK_AB_MERGE_C R12, R80, R87, R12 ;  /* 0x00000057500c723e */ /* 0x000fe2000480700c */
[----:B------:R-:W-:-:S02]  /*4d10*/  HADD2.F32 R15, -RZ, R15.H0_H0 ;  /* 0x2000000fff0f7230 */ /* 0x000fc40000004100 */
[--C-:B------:R-:W-:Y:S02]  /*4d20*/  HADD2.F32 R154, -RZ, R79.reuse.H0_H0 ;  /* 0x2000004fff9a7230 */ /* 0x100fe40000004100 */
[-C--:B------:R-:W-:Y:S01]  /*4d30*/  FMUL.FTZ R158, R89, R84.reuse ;  /* 0x00000054599e7220 */ /* 0x080fe20000410000 */
[----:B------:R-:W-:Y:S02]  /*4d40*/  HADD2.F32 R79, -RZ, R79.H1_H1 ;  /* 0x3000004fff4f7230 */ /* 0x000fe40000004100 */
        /* <DEDUP_REMOVED lines=10> */
[-C--:B------:R-:W-:Y:S01]  /*4df0*/  FFMA.FTZ R14, R89, R79.reuse, -R154 ;  /* 0x0000004f590e7223 */ /* 0x080fe2000001089a */
[--C-:B------:R-:W-:Y:S02]  /*4e00*/  HADD2.F32 R154, -RZ, R85.reuse.H1_H1 ;  /* 0x30000055ff9a7230 */ /* 0x100fe40000004100 */
[----:B------:R-:W-:Y:S01]  /*4e10*/  FFMA.FTZ R79, R88, R79, R155 ;  /* 0x0000004f584f7223 */ /* 0x000fe2000001009b */
[----:B------:R-:W-:Y:S01]  /*4e20*/  F2FP.F16.E4M3.UNPACK_B R88, R86 ;  /* 0x00000056ff58723e */ /* 0x000fe200020006ff */
[----:B------:R-:W-:Y:S01]  /*4e30*/  HADD2.F32 R85, -RZ, R85.H0_H0 ;  /* 0x20000055ff557230 */ /* 0x000fe20000004100 */
[----:B------:R-:W-:-:S02]  /*4e40*/  F2FP.F16.E4M3.UNPACK_B R86, R81.H1 ;  /* 0x00000051ff56723e */ /* 0x000fc400030006ff */
[----:B------:R-:W-:Y:S01]  /*4e50*/  F2FP.F16.E4M3.UNPACK_B R81, R81 ;  /* 0x00000051ff51723e */ /* 0x000fe200020006ff */
[----:B------:R-:W-:Y:S01]  /*4e60*/  HADD2.F32 R155, -RZ, R88.H1_H1 ;  /* 0x30000058ff9b7230 */ /* 0x000fe20000004100 */
[----:B------:R-:W-:Y:S01]  /*4e70*/  F2FP.SATFINITE.E4M3.F32.PACK_AB_MERGE_C R79, R79, R14, RZ ;  /* 0x0000000e4f4f723e */ /* 0x000fe200048070ff */
[--C-:B------:R-:W-:Y:S02]  /*4e80*/  HADD2.F32 R89, -RZ, R86.reuse.H1_H1 ;  /* 0x30000056ff597230 */ /* 0x100fe40000004100 */
[----:B------:R-:W-:Y:S01]  /*4e90*/  HADD2.F32 R86, -RZ, R86.H0_H0 ;  /* 0x20000056ff567230 */ /* 0x000fe20000004100 */
[----:B------:R-:W-:Y:S02]  /*4ea0*/  F2FP.SATFINITE.E4M3.F32.PACK_AB_MERGE_C R15, R15, R84, R79 ;  /* 0x000000540f0f723e */ /* 0x000fe4000480704f */
[-C--:B------:R-:W-:Y:S02]  /*4eb0*/  FMUL.FTZ R157, R89, R155.reuse ;  /* 0x0000009b599d7220 */ /* 0x080fe40000410000 */
[----:B------:R-:W-:-:S02]  /*4ec0*/  FMUL.FTZ R158, R86, R155 ;  /* 0x0000009b569e7220 */ /* 0x000fc40000410000 */
[-C--:B------:R-:W-:Y:S02]  /*4ed0*/  FFMA.FTZ R86, R86, R154.reuse, -R157 ;  /* 0x0000009a56567223 */ /* 0x080fe4000001089d */
[----:B------:R-:W-:Y:S01]  /*4ee0*/  FFMA.FTZ R89, R89, R154, R158 ;  /* 0x0000009a59597223 */ /* 0x000fe2000001009e */
[----:B------:R-:W-:Y:S02]  /*4ef0*/  HADD2.F32 R154, -RZ, R88.H0_H0 ;  /* 0x20000058ff9a7230 */ /* 0x000fe40000004100 */
[--C-:B------:R-:W-:Y:S02]  /*4f00*/  HADD2.F32 R88, -RZ, R81.reuse.H1_H1 ;  /* 0x30000051ff587230 */ /* 0x100fe40000004100 */
[----:B------:R-:W-:Y:S01]  /*4f10*/  HADD2.F32 R81, -RZ, R81.H0_H0 ;  /* 0x20000051ff517230 */ /* 0x000fe20000004100 */
[----:B------:R-:W-:Y:S02]  /*4f20*/  F2FP.SATFINITE.E4M3.F32.PACK_AB_MERGE_C R86, R89, R86, RZ ;  /* 0x000000565956723e */ /* 0x000fe400048070ff */
[----:B------:R-:W-:-:S02]  /*4f30*/  FMUL.FTZ R158, R88, R154 ;  /* 0x0000009a589e7220 */ /* 0x000fc40000410000 */
[C---:B------:R-:W-:Y:S02]  /*4f40*/  FMUL.FTZ R155, R81.reuse, R154 ;  /* 0x0000009a519b7220 */ /* 0x040fe40000410000 */
[-C--:B------:R-:W-:Y:S02]  /*4f50*/  FFMA.FTZ R158, R81, R85.reuse, -R158 ;  /* 0x00000055519e7223 */ /* 0x080fe4000001089e */
[----:B------:R-:W-:-:S05]  /*4f60*/  FFMA.FTZ R155, R88, R85, R155 ;  /* 0x00000055589b7223 */ /* 0x000fca000001009b */
[----:B------:R-:W-:-:S07]  /*4f70*/  F2FP.SATFINITE.E4M3.F32.PACK_AB_MERGE_C R14, R155, R158, R86 ;  /* 0x0000009e9b0e723e */ /* 0x000fce0004807056 */
.L_x_2715:
[----:B------:R-:W-:Y:S05]  /*4f80*/  BSYNC B3 ;  /* 0x0000000000037941 */ /* 0x000fea0003800000 */
.L_x_2714:
[----:B---3--:R0:W-:Y:S02]  /*4f90*/  ST.E.128 desc[UR52][R82.64], R12 ;  /* 0x0000000c52007985 */ /* 0x0081e4000c101d34 */
.L_x_2713:
[----:B------:R-:W-:Y:S05]  /*4fa0*/  BSYNC B2 ;  /* 0x0000000000027941 */ /* 0x000fea0003800000 */
.L_x_2712:
        /* <DEDUP_REMOVED lines=11> */
[----:B------:R-:W-:Y:S02]  /*5060*/  F2FP.F16.E4M3.UNPACK_B R13, R76 ;  /* 0x0000004cff0d723e */ /* 0x000fe400020006ff */
[----:B------:R-:W-:Y:S01]  /*5070*/  F2FP.F16.E4M3.UNPACK_B R81, R152.H1 ;  /* 0x00000098ff51723e */ /* 0x000fe200030006ff */
[----:B------:R-:W-:Y:S02]  /*5080*/  HADD2.F32 R83, -RZ, R82.H0_H0 ;  /* 0x20000052ff537230 */ /* 0x000fe40000004100 */
[--C-:B------:R-:W-:Y:S02]  /*5090*/  HADD2.F32 R74, -RZ, R13.reuse.H1_H1 ;  /* 0x3000000dff4a7230 */ /* 0x100fe40000004100 */
[----:B------:R-:W-:-:S02]  /*50a0*/  HADD2.F32 R13, -RZ, R13.H0_H0 ;  /* 0x2000000dff0d7230 */ /* 0x000fc40000004100 */
[--C-:B------:R-:W-:Y:S02]  /*50b0*/  HADD2.F32 R80, -RZ, R81.reuse.H0_H0 ;  /* 0x20000051ff507230 */ /* 0x100fe40000004100 */
[CC--:B------:R-:W-:Y:S01]  /*50c0*/  FMUL.FTZ R84, R74.reuse, R83.reuse ;  /* 0x000000534a547220 */ /* 0x0c0fe20000410000 */
[----:B------:R-:W-:Y:S02]  /*50d0*/  HADD2.F32 R81, -RZ, R81.H1_H1 ;  /* 0x30000051ff517230 */ /* 0x000fe40000004100 */
[C---:B------:R-:W-:Y:S01]  /*50e0*/  FMUL.FTZ R83, R13.reuse, R83 ;  /* 0x000000530d537220 */ /* 0x040fe20000410000 */
[-C--:B------:R-:W-:Y:S01]  /*50f0*/  FFMA.FTZ R13, R13, R80.reuse, -R84 ;  /* 0x000000500d0d7223 */ /* 0x080fe20000010854 */
[----:B------:R-:W-:Y:S02]  /*5100*/  F2FP.F16.E4M3.UNPACK_B R84, R153 ;  /* 0x00000099ff54723e */ /* 0x000fe400020006ff */
[----:B------:R-:W-:Y:S01]  /*5110*/  FFMA.FTZ R74, R74, R80, R83 ;  /* 0x000000504a4a7223 */ /* 0x000fe20000010053 */
[----:B------:R-:W-:Y:S01]  /*5120*/  F2FP.F16.E4M3.UNPACK_B R80, R76.H1 ;  /* 0x0000004cff50723e */ /* 0x000fe200030006ff */
[----:B------:R-:W-:-:S02]  /*5130*/  IMAD.MOV.U32 R76, RZ, RZ, R12 ;  /* 0x000000ffff4c7224 */ /* 0x000fc400078e000c */
[----:B------:R-:W-:Y:S01]  /*5140*/  HADD2.F32 R83, -RZ, R82.H1_H1 ;  /* 0x30000052ff537230 */ /* 0x000fe20000004100 */
[----:B------:R-:W-:Y:S01]  /*5150*/  F2FP.F16.E4M3.UNPACK_B R82, R152 ;  /* 0x00000098ff52723e */ /* 0x000fe200020006ff */
[--C-:B------:R-:W-:Y:S02]  /*5160*/  HADD2.F32 R12, -RZ, R80.reuse.H1_H1 ;  /* 0x30000050ff0c7230 */ /* 0x100fe40000004100 */
[----:B------:R-:W-:-:S03]  /*5170*/  HADD2.F32 R80, -RZ, R80.H0_H0 ;  /* 0x20000050ff507230 */ /* 0x000fc60000004100 */
[-C--:B------:R-:W-:Y:S02]  /*5180*/  FMUL.FTZ R85, R12, R83.reuse ;  /* 0x000000530c557220 */ /* 0x080fe40000410000 */
[C---:B------:R-:W-:Y:S02]  /*5190*/  FMUL.FTZ R83, R80.reuse, R83 ;  /* 0x0000005350537220 */ /* 0x040fe40000410000 */
[-C--:B------:R-:W-:Y:S01]  /*51a0*/  FFMA.FTZ R80, R80, R81.reuse, -R85 ;  /* 0x0000005150507223 */ /* 0x080fe20000010855 */
[----:B------:R-:W-:Y:S02]  /*51b0*/  HADD2.F32 R85, -RZ, R84.H1_H1 ;  /* 0x30000054ff557230 */ /* 0x000fe40000004100 */
[----:B------:R-:W-:Y:S01]  /*51c0*/  FFMA.FTZ R89, R12, R81, R83 ;  /* 0x000000510c597223 */ /* 0x000fe20000010053 */
[-C--:B------:R-:W-:Y:S01]  /*51d0*/  F2FP.F16.E4M3.UNPACK_B R12, R76.reuse.H1 ;  /* 0x0000004cff0c723e */ /* 0x080fe200030006ff */
[----:B------:R-:W-:Y:S01]  /*51e0*/  HADD2.F32 R83, -RZ, R82.H1_H1 ;  /* 0x30000052ff537230 */ /* 0x000fe20000004100 */
[----:B------:R-:W-:Y:S01]  /*51f0*/  F2FP.F16.E4M3.UNPACK_B R76, R76 ;  /* 0x0000004cff4c723e */ /* 0x000fe200020006ff */
[----:B------:R-:W-:Y:S01]  /*5200*/  HADD2.F32 R84, -RZ, R84.H0_H0 ;  /* 0x20000054ff547230 */ /* 0x000fe20000004100 */
[----:B------:R-:W-:Y:S01]  /*5210*/  F2FP.SATFINITE.E4M3.F32.PACK_AB_MERGE_C R80, R89, R80, RZ ;  /* 0x000000505950723e */ /* 0x000fe200048070ff */
[----:B------:R-:W-:-:S02]  /*5220*/  HADD2.F32 R81, -RZ, R12.H1_H1 ;  /* 0x3000000cff517230 */ /* 0x000fc40000004100 */
[----:B------:R-:W-:Y:S01]  /*5230*/  HADD2.F32 R12, -RZ, R12.H0_H0 ;  /* 0x2000000cff0c7230 */ /* 0x000fe20000004100 */
[----:B------:R-:W-:Y:S01]  /*5240*/  F2FP.SATFINITE.E4M3.F32.PACK_AB_MERGE_C R13, R74, R13, R80 ;  /* 0x0000000d4a0d723e */ /* 0x000fe20004807050 */
[----:B------:R-:W-:Y:S02]  /*5250*/  HADD2.F32 R82, -RZ, R82.H0_H0 ;  /* 0x20000052ff527230 */ /* 0x000fe40000004100 */
[-C--:B------:R-:W-:Y:S01]  /*5260*/  FMUL.FTZ R87, R81, R85.reuse ;  /* 0x0000005551577220 */ /* 0x080fe20000410000 */
[----:B------:R-:W-:Y:S01]  /*5270*/  SHF.R.U32.HI R74, RZ, 0x8, R77 ;  /* 0x00000008ff4a7819 */ /* 0x000fe2000001164d */
[C---:B------:R-:W-:Y:S01]  /*5280*/  FMUL.FTZ R86, R12.reuse, R85 ;  /* 0x000000550c567220 */ /* 0x040fe20000410000 */
[----:B------:R-:W-:Y:S01]  /*5290*/  LOP3.LUT R80, R77, 0xff0000ff, RZ, 0xc0, !PT ;  /* 0xff0000ff4d507812 */ /* 0x000fe200078ec0ff */
[-C--:B------:R-:W-:Y:S02]  /*52a0*/  FFMA.FTZ R12, R12, R83.reuse, -R87 ;  /* 0x000000530c0c7223 */ /* 0x080fe40000010857 */
[----:B------:R-:W-:Y:S01]  /*52b0*/  FFMA.FTZ R81, R81, R83, R86 ;  /* 0x0000005351517223 */ /* 0x000fe20000010056 */
[----:B------:R-:W-:-:S02]  /*52c0*/  HADD2.F32 R83, -RZ, R76.H1_H1 ;  /* 0x3000004cff537230 */ /* 0x000fc40000004100 */
[----:B------:R-:W-:Y:S02]  /*52d0*/  HADD2.F32 R76, -RZ, R76.H0_H0 ;  /* 0x2000004cff4c7230 */ /* 0x000fe40000004100 */
[----:B------:R-:W-:Y:S01]  /*52e0*/  F2FP.SATFINITE.E4M3.F32.PACK_AB_MERGE_C R12, R81, R12, RZ ;  /* 0x0000000c510c723e */ /* 0x000fe200048070ff */
[CC--:B------:R-:W-:Y:S02]  /*52f0*/  FMUL.FTZ R85, R83.reuse, R84.reuse ;  /* 0x0000005453557220 */ /* 0x0c0fe40000410000 */
[C---:B------:R-:W-:Y:S02]  /*5300*/  FMUL.FTZ R84, R76.reuse, R84 ;  /* 0x000000544c547220 */ /* 0x040fe40000410000 */
[-C--:B------:R-:W-:Y:S01]  /*5310*/  FFMA.FTZ R76, R76, R82.reuse, -R85 ;  /* 0x000000524c4c7223 */ /* 0x080fe20000010855 */
[----:B------:R-:W-:Y:S01]  /*5320*/  SHF.R.U32.HI R85, RZ, 0x8, R75 ;  /* 0x00000008ff557819 */ /* 0x000fe2000001164b */
[----:B------:R-:W-:Y:S01]  /*5330*/  FFMA.FTZ R83, R83, R82, R84 ;  /* 0x0000005253537223 */ /* 0x000fe20000010054 */
[----:B------:R-:W-:Y:S01]  /*5340*/  SHF.R.U32.HI R82, RZ, 0x10, R77 ;  /* 0x00000010ff527819 */ /* 0x000fe2000001164d */
[----:B------:R-:W-:Y:S01]  /*5350*/  IMAD.SHL.U32 R77, R74, 0x100, RZ ;  /* 0x000001004a4d7824 */ /* 0x000fe200078e00ff */
[----:B------:R-:W-:-:S02]  /*5360*/  LOP3.LUT R74, R75, 0xff0000ff, RZ, 0xc0, !PT ;  /* 0xff0000ff4b4a7812 */ /* 0x000fc400078ec0ff */
[----:B------:R-:W-:Y:S01]  /*5370*/  SHF.R.U32.HI R84, RZ, 0x10, R75 ;  /* 0x00000010ff547819 */ /* 0x000fe2000001164b */
[----:B------:R-:W-:Y:S01]  /*5380*/  IMAD.SHL.U32 R75, R85, 0x100, RZ ;  /* 0x00000100554b7824 */ /* 0x000fe200078e00ff */
[----:B------:R-:W-:Y:S01]  /*5390*/  LOP3.LUT R77, R80, 0xff00, R77, 0xf8, !PT ;  /* 0x0000ff00504d7812 */ /* 0x000fe200078ef84d */
[----:B------:R-:W-:Y:S01]  /*53a0*/  IMAD.U32 R80, R82, 0x10000, RZ ;  /* 0x0001000052507824 */ /* 0x000fe200078e00ff */
[----:B------:R-:W-:Y:S02]  /*53b0*/  F2FP.SATFINITE.E4M3.F32.PACK_AB_MERGE_C R12, R83, R76, R12 ;  /* 0x0000004c530c723e */ /* 0x000fe4000480700c */
[----:B------:R-:W-:Y:S02]  /*53c0*/  LOP3.LUT R75, R74, 0xff00, R75, 0xf8, !PT ;  /* 0x0000ff004a4b7812 */ /* 0x000fe400078ef84b */
[----:B------:R-:W-:Y:S01]  /*53d0*/  LOP3.LUT R77, R77, 0xff0000, R80, 0xf8, !PT ;  /* 0x00ff00004d4d7812 */ /* 0x000fe200078ef850 */
[----:B------:R-:W-:Y:S01]  /*53e0*/  IMAD.MOV.U32 R80, RZ, RZ, R15 ;  /* 0x000000ffff507224 */ /* 0x000fe200078e000f */
[----:B------:R-:W-:-:S02]  /*53f0*/  SHF.L.U32 R74, R84, 0x10, RZ ;  /* 0x00000010544a7819 */ /* 0x000fc400000006ff */
[----:B------:R-:W-:Y:S02]  /*5400*/  F2FP.F16.E4M3.UNPACK_B R85, R77.H1 ;  /* 0x0000004dff55723e */ /* 0x000fe400030006ff */
[----:B------:R-:W-:Y:S02]  /*5410*/  F2FP.F16.E4M3.UNPACK_B R15, R80 ;  /* 0x00000050ff0f723e */ /* 0x000fe400020006ff */
[----:B------:R-:W-:Y:S01]  /*5420*/  LOP3.LUT R75, R75, 0xff0000, R74, 0xf8, !PT ;  /* 0x00ff00004b4b7812 */ /* 0x000fe200078ef84a */
[----:B------:R-:W-:Y:S02]  /*5430*/  HADD2.F32 R86, -RZ, R85.H0_H0 ;  /* 0x20000055ff567230 */ /* 0x000fe40000004100 */
[--C-:B------:R-:W-:Y:S01]  /*5440*/  HADD2.F32 R74, -RZ, R15.reuse.H1_H1 ;  /* 0x3000000fff4a7230 */ /* 0x100fe20000004100 */
[----:B------:R-:W-:Y:S01]  /*5450*/  F2FP.F16.E4M3.UNPACK_B R84, R75.H1 ;  /* 0x0000004bff54723e */ /* 0x000fe200030006ff */
[----:B------:R-:W-:-:S03]  /*5460*/  HADD2.F32 R15, -RZ, R15.H0_H0 ;  /* 0x2000000fff0f7230 */ /* 0x000fc60000004100 */
[CC--:B------:R-:W-:Y:S01]  /*5470*/  FMUL.FTZ R88, R74.reuse, R86.reuse ;  /* 0x000000564a587220 */ /* 0x0c0fe20000410000 */
[--C-:B------:R-:W-:Y:S02]  /*5480*/  HADD2.F32 R82, -RZ, R84.reuse.H0_H0 ;  /* 0x20000054ff527230 */ /* 0x100fe40000004100 */
[C---:B------:R-:W-:Y:S01]  /*5490*/  FMUL.FTZ R87, R15.reuse, R86 ;  /* 0x000000560f577220 */ /* 0x040fe20000410000 */
[----:B------:R-:W-:Y:S02]  /*54a0*/  HADD2.F32 R84, -RZ, R84.H1_H1 ;  /* 0x30000054ff547230 */ /* 0x000fe40000004100 */
[-C--:B------:R-:W-:Y:S01]  /*54b0*/  FFMA.FTZ R15, R15, R82.reuse, -R88 ;  /* 0x000000520f0f7223 */ /* 0x080fe20000010858 */
[----:B------:R-:W-:Y:S01]  /*54c0*/  FFMA.FTZ R74, R74, R82, R87 ;  /* 0x000000524a4a7223 */ /* 0x000fe20000010057 */
[----:B------:R-:W-:Y:S01]  /*54d0*/  F2FP.F16.E4M3.UNPACK_B R82, R80.H1 ;  /* 0x00000050ff52723e */ /* 0x000fe200030006ff */
[----:B------:R-:W-:Y:S02]  /*54e0*/  IMAD.MOV.U32 R80, RZ, RZ, R14 ;  /* 0x000000ffff507224 */ /* 0x000fe400078e000e */
[----:B------:R-:W-:-:S02]  /*54f0*/  HADD2.F32 R14, -RZ, R85.H1_H1 ;  /* 0x30000055ff0e7230 */ /* 0x000fc40000004100 */
[--C-:B------:R-:W-:Y:S02]  /*5500*/  HADD2.F32 R85, -RZ, R82.reuse.H1_H1 ;  /* 0x30000052ff557230 */ /* 0x100fe40000004100 */
[----:B------:R-:W-:-:S03]  /*5510*/  HADD2.F32 R82, -RZ, R82.H0_H0 ;  /* 0x20000052ff527230 */ /* 0x000fc60000004100 */
[CC--:B------:R-:W-:Y:S02]  /*5520*/  FMUL.FTZ R87, R85.reuse, R14.reuse ;  /* 0x0000000e55577220 */ /* 0x0c0fe40000410000 */
[C---:B------:R-:W-:Y:S02]  /*5530*/  FMUL.FTZ R86, R82.reuse, R14 ;  /* 0x0000000e52567220 */ /* 0x040fe40000410000 */
[-C--:B------:R-:W-:Y:S01]  /*5540*/  FFMA.FTZ R14, R82, R84.reuse, -R87 ;  /* 0x00000054520e7223 */ /* 0x080fe20000010857 */
[----:B------:R-:W-:Y:S01]  /*5550*/  F2FP.F16.E4M3.UNPACK_B R82, R75 ;  /* 0x0000004bff52723e */ /* 0x000fe200020006ff */
[----:B------:R-:W-:Y:S01]  /*5560*/  FFMA.FTZ R85, R85, R84, R86 ;  /* 0x0000005455557223 */ /* 0x000fe20000010056 */
[----:B------:R-:W-:Y:S02]  /*5570*/  F2FP.F16.E4M3.UNPACK_B R86, R77 ;  /* 0x0000004dff56723e */ /* 0x000fe400020006ff */
[-C--:B------:R-:W-:Y:S01]  /*5580*/  F2FP.F16.E4M3.UNPACK_B R77, R80.reuse.H1 ;  /* 0x00000050ff4d723e */ /* 0x080fe200030006ff */
[----:B------:R-:W-:Y:S01]  /*5590*/  HADD2.F32 R84, -RZ, R82.H1_H1 ;  /* 0x30000052ff547230 */ /* 0x000fe20000004100 */
[----:B------:R-:W-:Y:S01]  /*55a0*/  F2FP.F16.E4M3.UNPACK_B R80, R80 ;  /* 0x00000050ff50723e */ /* 0x000fe200020006ff */
[----:B------:R-:W-:Y:S01]  /*55b0*/  HADD2.F32 R88, -RZ, R86.H1_H1 ;  /* 0x30000056ff587230 */ /* 0x000fe20000004100 */
[----:B------:R-:W-:Y:S01]  /*55c0*/  F2FP.SATFINITE.E4M3.F32.PACK_AB_MERGE_C R85, R85, R14, RZ ;  /* 0x0000000e5555723e */ /* 0x000fe200048070ff */
[----:B------:R-:W-:-:S02]  /*55d0*/  HADD2.F32 R75, -RZ, R77.H1_H1 ;  /* 0x3000004dff4b7230 */ /* 0x000fc40000004100 */
[----:B------:R-:W-:Y:S01]  /*55e0*/  HADD2.F32 R77, -RZ, R77.H0_H0 ;  /* 0x2000004dff4d7230 */ /* 0x000fe20000004100 */
[----:B------:R-:W-:Y:S01]  /*55f0*/  F2FP.SATFINITE.E4M3.F32.PACK_AB_MERGE_C R15, R74, R15, R85 ;  /* 0x0000000f4a0f723e */ /* 0x000fe20004807055 */
[----:B------:R-:W-:Y:S02]  /*5600*/  HADD2.F32 R86, -RZ, R86.H0_H0 ;  /* 0x20000056ff567230 */ /* 0x000fe40000004100 */
[-C--:B------:R-:W-:Y:S01]  /*5610*/  FMUL.FTZ R152, R75, R88.reuse ;  /* 0x000000584b987220 */ /* 0x080fe20000410000 */
[----:B------:R-:W-:Y:S02]  /*5620*/  HADD2.F32 R82, -RZ, R82.H0_H0 ;  /* 0x20000052ff527230 */ /* 0x000fe40000004100 */
[C---:B------:R-:W-:Y:S01]  /*5630*/  FMUL.FTZ R88, R77.reuse, R88 ;  /* 0x000000584d587220 */ /* 0x040fe20000410000 */
[----:B------:R-:W-:-:S03]  /*5640*/  FFMA.FTZ R152, R77, R84, -R152 ;  /* 0x000000544d987223 */ /* 0x000fc60000010898 */
[----:B------:R-:W-:Y:S01]  /*5650*/  FFMA.FTZ R87, R75, R84, R88 ;  /* 0x000000544b577223 */ /* 0x000fe20000010058 */
[--C-:B------:R-:W-:Y:S02]  /*5660*/  HADD2.F32 R75, -RZ, R80.reuse.H1_H1 ;  /* 0x30000050ff4b7230 */ /* 0x100fe40000004100 */
[----:B------:R-:W-:Y:S02]  /*5670*/  HADD2.F32 R80, -RZ, R80.H0_H0 ;  /* 0x20000050ff507230 */ /* 0x000fe40000004100 */
[----:B------:R-:W-:Y:S01]  /*5680*/  F2FP.SATFINITE.E4M3.F32.PACK_AB_MERGE_C R87, R87, R152, RZ ;  /* 0x000000985757723e */ /* 0x000fe200048070ff */
[-C--:B------:R-:W-:Y:S02]  /*5690*/  FMUL.FTZ R77, R75, R86.reuse ;  /* 0x000000564b4d7220 */ /* 0x080fe40000410000 */
[C---:B------:R-:W-:Y:S02]  /*56a0*/  FMUL.FTZ R86, R80.reuse, R86 ;  /* 0x0000005650567220 */ /* 0x040fe40000410000 */
[----:B------:R-:W-:-:S02]  /*56b0*/  FFMA.FTZ R77, R80, R82, -R77 ;  /* 0x00000052504d7223 */ /* 0x000fc4000001084d */
[----:B------:R-:W-:-:S05]  /*56c0*/  FFMA.FTZ R86, R75, R82, R86 ;  /* 0x000000524b567223 */ /* 0x000fca0000010056 */
[----:B------:R-:W-:-:S07]  /*56d0*/  F2FP.SATFINITE.E4M3.F32.PACK_AB_MERGE_C R14, R86, R77, R87 ;  /* 0x0000004d560e723e */ /* 0x000fce0004807057 */
.L_x_2719:
[----:B------:R-:W-:Y:S05]  /*56e0*/  BSYNC B3 ;  /* 0x0000000000037941 */ /* 0x000fea0003800000 */
.L_x_2718:
[----:B0-----:R0:W-:Y:S02]  /*56f0*/  ST.E.128 desc[UR52][R78.64], R12 ;  /* 0x0000000c4e007985 */ /* 0x0011e4000c101d34 */
.L_x_2717:
[----:B------:R-:W-:Y:S05]  /*5700*/  BSYNC B2 ;  /* 0x0000000000027941 */ /* 0x000fea0003800000 */
.L_x_2716:
        /* <DEDUP_REMOVED lines=13> */
[--C-:B------:R-:W-:Y:S01]  /*57e0*/  HADD2.F32 R77, -RZ, R79.reuse.H0_H0 ;  /* 0x2000004fff4d7230 */ /* 0x100fe20000004100 */
[--C-:B------:R-:W-:Y:S01]  /*57f0*/  SHF.R.U32.HI R72, RZ, 0x10, R71.reuse ;  /* 0x00000010ff487819 */ /* 0x100fe20000011647 */
[----:B------:R-:W-:Y:S01]  /*5800*/  HADD2.F32 R82, -RZ, R79.H1_H1 ;  /* 0x3000004fff527230 */ /* 0x000fe20000004100 */
[----:B------:R-:W-:Y:S01]  /*5810*/  SHF.R.U32.HI R85, RZ, 0x8, R71 ;  /* 0x00000008ff557819 */ /* 0x000fe20000011647 */
[--C-:B------:R-:W-:Y:S01]  /*5820*/  HADD2.F32 R70, -RZ, R13.reuse.H0_H0 ;  /* 0x2000000dff467230 */ /* 0x100fe20000004100 */
[----:B------:R-:W-:Y:S01]  /*5830*/  LOP3.LUT R81, R71, 0xff0000ff, RZ, 0xc0, !PT ;  /* 0xff0000ff47517812 */ /* 0x000fe200078ec0ff */
[----:B------:R-:W-:Y:S01]  /*5840*/  HADD2.F32 R13, -RZ, R13.H1_H1 ;  /* 0x3000000dff0d7230 */ /* 0x000fe20000004100 */
[----:B------:R-:W-:Y:S01]  /*5850*/  SHF.R.U32.HI R84, RZ, 0x8, R73 ;  /* 0x00000008ff547819 */ /* 0x000fe20000011649 */
[----:B------:R-:W-:-:S02]  /*5860*/  HADD2.F32 R71, -RZ, R78.H0_H0 ;  /* 0x2000004eff477230 */ /* 0x000fc40000004100 */
[C---:B------:R-:W-:Y:S01]  /*5870*/  FMUL.FTZ R80, R70.reuse, R77 ;  /* 0x0000004d46507220 */ /* 0x040fe20000410000 */
[----:B------:R-:W-:Y:S01]  /*5880*/  F2FP.F16.E4M3.UNPACK_B R151, R151 ;  /* 0x00000097ff97723e */ /* 0x000fe200020006ff */
[C---:B------:R-:W-:Y:S01]  /*5890*/  FMUL.FTZ R83, R13.reuse, R77 ;  /* 0x0000004d0d537220 */ /* 0x040fe20000410000 */
[----:B------:R-:W-:Y:S01]  /*58a0*/  SHF.R.U32.HI R77, RZ, 0x10, R73 ;  /* 0x00000010ff4d7819 */ /* 0x000fe20000011649 */
[-C--:B------:R-:W-:Y:S01]  /*58b0*/  FFMA.FTZ R13, R13, R71.reuse, R80 ;  /* 0x000000470d0d7223 */ /* 0x080fe20000010050 */
[----:B------:R-:W-:Y:S02]  /*58c0*/  HADD2.F32 R80, -RZ, R78.H1_H1 ;  /* 0x3000004eff507230 */ /* 0x000fe40000004100 */
[----:B------:R-:W-:Y:S01]  /*58d0*/  FFMA.FTZ R70, R70, R71, -R83 ;  /* 0x0000004746467223 */ /* 0x000fe20000010853 */
[----:B------:R-:W-:Y:S01]  /*58e0*/  F2FP.F16.E4M3.UNPACK_B R71, R76.H1 ;  /* 0x0000004cff47723e */ /* 0x000fe200030006ff */
[----:B------:R-:W-:Y:S01]  /*58f0*/  IMAD.U32 R72, R72, 0x10000, RZ ;  /* 0x0001000048487824 */ /* 0x000fe200078e00ff */
[----:B------:R-:W-:Y:S01]  /*5900*/  LOP3.LUT R76, R73, 0xff0000ff, RZ, 0xc0, !PT ;  /* 0xff0000ff494c7812 */ /* 0x000fe200078ec0ff */
[----:B------:R-:W-:Y:S01]  /*5910*/  IMAD.U32 R77, R77, 0x10000, RZ ;  /* 0x000100004d4d7824 */ /* 0x000fe200078e00ff */
[----:B------:R-:W-:Y:S01]  /*5920*/  MOV R73, R12 ;  /* 0x0000000c00497202 */ /* 0x000fe20000000f00 */
[----:B------:R-:W-:Y:S01]  /*5930*/  HADD2.F32 R79, -RZ, R71.H1_H1 ;  /* 0x30000047ff4f7230 */ /* 0x000fe20000004100 */
[----:B------:R-:W-:Y:S01]  /*5940*/  F2FP.F16.E4M3.UNPACK_B R147, R147 ;  /* 0x00000093ff93723e */ /* 0x000fe200020006ff */
[----:B------:R-:W-:-:S02]  /*5950*/  IMAD.SHL.U32 R12, R85, 0x100, RZ ;  /* 0x00000100550c7824 */ /* 0x000fc400078e00ff */
[----:B------:R-:W-:Y:S02]  /*5960*/  HADD2.F32 R71, -RZ, R71.H0_H0 ;  /* 0x20000047ff477230 */ /* 0x000fe40000004100 */
[----:B------:R-:W-:Y:S01]  /*5970*/  FMUL.FTZ R78, R79, R82 ;  /* 0x000000524f4e7220 */ /* 0x000fe20000410000 */
[----:B------:R-:W-:Y:S01]  /*5980*/  LOP3.LUT R83, R81, 0xff00, R12, 0xf8, !PT ;  /* 0x0000ff0051537812 */ /* 0x000fe200078ef80c */
[----:B------:R-:W-:Y:S02]  /*5990*/  IMAD.SHL.U32 R81, R84, 0x100, RZ ;  /* 0x0000010054517824 */ /* 0x000fe400078e00ff */
[C---:B------:R-:W-:Y:S01]  /*59a0*/  FFMA.FTZ R12, R71.reuse, R80, -R78 ;  /* 0x00000050470c7223 */ /* 0x040fe2000001084e */
[----:B------:R-:W-:Y:S01]  /*59b0*/  FMUL.FTZ R82, R71, R82 ;  /* 0x0000005247527220 */ /* 0x000fe20000410000 */
[----:B------:R-:W-:Y:S02]  /*59c0*/  F2FP.F16.E4M3.UNPACK_B R78, R73.H1 ;  /* 0x00000049ff4e723e */ /* 0x000fe400030006ff */
[----:B------:R-:W-:Y:S01]  /*59d0*/  LOP3.LUT R84, R76, 0xff00, R81, 0xf8, !PT ;  /* 0x0000ff004c547812 */ /* 0x000fe200078ef851 */
[----:B------:R-:W-:Y:S01]  /*59e0*/  FFMA.FTZ R71, R79, R80, R82 ;  /* 0x000000504f477223 */ /* 0x000fe20000010052 */
[----:B------:R-:W-:Y:S01]  /*59f0*/  HADD2.F32 R82, -RZ, R151.H1_H1 ;  /* 0x30000097ff527230 */ /* 0x000fe20000004100 */
[----:B------:R-:W-:Y:S01]  /*5a00*/  LOP3.LUT R76, R83, 0xff0000, R72, 0xf8, !PT ;  /* 0x00ff0000534c7812 */ /* 0x000fe200078ef848 */
[----:B------:R-:W-:-:S02]  /*5a10*/  HADD2.F32 R79, -RZ, R78.H0_H0 ;  /* 0x2000004eff4f7230 */ /* 0x000fc40000004100 */
[----:B------:R-:W-:Y:S01]  /*5a20*/  HADD2.F32 R80, -RZ, R78.H1_H1 ;  /* 0x3000004eff507230 */ /* 0x000fe20000004100 */
[----:B------:R-:W-:Y:S01]  /*5a30*/  F2FP.F16.E4M3.UNPACK_B R78, R73 ;  /* 0x00000049ff4e723e */ /* 0x000fe200020006ff */
[----:B------:R-:W-:Y:S02]  /*5a40*/  HADD2.F32 R81, -RZ, R147.H1_H1 ;  /* 0x30000093ff517230 */ /* 0x000fe40000004100 */
[-C--:B------:R-:W-:Y:S01]  /*5a50*/  FMUL.FTZ R85, R79, R82.reuse ;  /* 0x000000524f557220 */ /* 0x080fe20000410000 */
[----:B------:R-:W-:Y:S02]  /*5a60*/  HADD2.F32 R151, -RZ, R151.H0_H0 ;  /* 0x20000097ff977230 */ /* 0x000fe40000004100 */
[C---:B------:R-:W-:Y:S01]  /*5a70*/  FMUL.FTZ R86, R80.reuse, R82 ;  /* 0x0000005250567220 */ /* 0x040fe20000410000 */
[----:B------:R-:W-:Y:S02]  /*5a80*/  HADD2.F32 R147, -RZ, R147.H0_H0 ;  /* 0x20000093ff937230 */ /* 0x000fe40000004100 */
[----:B------:R-:W-:Y:S01]  /*5a90*/  FFMA.FTZ R73, R80, R81, R85 ;  /* 0x0000005150497223 */ /* 0x000fe20000010055 */
[----:B------:R-:W-:-:S02]  /*5aa0*/  HADD2.F32 R80, -RZ, R78.H1_H1 ;  /* 0x3000004eff507230 */ /* 0x000fc40000004100 */
[----:B------:R-:W-:Y:S01]  /*5ab0*/  FFMA.FTZ R72, R79, R81, -R86 ;  /* 0x000000514f487223 */ /* 0x000fe20000010856 */
[----:B------:R-:W-:Y:S01]  /*5ac0*/  HADD2.F32 R78, -RZ, R78.H0_H0 ;  /* 0x2000004eff4e7230 */ /* 0x000fe20000004100 */
[----:B------:R-:W-:Y:S02]  /*5ad0*/  MOV R81, R15 ;  /* 0x0000000f00517202 */ /* 0x000fe40000000f00 */
[----:B------:R-:W-:Y:S01]  /*5ae0*/  LOP3.LUT R79, R84, 0xff0000, R77, 0xf8, !PT ;  /* 0x00ff0000544f7812 */ /* 0x000fe200078ef84d */
[----:B------:R-:W-:Y:S01]  /*5af0*/  FMUL.FTZ R15, R80, R151 ;  /* 0x00000097500f7220 */ /* 0x000fe20000410000 */
[----:B------:R-:W-:Y:S01]  /*5b00*/  F2FP.F16.E4M3.UNPACK_B R77, R81 ;  /* 0x00000051ff4d723e */ /* 0x000fe200020006ff */
[C---:B------:R-:W-:Y:S01]  /*5b10*/  FMUL.FTZ R151, R78.reuse, R151 ;  /* 0x000000974e977220 */ /* 0x040fe20000410000 */
[----:B------:R-:W-:Y:S01]  /*5b20*/  F2FP.F16.E4M3.UNPACK_B R85, R79.H1 ;  /* 0x0000004fff55723e */ /* 0x000fe200030006ff */
[-C--:B------:R-:W-:Y:S01]  /*5b30*/  FFMA.FTZ R15, R78, R147.reuse, -R15 ;  /* 0x000000934e0f7223 */ /* 0x080fe2000001080f */
[----:B------:R-:W-:Y:S01]  /*5b40*/  F2FP.F16.E4M3.UNPACK_B R84, R76.H1 ;  /* 0x0000004cff54723e */ /* 0x000fe200030006ff */
[----:B------:R-:W-:Y:S01]  /*5b50*/  FFMA.FTZ R78, R80, R147, R151 ;  /* 0x00000093504e7223 */ /* 0x000fe20000010097 */
[----:B------:R-:W-:Y:S01]  /*5b60*/  HADD2.F32 R80, -RZ, R77.H1_H1 ;  /* 0x3000004dff507230 */ /* 0x000fe20000004100 */
[----:B------:R-:W-:Y:S01]  /*5b70*/  F2FP.SATFINITE.E4M3.F32.PACK_AB_MERGE_C R71, R71, R12, RZ ;  /* 0x0000000c4747723e */ /* 0x000fe200048070ff */
[----:B------:R-:W-:Y:S01]  /*5b80*/  HADD2.F32 R82, -RZ, R85.H0_H0 ;  /* 0x20000055ff527230 */ /* 0x000fe20000004100 */
[----:B------:R-:W-:Y:S01]  /*5b90*/  F2FP.SATFINITE.E4M3.F32.PACK_AB_MERGE_C R72, R73, R72, RZ ;  /* 0x000000484948723e */ /* 0x000fe200048070ff */
[----:B------:R-:W-:Y:S01]  /*5ba0*/  HADD2.F32 R77, -RZ, R77.H0_H0 ;  /* 0x2000004dff4d7230 */ /* 0x000fe20000004100 */
[----:B------:R-:W-:Y:S01]  /*5bb0*/  F2FP.SATFINITE.E4M3.F32.PACK_AB_MERGE_C R13, R13, R70, R71 ;  /* 0x000000460d0d723e */ /* 0x000fe20004807047 */
[----:B------:R-:W-:-:S02]  /*5bc0*/  HADD2.F32 R83, -RZ, R84.H0_H0 ;  /* 0x20000054ff537230 */ /* 0x000fc40000004100 */
[CC--:B------:R-:W-:Y:S01]  /*5bd0*/  FMUL.FTZ R86, R80.reuse, R82.reuse ;  /* 0x0000005250567220 */ /* 0x0c0fe20000410000 */
[----:B------:R-:W-:Y:S02]  /*5be0*/  HADD2.F32 R85, -RZ, R85.H1_H1 ;  /* 0x30000055ff557230 */ /* 0x000fe40000004100 */
[C---:B------:R-:W-:Y:S01]  /*5bf0*/  FMUL.FTZ R87, R77.reuse, R82 ;  /* 0x000000524d577220 */ /* 0x040fe20000410000 */
[----:B------:R-:W-:Y:S01]  /*5c00*/  F2FP.F16.E4M3.UNPACK_B R82, R81.H1 ;  /* 0x00000051ff52723e */ /* 0x000fe200030006ff */
[-C--:B------:R-:W-:Y:S01]  /*5c10*/  FFMA.FTZ R77, R77, R83.reuse, -R86 ;  /* 0x000000534d4d7223 */ /* 0x080fe20000010856 */
[----:B------:R-:W-:Y:S02]  /*5c20*/  HADD2.F32 R84, -RZ, R84.H1_H1 ;  /* 0x30000054ff547230 */ /* 0x000fe40000004100 */
[----:B------:R-:W-:Y:S01]  /*5c30*/  FFMA.FTZ R80, R80, R83, R87 ;  /* 0x0000005350507223 */ /* 0x000fe20000010057 */
[----:B------:R-:W-:Y:S01]  /*5c40*/  IMAD.MOV.U32 R81, RZ, RZ, R14 ;  /* 0x000000ffff517224 */ /* 0x000fe200078e000e */
[----:B------:R-:W-:Y:S01]  /*5c50*/  F2FP.SATFINITE.E4M3.F32.PACK_AB_MERGE_C R15, R78, R15, R72 ;  /* 0x0000000f4e0f723e */ /* 0x000fe20004807048 */
[----:B------:R-:W-:-:S02]  /*5c60*/  HADD2.F32 R83, -RZ, R82.H1_H1 ;  /* 0x30000052ff537230 */ /* 0x000fc40000004100 */
[----:B------:R-:W-:-:S03]  /*5c70*/  HADD2.F32 R82, -RZ, R82.H0_H0 ;  /* 0x20000052ff527230 */ /* 0x000fc60000004100 */
[CC--:B------:R-:W-:Y:S02]  /*5c80*/  FMUL.FTZ R87, R83.reuse, R85.reuse ;  /* 0x0000005553577220 */ /* 0x0c0fe40000410000 */
[C---:B------:R-:W-:Y:S01]  /*5c90*/  FMUL.FTZ R86, R82.reuse, R85 ;  /* 0x0000005552567220 */ /* 0x040fe20000410000 */
[----:B------:R-:W-:Y:S01]  /*5ca0*/  F2FP.F16.E4M3.UNPACK_B R85, R79 ;  /* 0x0000004fff55723e */ /* 0x000fe200020006ff */
[-C--:B------:R-:W-:Y:S01]  /*5cb0*/  FFMA.FTZ R14, R82, R84.reuse, -R87 ;  /* 0x00000054520e7223 */ /* 0x080fe20000010857 */
[-C--:B------:R-:W-:Y:S01]  /*5cc0*/  F2FP.F16.E4M3.UNPACK_B R82, R81.reuse.H1 ;  /* 0x00000051ff52723e */ /* 0x080fe200030006ff */
[----:B------:R-:W-:Y:S01]  /*5cd0*/  FFMA.FTZ R79, R83, R84, R86 ;  /* 0x00000054534f7223 */ /* 0x000fe20000010056 */
[----:B------:R-:W-:Y:S01]  /*5ce0*/  F2FP.F16.E4M3.UNPACK_B R84, R76 ;  /* 0x0000004cff54723e */ /* 0x000fe200020006ff */
[----:B------:R-:W-:Y:S01]  /*5cf0*/  HADD2.F32 R86, -RZ, R85.H1_H1 ;  /* 0x30000055ff567230 */ /* 0x000fe20000004100 */
[----:B------:R-:W-:Y:S01]  /*5d00*/  F2FP.F16.E4M3.UNPACK_B R81, R81 ;  /* 0x00000051ff51723e */ /* 0x000fe200020006ff */
[--C-:B------:R-:W-:Y:S01]  /*5d10*/  HADD2.F32 R83, -RZ, R82.reuse.H1_H1 ;  /* 0x30000052ff537230 */ /* 0x100fe20000004100 */
[----:B------:R-:W-:Y:S01]  /*5d20*/  F2FP.SATFINITE.E4M3.F32.PACK_AB_MERGE_C R79, R79, R14, RZ ;  /* 0x0000000e4f4f723e */ /* 0x000fe200048070ff */
[----:B------:R-:W-:-:S02]  /*5d30*/  HADD2.F32 R82, -RZ, R82.H0_H0 ;  /* 0x20000052ff527230 */ /* 0x000fc40000004100 */
[--C-:B------:R-:W-:Y:S02]  /*5d40*/  HADD2.F32 R76, -RZ, R84.reuse.H1_H1 ;  /* 0x30000054ff4c7230 */ /* 0x100fe40000004100 */
[CC--:B------:R-:W-:Y:S01]  /*5d50*/  FMUL.FTZ R87, R83.reuse, R86.reuse ;  /* 0x0000005653577220 */ /* 0x0c0fe20000410000 */
[----:B------:R-:W-:Y:S02]  /*5d60*/  HADD2.F32 R85, -RZ, R85.H0_H0 ;  /* 0x20000055ff557230 */ /* 0x000fe40000004100 */
[C---:B------:R-:W-:Y:S01]  /*5d70*/  FMUL.FTZ R86, R82.reuse, R86 ;  /* 0x0000005652567220 */ /* 0x040fe20000410000 */
[----:B------:R-:W-:Y:S02]  /*5d80*/  HADD2.F32 R84, -RZ, R84.H0_H0 ;  /* 0x20000054ff547230 */ /* 0x000fe40000004100 */
[-C--:B------:R-:W-:Y:S01]  /*5d90*/  FFMA.FTZ R87, R82, R76.reuse, -R87 ;  /* 0x0000004c52577223 */ /* 0x080fe20000010857 */
[----:B------:R-:W-:Y:S01]  /*5da0*/  F2FP.SATFINITE.E4M3.F32.PACK_AB_MERGE_C R77, R80, R77, R79 ;  /* 0x0000004d504d723e */ /* 0x000fe2000480704f */
[----:B------:R-:W-:Y:S01]  /*5db0*/  FFMA.FTZ R86, R83, R76, R86 ;  /* 0x0000004c53567223 */ /* 0x000fe20000010056 */
[----:B------:R-:W-:-:S02]  /*5dc0*/  HADD2.F32 R76, -RZ, R81.H1_H1 ;  /* 0x30000051ff4c7230 */ /* 0x000fc40000004100 */
[----:B------:R-:W-:Y:S02]  /*5dd0*/  HADD2.F32 R81, -RZ, R81.H0_H0 ;  /* 0x20000051ff517230 */ /* 0x000fe40000004100 */
[----:B------:R-:W-:Y:S01]  /*5de0*/  F2FP.SATFINITE.E4M3.F32.PACK_AB_MERGE_C R86, R86, R87, RZ ;  /* 0x000000575656723e */ /* 0x000fe200048070ff */
[CC--:B------:R-:W-:Y:S02]  /*5df0*/  FMUL.FTZ R12, R76.reuse, R85.reuse ;  /* 0x000000554c0c7220 */ /* 0x0c0fe40000410000 */
[C---:B------:R-:W-:Y:S02]  /*5e00*/  FMUL.FTZ R85, R81.reuse, R85 ;  /* 0x0000005551557220 */ /* 0x040fe40000410000 */
[-C--:B------:R-:W-:Y:S02]  /*5e10*/  FFMA.FTZ R12, R81, R84.reuse, -R12 ;  /* 0x00000054510c7223 */ /* 0x080fe4000001080c */
[----:B------:R-:W-:-:S05]  /*5e20*/  FFMA.FTZ R85, R76, R84, R85 ;  /* 0x000000544c557223 */ /* 0x000fca0000010055 */
[----:B------:R-:W-:Y:S01]  /*5e30*/  F2FP.SATFINITE.E4M3.F32.PACK_AB_MERGE_C R14, R85, R12, R86 ;  /* 0x0000000c550e723e */ /* 0x000fe20004807056 */
[----:B------:R-:W-:Y:S02]  /*5e40*/  IMAD.MOV.U32 R12, RZ, RZ, R15 ;  /* 0x000000ffff0c7224 */ /* 0x000fe400078e000f */
[----:B------:R-:W-:-:S07]  /*5e50*/  IMAD.MOV.U32 R15, RZ, RZ, R77 ;  /* 0x000000ffff0f7224 */ /* 0x000fce00078e004d */
.L_x_2723:
[----:B------:R-:W-:Y:S05]  /*5e60*/  BSYNC B3 ;  /* 0x0000000000037941 */ /* 0x000fea0003800000 */
.L_x_2722:
[----:B0-----:R0:W-:Y:S02]  /*5e70*/  ST.E.128 desc[UR52][R74.64], R12 ;  /* 0x0000000c4a007985 */ /* 0x0011e4000c101d34 */
.L_x_2721:
[----:B------:R-:W-:Y:S05]  /*5e80*/  BSYNC B2 ;  /* 0x0000000000027941 */ /* 0x000fea0003800000 */
.L_x_2720:
[----:B------:R-:W-:-:S13]  /*5e90*/  ISETP.NE.AND P2, PT, R37, RZ, PT ;  /* 0x000000ff2500720c */ /* 0x000fda0003f45270 */
        /* <DEDUP_REMOVED lines=8> */
[--C-:B------:R-:W-:Y:S02]  /*5f20*/  SHF.R.U32.HI R73, RZ, 0x8, R69.reuse ;  /* 0x00000008ff497819 */ /* 0x100fe40000011645 */
[----:B------:R-:W-:Y:S02]  /*5f30*/  LOP3.LUT R68, R69, 0xff0000ff, RZ, 0xc0, !PT ;  /* 0xff0000ff45447812 */ /* 0x000fe400078ec0ff */
[----:B------:R-:W-:Y:S01]  /*5f40*/  SHF.R.U32.HI R72, RZ, 0x10, R69 ;  /* 0x00000010ff487819 */ /* 0x000fe20000011645 */
[----:B------:R-:W-:Y:S01]  /*5f50*/  IMAD.SHL.U32 R73, R73, 0x100, RZ ;  /* 0x0000010049497824 */ /* 0x000fe200078e00ff */
[----:B------:R-:W-:Y:S02]  /*5f60*/  LOP3.LUT R66, R67, 0xff0000ff, RZ, 0xc0, !PT ;  /* 0xff0000ff43427812 */ /* 0x000fe400078ec0ff */
[----:B------:R-:W-:Y:S01]  /*5f70*/  SHF.R.U32.HI R74, RZ, 0x10, R67 ;  /* 0x00000010ff4a7819 */ /* 0x000fe20000011643 */
[----:B0-----:R-:W-:Y:S01]  /*5f80*/  IMAD.MOV.U32 R67, RZ, RZ, R12 ;  /* 0x000000ffff437224 */ /* 0x001fe200078e000c */
[----:B------:R-:W-:Y:S01]  /*5f90*/  SHF.L.U32 R69, R11, 0x8, RZ ;  /* 0x000000080b457819 */ /* 0x000fe200000006ff */
        /* <DEDUP_REMOVED lines=39> */
[----:B------:R-:W-:Y:S02]  /*6210*/  HADD2.F32 R148, -RZ, R148.H0_H0 ;  /* 0x20000094ff947230 */ /* 0x000fe40000004100 */
[--C-:B------:R-:W-:Y:S02]  /*6220*/  HADD2.F32 R67, -RZ, R144.reuse.H1_H1 ;  /* 0x30000090ff437230 */ /* 0x100fe40000004100 */
[----:B------:R-:W-:Y:S02]  /*6230*/  HADD2.F32 R144, -RZ, R144.H0_H0 ;  /* 0x20000090ff907230 */ /* 0x000fe40000004100 */
[-C--:B------:R-:W-:Y:S01]  /*6240*/  FMUL.FTZ R75, R69, R148.reuse ;  /* 0x00000094454b7220 */ /* 0x080fe20000410000 */
[----:B------:R-:W-:Y:S01]  /*6250*/  FMUL.FTZ R148, R68, R148 ;  /* 0x0000009444947220 */ /* 0x000fe20000410000 */
[-C--:B------:R-:W-:Y:S01]  /*6260*/  FFMA.FTZ R73, R73, R67.reuse, R74 ;  /* 0x0000004349497223 */ /* 0x080fe2000001004a */
[----:B------:R-:W-:Y:S01]  /*6270*/  FFMA.FTZ R72, R72, R67, -R77 ;  /* 0x0000004348487223 */ /* 0x000fe2000001084d */
[----:B------:R-:W-:Y:S01]  /*6280*/  F2FP.F16.E4M3.UNPACK_B R74, R15.H1 ;  /* 0x0000000fff4a723e */ /* 0x000fe200030006ff */
[-C--:B------:R-:W-:Y:S01]  /*6290*/  FFMA.FTZ R67, R68, R144.reuse, -R75 ;  /* 0x0000009044437223 */ /* 0x080fe2000001084b */
[----:B------:R-:W-:Y:S01]  /*62a0*/  FFMA.FTZ R68, R69, R144, R148 ;  /* 0x0000009045447223 */ /* 0x000fe20000010094 */
[----:B------:R-:W-:Y:S01]  /*62b0*/  F2FP.SATFINITE.E4M3.F32.PACK_AB_MERGE_C R69, R79, R76, RZ ;  /* 0x0000004c4f45723e */ /* 0x000fe200048070ff */
[----:B------:R-:W-:Y:S01]  /*62c0*/  HADD2.F32 R82, -RZ, R80.H1_H1 ;  /* 0x30000050ff527230 */ /* 0x000fe20000004100 */
[----:B------:R-:W-:Y:S01]  /*62d0*/  F2FP.SATFINITE.E4M3.F32.PACK_AB_MERGE_C R72, R73, R72, RZ ;  /* 0x000000484948723e */ /* 0x000fe200048070ff */
[--C-:B------:R-:W-:Y:S01]  /*62e0*/  HADD2.F32 R75, -RZ, R74.reuse.H0_H0 ;  /* 0x2000004aff4b7230 */ /* 0x100fe20000004100 */
        /* <DEDUP_REMOVED lines=42> */
.L_x_2725:
[----:B------:R-:W-:Y:S05]  /*6590*/  BSYNC B2 ;  /* 0x0000000000027941 */ /* 0x000fea0003800000 */
.L_x_2724:
[----:B0-----:R0:W-:Y:S02]  /*65a0*/  ST.E.128 desc[UR52][R70.64], R12 ;  /* 0x0000000c46007985 */ /* 0x0011e4000c101d34 */
.L_x_2703:
[----:B------:R-:W-:Y:S05]  /*65b0*/  BSYNC B1 ;  /* 0x0000000000017941 */ /* 0x000fea0003800000 */
.L_x_2702:
[----:B------:R-:W-:-:S03]  /*65c0*/  UMOV UR4, 0xffffffff ;  /* 0xffffffff00047882 */ /* 0x000fc60000000000 */
[----:B------:R-:W-:Y:S05]  /*65d0*/  BRA.DIV UR4, `(.L_x_2726) ;  /* 0x000002be041c7947 */ /* 0x000fea000b800000 */
[----:B--2---:R-:W2:Y:S04]  /*65e0*/  SHFL.IDX PT, R120, R120, 0x1, 0x1e1f ;  /* 0x003e1f0078787f89 */ /* 0x004ea800000e0000 */
[----:B------:R-:W0:Y:S02]  /*65f0*/  SHFL.IDX PT, R121, R121, 0x1, 0x1e1f ;  /* 0x003e1f0079797f89 */ /* 0x000e2400000e0000 */
.L_x_3058:
[----:B------:R-:W-:Y:S05]  /*6600*/  @P4 BRA `(.L_x_2727) ;  /* 0x0000009400b04947 */ /* 0x000fea0003800000 */
[----:B------:R-:W-:Y:S01]  /*6610*/  ISETP.NE.AND P2, PT, R32, RZ, PT ;  /* 0x000000ff2000720c */ /* 0x000fe20003f45270 */
[----:B------:R-:W-:-:S12]  /*6620*/  BSSY B1, `(.L_x_2728) ;  /* 0x0000072000017945 */ /* 0x000fd80003800000 */
[----:B------:R-:W-:Y:S05]  /*6630*/  @!P2 BRA `(.L_x_2729) ;  /* 0x0000000400c0a947 */ /* 0x000fea0003800000 */
[----:B0-----:R0:W0:Y:S01]  /*6640*/  LDS.128 R12, [R41+0x1c400] ;  /* 0x01c40000290c7984 */ /* 0x0010220000000c00 */
[----:B------:R-:W-:Y:S01]  /*6650*/  IADD3 R66, P2, R16, R121, RZ ;  /* 0x0000007910427210 */ /* 0x000fe20007f5e0ff */
[----:B------:R-:W-:Y:S04]  /*6660*/  BSSY B2, `(.L_x_2730) ;  /* 0x000006c000027945 */ /* 0x000fe80003800000 */
[----:B--2---:R-:W-:Y:S01]  /*6670*/  IMAD.X R67, R120, 0x1, R17, P2 ;  /* 0x0000000178437824 */ /* 0x004fe200010e0611 */
[----:B------:R-:W-:-:S13]  /*6680*/  ISETP.GE.AND P2, PT, R188, R117, PT ;  /* 0x00000075bc00720c */ /* 0x000fda0003f46270 */
[----:B------:R-:W-:Y:S05]  /*6690*/  @P2 BRA `(.L_x_2731) ;  /* 0x0000000400a02947 */ /* 0x000fea0003800000 */
[----:B------:R-:W-:Y:S02]  /*66a0*/  SHF.R.U32.HI R69, RZ, 0x8, R65 ;  /* 0x00000008ff457819 */ /* 0x000fe40000011641 */
[--C-:B----4-:R-:W-:Y:S02]  /*66b0*/  SHF.R.U32.HI R11, RZ, 0x8, R63.reuse ;  /* 0x00000008ff0b7819 */ /* 0x110fe4000001163f */
[----:B------:R-:W-:Y:S01]  /*66c0*/  SHF.R.U32.HI R70, RZ, 0x10, R63 ;  /* 0x00000010ff467819 */ /* 0x000fe2000001163f */
[----:B------:R-:W-:Y:S01]  /*66d0*/  IMAD.SHL.U32 R69, R69, 0x100, RZ ;  /* 0x0000010045457824 */ /* 0x000fe200078e00ff */
[----:B------:R-:W-:Y:S02]  /*66e0*/  LOP3.LUT R64, R65, 0xff0000ff, RZ, 0xc0, !PT ;  /* 0xff0000ff41407812 */ /* 0x000fe400078ec0ff */
[----:B------:R-:W-:Y:S01]  /*66f0*/  SHF.R.U32.HI R68, RZ, 0x10, R65 ;  /* 0x00000010ff447819 */ /* 0x000fe20000011641 */
[----:B------:R-:W-:Y:S01]  /*6700*/  IMAD.SHL.U32 R65, R11, 0x100, RZ ;  /* 0x000001000b417824 */ /* 0x000fe200078e00ff */
[----:B------:R-:W-:Y:S01]  /*6710*/  LOP3.LUT R62, R63, 0xff0000ff, RZ, 0xc0, !PT ;  /* 0xff0000ff3f3e7812 */ /* 0x000fe200078ec0ff */
[----:B0-----:R-:W-:Y:S01]  /*6720*/  IMAD.MOV.U32 R11, RZ, RZ, R13 ;  /* 0x000000ffff0b7224 */ /* 0x001fe200078e000d */
[----:B------:R-:W-:Y:S01]  /*6730*/  MOV R63, R12 ;  /* 0x0000000c003f7202 */ /* 0x000fe20000000f00 */
[----:B------:R-:W-:Y:S01]  /*6740*/  IMAD.U32 R13, R70, 0x10000, RZ ;  /* 0x00010000460d7824 */ /* 0x000fe200078e00ff */
[----:B------:R-:W-:Y:S01]  /*6750*/  LOP3.LUT R64, R64, 0xff00, R69, 0xf8, !PT ;  /* 0x0000ff0040407812 */ /* 0x000fe200078ef845 */
[----:B------:R-:W-:Y:S01]  /*6760*/  IMAD.U32 R69, R68, 0x10000, RZ ;  /* 0x0001000044457824 */ /* 0x000fe200078e00ff */
[----:B------:R-:W-:-:S02]  /*6770*/  LOP3.LUT R12, R62, 0xff00, R65, 0xf8, !PT ;  /* 0x0000ff003e0c7812 */ /* 0x000fc400078ef841 */
        /* <DEDUP_REMOVED lines=48> */
[----:B------:R-:W-:Y:S01]  /*6a80*/  F2FP.F16.E4M3.UNPACK_B R73, R12.H1 ;  /* 0x0000000cff49723e */ /* 0x000fe200030006ff */
[----:B------:R-:W-:Y:S01]  /*6a90*/  HADD2.F32 R70, -RZ, R70.H1_H1 ;  /* 0x30000046ff467230 */ /* 0x000fe20000004100 */
[----:B------:R-:W-:Y:S01]  /*6aa0*/  F2FP.F16.E4M3.UNPACK_B R69, R14.H1 ;  /* 0x0000000eff45723e */ /* 0x000fe200030006ff */
[----:B------:R-:W-:Y:S01]  /*6ab0*/  HADD2.F32 R76, -RZ, R76.H0_H0 ;  /* 0x2000004cff4c7230 */ /* 0x000fe20000004100 */
[----:B------:R-:W-:Y:S01]  /*6ac0*/  F2FP.F16.E4M3.UNPACK_B R75, R13 ;  /* 0x0000000dff4b723e */ /* 0x000fe200020006ff */
[----:B------:R-:W-:Y:S01]  /*6ad0*/  HADD2.F32 R74, -RZ, R73.H1_H1 ;  /* 0x30000049ff4a7230 */ /* 0x000fe20000004100 */
[----:B------:R-:W-:Y:S01]  /*6ae0*/  F2FP.F16.E4M3.UNPACK_B R72, R12 ;  /* 0x0000000cff48723e */ /* 0x000fe200020006ff */
[----:B------:R-:W-:-:S02]  /*6af0*/  HADD2.F32 R13, -RZ, R69.H1_H1 ;  /* 0x30000045ff0d7230 */ /* 0x000fc40000004100 */
[CC--:B------:R-:W-:Y:S01]  /*6b00*/  FMUL.FTZ R12, R70.reuse, R77.reuse ;  /* 0x0000004d460c7220 */ /* 0x0c0fe20000410000 */
        /* <DEDUP_REMOVED lines=19> */
[----:B------:R-:W-:Y:S02]  /*6c40*/  HADD2.F32 R69, -RZ, R72.H0_H0 ;  /* 0x20000048ff457230 */ /* 0x000fe40000004100 */
[----:B------:R-:W-:Y:S01]  /*6c50*/  FMUL.FTZ R72, R15, R76 ;  /* 0x0000004c0f487220 */ /* 0x000fe20000410000 */
[----:B------:R-:W-:-:S02]  /*6c60*/  HADD2.F32 R70, -RZ, R73.H0_H0 ;  /* 0x20000049ff467230 */ /* 0x000fc40000004100 */
[-C--:B------:R-:W-:Y:S01]  /*6c70*/  FMUL.FTZ R71, R14, R75.reuse ;  /* 0x0000004b0e477220 */ /* 0x080fe20000410000 */
[C---:B------:R-:W-:Y:S01]  /*6c80*/  FMUL.FTZ R76, R13.reuse, R76 ;  /* 0x0000004c0d4c7220 */ /* 0x040fe20000410000 */
[C---:B------:R-:W-:Y:S01]  /*6c90*/  FMUL.FTZ R75, R12.reuse, R75 ;  /* 0x0000004b0c4b7220 */ /* 0x040fe20000410000 */
[-C--:B------:R-:W-:Y:S02]  /*6ca0*/  FFMA.FTZ R72, R13, R70.reuse, -R72 ;  /* 0x000000460d487223 */ /* 0x080fe40000010848 */
[----:B------:R-:W-:Y:S01]  /*6cb0*/  FFMA.FTZ R15, R15, R70, R76 ;  /* 0x000000460f0f7223 */ /* 0x000fe2000001004c */
[-C--:B------:R-:W-:Y:S01]  /*6cc0*/  FFMA.FTZ R71, R12, R69.reuse, -R71 ;  /* 0x000000450c477223 */ /* 0x080fe20000010847 */
[----:B------:R-:W-:Y:S01]  /*6cd0*/  FFMA.FTZ R14, R14, R69, R75 ;  /* 0x000000450e0e7223 */ /* 0x000fe2000001004b */
[----:B------:R-:W-:Y:S02]  /*6ce0*/  F2FP.SATFINITE.E4M3.F32.PACK_AB_MERGE_C R13, R62, R11, R65 ;  /* 0x0000000b3e0d723e */ /* 0x000fe40004807041 */
[----:B------:R-:W-:-:S02]  /*6cf0*/  F2FP.SATFINITE.E4M3.F32.PACK_AB_MERGE_C R12, R64, R63, R68 ;  /* 0x0000003f400c723e */ /* 0x000fc40004807044 */
[----:B------:R-:W-:Y:S02]  /*6d00*/  F2FP.SATFINITE.E4M3.F32.PACK_AB_MERGE_C R14, R14, R71, R77 ;  /* 0x000000470e0e723e */ /* 0x000fe4000480704d */
[----:B------:R-:W-:-:S07]  /*6d10*/  F2FP.SATFINITE.E4M3.F32.PACK_AB_MERGE_C R15, R15, R72, R74 ;  /* 0x000000480f0f723e */ /* 0x000fce000480704a */
.L_x_2731:
[----:B------:R-:W-:Y:S05]  /*6d20*/  BSYNC B2 ;  /* 0x0000000000027941 */ /* 0x000fea0003800000 */
.L_x_2730:
[----:B0-----:R0:W-:Y:S02]  /*6d30*/  ST.E.128 desc[UR52][R66.64], R12 ;  /* 0x0000000c42007985 */ /* 0x0011e4000c101d34 */
.L_x_2729:
[----:B------:R-:W-:Y:S05]  /*6d40*/  BSYNC B1 ;  /* 0x0000000000017941 */ /* 0x000fea0003800000 */
.L_x_2728:
[----:B------:R-:W-:Y:S01]  /*6d50*/  ISETP.NE.AND P2, PT, R33, RZ, PT ;  /* 0x000000ff2100720c */ /* 0x000fe20003f45270 */
[----:B------:R-:W-:-:S12]  /*6d60*/  BSSY B1, `(.L_x_2732) ;  /* 0x0000073000017945 */ /* 0x000fd80003800000 */
[----:B------:R-:W-:Y:S05]  /*6d70*/  @!P2 BRA `(.L_x_2733) ;  /* 0x0000000400c4a947 */ /* 0x000fea0003800000 */
[----:B0-----:R0:W0:Y:S01]  /*6d80*/  LDS.128 R12, [R40+0x1c400] ;  /* 0x01c40000280c7984 */ /* 0x0010220000000c00 */
[----:B----4-:R-:W-:Y:S01]  /*6d90*/  IMAD.SHL.U32 R11, R192, 0x10, RZ ;  /* 0x00000010c00b7824 */ /* 0x010fe200078e00ff */
[----:B------:R-:W-:Y:S04]  /*6da0*/  BSSY B2, `(.L_x_2734) ;  /* 0x000006d000027945 */ /* 0x000fe80003800000 */
[----:B------:R-:W-:-:S04]  /*6db0*/  IADD3 R62, P2, R11, R121, RZ ;  /* 0x000000790b3e7210 */ /* 0x000fc80007f5e0ff */
[----:B--2---:R-:W-:Y:S02]  /*6dc0*/  LEA.HI.X.SX32 R63, R11, R120, 0x1, P2 ;  /* 0x000000780b3f7211 */ /* 0x004fe400010f0eff */
[----:B------:R-:W-:-:S13]  /*6dd0*/  ISETP.GE.AND P2, PT, R200, R117, PT ;  /* 0x00000075c800720c */ /* 0x000fda0003f46270 */
[----:B------:R-:W-:Y:S05]  /*6de0*/  @P2 BRA `(.L_x_2735) ;  /* 0x0000000400a02947 */ /* 0x000fea0003800000 */
[----:B------:R-:W-:Y:S01]  /*6df0*/  SHF.R.U32.HI R58, RZ, 0x8, R59 ;  /* 0x00000008ff3a7819 */ /* 0x000fe2000001163b */
[----:B0-----:R-:W-:Y:S01]  /*6e00*/  IMAD.MOV.U32 R11, RZ, RZ, R13 ;  /* 0x000000ffff0b7224 */ /* 0x001fe200078e000d */
        /* <DEDUP_REMOVED lines=10> */
[----:B------:R-:W-:Y:S01]  /*6eb0*/  LOP3.LUT R65, R61, 0xff00, R60, 0xf8, !PT ;  /* 0x0000ff003d417812 */ /* 0x000fe200078ef83c */
[----:B------:R-:W-:Y:S01]  /*6ec0*/  IMAD.U32 R60, R64, 0x10000, RZ ;  /* 0x00010000403c7824 */ /* 0x000fe200078e00ff */
        /* <DEDUP_REMOVED lines=44> */
[----:B------:R-:W-:Y:S01]  /*7190*/  F2FP.F16.E4M3.UNPACK_B R71, R58.H1 ;  /* 0x0000003aff47723e */ /* 0x000fe200030006ff */
[--C-:B------:R-:W-:Y:S01]  /*71a0*/  HADD2.F32 R66, -RZ, R65.reuse.H0_H0 ;  /* 0x20000041ff427230 */ /* 0x100fe20000004100 */
[----:B------:R-:W-:Y:S01]  /*71b0*/  F2FP.SATFINITE.E4M3.F32.PACK_AB_MERGE_C R76, R68, R69, RZ ;  /* 0x00000045444c723e */ /* 0x000fe200048070ff */
[----:B------:R-:W-:Y:S01]  /*71c0*/  HADD2.F32 R65, -RZ, R65.H1_H1 ;  /* 0x30000041ff417230 */ /* 0x000fe20000004100 */
[-C--:B------:R-:W-:Y:S01]  /*71d0*/  F2FP.F16.E4M3.UNPACK_B R68, R13.reuse.H1 ;  /* 0x0000000dff44723e */ /* 0x080fe200030006ff */
[--C-:B------:R-:W-:Y:S01]  /*71e0*/  HADD2.F32 R72, -RZ, R71.reuse.H1_H1 ;  /* 0x30000047ff487230 */ /* 0x100fe20000004100 */
[----:B------:R-:W-:Y:S01]  /*71f0*/  F2FP.F16.E4M3.UNPACK_B R64, R14.H1 ;  /* 0x0000000eff40723e */ /* 0x000fe200030006ff */
[----:B------:R-:W-:Y:S01]  /*7200*/  HADD2.F32 R71, -RZ, R71.H0_H0 ;  /* 0x20000047ff477230 */ /* 0x000fe20000004100 */
[----:B------:R-:W-:Y:S01]  /*7210*/  F2FP.F16.E4M3.UNPACK_B R70, R58 ;  /* 0x0000003aff46723e */ /* 0x000fe200020006ff */
[----:B------:R-:W-:Y:S01]  /*7220*/  HADD2.F32 R69, -RZ, R68.H1_H1 ;  /* 0x30000044ff457230 */ /* 0x000fe20000004100 */
        /* <DEDUP_REMOVED lines=24> */
[----:B------:R-:W-:Y:S02]  /*73b0*/  HADD2.F32 R67, -RZ, R67.H0_H0 ;  /* 0x20000043ff437230 */ /* 0x000fe40000004100 */
[----:B------:R-:W-:Y:S01]  /*73c0*/  FMUL.FTZ R64, R14, R70 ;  /* 0x000000460e407220 */ /* 0x000fe20000410000 */
[----:B------:R-:W-:Y:S01]  /*73d0*/  F2FP.SATFINITE.E4M3.F32.PACK_AB_MERGE_C R66, R66, R75, RZ ;  /* 0x0000004b4242723e */ /* 0x000fe200048070ff */
        /* <DEDUP_REMOVED lines=9> */
.L_x_2735:
[----:B------:R-:W-:Y:S05]  /*7470*/  BSYNC B2 ;  /* 0x0000000000027941 */ /* 0x000fea0003800000 */
.L_x_2734:
[----:B0-----:R0:W-:Y:S02]  /*7480*/  ST.E.128 desc[UR52][R62.64], R12 ;  /* 0x0000000c3e007985 */ /* 0x0011e4000c101d34 */
.L_x_2733:
[----:B------:R-:W-:Y:S05]  /*7490*/  BSYNC B1 ;  /* 0x0000000000017941 */ /* 0x000fea0003800000 */
.L_x_2732:
[----:B------:R-:W-:Y:S01]  /*74a0*/  ISETP.NE.AND P2, PT, R34, RZ, PT ;  /* 0x000000ff2200720c */ /* 0x000fe20003f45270 */
[----:B------:R-:W-:-:S12]  /*74b0*/  BSSY B1, `(.L_x_2736) ;  /* 0x0000073000017945 */ /* 0x000fd80003800000 */
[----:B------:R-:W-:Y:S05]  /*74c0*/  @!P2 BRA `(.L_x_2737) ;  /* 0x0000000400c4a947 */ /* 0x000fea0003800000 */
[----:B0-----:R0:W0:Y:S01]  /*74d0*/  LDS.128 R12, [R41+0x1ec00] ;  /* 0x01ec0000290c7984 */ /* 0x0010220000000c00 */
[----:B----4-:R-:W-:Y:S01]  /*74e0*/  SHF.L.U32 R11, R193, 0x4, RZ ;  /* 0x00000004c10b7819 */ /* 0x010fe200000006ff */
[----:B------:R-:W-:Y:S03]  /*74f0*/  BSSY B2, `(.L_x_2738) ;  /* 0x000006d000027945 */ /* 0x000fe60003800000 */
[----:B------:R-:W-:-:S04]  /*7500*/  IADD3 R58, P2, R11, R121, RZ ;  /* 0x000000790b3a7210 */ /* 0x000fc80007f5e0ff */
[----:B--2---:R-:W-:Y:S02]  /*7510*/  LEA.HI.X.SX32 R59, R11, R120, 0x1, P2 ;  /* 0x000000780b3b7211 */ /* 0x004fe400010f0eff */
[----:B------:R-:W-:-:S13]  /*7520*/  ISETP.GE.AND P2, PT, R202, R117, PT ;  /* 0x00000075ca00720c */ /* 0x000fda0003f46270 */
[----:B------:R-:W-:Y:S05]  /*7530*/  @P2 BRA `(.L_x_2739) ;  /* 0x0000000400a02947 */ /* 0x000fea0003800000 */
[----:B------:R-:W-:Y:S02]  /*7540*/  SHF.R.U32.HI R54, RZ, 0x8, R55 ;  /* 0x00000008ff367819 */ /* 0x000fe40000011637 */
[----:B------:R-:W-:Y:S02]  /*7550*/  SHF.R.U32.HI R11, RZ, 0x8, R57 ;  /* 0x00000008ff0b7819 */ /* 0x000fe40000011639 */
[----:B------:R-:W-:Y:S02]  /*7560*/  LOP3.LUT R56, R55, 0xff0000ff, RZ, 0xc0, !PT ;  /* 0xff0000ff37387812 */ /* 0x000fe400078ec0ff */
[----:B------:R-:W-:Y:S01]  /*7570*/  SHF.R.U32.HI R62, RZ, 0x10, R55 ;  /* 0x00000010ff3e7819 */ /* 0x000fe20000011637 */
[----:B------:R-:W-:Y:S01]  /*7580*/  IMAD.SHL.U32 R55, R54, 0x100, RZ ;  /* 0x0000010036377824 */ /* 0x000fe200078e00ff */
[----:B------:R-:W-:Y:S01]  /*7590*/  LOP3.LUT R60, R57, 0xff0000ff, RZ, 0xc0, !PT ;  /* 0xff0000ff393c7812 */ /* 0x000fe200078ec0ff */
[----:B0-----:R-:W-:Y:S01]  /*75a0*/  IMAD.MOV.U32 R54, RZ, RZ, R12 ;  /* 0x000000ffff367224 */ /* 0x001fe200078e000c */
[----:B------:R-:W-:Y:S01]  /*75b0*/  SHF.R.U32.HI R61, RZ, 0x10, R57 ;  /* 0x00000010ff3d7819 */ /* 0x000fe20000011639 */
[----:B------:R-:W-:-:S02]  /*75c0*/  IMAD.SHL.U32 R57, R11, 0x100, RZ ;  /* 0x000001000b397824 */ /* 0x000fc400078e00ff */
[----:B------:R-:W-:Y:S01]  /*75d0*/  IMAD.MOV.U32 R11, RZ, RZ, R13 ;  /* 0x000000ffff0b7224 */ /* 0x000fe200078e000d */
[----:B------:R-:W-:Y:S01]  /*75e0*/  LOP3.LUT R13, R56, 0xff00, R55, 0xf8, !PT ;  /* 0x0000ff00380d7812 */ /* 0x000fe200078ef837 */
[----:B------:R-:W-:Y:S01]  /*75f0*/  IMAD.U32 R55, R61, 0x10000, RZ ;  /* 0x000100003d377824 */ /* 0x000fe200078e00ff */
[----:B------:R-:W-:Y:S02]  /*7600*/  LOP3.LUT R60, R60, 0xff00, R57, 0xf8, !PT ;  /* 0x0000ff003c3c7812 */ /* 0x000fe400078ef839 */
[----:B------:R-:W-:Y:S02]  /*7610*/  F2FP.F16.E4M3.UNPACK_B R57, R141.H1 ;  /* 0x0000008dff39723e */ /* 0x000fe400030006ff */
[-C--:B------:R-:W-:Y:S02]  /*7620*/  F2FP.F16.E4M3.UNPACK_B R12, R11.reuse ;  /* 0x0000000bff0c723e */ /* 0x080fe400020006ff */
[----:B------:R-:W-:Y:S01]  /*7630*/  LOP3.LUT R64, R60, 0xff0000, R55, 0xf8, !PT ;  /* 0x00ff00003c407812 */ /* 0x000fe200078ef837 */
[--C-:B------:R-:W-:Y:S01]  /*7640*/  HADD2.F32 R63, -RZ, R57.reuse.H1_H1 ;  /* 0x30000039ff3f7230 */ /* 0x100fe20000004100 */
[----:B------:R-:W-:Y:S01]  /*7650*/  SHF.L.U32 R56, R62, 0x10, RZ ;  /* 0x000000103e387819 */ /* 0x000fe200000006ff */
[----:B------:R-:W-:Y:S01]  /*7660*/  HADD2.F32 R62, -RZ, R57.H0_H0 ;  /* 0x20000039ff3e7230 */ /* 0x000fe20000004100 */
[----:B------:R-:W-:Y:S01]  /*7670*/  F2FP.F16.E4M3.UNPACK_B R60, R140.H1 ;  /* 0x0000008cff3c723e */ /* 0x000fe200030006ff */
[--C-:B------:R-:W-:Y:S01]  /*7680*/  HADD2.F32 R55, -RZ, R12.reuse.H1_H1 ;  /* 0x3000000cff377230 */ /* 0x100fe20000004100 */
[----:B------:R-:W-:Y:S01]  /*7690*/  F2FP.F16.E4M3.UNPACK_B R11, R11.H1 ;  /* 0x0000000bff0b723e */ /* 0x000fe200030006ff */
[----:B------:R-:W-:Y:S01]  /*76a0*/  HADD2.F32 R12, -RZ, R12.H0_H0 ;  /* 0x2000000cff0c7230 */ /* 0x000fe20000004100 */
[----:B------:R-:W-:Y:S01]  /*76b0*/  LOP3.LUT R13, R13, 0xff0000, R56, 0xf8, !PT ;  /* 0x00ff00000d0d7812 */ /* 0x000fe200078ef838 */
[----:B------:R-:W-:-:S02]  /*76c0*/  HADD2.F32 R61, -RZ, R60.H0_H0 ;  /* 0x2000003cff3d7230 */ /* 0x000fc40000004100 */
[CC--:B------:R-:W-:Y:S01]  /*76d0*/  FMUL.FTZ R65, R55.reuse, R62.reuse ;  /* 0x0000003e37417220 */ /* 0x0c0fe20000410000 */
[--C-:B------:R-:W-:Y:S02]  /*76e0*/  HADD2.F32 R57, -RZ, R11.reuse.H1_H1 ;  /* 0x3000000bff397230 */ /* 0x100fe40000004100 */
[C---:B------:R-:W-:Y:S01]  /*76f0*/  FMUL.FTZ R62, R12.reuse, R62 ;  /* 0x0000003e0c3e7220 */ /* 0x040fe20000410000 */
[----:B------:R-:W-:Y:S02]  /*7700*/  HADD2.F32 R56, -RZ, R11.H0_H0 ;  /* 0x2000000bff387230 */ /* 0x000fe40000004100 */
[-C--:B------:R-:W-:Y:S01]  /*7710*/  FFMA.FTZ R11, R12, R61.reuse, -R65 ;  /* 0x0000003d0c0b7223 */ /* 0x080fe20000010841 */
[----:B------:R-:W-:Y:S02]  /*7720*/  HADD2.F32 R60, -RZ, R60.H1_H1 ;  /* 0x3000003cff3c7230 */ /* 0x000fe40000004100 */
[----:B------:R-:W-:Y:S01]  /*7730*/  FFMA.FTZ R12, R55, R61, R62 ;  /* 0x0000003d370c7223 */ /* 0x000fe2000001003e */
[----:B------:R-:W-:Y:S01]  /*7740*/  F2FP.F16.E4M3.UNPACK_B R141, R141 ;  /* 0x0000008dff8d723e */ /* 0x000fe200020006ff */
[-C--:B------:R-:W-:Y:S01]  /*7750*/  FMUL.FTZ R65, R57, R63.reuse ;  /* 0x0000003f39417220 */ /* 0x080fe20000410000 */
[-C--:B------:R-:W-:Y:S01]  /*7760*/  F2FP.F16.E4M3.UNPACK_B R55, R54.reuse.H1 ;  /* 0x00000036ff37723e */ /* 0x080fe200030006ff */
[C---:B------:R-:W-:Y:S01]  /*7770*/  FMUL.FTZ R66, R56.reuse, R63 ;  /* 0x0000003f38427220 */ /* 0x040fe20000410000 */
[----:B------:R-:W-:Y:S01]  /*7780*/  F2FP.F16.E4M3.UNPACK_B R54, R54 ;  /* 0x00000036ff36723e */ /* 0x000fe200020006ff */
[----:B------:R-:W-:Y:S01]  /*7790*/  FFMA.FTZ R65, R56, R60, -R65 ;  /* 0x0000003c38417223 */ /* 0x000fe20000010841 */
[----:B------:R-:W-:-:S02]  /*77a0*/  HADD2.F32 R61, -RZ, R141.H1_H1 ;  /* 0x3000008dff3d7230 */ /* 0x000fc40000004100 */
[----:B------:R-:W-:Y:S01]  /*77b0*/  FFMA.FTZ R68, R57, R60, R66 ;  /* 0x0000003c39447223 */ /* 0x000fe20000010042 */
[----:B------:R-:W-:Y:S01]  /*77c0*/  F2FP.F16.E4M3.UNPACK_B R140, R140 ;  /* 0x0000008cff8c723e */ /* 0x000fe200020006ff */
[----:B------:R-:W-:Y:S02]  /*77d0*/  HADD2.F32 R141, -RZ, R141.H0_H0 ;  /* 0x2000008dff8d7230 */ /* 0x000fe40000004100 */
[--C-:B------:R-:W-:Y:S01]  /*77e0*/  HADD2.F32 R57, -RZ, R55.reuse.H0_H0 ;  /* 0x20000037ff397230 */ /* 0x100fe20000004100 */
[----:B------:R-:W-:Y:S01]  /*77f0*/  F2FP.SATFINITE.E4M3.F32.PACK_AB_MERGE_C R72, R68, R65, RZ ;  /* 0x000000414448723e */ /* 0x000fe200048070ff */
[----:B------:R-:W-:Y:S01]  /*7800*/  HADD2.F32 R60, -RZ, R55.H1_H1 ;  /* 0x30000037ff3c7230 */ /* 0x000fe20000004100 */
[-C--:B------:R-:W-:Y:S01]  /*7810*/  F2FP.F16.E4M3.UNPACK_B R65, R64.reuse.H1 ;  /* 0x00000040ff41723e */ /* 0x080fe200030006ff */
[--C-:B------:R-:W-:Y:S01]  /*7820*/  HADD2.F32 R56, -RZ, R54.reuse.H1_H1 ;  /* 0x30000036ff387230 */ /* 0x100fe20000004100 */
[----:B------:R-:W-:Y:S01]  /*7830*/  F2FP.F16.E4M3.UNPACK_B R64, R64 ;  /* 0x00000040ff40723e */ /* 0x000fe200020006ff */
[----:B------:R-:W-:-:S02]  /*7840*/  HADD2.F32 R55, -RZ, R54.H0_H0 ;  /* 0x20000036ff377230 */ /* 0x000fc40000004100 */
[----:B------:R-:W-:Y:S01]  /*7850*/  FMUL.FTZ R66, R60, R61 ;  /* 0x0000003d3c427220 */ /* 0x000fe20000410000 */
[--C-:B------:R-:W-:Y:S02]  /*7860*/  HADD2.F32 R54, -RZ, R140.reuse.H1_H1 ;  /* 0x3000008cff367230 */ /* 0x100fe40000004100 */
[CC--:B------:R-:W-:Y:S01]  /*7870*/  FMUL.FTZ R62, R56.reuse, R141.reuse ;  /* 0x0000008d383e7220 */ /* 0x0c0fe20000410000 */
[----:B------:R-:W-:Y:S02]  /*7880*/  HADD2.F32 R140, -RZ, R140.H0_H0 ;  /* 0x2000008cff8c7230 */ /* 0x000fe40000004100 */
[----:B------:R-:W-:Y:S01]  /*7890*/  FMUL.FTZ R141, R55, R141 ;  /* 0x0000008d378d7220 */ /* 0x000fe20000410000 */
[C---:B------:R-:W-:Y:S01]  /*78a0*/  FMUL.FTZ R61, R57.reuse, R61 ;  /* 0x0000003d393d7220 */ /* 0x040fe20000410000 */
[----:B------:R-:W-:Y:S01]  /*78b0*/  FFMA.FTZ R66, R57, R54, -R66 ;  /* 0x0000003639427223 */ /* 0x000fe20000010842 */
[----:B------:R-:W-:Y:S02]  /*78c0*/  HADD2.F32 R67, -RZ, R65.H1_H1 ;  /* 0x30000041ff437230 */ /* 0x000fe40000004100 */
[----:B------:R-:W-:Y:S01]  /*78d0*/  FFMA.FTZ R141, R56, R140, R141 ;  /* 0x0000008c388d7223 */ /* 0x000fe2000001008d */
[----:B------:R-:W-:Y:S01]  /*78e0*/  F2FP.F16.E4M3.UNPACK_B R56, R15.H1 ;  /* 0x0000000fff38723e */ /* 0x000fe200030006ff */
[----:B------:R-:W-:Y:S01]  /*78f0*/  FFMA.FTZ R61, R60, R54, R61 ;  /* 0x000000363c3d7223 */ /* 0x000fe2000001003d */
[----:B------:R-:W-:Y:S01]  /*7900*/  FFMA.FTZ R54, R55, R140, -R62 ;  /* 0x0000008c37367223 */ /* 0x000fe2000001083e */
[----:B------:R-:W-:-:S02]  /*7910*/  F2FP.F16.E4M3.UNPACK_B R62, R13.H1 ;  /* 0x0000000dff3e723e */ /* 0x000fc400030006ff */
[----:B------:R-:W-:Y:S01]  /*7920*/  F2FP.F16.E4M3.UNPACK_B R55, R14.H1 ;  /* 0x0000000eff37723e */ /* 0x000fe200030006ff */
[--C-:B------:R-:W-:Y:S01]  /*7930*/  HADD2.F32 R60, -RZ, R56.reuse.H1_H1 ;  /* 0x30000038ff3c7230 */ /* 0x100fe20000004100 */
[----:B------:R-:W-:Y:S01]  /*7940*/  F2FP.SATFINITE.E4M3.F32.PACK_AB_MERGE_C R71, R61, R66, RZ ;  /* 0x000000423d47723e */ /* 0x000fe200048070ff */
[----:B------:R-:W-:Y:S01]  /*7950*/  HADD2.F32 R57, -RZ, R56.H0_H0 ;  /* 0x20000038ff397230 */ /* 0x000fe20000004100 */
[----:B------:R-:W-:Y:S01]  /*7960*/  F2FP.F16.E4M3.UNPACK_B R61, R13 ;  /* 0x0000000dff3d723e */ /* 0x000fe200020006ff */
[----:B------:R-:W-:Y:S02]  /*7970*/  HADD2.F32 R63, -RZ, R62.H1_H1 ;  /* 0x3000003eff3f7230 */ /* 0x000fe40000004100 */
[-C--:B------:R-:W-:Y:S01]  /*7980*/  FMUL.FTZ R68, R60, R67.reuse ;  /* 0x000000433c447220 */ /* 0x080fe20000410000 */
[----:B------:R-:W-:Y:S02]  /*7990*/  HADD2.F32 R56, -RZ, R55.H1_H1 ;  /* 0x30000037ff387230 */ /* 0x000fe40000004100 */
[----:B------:R-:W-:Y:S01]  /*79a0*/  FMUL.FTZ R69, R57, R67 ;  /* 0x0000004339457220 */ /* 0x000fe20000410000 */
[----:B------:R-:W-:-:S02]  /*79b0*/  HADD2.F32 R66, -RZ, R64.H1_H1 ;  /* 0x30000040ff427230 */ /* 0x000fc40000004100 */
[----:B------:R-:W-:Y:S01]  /*79c0*/  FFMA.FTZ R67, R57, R63, -R68 ;  /* 0x0000003f39437223 */ /* 0x000fe20000010844 */
[----:B------:R-:W-:Y:S01]  /*79d0*/  HADD2.F32 R55, -RZ, R55.H0_H0 ;  /* 0x20000037ff377230 */ /* 0x000fe20000004100 */
[----:B------:R-:W-:Y:S01]  /*79e0*/  F2FP.F16.E4M3.UNPACK_B R15, R15 ;  /* 0x0000000fff0f723e */ /* 0x000fe200020006ff */
[----:B------:R-:W-:Y:S02]  /*79f0*/  HADD2.F32 R13, -RZ, R61.H1_H1 ;  /* 0x3000003dff0d7230 */ /* 0x000fe40000004100 */
[----:B------:R-:W-:Y:S01]  /*7a00*/  FMUL.FTZ R68, R56, R66 ;  /* 0x0000004238447220 */ /* 0x000fe20000410000 */
[----:B------:R-:W-:Y:S01]  /*7a10*/  F2FP.F16.E4M3.UNPACK_B R14, R14 ;  /* 0x0000000eff0e723e */ /* 0x000fe200020006ff */
[C---:B------:R-:W-:Y:S01]  /*7a20*/  FMUL.FTZ R57, R55.reuse, R66 ;  /* 0x0000004237397220 */ /* 0x040fe20000410000 */
[----:B------:R-:W-:Y:S01]  /*7a30*/  FFMA.FTZ R70, R60, R63, R69 ;  /* 0x0000003f3c467223 */ /* 0x000fe20000010045 */
[----:B------:R-:W-:Y:S01]  /*7a40*/  FFMA.FTZ R68, R55, R13, -R68 ;  /* 0x0000000d37447223 */ /* 0x000fe20000010844 */
[----:B------:R-:W-:-:S02]  /*7a50*/  HADD2.F32 R55, -RZ, R15.H0_H0 ;  /* 0x2000000fff377230 */ /* 0x000fc40000004100 */
[----:B------:R-:W-:Y:S01]  /*7a60*/  FFMA.FTZ R63, R56, R13, R57 ;  /* 0x0000000d383f7223 */ /* 0x000fe20000010039 */
[----:B------:R-:W-:Y:S01]  /*7a70*/  HADD2.F32 R15, -RZ, R15.H1_H1 ;  /* 0x3000000fff0f7230 */ /* 0x000fe20000004100 */
[----:B------:R-:W-:Y:S01]  /*7a80*/  F2FP.SATFINITE.E4M3.F32.PACK_AB_MERGE_C R67, R70, R67, RZ ;  /* 0x000000434643723e */ /* 0x000fe200048070ff */
[----:B------:R-:W-:Y:S02]  /*7a90*/  HADD2.F32 R56, -RZ, R65.H0_H0 ;  /* 0x20000041ff387230 */ /* 0x000fe40000004100 */
[--C-:B------:R-:W-:Y:S01]  /*7aa0*/  HADD2.F32 R13, -RZ, R14.reuse.H0_H0 ;  /* 0x2000000eff0d7230 */ /* 0x100fe20000004100 */
[----:B------:R-:W-:Y:S01]  /*7ab0*/  F2FP.SATFINITE.E4M3.F32.PACK_AB_MERGE_C R63, R63, R68, RZ ;  /* 0x000000443f3f723e */ /* 0x000fe200048070ff */
[----:B------:R-:W-:Y:S02]  /*7ac0*/  HADD2.F32 R14, -RZ, R14.H1_H1 ;  /* 0x3000000eff0e7230 */ /* 0x000fe40000004100 */
[----:B------:R-:W-:Y:S01]  /*7ad0*/  FMUL.FTZ R60, R15, R56 ;  /* 0x000000380f3c7220 */ /* 0x000fe20000410000 */
[----:B------:R-:W-:-:S02]  /*7ae0*/  HADD2.F32 R64, -RZ, R64.H0_H0 ;  /* 0x20000040ff407230 */ /* 0x000fc40000004100 */
[----:B------:R-:W-:Y:S01]  /*7af0*/  FMUL.FTZ R66, R55, R56 ;  /* 0x0000003837427220 */ /* 0x000fe20000410000 */
[----:B------:R-:W-:Y:S02]  /*7b00*/  HADD2.F32 R62, -RZ, R62.H0_H0 ;  /* 0x2000003eff3e7230 */ /* 0x000fe40000004100 */
        /* <DEDUP_REMOVED lines=11> */
.L_x_2739:
[----:B------:R-:W-:Y:S05]  /*7bc0*/  BSYNC B2 ;  /* 0x0000000000027941 */ /* 0x000fea0003800000 */
.L_x_2738:
[----:B0-----:R0:W-:Y:S02]  /*7bd0*/  ST.E.128 desc[UR52][R58.64], R12 ;  /* 0x0000000c3a007985 */ /* 0x0011e4000c101d34 */
.L_x_2737:
[----:B------:R-:W-:Y:S05]  /*7be0*/  BSYNC B1 ;  /* 0x0000000000017941 */ /* 0x000fea0003800000 */
.L_x_2736:
        /* <DEDUP_REMOVED lines=9> */
[----:B----4-:R-:W-:Y:S02]  /*7c80*/  SHF.R.U32.HI R11, RZ, 0x8, R51 ;  /* 0x00000008ff0b7819 */ /* 0x010fe40000011633 */
[--C-:B------:R-:W-:Y:S02]  /*7c90*/  SHF.R.U32.HI R50, RZ, 0x8, R53.reuse ;  /* 0x00000008ff327819 */ /* 0x100fe40000011635 */
[----:B------:R-:W-:Y:S01]  /*7ca0*/  LOP3.LUT R52, R51, 0xff0000ff, RZ, 0xc0, !PT ;  /* 0xff0000ff33347812 */ /* 0x000fe200078ec0ff */
[----:B------:R-:W-:Y:S01]  /*7cb0*/  IMAD.SHL.U32 R11, R11, 0x100, RZ ;  /* 0x000001000b0b7824 */ /* 0x000fe200078e00ff */
[----:B------:R-:W-:Y:S02]  /*7cc0*/  SHF.R.U32.HI R58, RZ, 0x10, R53 ;  /* 0x00000010ff3a7819 */ /* 0x000fe40000011635 */
[----:B------:R-:W-:Y:S01]  /*7cd0*/  LOP3.LUT R56, R53, 0xff0000ff, RZ, 0xc0, !PT ;  /* 0xff0000ff35387812 */ /* 0x000fe200078ec0ff */
[----:B------:R-:W-:Y:S01]  /*7ce0*/  IMAD.SHL.U32 R53, R50, 0x100, RZ ;  /* 0x0000010032357824 */ /* 0x000fe200078e00ff */
[----:B------:R-:W-:-:S02]  /*7cf0*/  SHF.R.U32.HI R59, RZ, 0x10, R51 ;  /* 0x00000010ff3b7819 */ /* 0x000fc40000011633 */
[----:B------:R-:W-:Y:S01]  /*7d00*/  LOP3.LUT R51, R52, 0xff00, R11, 0xf8, !PT ;  /* 0x0000ff0034337812 */ /* 0x000fe200078ef80b */
[----:B------:R-:W-:Y:S01]  /*7d10*/  IMAD.U32 R52, R58, 0x10000, RZ ;  /* 0x000100003a347824 */ /* 0x000fe200078e00ff */
[----:B0-----:R-:W-:Y:S01]  /*7d20*/  MOV R50, R12 ;  /* 0x0000000c00327202 */ /* 0x001fe20000000f00 */
[----:B------:R-:W-:Y:S01]  /*7d30*/  IMAD.U32 R12, R59, 0x10000, RZ ;  /* 0x000100003b0c7824 */ /* 0x000fe200078e00ff */
[----:B------:R-:W-:Y:S02]  /*7d40*/  LOP3.LUT R57, R56, 0xff00, R53, 0xf8, !PT ;  /* 0x0000ff0038397812 */ /* 0x000fe400078ef835 */
        /* <DEDUP_REMOVED lines=90> */
.L_x_2743:
[----:B------:R-:W-:Y:S05]  /*82f0*/  BSYNC B2 ;  /* 0x0000000000027941 */ /* 0x000fea0003800000 */
.L_x_2742:
[----:B0-----:R0:W-:Y:S02]  /*8300*/  ST.E.128 desc[UR52][R54.64], R12 ;  /* 0x0000000c36007985 */ /* 0x0011e4000c101d34 */
.L_x_2741:
[----:B------:R-:W-:Y:S05]  /*8310*/  BSYNC B1 ;  /* 0x0000000000017941 */ /* 0x000fea0003800000 */
.L_x_2740:
        /* <DEDUP_REMOVED lines=9> */
[----:B------:R-:W-:Y:S01]  /*83b0*/  SHF.R.U32.HI R46, RZ, 0x8, R47 ;  /* 0x00000008ff2e7819 */ /* 0x000fe2000001162f */
[----:B0-----:R-:W-:Y:S01]  /*83c0*/  IMAD.MOV.U32 R41, RZ, RZ, R12 ;  /* 0x000000ffff297224 */ /* 0x001fe200078e000c */
[----:B------:R-:W-:Y:S02]  /*83d0*/  SHF.R.U32.HI R48, RZ, 0x8, R49 ;  /* 0x00000008ff307819 */ /* 0x000fe40000011631 */
[----:B----4-:R-:W-:Y:S01]  /*83e0*/  LOP3.LUT R11, R47, 0xff0000ff, RZ, 0xc0, !PT ;  /* 0xff0000ff2f0b7812 */ /* 0x010fe200078ec0ff */
[----:B------:R-:W-:Y:S01]  /*83f0*/  IMAD.SHL.U32 R46, R46, 0x100, RZ ;  /* 0x000001002e2e7824 */ /* 0x000fe200078e00ff */
[----:B------:R-:W-:Y:S02]  /*8400*/  SHF.R.U32.HI R52, RZ, 0x10, R47 ;  /* 0x00000010ff347819 */ /* 0x000fe4000001162f */
[----:B------:R-:W-:Y:S02]  /*8410*/  LOP3.LUT R47, R49, 0xff0000ff, RZ, 0xc0, !PT ;  /* 0xff0000ff312f7812 */ /* 0x000fe400078ec0ff */
[----:B------:R-:W-:-:S02]  /*8420*/  SHF.R.U32.HI R53, RZ, 0x10, R49 ;  /* 0x00000010ff357819 */ /* 0x000fc40000011631 */
[----:B------:R-:W-:Y:S02]  /*8430*/  SHF.L.U32 R48, R48, 0x8, RZ ;  /* 0x0000000830307819 */ /* 0x000fe400000006ff */
[----:B------:R-:W-:Y:S01]  /*8440*/  LOP3.LUT R46, R11, 0xff00, R46, 0xf8, !PT ;  /* 0x0000ff000b2e7812 */ /* 0x000fe200078ef82e */
[----:B------:R-:W-:Y:S01]  /*8450*/  IMAD.U32 R53, R53, 0x10000, RZ ;  /* 0x0001000035357824 */ /* 0x000fe200078e00ff */
[----:B------:R-:W-:Y:S01]  /*8460*/  LOP3.LUT R12, R47, 0xff00, R48, 0xf8, !PT ;  /* 0x0000ff002f0c7812 */ /* 0x000fe200078ef830 */
[----:B------:R-:W-:Y:S01]  /*8470*/  IMAD.U32 R47, R52, 0x10000, RZ ;  /* 0x00010000342f7824 */ /* 0x000fe200078e00ff */
[----:B------:R-:W-:Y:S02]  /*8480*/  F2FP.F16.E4M3.UNPACK_B R11, R13 ;  /* 0x0000000dff0b723e */ /* 0x000fe400020006ff */
[----:B------:R-:W-:Y:S02]  /*8490*/  F2FP.F16.E4M3.UNPACK_B R48, R137.H1 ;  /* 0x00000089ff30723e */ /* 0x000fe400030006ff */
[----:B------:R-:W-:-:S02]  /*84a0*/  F2FP.F16.E4M3.UNPACK_B R13, R13.H1 ;  /* 0x0000000dff0d723e */ /* 0x000fc400030006ff */
        /* <DEDUP_REMOVED lines=87> */
.L_x_2747:
[----:B------:R-:W-:Y:S05]  /*8a20*/  BSYNC B2 ;  /* 0x0000000000027941 */ /* 0x000fea0003800000 */
.L_x_2746:
[----:B0-----:R0:W-:Y:S02]  /*8a30*/  ST.E.128 desc[UR52][R50.64], R12 ;  /* 0x0000000c32007985 */ /* 0x0011e4000c101d34 */
.L_x_2745:
[----:B------:R-:W-:Y:S05]  /*8a40*/  BSYNC B1 ;  /* 0x0000000000017941 */ /* 0x000fea0003800000 */
.L_x_2744:
[----:B------:R-:W-:-:S13]  /*8a50*/  ISETP.NE.AND P2, PT, R37, RZ, PT ;  /* 0x000000ff2500720c */ /* 0x000fda0003f45270 */
        /* <DEDUP_REMOVED lines=11> */
[----:B0-----:R-:W-:Y:S02]  /*8b10*/  LOP3.LUT R40, R43, 0xff0000ff, RZ, 0xc0, !PT ;  /* 0xff0000ff2b287812 */ /* 0x001fe400078ec0ff */
[----:B------:R-:W-:Y:S02]  /*8b20*/  SHF.R.U32.HI R44, RZ, 0x10, R45 ;  /* 0x00000010ff2c7819 */ /* 0x000fe4000001162d */
[----:B------:R-:W-:-:S02]  /*8b30*/  LOP3.LUT R43, R45, 0xff0000ff, RZ, 0xc0, !PT ;  /* 0xff0000ff2d2b7812 */ /* 0x000fc400078ec0ff */
[----:B------:R-:W-:Y:S02]  /*8b40*/  SHF.L.U32 R11, R11, 0x8, RZ ;  /* 0x000000080b0b7819 */ /* 0x000fe400000006ff */
[----:B------:R-:W-:Y:S01]  /*8b50*/  LOP3.LUT R45, R43, 0xff00, R42, 0xf8, !PT ;  /* 0x0000ff002b2d7812 */ /* 0x000fe200078ef82a */
[----:B------:R-:W-:Y:S01]  /*8b60*/  IMAD.U32 R42, R44, 0x10000, RZ ;  /* 0x000100002c2a7824 */ /* 0x000fe200078e00ff */
[----:B------:R-:W-:Y:S01]  /*8b70*/  LOP3.LUT R41, R40, 0xff00, R11, 0xf8, !PT ;  /* 0x0000ff0028297812 */ /* 0x000fe200078ef80b */
[----:B------:R-:W-:Y:S01]  /*8b80*/  IMAD.U32 R40, R48, 0x10000, RZ ;  /* 0x0001000030287824 */ /* 0x000fe200078e00ff */
        /* <DEDUP_REMOVED lines=20> */
[C---:B------:R-:W-:Y:S01]  /*8cd0*/  FMUL.FTZ R48, R13.reuse, R48 ;  /* 0x000000300d307220 */ /* 0x040fe20000410000 */
[----:B------:R-:W-:Y:S01]  /*8ce0*/  F2FP.F16.E4M3.UNPACK_B R90, R90 ;  /* 0x0000005aff5a723e */ /* 0x000fe200020006ff */
[----:B------:R-:W-:Y:S01]  /*8cf0*/  FFMA.FTZ R53, R13, R42, -R50 ;  /* 0x0000002a0d357223 */ /* 0x000fe20000010832 */
[----:B------:R-:W-:Y:S01]  /*8d00*/  F2FP.F16.E4M3.UNPACK_B R13, R12.H1 ;  /* 0x0000000cff0d723e */ /* 0x000fe200030006ff */
        /* <DEDUP_REMOVED lines=10> */
[----:B------:R-:W-:-:S02]  /*8db0*/  HADD2.F32 R91, -RZ, R91.H0_H0 ;  /* 0x2000005bff5b7230 */ /* 0x000fc40000004100 */
[----:B------:R-:W-:Y:S02]  /*8dc0*/  HADD2.F32 R12, -RZ, R12.H1_H1 ;  /* 0x3000000cff0c7230 */ /* 0x000fe40000004100 */
[-C--:B------:R-:W-:Y:S01]  /*8dd0*/  FFMA.FTZ R45, R40, R42.reuse, -R45 ;  /* 0x0000002a282d7223 */ /* 0x080fe2000001082d */
[----:B------:R-:W-:Y:S02]  /*8de0*/  HADD2.F32 R90, -RZ, R90.H0_H0 ;  /* 0x2000005aff5a7230 */ /* 0x000fe40000004100 */
[----:B------:R-:W-:Y:S01]  /*8df0*/  FFMA.FTZ R50, R41, R42, R50 ;  /* 0x0000002a29327223 */ /* 0x000fe20000010032 */
[-C--:B------:R-:W-:Y:S01]  /*8e00*/  F2FP.F16.E4M3.UNPACK_B R42, R44.reuse.H1 ;  /* 0x0000002cff2a723e */ /* 0x080fe200030006ff */
[-C--:B------:R-:W-:Y:S01]  /*8e10*/  FMUL.FTZ R48, R12, R91.reuse ;  /* 0x0000005b0c307220 */ /* 0x080fe20000410000 */
[C---:B------:R-:W-:Y:S01]  /*8e20*/  FMUL.FTZ R91, R13.reuse, R91 ;  /* 0x0000005b0d5b7220 */ /* 0x040fe20000410000 */
[----:B------:R-:W-:Y:S02]  /*8e30*/  F2FP.F16.E4M3.UNPACK_B R44, R44 ;  /* 0x0000002cff2c723e */ /* 0x000fe400020006ff */
[-C--:B------:R-:W-:Y:S01]  /*8e40*/  FFMA.FTZ R51, R13, R90.reuse, -R48 ;  /* 0x0000005a0d337223 */ /* 0x080fe20000010830 */
[----:B------:R-:W-:Y:S01]  /*8e50*/  F2FP.SATFINITE.E4M3.F32.PACK_AB_MERGE_C R56, R50, R45, RZ ;  /* 0x0000002d3238723e */ /* 0x000fe200048070ff */
[----:B------:R-:W-:Y:S01]  /*8e60*/  FFMA.FTZ R90, R12, R90, R91 ;  /* 0x0000005a0c5a7223 */ /* 0x000fe2000001005b */
[----:B------:R-:W-:Y:S01]  /*8e70*/  F2FP.F16.E4M3.UNPACK_B R13, R15.H1 ;  /* 0x0000000fff0d723e */ /* 0x000fe200030006ff */
[--C-:B------:R-:W-:Y:S01]  /*8e80*/  HADD2.F32 R43, -RZ, R42.reuse.H1_H1 ;  /* 0x3000002aff2b7230 */ /* 0x100fe20000004100 */
[-C--:B------:R-:W-:Y:S01]  /*8e90*/  F2FP.F16.E4M3.UNPACK_B R45, R49.reuse.H1 ;  /* 0x00000031ff2d723e */ /* 0x080fe200030006ff */
[----:B------:R-:W-:Y:S01]  /*8ea0*/  HADD2.F32 R42, -RZ, R42.H0_H0 ;  /* 0x2000002aff2a7230 */ /* 0x000fe20000004100 */
[-C--:B------:R-:W-:Y:S01]  /*8eb0*/  F2FP.F16.E4M3.UNPACK_B R12, R14.reuse.H1 ;  /* 0x0000000eff0c723e */ /* 0x080fe200030006ff */
        /* <DEDUP_REMOVED lines=23> */
[----:B------:R-:W-:Y:S01]  /*9030*/  HADD2.F32 R40, -RZ, R45.H0_H0 ;  /* 0x2000002dff287230 */ /* 0x000fe20000004100 */
[----:B------:R-:W-:Y:S01]  /*9040*/  F2FP.SATFINITE.E4M3.F32.PACK_AB_MERGE_C R48, R48, R53, RZ ;  /* 0x000000353030723e */ /* 0x000fe200048070ff */
[----:B------:R-:W-:-:S02]  /*9050*/  HADD2.F32 R14, -RZ, R14.H1_H1 ;  /* 0x3000000eff0e7230 */ /* 0x000fc40000004100 */
[----:B------:R-:W-:Y:S02]  /*9060*/  HADD2.F32 R41, -RZ, R44.H0_H0 ;  /* 0x2000002cff297230 */ /* 0x000fe40000004100 */
[-C--:B------:R-:W-:Y:S01]  /*9070*/  FMUL.FTZ R44, R15, R40.reuse ;  /* 0x000000280f2c7220 */ /* 0x080fe20000410000 */
[C---:B------:R-:W-:Y:S01]  /*9080*/  FMUL.FTZ R40, R13.reuse, R40 ;  /* 0x000000280d287220 */ /* 0x040fe20000410000 */
[-C--:B------:R-:W-:Y:S01]  /*9090*/  FMUL.FTZ R43, R14, R49.reuse ;  /* 0x000000310e2b7220 */ /* 0x080fe20000410000 */
[C---:B------:R-:W-:Y:S01]  /*90a0*/  FMUL.FTZ R49, R12.reuse, R49 ;  /* 0x000000310c317220 */ /* 0x040fe20000410000 */
        /* <DEDUP_REMOVED lines=8> */
.L_x_2749:
[----:B------:R-:W-:Y:S05]  /*9130*/  BSYNC B1 ;  /* 0x0000000000017941 */ /* 0x000fea0003800000 */
.L_x_2748:
[----:B0-----:R0:W-:Y:S01]  /*9140*/  ST.E.128 desc[UR52][R46.64], R12 ;  /* 0x0000000c2e007985 */ /* 0x0011e2000c101d34 */
[----:B------:R-:W-:Y:S05]  /*9150*/  BRA `(.L_x_2727) ;  /* 0x0000006800dc7947 */ /* 0x000fea0003800000 */
.L_x_2693:
        /* <DEDUP_REMOVED lines=43> */
.L_x_2751:
[----:B------:R-:W-:Y:S05]  /*9410*/  BSYNC B1 ;  /* 0x0000000000017941 */ /* 0x000fea0003800000 */
.L_x_2750:
        /* <DEDUP_REMOVED lines=48> */
.L_x_2753:
[----:B------:R-:W-:Y:S05]  /*9720*/  BSYNC B1 ;  /* 0x0000000000017941 */ /* 0x000fea0003800000 */
.L_x_2752:
        /* <DEDUP_REMOVED lines=26> */
.L_x_2754:
[----:B------:R-:W-:Y:S01]  /*98d0*/  IMAD R95, R19, 0x8, R18 ;  /* 0x00000008135f7824 */ /* 0x000fe200078e0212 */
[----:B------:R-:W-:Y:S01]  /*98e0*/  SHF.L.U32 R96, R199, 0x1f, RZ ;  /* 0x0000001fc7607819 */ /* 0x000fe200000006ff */
[----:B------:R-:W1:Y:S01]  /*98f0*/  LDC R136, c[0x0][0x2f4] ;  /* 0x0000bd00ff887b82 */ /* 0x000e620000000800 */
[----:B------:R-:W-:Y:S02]  /*9900*/  BSSY B1, `(.L_x_2755) ;  /* 0x0000003000017945 */ /* 0x000fe40003800000 */
[----:B------:R-:W2:Y:S02]  /*9910*/  SYNCS.PHASECHK.TRANS64.TRYWAIT P5, [R95+URZ+0x29890], R96 ;  /* 0x029890605f0075a7 */ /* 0x000ea400080a017f */
[----:B--2---:R-:W-:Y:S05]  /*9920*/  @!P5 BRA `(.L_x_2756) ;  /* 0x000002880094d947 */ /* 0x004fea0003800000 */
.L_x_3059:
[----:B------:R-:W-:Y:S05]  /*9930*/  BSYNC B1 ;  /* 0x0000000000017941 */ /* 0x000fea0003800000 */
.L_x_2755:
[----:B------:R-:W-:Y:S01]  /*9940*/  UMOV UR4, 0xffffffff ;  /* 0xffffffff00047882 */ /* 0x000fe20000000000 */
[----:B-1----:R-:W-:Y:S02]  /*9950*/  IADD3 R145, -R118, R136, RZ ;  /* 0x0000008876917210 */ /* 0x002fe40007ffe1ff */
[----:B------:R-:W-:Y:S05]  /*9960*/  BRA.DIV UR4, `(.L_x_2757) ;  /* 0x0000028a04987947 */ /* 0x000fea000b800000 */
[----:B------:R1:W3:Y:S04]  /*9970*/  SHFL.IDX PT, R151, R120, RZ, 0x1e1f ;  /* 0x001e1fff78977589 */ /* 0x0002e800000e0000 */
[----:B------:R1:W4:Y:S02]  /*9980*/  SHFL.IDX PT, R11, R121, RZ, 0x1e1f ;  /* 0x001e1fff790b7589 */ /* 0x00032400000e0000 */
.L_x_3063:
        /* <DEDUP_REMOVED lines=24> */
[----:B------:R-:W0:Y:S01]  /*9b10*/  LDS.128 R88, [R88+0x1a400] ;  /* 0x01a4000058587984 */ /* 0x000e220000000c00 */
[----:B------:R-:W-:Y:S05]  /*9b20*/  @P2 BRA `(.L_x_2763) ;  /* 0x0000000c00542947 */ /* 0x000fea0003800000 */
[----:B------:R-:W-:Y:S02]  /*9b30*/  SHF.R.U32.HI R42, RZ, 0x8, R53 ;  /* 0x00000008ff2a7819 */ /* 0x000fe40000011635 */
[--C-:B------:R-:W-:Y:S02]  /*9b40*/  SHF.R.U32.HI R40, RZ, 0x10, R55.reuse ;  /* 0x00000010ff287819 */ /* 0x100fe40000011637 */
[----:B------:R-:W-:Y:S02]  /*9b50*/  SHF.R.U32.HI R166, RZ, 0x8, R55 ;  /* 0x00000008ffa67819 */ /* 0x000fe40000011637 */
[----:B------:R-:W-:Y:S01]  /*9b60*/  LOP3.LUT R168, R55, 0xff0000ff, RZ, 0xc0, !PT ;  /* 0xff0000ff37a87812 */ /* 0x000fe200078ec0ff */
[----:B------:R-:W-:Y:S01]  /*9b70*/  IMAD.U32 R40, R40, 0x10000, RZ ;  /* 0x0001000028287824 */ /* 0x000fe200078e00ff */
[----:B------:R-:W-:Y:S01]  /*9b80*/  SHF.R.U32.HI R55, RZ, 0x8, R41 ;  /* 0x00000008ff377819 */ /* 0x000fe20000011629 */
[----:B------:R-:W-:Y:S01]  /*9b90*/  IMAD.SHL.U32 R166, R166, 0x100, RZ ;  /* 0x00000100a6a67824 */ /* 0x000fe200078e00ff */
[----:B------:R-:W-:-:S02]  /*9ba0*/  SHF.R.U32.HI R52, RZ, 0x10, R53 ;  /* 0x00000010ff347819 */ /* 0x000fc40000011635 */
[----:B------:R-:W-:Y:S02]  /*9bb0*/  LOP3.LUT R54, R53, 0xff0000ff, RZ, 0xc0, !PT ;  /* 0xff0000ff35367812 */ /* 0x000fe400078ec0ff */
[----:B------:R-:W-:Y:S01]  /*9bc0*/  SHF.R.U32.HI R167, RZ, 0x10, R41 ;  /* 0x00000010ffa77819 */ /* 0x000fe20000011629 */
[----:B------:R-:W-:Y:S01]  /*9bd0*/  IMAD.U32 R52, R52, 0x10000, RZ ;  /* 0x0001000034347824 */ /* 0x000fe200078e00ff */
[----:B------:R-:W-:Y:S02]  /*9be0*/  LOP3.LUT R169, R41, 0xff0000ff, RZ, 0xc0, !PT ;  /* 0xff0000ff29a97812 */ /* 0x000fe400078ec0ff */
[----:B------:R-:W-:Y:S01]  /*9bf0*/  SHF.L.U32 R170, R42, 0x8, RZ ;  /* 0x000000082aaa7819 */ /* 0x000fe200000006ff */
[----:B------:R-:W-:Y:S01]  /*9c00*/  IMAD.U32 R167, R167, 0x10000, RZ ;  /* 0x00010000a7a77824 */ /* 0x000fe200078e00ff */
[--C-:B------:R-:W-:Y:S02]  /*9c10*/  SHF.R.U32.HI R41, RZ, 0x10, R43.reuse ;  /* 0x00000010ff297819 */ /* 0x100fe4000001162b */
[----:B------:R-:W-:-:S02]  /*9c20*/  SHF.R.U32.HI R42, RZ, 0x8, R43 ;  /* 0x00000008ff2a7819 */ /* 0x000fc4000001162b */
[----:B------:R-:W-:Y:S01]  /*9c30*/  LOP3.LUT R53, R43, 0xff0000ff, RZ, 0xc0, !PT ;  /* 0xff0000ff2b357812 */ /* 0x000fe200078ec0ff */
[----:B------:R-:W-:Y:S01]  /*9c40*/  IMAD.SHL.U32 R43, R55, 0x100, RZ ;  /* 0x00000100372b7824 */ /* 0x000fe200078e00ff */
[----:B------:R-:W-:Y:S01]  /*9c50*/  LOP3.LUT R54, R54, 0xff00, R170, 0xf8, !PT ;  /* 0x0000ff0036367812 */ /* 0x000fe200078ef8aa */
[----:B------:R-:W-:Y:S01]  /*9c60*/  IMAD.U32 R41, R41, 0x10000, RZ ;  /* 0x0001000029297824 */ /* 0x000fe200078e00ff */
[----:B------:R-:W-:Y:S02]  /*9c70*/  LOP3.LUT R55, R168, 0xff00, R166, 0xf8, !PT ;  /* 0x0000ff00a8377812 */ /* 0x000fe400078ef8a6 */
[----:B------:R-:W-:Y:S02]  /*9c80*/  LOP3.LUT R43, R169, 0xff00, R43, 0xf8, !PT ;  /* 0x0000ff00a92b7812 */ /* 0x000fe400078ef82b */
[----:B------:R-:W-:Y:S02]  /*9c90*/  LOP3.LUT R168, R54, 0xff0000, R52, 0xf8, !PT ;  /* 0x00ff000036a87812 */ /* 0x000fe400078ef834 */
[----:B------:R-:W-:-:S02]  /*9ca0*/  LOP3.LUT R54, R43, 0xff0000, R167, 0xf8, !PT ;  /* 0x00ff00002b367812 */ /* 0x000fc400078ef8a7 */
[----:B0-----:R-:W-:Y:S02]  /*9cb0*/  F2FP.F16.E4M3.UNPACK_B R166, R89 ;  /* 0x00000059ffa6723e */ /* 0x001fe400020006ff */
[----:B------:R-:W-:Y:S02]  /*9cc0*/  F2FP.F16.E4M3.UNPACK_B R169, R54 ;  /* 0x00000036ffa9723e */ /* 0x000fe400020006ff */
[----:B------:R-:W-:Y:S01]  /*9cd0*/  F2FP.F16.E4M3.UNPACK_B R43, R13 ;  /* 0x0000000dff2b723e */ /* 0x000fe200020006ff */
[----:B------:R-:W-:Y:S01]  /*9ce0*/  HADD2.F32 R52, -RZ, R166.H0_H0 ;  /* 0x200000a6ff347230 */ /* 0x000fe20000004100 */
[-C--:B------:R-:W-:Y:S01]  /*9cf0*/  F2FP.F16.E4M3.UNPACK_B R170, R168.reuse ;  /* 0x000000a8ffaa723e */ /* 0x080fe200020006ff */
        /* <DEDUP_REMOVED lines=12> */
[----:B------:R-:W-:Y:S01]  /*9dc0*/  HADD2.F32 R171, -RZ, R166.H1_H1 ;  /* 0x300000a6ffab7230 */ /* 0x000fe20000004100 */
[----:B------:R-:W-:-:S02]  /*9dd0*/  SHF.L.U32 R42, R42, 0x8, RZ ;  /* 0x000000082a2a7819 */ /* 0x000fc400000006ff */
[----:B------:R-:W-:Y:S02]  /*9de0*/  LOP3.LUT R55, R55, 0xff0000, R40, 0xf8, !PT ;  /* 0x00ff000037377812 */ /* 0x000fe400078ef828 */
[-C--:B------:R-:W-:Y:S01]  /*9df0*/  FMUL.FTZ R166, R171, R169.reuse ;  /* 0x000000a9aba67220 */ /* 0x080fe20000410000 */
        /* <DEDUP_REMOVED lines=22> */
[----:B------:R-:W-:Y:S01]  /*9f60*/  FMUL.FTZ R168, R89, R169 ;  /* 0x000000a959a87220 */ /* 0x000fe20000410000 */
        /* <DEDUP_REMOVED lines=63> */
[----:B------:R-:W-:Y:S01]  /*a360*/  FMUL.FTZ R172, R167, R172 ;  /* 0x000000aca7ac7220 */ /* 0x000fe20000410000 */
[----:B------:R-:W-:Y:S01]  /*a370*/  F2FP.SATFINITE.E4M3.F32.PACK_AB_MERGE_C R170, R41, R170, RZ ;  /* 0x000000aa29aa723e */ /* 0x000fe200048070ff */
[-C--:B------:R-:W-:Y:S02]  /*a380*/  FFMA.FTZ R169, R167, R168.reuse, -R169 ;  /* 0x000000a8a7a97223 */ /* 0x080fe400000108a9 */
        /* <DEDUP_REMOVED lines=18> */
[----:B------:R-:W-:Y:S01]  /*a4b0*/  FMUL.FTZ R54, R88, R162 ;  /* 0x000000a258367220 */ /* 0x000fe20000410000 */
[----:B------:R-:W-:Y:S01]  /*a4c0*/  F2FP.F16.E4M3.UNPACK_B R55, R90.H1 ;  /* 0x0000005aff37723e */ /* 0x000fe200030006ff */
[C---:B------:R-:W-:Y:S01]  /*a4d0*/  FMUL.FTZ R162, R12.reuse, R162 ;  /* 0x000000a20ca27220 */ /* 0x040fe20000410000 */
[----:B------:R-:W-:Y:S01]  /*a4e0*/  F2FP.F16.E4M3.UNPACK_B R89, R164.H1 ;  /* 0x000000a4ff59723e */ /* 0x000fe200030006ff */
[-C--:B------:R-:W-:Y:S01]  /*a4f0*/  FFMA.FTZ R54, R12, R163.reuse, -R54 ;  /* 0x000000a30c367223 */ /* 0x080fe20000010836 */
        /* <DEDUP_REMOVED lines=9> */
[----:B------:R-:W-:-:S02]  /*a590*/  F2FP.F16.E4M3.UNPACK_B R14, R161.H1 ;  /* 0x000000a1ff0e723e */ /* 0x000fc400030006ff */
[----:B------:R-:W-:Y:S02]  /*a5a0*/  F2FP.F16.E4M3.UNPACK_B R54, R53.H1 ;  /* 0x00000035ff36723e */ /* 0x000fe400030006ff */
[----:B------:R-:W-:Y:S01]  /*a5b0*/  F2FP.F16.E4M3.UNPACK_B R161, R161 ;  /* 0x000000a1ffa1723e */ /* 0x000fe200020006ff */
[----:B------:R-:W-:Y:S01]  /*a5c0*/  HADD2.F32 R173, -RZ, R14.H0_H0 ;  /* 0x2000000effad7230 */ /* 0x000fe20000004100 */
[----:B------:R-:W-:Y:S01]  /*a5d0*/  F2FP.F16.E4M3.UNPACK_B R53, R53 ;  /* 0x00000035ff35723e */ /* 0x000fe200020006ff */
[----:B------:R-:W-:Y:S01]  /*a5e0*/  HADD2.F32 R162, -RZ, R54.H0_H0 ;  /* 0x20000036ffa27230 */ /* 0x000fe20000004100 */
[----:B------:R-:W-:Y:S01]  /*a5f0*/  F2FP.SATFINITE.E4M3.F32.PACK_AB_MERGE_C R40, R40, R172, RZ ;  /* 0x000000ac2828723e */ /* 0x000fe200048070ff */
[----:B------:R-:W-:Y:S02]  /*a600*/  HADD2.F32 R14, -RZ, R14.H1_H1 ;  /* 0x3000000eff0e7230 */ /* 0x000fe40000004100 */
[----:B------:R-:W-:Y:S01]  /*a610*/  FMUL.FTZ R169, R88, R173 ;  /* 0x000000ad58a97220 */ /* 0x000fe20000410000 */
[----:B------:R-:W-:-:S02]  /*a620*/  HADD2.F32 R54, -RZ, R54.H1_H1 ;  /* 0x30000036ff367230 */ /* 0x000fc40000004100 */
[----:B------:R-:W-:Y:S01]  /*a630*/  FMUL.FTZ R173, R162, R173 ;  /* 0x000000ada2ad7220 */ /* 0x000fe20000410000 */
[----:B------:R-:W-:Y:S01]  /*a640*/  F2FP.SATFINITE.E4M3.F32.PACK_AB_MERGE_C R40, R12, R168, R40 ;  /* 0x000000a80c28723e */ /* 0x000fe20004807028 */
[-C--:B------:R-:W-:Y:S01]  /*a650*/  FFMA.FTZ R169, R162, R163.reuse, -R169 ;  /* 0x000000a3a2a97223 */ /* 0x080fe200000108a9 */
[----:B------:R-:W-:Y:S02]  /*a660*/  IMAD.MOV.U32 R12, RZ, RZ, R167 ;  /* 0x000000ffff0c7224 */ /* 0x000fe400078e00a7 */
[----:B------:R-:W-:Y:S01]  /*a670*/  FFMA.FTZ R173, R88, R163, R173 ;  /* 0x000000a358ad7223 */ /* 0x000fe200000100ad */
[CC--:B------:R-:W-:Y:S01]  /*a680*/  FMUL.FTZ R88, R55.reuse, R14.reuse ;  /* 0x0000000e37587220 */ /* 0x0c0fe20000410000 */
[C---:B------:R-:W-:Y:S01]  /*a690*/  FMUL.FTZ R14, R54.reuse, R14 ;  /* 0x0000000e360e7220 */ /* 0x040fe20000410000 */
[----:B------:R-:W-:Y:S02]  /*a6a0*/  HADD2.F32 R163, -RZ, R161.H0_H0 ;  /* 0x200000a1ffa37230 */ /* 0x000fe40000004100 */
        /* <DEDUP_REMOVED lines=14> */
[----:B------:R-:W-:Y:S01]  /*a790*/  FMUL.FTZ R55, R90, R161 ;  /* 0x000000a15a377220 */ /* 0x000fe20000410000 */
[----:B------:R-:W-:Y:S01]  /*a7a0*/  F2FP.SATFINITE.E4M3.F32.PACK_AB_MERGE_C R14, R14, R173, RZ ;  /* 0x000000ad0e0e723e */ /* 0x000fe200048070ff */
[----:B------:R-:W-:Y:S01]  /*a7b0*/  FMUL.FTZ R161, R53, R161 ;  /* 0x000000a135a17220 */ /* 0x000fe20000410000 */
[----:B------:R-:W-:Y:S01]  /*a7c0*/  F2FP.SATFINITE.E4M3.F32.PACK_AB_MERGE_C R89, R43, R52, R13 ;  /* 0x000000342b59723e */ /* 0x000fe2000480700d */
[-C--:B------:R-:W-:Y:S01]  /*a7d0*/  FFMA.FTZ R55, R53, R164.reuse, -R55 ;  /* 0x000000a435377223 */ /* 0x080fe20000010837 */
[----:B------:R-:W-:Y:S02]  /*a7e0*/  IMAD.MOV.U32 R13, RZ, RZ, R166 ;  /* 0x000000ffff0d7224 */ /* 0x000fe400078e00a6 */
[----:B------:R-:W-:Y:S01]  /*a7f0*/  FFMA.FTZ R161, R90, R164, R161 ;  /* 0x000000a45aa17223 */ /* 0x000fe200000100a1 */
[----:B------:R-:W-:Y:S01]  /*a800*/  IMAD.MOV.U32 R88, RZ, RZ, R40 ;  /* 0x000000ffff587224 */ /* 0x000fe200078e0028 */
[----:B------:R-:W-:-:S03]  /*a810*/  F2FP.SATFINITE.E4M3.F32.PACK_AB_MERGE_C R54, R55, R162, R54 ;  /* 0x000000a23736723e */ /* 0x000fc60004807036 */
[----:B------:R-:W-:Y:S02]  /*a820*/  F2FP.SATFINITE.E4M3.F32.PACK_AB_MERGE_C R161, R161, R163, R14 ;  /* 0x000000a3a1a1723e */ /* 0x000fe4000480700e */
[----:B------:R-:W-:Y:S01]  /*a830*/  F2FP.SATFINITE.E4M3.F32.PACK_AB_MERGE_C R55, R42, R174, R91 ;  /* 0x000000ae2a37723e */ /* 0x000fe2000480705b */
[----:B------:R-:W-:Y:S01]  /*a840*/  IMAD.MOV.U32 R14, RZ, RZ, R54 ;  /* 0x000000ffff0e7224 */ /* 0x000fe200078e0036 */
[----:B------:R-:W-:Y:S01]  /*a850*/  F2FP.SATFINITE.E4M3.F32.PACK_AB_MERGE_C R91, R15, R171, R170 ;  /* 0x000000ab0f5b723e */ /* 0x000fe200048070aa */
[----:B------:R-:W-:Y:S01]  /*a860*/  IMAD.MOV.U32 R90, RZ, RZ, R161 ;  /* 0x000000ffff5a7224 */ /* 0x000fe200078e00a1 */
[----:B------:R-:W-:-:S07]  /*a870*/  MOV R15, R55 ;  /* 0x00000037000f7202 */ /* 0x000fce0000000f00 */
.L_x_2763:
[----:B------:R-:W-:Y:S05]  /*a880*/  BSYNC B3 ;  /* 0x0000000000037941 */ /* 0x000fea0003800000 */
.L_x_2762:
[----:B----4-:R-:W-:-:S05]  /*a890*/  IADD3 R40, P2, R29, R11, RZ ;  /* 0x0000000b1d287210 */ /* 0x010fca0007f5e0ff */
[----:B---3--:R-:W-:Y:S01]  /*a8a0*/  IMAD.X R41, R151, 0x1, R112, P2 ;  /* 0x0000000197297824 */ /* 0x008fe200010e0670 */
[----:B------:R-:W-:-:S04]  /*a8b0*/  ISETP.GE.AND P2, PT, R165, R136, PT ;  /* 0x00000088a500720c */ /* 0x000fc80003f46270 */
[----:B0-----:R0:W-:Y:S09]  /*a8c0*/  ST.E.128 desc[UR52][R40.64], R12 ;  /* 0x0000000c28007985 */ /* 0x0011f2000c101d34 */
[----:B------:R-:W-:-:S04]  /*a8d0*/  @!P2 IADD3 R42, P5, R11, R165, RZ ;  /* 0x000000a50b2aa210 */ /* 0x000fc80007fbe0ff */
[----:B------:R-:W-:-:S05]  /*a8e0*/  @!P2 LEA.HI.X.SX32 R43, R165, R151, 0x1, P5 ;  /* 0x00000097a52ba211 */ /* 0x000fca00028f0eff */
[----:B------:R0:W-:Y:S04]  /*a8f0*/  @!P2 ST.E.128 desc[UR52][R42.64], R88 ;  /* 0x000000582a00a985 */ /* 0x0001e8000c101d34 */
.L_x_2761:
[----:B------:R-:W-:Y:S05]  /*a900*/  BSYNC B2 ;  /* 0x0000000000027941 */ /* 0x000fea0003800000 */
.L_x_2760:
        /* <DEDUP_REMOVED lines=25> */
[--C-:B------:R-:W-:Y:S02]  /*aaa0*/  SHF.R.U32.HI R54, RZ, 0x8, R57.reuse ;  /* 0x00000008ff367819 */ /* 0x100fe40000011639 */
[----:B------:R-:W-:Y:S01]  /*aab0*/  LOP3.LUT R46, R57, 0xff0000ff, RZ, 0xc0, !PT ;  /* 0xff0000ff392e7812 */ /* 0x000fe200078ec0ff */
[----:B------:R-:W-:Y:S01]  /*aac0*/  IMAD.SHL.U32 R58, R58, 0x100, RZ ;  /* 0x000001003a3a7824 */ /* 0x000fe200078e00ff */
[----:B------:R-:W-:Y:S02]  /*aad0*/  SHF.R.U32.HI R53, RZ, 0x10, R57 ;  /* 0x00000010ff357819 */ /* 0x000fe40000011639 */
[----:B------:R-:W-:Y:S02]  /*aae0*/  SHF.R.U32.HI R55, RZ, 0x8, R59 ;  /* 0x00000008ff377819 */ /* 0x000fe4000001163b */
[----:B------:R-:W-:-:S02]  /*aaf0*/  LOP3.LUT R88, R59, 0xff0000ff, RZ, 0xc0, !PT ;  /* 0xff0000ff3b587812 */ /* 0x000fc400078ec0ff */
[----:B------:R-:W-:Y:S01]  /*ab00*/  SHF.R.U32.HI R44, RZ, 0x10, R59 ;  /* 0x00000010ff2c7819 */ /* 0x000fe2000001163b */
[----:B------:R-:W-:Y:S01]  /*ab10*/  IMAD.SHL.U32 R59, R54, 0x100, RZ ;  /* 0x00000100363b7824 */ /* 0x000fe200078e00ff */
[----:B------:R-:W-:Y:S01]  /*ab20*/  LOP3.LUT R57, R45, 0xff0000ff, RZ, 0xc0, !PT ;  /* 0xff0000ff2d397812 */ /* 0x000fe200078ec0ff */
[----:B------:R-:W-:Y:S01]  /*ab30*/  IMAD.SHL.U32 R55, R55, 0x100, RZ ;  /* 0x0000010037377824 */ /* 0x000fe200078e00ff */
[----:B------:R-:W-:Y:S02]  /*ab40*/  SHF.R.U32.HI R45, RZ, 0x10, R45 ;  /* 0x00000010ff2d7819 */ /* 0x000fe4000001162d */
[----:B------:R-:W-:Y:S02]  /*ab50*/  LOP3.LUT R57, R57, 0xff00, R58, 0xf8, !PT ;  /* 0x0000ff0039397812 */ /* 0x000fe400078ef83a */
[----:B------:R-:W-:Y:S01]  /*ab60*/  LOP3.LUT R46, R46, 0xff00, R59, 0xf8, !PT ;  /* 0x0000ff002e2e7812 */ /* 0x000fe200078ef83b */
[----:B------:R-:W-:Y:S01]  /*ab70*/  IMAD.U32 R58, R45, 0x10000, RZ ;  /* 0x000100002d3a7824 */ /* 0x000fe200078e00ff */
[----:B------:R-:W-:-:S02]  /*ab80*/  SHF.L.U32 R53, R53, 0x10, RZ ;  /* 0x0000001035357819 */ /* 0x000fc400000006ff */
[----:B------:R-:W-:Y:S02]  /*ab90*/  LOP3.LUT R88, R88, 0xff00, R55, 0xf8, !PT ;  /* 0x0000ff0058587812 */ /* 0x000fe400078ef837 */
[----:B------:R-:W-:Y:S02]  /*aba0*/  LOP3.LUT R55, R46, 0xff0000, R53, 0xf8, !PT ;  /* 0x00ff00002e377812 */ /* 0x000fe400078ef835 */
[----:B------:R-:W-:Y:S02]  /*abb0*/  LOP3.LUT R53, R57, 0xff0000, R58, 0xf8, !PT ;  /* 0x00ff000039357812 */ /* 0x000fe400078ef83a */
        /* <DEDUP_REMOVED lines=28> */
[----:B------:R-:W-:-:S02]  /*ad80*/  HADD2.F32 R13, -RZ, R41.H0_H0 ;  /* 0x20000029ff0d7230 */ /* 0x000fc40000004100 */
[----:B------:R-:W-:Y:S02]  /*ad90*/  HADD2.F32 R91, -RZ, R59.H0_H0 ;  /* 0x2000003bff5b7230 */ /* 0x000fe40000004100 */
[----:B------:R-:W-:Y:S02]  /*ada0*/  HADD2.F32 R53, -RZ, R89.H0_H0 ;  /* 0x20000059ff357230 */ /* 0x000fe40000004100 */
[----:B------:R-:W-:Y:S02]  /*adb0*/  HADD2.F32 R41, -RZ, R41.H1_H1 ;  /* 0x30000029ff297230 */ /* 0x000fe40000004100 */
[-C--:B------:R-:W-:Y:S01]  /*adc0*/  FMUL.FTZ R161, R13, R91.reuse ;  /* 0x0000005b0da17220 */ /* 0x080fe20000410000 */
[----:B------:R-:W-:Y:S02]  /*add0*/  HADD2.F32 R59, -RZ, R59.H1_H1 ;  /* 0x3000003bff3b7230 */ /* 0x000fe40000004100 */
[----:B------:R-:W-:Y:S01]  /*ade0*/  FMUL.FTZ R91, R53, R91 ;  /* 0x0000005b355b7220 */ /* 0x000fe20000410000 */
[----:B------:R-:W-:-:S02]  /*adf0*/  HADD2.F32 R89, -RZ, R89.H1_H1 ;  /* 0x30000059ff597230 */ /* 0x000fc40000004100 */
[-C--:B------:R-:W-:Y:S01]  /*ae00*/  FFMA.FTZ R53, R53, R90.reuse, -R161 ;  /* 0x0000005a35357223 */ /* 0x080fe200000108a1 */
[----:B------:R-:W-:Y:S02]  /*ae10*/  HADD2.F32 R55, -RZ, R55.H1_H1 ;  /* 0x30000037ff377230 */ /* 0x000fe40000004100 */
[----:B------:R-:W-:Y:S01]  /*ae20*/  FFMA.FTZ R13, R13, R90, R91 ;  /* 0x0000005a0d0d7223 */ /* 0x000fe2000001005b */
[-C--:B------:R-:W-:Y:S01]  /*ae30*/  FMUL.FTZ R90, R41, R59.reuse ;  /* 0x0000003b295a7220 */ /* 0x080fe20000410000 */
[----:B------:R-:W-:Y:S01]  /*ae40*/  FMUL.FTZ R91, R89, R59 ;  /* 0x0000003b595b7220 */ /* 0x000fe20000410000 */
[----:B------:R-:W-:Y:S02]  /*ae50*/  IMAD.U32 R47, R47, 0x10000, RZ ;  /* 0x000100002f2f7824 */ /* 0x000fe400078e00ff */
[-C--:B------:R-:W-:Y:S01]  /*ae60*/  FFMA.FTZ R59, R89, R55.reuse, -R90 ;  /* 0x00000037593b7223 */ /* 0x080fe2000001085a */
[----:B------:R-:W-:Y:S01]  /*ae70*/  FFMA.FTZ R55, R41, R55, R91 ;  /* 0x0000003729377223 */ /* 0x000fe2000001005b */
[----:B------:R-:W-:-:S03]  /*ae80*/  IMAD.SHL.U32 R41, R54, 0x100, RZ ;  /* 0x0000010036297824 */ /* 0x000fc600078e00ff */
[----:B------:R-:W-:Y:S02]  /*ae90*/  F2FP.SATFINITE.E4M3.F32.PACK_AB_MERGE_C R53, R59, R53, RZ ;  /* 0x000000353b35723e */ /* 0x000fe400048070ff */
[----:B------:R-:W-:Y:S01]  /*aea0*/  LOP3.LUT R56, R56, 0xff00, R41, 0xf8, !PT ;  /* 0x0000ff0038387812 */ /* 0x000fe200078ef829 */
[----:B------:R-:W-:Y:S01]  /*aeb0*/  IMAD.U32 R41, R44, 0x10000, RZ ;  /* 0x000100002c297824 */ /* 0x000fe200078e00ff */
[-C--:B------:R-:W-:Y:S02]  /*aec0*/  F2FP.F16.E4M3.UNPACK_B R44, R43.reuse ;  /* 0x0000002bff2c723e */ /* 0x080fe400020006ff */
[----:B------:R-:W-:Y:S02]  /*aed0*/  F2FP.F16.E4M3.UNPACK_B R43, R43.H1 ;  /* 0x0000002bff2b723e */ /* 0x000fe400030006ff */
[----:B------:R-:W-:Y:S01]  /*aee0*/  LOP3.LUT R54, R88, 0xff0000, R41, 0xf8, !PT ;  /* 0x00ff000058367812 */ /* 0x000fe200078ef829 */
[----:B------:R-:W-:Y:S01]  /*aef0*/  HADD2.F32 R90, -RZ, R44.H0_H0 ;  /* 0x2000002cff5a7230 */ /* 0x000fe20000004100 */
[----:B------:R-:W-:-:S02]  /*af00*/  LOP3.LUT R41, R56, 0xff0000, R47, 0xf8, !PT ;  /* 0x00ff000038297812 */ /* 0x000fc400078ef82f */
[----:B------:R-:W-:Y:S02]  /*af10*/  MOV R56, R15 ;  /* 0x0000000f00387202 */ /* 0x000fe40000000f00 */
[-C--:B------:R-:W-:Y:S02]  /*af20*/  F2FP.F16.E4M3.UNPACK_B R88, R41.reuse ;  /* 0x00000029ff58723e */ /* 0x080fe400020006ff */
[----:B------:R-:W-:Y:S02]  /*af30*/  F2FP.F16.E4M3.UNPACK_B R15, R56 ;  /* 0x00000038ff0f723e */ /* 0x000fe400020006ff */
        /* <DEDUP_REMOVED lines=14> */
[----:B------:R-:W-:Y:S01]  /*b020*/  F2FP.SATFINITE.E4M3.F32.PACK_AB_MERGE_C R57, R57, R58, R53 ;  /* 0x0000003a3939723e */ /* 0x000fe20004807035 */
[--C-:B------:R-:W-:Y:S01]  /*b030*/  HADD2.F32 R91, -RZ, R41.reuse.H0_H0 ;  /* 0x20000029ff5b7230 */ /* 0x100fe20000004100 */
[----:B------:R-:W-:Y:S01]  /*b040*/  F2FP.F16.E4M3.UNPACK_B R53, R40.H1 ;  /* 0x00000028ff35723e */ /* 0x000fe200030006ff */
[----:B------:R-:W-:-:S02]  /*b050*/  HADD2.F32 R41, -RZ, R41.H1_H1 ;  /* 0x30000029ff297230 */ /* 0x000fc40000004100 */
[-C--:B------:R-:W-:Y:S01]  /*b060*/  FMUL.FTZ R44, R47, R88.reuse ;  /* 0x000000582f2c7220 */ /* 0x080fe20000410000 */
[----:B------:R-:W-:Y:S02]  /*b070*/  F2FP.SATFINITE.E4M3.F32.PACK_AB_MERGE_C R13, R55, R13, RZ ;  /* 0x0000000d370d723e */ /* 0x000fe400048070ff */
[----:B------:R-:W-:Y:S01]  /*b080*/  F2FP.F16.E4M3.UNPACK_B R55, R159.H1 ;  /* 0x0000009fff37723e */ /* 0x000fe200030006ff */
        /* <DEDUP_REMOVED lines=8> */
[----:B------:R-:W-:Y:S01]  /*b110*/  F2FP.F16.E4M3.UNPACK_B R159, R159 ;  /* 0x0000009fff9f723e */ /* 0x000fe200020006ff */
[----:B------:R-:W-:-:S02]  /*b120*/  HADD2.F32 R43, -RZ, R43.H1_H1 ;  /* 0x3000002bff2b7230 */ /* 0x000fc40000004100 */
        /* <DEDUP_REMOVED lines=26> */
[-C--:B------:R-:W-:Y:S01]  /*b2d0*/  FFMA.FTZ R88, R58, R59.reuse, -R88 ;  /* 0x0000003b3a587223 */ /* 0x080fe20000010858 */
        /* <DEDUP_REMOVED lines=24> */
[----:B------:R-:W-:Y:S01]  /*b460*/  FFMA.FTZ R53, R12, R159, -R53 ;  /* 0x0000009f0c357223 */ /* 0x000fe20000010835 */
[----:B------:R-:W-:Y:S01]  /*b470*/  F2FP.SATFINITE.E4M3.F32.PACK_AB_MERGE_C R41, R41, R91, RZ ;  /* 0x0000005b2929723e */ /* 0x000fe200048070ff */
[----:B------:R-:W-:Y:S01]  /*b480*/  FFMA.FTZ R12, R40, R159, R157 ;  /* 0x0000009f280c7223 */ /* 0x000fe2000001009d */
[----:B------:R-:W-:Y:S01]  /*b490*/  IMAD.MOV.U32 R40, RZ, RZ, R14 ;  /* 0x000000ffff287224 */ /* 0x000fe200078e000e */
[----:B------:R-:W-:Y:S01]  /*b4a0*/  F2FP.F16.E4M3.UNPACK_B R14, R158.H1 ;  /* 0x0000009eff0e723e */ /* 0x000fe200030006ff */
[----:B------:R-:W-:Y:S01]  /*b4b0*/  HADD2.F32 R157, -RZ, R55.H0_H0 ;  /* 0x20000037ff9d7230 */ /* 0x000fe20000004100 */
[----:B------:R-:W-:Y:S01]  /*b4c0*/  F2FP.SATFINITE.E4M3.F32.PACK_AB_MERGE_C R58, R53, R58, R47 ;  /* 0x0000003a353a723e */ /* 0x000fe2000480702f */
[----:B------:R-:W-:Y:S01]  /*b4d0*/  IMAD.MOV.U32 R15, RZ, RZ, R43 ;  /* 0x000000ffff0f7224 */ /* 0x000fe200078e002b */
        /* <DEDUP_REMOVED lines=13> */
[----:B------:R-:W-:Y:S01]  /*b5b0*/  MOV R43, R89 ;  /* 0x00000059002b7202 */ /* 0x000fe20000000f00 */
[-C--:B------:R-:W-:Y:S01]  /*b5c0*/  FFMA.FTZ R159, R88, R157.reuse, -R159 ;  /* 0x0000009d589f7223 */ /* 0x080fe2000001089f */
[-C--:B------:R-:W-:Y:S01]  /*b5d0*/  FMUL.FTZ R88, R53, R14.reuse ;  /* 0x0000000e35587220 */ /* 0x080fe20000410000 */
[----:B------:R-:W-:Y:S01]  /*b5e0*/  FFMA.FTZ R161, R54, R157, R161 ;  /* 0x0000009d36a17223 */ /* 0x000fe200000100a1 */
[----:B------:R-:W-:Y:S02]  /*b5f0*/  HADD2.F32 R54, -RZ, R55.H1_H1 ;  /* 0x30000037ff367230 */ /* 0x000fe40000004100 */
[----:B------:R-:W-:Y:S01]  /*b600*/  FMUL.FTZ R14, R47, R14 ;  /* 0x0000000e2f0e7220 */ /* 0x000fe20000410000 */
[----:B------:R-:W-:-:S02]  /*b610*/  HADD2.F32 R157, -RZ, R158.H0_H0 ;  /* 0x2000009eff9d7230 */ /* 0x000fc40000004100 */
[----:B------:R-:W-:Y:S02]  /*b620*/  HADD2.F32 R55, -RZ, R40.H0_H0 ;  /* 0x20000028ff377230 */ /* 0x000fe40000004100 */
[-C--:B------:R-:W-:Y:S01]  /*b630*/  FFMA.FTZ R14, R53, R54.reuse, R14 ;  /* 0x00000036350e7223 */ /* 0x080fe2000001000e */
[----:B------:R-:W-:Y:S02]  /*b640*/  HADD2.F32 R53, -RZ, R42.H0_H0 ;  /* 0x2000002aff357230 */ /* 0x000fe40000004100 */
[----:B------:R-:W-:Y:S01]  /*b650*/  FFMA.FTZ R47, R47, R54, -R88 ;  /* 0x000000362f2f7223 */ /* 0x000fe20000010858 */
[----:B------:R-:W-:Y:S02]  /*b660*/  HADD2.F32 R54, -RZ, R160.H0_H0 ;  /* 0x200000a0ff367230 */ /* 0x000fe40000004100 */
[----:B------:R-:W-:Y:S02]  /*b670*/  HADD2.F32 R158, -RZ, R158.H1_H1 ;  /* 0x3000009eff9e7230 */ /* 0x000fe40000004100 */
[-C--:B------:R-:W-:Y:S01]  /*b680*/  FMUL.FTZ R88, R53, R157.reuse ;  /* 0x0000009d35587220 */ /* 0x080fe20000410000 */
[----:B------:R-:W-:Y:S01]  /*b690*/  FMUL.FTZ R157, R55, R157 ;  /* 0x0000009d379d7220 */ /* 0x000fe20000410000 */
[----:B------:R-:W-:Y:S01]  /*b6a0*/  HADD2.F32 R160, -RZ, R160.H1_H1 ;  /* 0x300000a0ffa07230 */ /* 0x000fe20000004100 */
[----:B------:R-:W-:Y:S01]  /*b6b0*/  F2FP.SATFINITE.E4M3.F32.PACK_AB_MERGE_C R47, R47, R159, RZ ;  /* 0x0000009f2f2f723e */ /* 0x000fe200048070ff */
[-C--:B------:R-:W-:Y:S01]  /*b6c0*/  FFMA.FTZ R88, R55, R54.reuse, -R88 ;  /* 0x0000003637587223 */ /* 0x080fe20000010858 */
[----:B------:R-:W-:Y:S01]  /*b6d0*/  FFMA.FTZ R157, R53, R54, R157 ;  /* 0x00000036359d7223 */ /* 0x000fe2000001009d */
[----:B------:R-:W-:Y:S01]  /*b6e0*/  HADD2.F32 R53, -RZ, R42.H1_H1 ;  /* 0x3000002aff357230 */ /* 0x000fe20000004100 */
[----:B------:R-:W-:Y:S01]  /*b6f0*/  F2FP.SATFINITE.E4M3.F32.PACK_AB_MERGE_C R161, R14, R161, RZ ;  /* 0x000000a10ea1723e */ /* 0x000fe200048070ff */
[----:B------:R-:W-:-:S03]  /*b700*/  HADD2.F32 R55, -RZ, R40.H1_H1 ;  /* 0x30000028ff377230 */ /* 0x000fc60000004100 */
[-C--:B------:R-:W-:Y:S02]  /*b710*/  FMUL.FTZ R40, R53, R158.reuse ;  /* 0x0000009e35287220 */ /* 0x080fe40000410000 */
[C---:B------:R-:W-:Y:S02]  /*b720*/  FMUL.FTZ R158, R55.reuse, R158 ;  /* 0x0000009e379e7220 */ /* 0x040fe40000410000 */
[-C--:B------:R-:W-:Y:S01]  /*b730*/  FFMA.FTZ R55, R55, R160.reuse, -R40 ;  /* 0x000000a037377223 */ /* 0x080fe20000010828 */
[----:B------:R-:W-:Y:S01]  /*b740*/  F2FP.SATFINITE.E4M3.F32.PACK_AB_MERGE_C R40, R12, R59, R41 ;  /* 0x0000003b0c28723e */ /* 0x000fe20004807029 */
[----:B------:R-:W-:Y:S01]  /*b750*/  FFMA.FTZ R160, R53, R160, R158 ;  /* 0x000000a035a07223 */ /* 0x000fe2000001009e */
[----:B------:R-:W-:Y:S01]  /*b760*/  F2FP.SATFINITE.E4M3.F32.PACK_AB_MERGE_C R41, R45, R46, R13 ;  /* 0x0000002e2d29723e */ /* 0x000fe2000480700d */
[----:B------:R-:W-:Y:S01]  /*b770*/  IMAD.MOV.U32 R12, RZ, RZ, R58 ;  /* 0x000000ffff0c7224 */ /* 0x000fe200078e003a */
[----:B------:R-:W-:Y:S01]  /*b780*/  F2FP.SATFINITE.E4M3.F32.PACK_AB_MERGE_C R14, R55, R88, R47 ;  /* 0x00000058370e723e */ /* 0x000fe2000480702f */
[----:B------:R-:W-:Y:S01]  /*b790*/  IMAD.MOV.U32 R13, RZ, RZ, R57 ;  /* 0x000000ffff0d7224 */ /* 0x000fe200078e0039 */
[----:B------:R-:W-:-:S07]  /*b7a0*/  F2FP.SATFINITE.E4M3.F32.PACK_AB_MERGE_C R42, R160, R157, R161 ;  /* 0x0000009da02a723e */ /* 0x000fce00048070a1 */
.L_x_2767:
[----:B------:R-:W-:Y:S05]  /*b7b0*/  BSYNC B3 ;  /* 0x0000000000037941 */ /* 0x000fea0003800000 */
.L_x_2766:
[----:B----4-:R-:W-:-:S05]  /*b7c0*/  IADD3 R44, P2, R30, R11, RZ ;  /* 0x0000000b1e2c7210 */ /* 0x010fca0007f5e0ff */
[----:B---3--:R-:W-:Y:S01]  /*b7d0*/  IMAD.X R45, R151, 0x1, R111, P2 ;  /* 0x00000001972d7824 */ /* 0x008fe200010e066f */
[----:B------:R-:W-:-:S04]  /*b7e0*/  ISETP.GE.AND P2, PT, R52, R136, PT ;  /* 0x000000883400720c */ /* 0x000fc80003f46270 */
[----:B0-----:R0:W-:Y:S09]  /*b7f0*/  ST.E.128 desc[UR52][R44.64], R12 ;  /* 0x0000000c2c007985 */ /* 0x0011f2000c101d34 */
[----:B------:R-:W-:-:S04]  /*b800*/  @!P2 IADD3 R46, P5, R11, R52, RZ ;  /* 0x000000340b2ea210 */ /* 0x000fc80007fbe0ff */
[----:B------:R-:W-:-:S05]  /*b810*/  @!P2 LEA.HI.X.SX32 R47, R52, R151, 0x1, P5 ;  /* 0x00000097342fa211 */ /* 0x000fca00028f0eff */
[----:B------:R0:W-:Y:S04]  /*b820*/  @!P2 ST.E.128 desc[UR52][R46.64], R40 ;  /* 0x000000282e00a985 */ /* 0x0001e8000c101d34 */
.L_x_2765:
[----:B------:R-:W-:Y:S05]  /*b830*/  BSYNC B2 ;  /* 0x0000000000027941 */ /* 0x000fea0003800000 */
.L_x_2764:
[----:B------:R-:W-:-:S13]  /*b840*/  ISETP.NE.AND P2, PT, R34, RZ, PT ;  /* 0x000000ff2200720c */ /* 0x000fda0003f45270 */
[----:B------:R-:W-:Y:S05]  /*b850*/  @!P2 BRA `(.L_x_2759) ;  /* 0x0000000c00d0a947 */ /* 0x000fea0003800000 */
[----:B------:R-:W-:Y:S01]  /*b860*/  LOP3.LUT P5, RZ, R22, 0x1, RZ, 0xc0, !PT ;  /* 0x0000000116ff7812 */ /* 0x000fe200078ac0ff */
[----:B------:R-:W-:Y:S01]  /*b870*/  BSSY B2, `(.L_x_2768) ;  /* 0x00000ed000027945 */ /* 0x000fe20003800000 */
[----:B0---4-:R-:W-:Y:S02]  /*b880*/  IADD3 R44, P2, R31, R11, RZ ;  /* 0x0000000b1f2c7210 */ /* 0x011fe40007f5e0ff */
[----:B------:R-:W-:-:S03]  /*b890*/  SEL R12, R118, R145, !P5 ;  /* 0x00000091760c7207 */ /* 0x000fc60006800000 */
[----:B---3--:R-:W-:Y:S01]  /*b8a0*/  IMAD.X R45, R151, 0x1, R110, P2 ;  /* 0x00000001972d7824 */ /* 0x008fe200010e066e */
[----:B------:R-:W-:Y:S02]  /*b8b0*/  SHF.R.S32.HI R13, RZ, 0x1f, R12 ;  /* 0x0000001fff0d7819 */ /* 0x000fe4000001140c */
[----:B------:R-:W-:Y:S02]  /*b8c0*/  ISETP.GE.AND P2, PT, R4, R117, PT ;  /* 0x000000750400720c */ /* 0x000fe40003f46270 */
        /* <DEDUP_REMOVED lines=15> */
[----:B------:R-:W3:Y:S01]  /*b9c0*/  LDS.128 R40, [R40+0x1a400] ;  /* 0x01a4000028287984 */ /* 0x000ee20000000c00 */
[----:B------:R-:W-:Y:S05]  /*b9d0*/  @P2 BRA `(.L_x_2769) ;  /* 0x0000000c00582947 */ /* 0x000fea0003800000 */
[--C-:B------:R-:W-:Y:S01]  /*b9e0*/  SHF.R.U32.HI R48, RZ, 0x10, R61.reuse ;  /* 0x00000010ff307819 */ /* 0x100fe2000001163d */
[----:B---3--:R-:W-:Y:S01]  /*b9f0*/  IMAD.MOV.U32 R62, RZ, RZ, R40 ;  /* 0x000000ffff3e7224 */ /* 0x008fe200078e0028 */
[----:B------:R-:W-:Y:S02]  /*ba00*/  SHF.R.U32.HI R46, RZ, 0x8, R61 ;  /* 0x00000008ff2e7819 */ /* 0x000fe4000001163d */
[----:B------:R-:W-:Y:S01]  /*ba10*/  LOP3.LUT R53, R61, 0xff0000ff, RZ, 0xc0, !PT ;  /* 0xff0000ff3d357812 */ /* 0x000fe200078ec0ff */
[----:B0-----:R-:W-:Y:S01]  /*ba20*/  IMAD.MOV.U32 R61, RZ, RZ, R12 ;  /* 0x000000ffff3d7224 */ /* 0x001fe200078e000c */
[--C-:B------:R-:W-:Y:S01]  /*ba30*/  SHF.R.U32.HI R50, RZ, 0x10, R63.reuse ;  /* 0x00000010ff327819 */ /* 0x100fe2000001163f */
[----:B------:R-:W-:Y:S01]  /*ba40*/  IMAD.SHL.U32 R46, R46, 0x100, RZ ;  /* 0x000001002e2e7824 */ /* 0x000fe200078e00ff */
[----:B------:R-:W-:Y:S02]  /*ba50*/  SHF.R.U32.HI R52, RZ, 0x8, R63 ;  /* 0x00000008ff347819 */ /* 0x000fe4000001163f */
[----:B------:R-:W-:-:S02]  /*ba60*/  LOP3.LUT R55, R63, 0xff0000ff, RZ, 0xc0, !PT ;  /* 0xff0000ff3f377812 */ /* 0x000fc400078ec0ff */
[----:B------:R-:W-:Y:S01]  /*ba70*/  F2FP.F16.E4M3.UNPACK_B R63, R62.H1 ;  /* 0x0000003eff3f723e */ /* 0x000fe200030006ff */
[----:B------:R-:W-:Y:S01]  /*ba80*/  IMAD.SHL.U32 R52, R52, 0x100, RZ ;  /* 0x0000010034347824 */ /* 0x000fe200078e00ff */
[----:B------:R-:W-:Y:S02]  /*ba90*/  F2FP.F16.E4M3.UNPACK_B R88, R152.H1 ;  /* 0x00000098ff58723e */ /* 0x000fe400030006ff */
[----:B------:R-:W-:Y:S01]  /*baa0*/  F2FP.F16.E4M3.UNPACK_B R59, R61.H1 ;  /* 0x0000003dff3b723e */ /* 0x000fe200030006ff */
[----:B------:R-:W-:Y:S01]  /*bab0*/  HADD2.F32 R40, -RZ, R63.H0_H0 ;  /* 0x2000003fff287230 */ /* 0x000fe20000004100 */
[--C-:B------:R-:W-:Y:S01]  /*bac0*/  SHF.R.U32.HI R54, RZ, 0x10, R49.reuse ;  /* 0x00000010ff367819 */ /* 0x100fe20000011631 */
[--C-:B------:R-:W-:Y:S01]  /*bad0*/  HADD2.F32 R90, -RZ, R88.reuse.H1_H1 ;  /* 0x30000058ff5a7230 */ /* 0x100fe20000004100 */
[----:B------:R-:W-:Y:S01]  /*bae0*/  SHF.R.U32.HI R56, RZ, 0x8, R49 ;  /* 0x00000008ff387819 */ /* 0x000fe20000011631 */
[----:B------:R-:W-:Y:S01]  /*baf0*/  HADD2.F32 R12, -RZ, R59.H0_H0 ;  /* 0x2000003bff0c7230 */ /* 0x000fe20000004100 */
[----:B------:R-:W-:Y:S01]  /*bb00*/  LOP3.LUT R58, R49, 0xff0000ff, RZ, 0xc0, !PT ;  /* 0xff0000ff313a7812 */ /* 0x000fe200078ec0ff */
[----:B------:R-:W-:Y:S01]  /*bb10*/  HADD2.F32 R63, -RZ, R63.H1_H1 ;  /* 0x3000003fff3f7230 */ /* 0x000fe20000004100 */
[--C-:B------:R-:W-:Y:S01]  /*bb20*/  SHF.R.U32.HI R49, RZ, 0x10, R51.reuse ;  /* 0x00000010ff317819 */ /* 0x100fe20000011633 */
[----:B------:R-:W-:Y:S01]  /*bb30*/  HADD2.F32 R59, -RZ, R59.H1_H1 ;  /* 0x3000003bff3b7230 */ /* 0x000fe20000004100 */
[----:B------:R-:W-:Y:S01]  /*bb40*/  SHF.R.U32.HI R57, RZ, 0x8, R51 ;  /* 0x00000008ff397819 */ /* 0x000fe20000011633 */
[----:B------:R-:W-:Y:S01]  /*bb50*/  HADD2.F32 R91, -RZ, R88.H0_H0 ;  /* 0x20000058ff5b7230 */ /* 0x000fe20000004100 */
[----:B------:R-:W-:Y:S01]  /*bb60*/  LOP3.LUT R60, R51, 0xff0000ff, RZ, 0xc0, !PT ;  /* 0xff0000ff333c7812 */ /* 0x000fe200078ec0ff */
[----:B------:R-:W-:Y:S01]  /*bb70*/  FMUL.FTZ R158, R63, R90 ;  /* 0x0000005a3f9e7220 */ /* 0x000fe20000410000 */
[----:B------:R-:W-:Y:S01]  /*bb80*/  F2FP.F16.E4M3.UNPACK_B R51, R154.H1 ;  /* 0x0000009aff33723e */ /* 0x000fe200030006ff */
[----:B------:R-:W-:Y:S01]  /*bb90*/  FMUL.FTZ R90, R59, R90 ;  /* 0x0000005a3b5a7220 */ /* 0x000fe20000410000 */
[-C--:B------:R-:W-:Y:S01]  /*bba0*/  FMUL.FTZ R157, R40, R91.reuse ;  /* 0x0000005b289d7220 */ /* 0x080fe20000410000 */
[----:B------:R-:W-:Y:S01]  /*bbb0*/  FMUL.FTZ R91, R12, R91 ;  /* 0x0000005b0c5b7220 */ /* 0x000fe20000410000 */
[----:B------:R-:W-:Y:S01]  /*bbc0*/  F2FP.F16.E4M3.UNPACK_B R152, R152 ;  /* 0x00000098ff98723e */ /* 0x000fe200020006ff */
[--C-:B------:R-:W-:Y:S01]  /*bbd0*/  HADD2.F32 R88, -RZ, R51.reuse.H1_H1 ;  /* 0x30000033ff587230 */ /* 0x100fe20000004100 */
[----:B------:R-:W-:Y:S01]  /*bbe0*/  F2FP.F16.E4M3.UNPACK_B R61, R61 ;  /* 0x0000003dff3d723e */ /* 0x000fe200020006ff */
[----:B------:R-:W-:Y:S01]  /*bbf0*/  HADD2.F32 R89, -RZ, R51.H0_H0 ;  /* 0x20000033ff597230 */ /* 0x000fe20000004100 */
[----:B------:R-:W-:Y:S01]  /*bc00*/  F2FP.F16.E4M3.UNPACK_B R154, R154 ;  /* 0x0000009aff9a723e */ /* 0x000fe200020006ff */
[----:B------:R-:W-:-:S02]  /*bc10*/  IMAD.SHL.U32 R57, R57, 0x100, RZ ;  /* 0x0000010039397824 */ /* 0x000fc400078e00ff */
[----:B------:R-:W-:Y:S01]  /*bc20*/  FFMA.FTZ R51, R63, R88, R90 ;  /* 0x000000583f337223 */ /* 0x000fe2000001005a */
[----:B------:R-:W-:Y:S01]  /*bc30*/  F2FP.F16.E4M3.UNPACK_B R63, R62 ;  /* 0x0000003eff3f723e */ /* 0x000fe200020006ff */
[-C--:B------:R-:W-:Y:S01]  /*bc40*/  FFMA.FTZ R40, R40, R89.reuse, R91 ;  /* 0x0000005928287223 */ /* 0x080fe2000001005b */
[----:B------:R-:W-:Y:S01]  /*bc50*/  FFMA.FTZ R59, R59, R88, -R158 ;  /* 0x000000583b3b7223 */ /* 0x000fe2000001089e */
[----:B------:R-:W-:Y:S02]  /*bc60*/  HADD2.F32 R91, -RZ, R152.H0_H0 ;  /* 0x20000098ff5b7230 */ /* 0x000fe40000004100 */
[----:B------:R-:W-:Y:S01]  /*bc70*/  FFMA.FTZ R12, R12, R89, -R157 ;  /* 0x000000590c0c7223 */ /* 0x000fe2000001089d */
[----:B------:R-:W-:Y:S01]  /*bc80*/  HADD2.F32 R62, -RZ, R63.H0_H0 ;  /* 0x2000003fff3e7230 */ /* 0x000fe20000004100 */
[----:B------:R-:W-:Y:S01]  /*bc90*/  LOP3.LUT R55, R55, 0xff00, R52, 0xf8, !PT ;  /* 0x0000ff0037377812 */ /* 0x000fe200078ef834 */
[----:B------:R-:W-:Y:S01]  /*bca0*/  HADD2.F32 R88, -RZ, R61.H0_H0 ;  /* 0x2000003dff587230 */ /* 0x000fe20000004100 */
[----:B------:R-:W-:Y:S01]  /*bcb0*/  LOP3.LUT R53, R53, 0xff00, R46, 0xf8, !PT ;  /* 0x0000ff0035357812 */ /* 0x000fe200078ef82e */
        /* <DEDUP_REMOVED lines=9> */
[----:B------:R-:W-:Y:S01]  /*bd50*/  SHF.L.U32 R48, R48, 0x10, RZ ;  /* 0x0000001030307819 */ /* 0x000fe200000006ff */
[----:B------:R-:W-:Y:S01]  /*bd60*/  IMAD.U32 R52, R54, 0x10000, RZ ;  /* 0x0001000036347824 */ /* 0x000fe200078e00ff */
[----:B------:R-:W-:Y:S01]  /*bd70*/  F2FP.SATFINITE.E4M3.F32.PACK_AB_MERGE_C R40, R51, R40, RZ ;  /* 0x000000283328723e */ /* 0x000fe200048070ff */
[----:B------:R-:W-:-:S02]  /*bd80*/  IMAD.U32 R46, R50, 0x10000, RZ ;  /* 0x00010000322e7824 */ /* 0x000fc400078e00ff */
[-C--:B------:R-:W-:Y:S01]  /*bd90*/  FMUL.FTZ R90, R89, R152.reuse ;  /* 0x00000098595a7220 */ /* 0x080fe20000410000 */
[----:B------:R-:W-:Y:S01]  /*bda0*/  FMUL.FTZ R152, R61, R152 ;  /* 0x000000983d987220 */ /* 0x000fe20000410000 */
[----:B------:R-:W-:Y:S01]  /*bdb0*/  LOP3.LUT R48, R53, 0xff0000, R48, 0xf8, !PT ;  /* 0x00ff000035307812 */ /* 0x000fe200078ef830 */
[----:B------:R-:W-:Y:S02]  /*bdc0*/  IMAD.U32 R49, R49, 0x10000, RZ ;  /* 0x0001000031317824 */ /* 0x000fe400078e00ff */
[-C--:B------:R-:W-:Y:S01]  /*bdd0*/  FFMA.FTZ R63, R61, R154.reuse, -R90 ;  /* 0x0000009a3d3f7223 */ /* 0x080fe2000001085a */
[----:B------:R-:W-:Y:S01]  /*bde0*/  FFMA.FTZ R61, R89, R154, R152 ;  /* 0x0000009a593d7223 */ /* 0x000fe20000010098 */
[----:B------:R-:W-:Y:S01]  /*bdf0*/  IMAD.MOV.U32 R89, RZ, RZ, R42 ;  /* 0x000000ffff597224 */ /* 0x000fe200078e002a */
[----:B------:R-:W-:Y:S02]  /*be00*/  MOV R42, R14 ;  /* 0x0000000e002a7202 */ /* 0x000fe40000000f00 */
[----:B------:R-:W-:-:S02]  /*be10*/  F2FP.F16.E4M3.UNPACK_B R14, R153.H1 ;  /* 0x00000099ff0e723e */ /* 0x000fc400030006ff */
[----:B------:R-:W-:Y:S02]  /*be20*/  F2FP.F16.E4M3.UNPACK_B R91, R89.H1 ;  /* 0x00000059ff5b723e */ /* 0x000fe400030006ff */
[----:B------:R-:W-:Y:S01]  /*be30*/  F2FP.F16.E4M3.UNPACK_B R90, R42.H1 ;  /* 0x0000002aff5a723e */ /* 0x000fe200030006ff */
[----:B------:R-:W-:Y:S01]  /*be40*/  HADD2.F32 R160, -RZ, R14.H0_H0 ;  /* 0x2000000effa07230 */ /* 0x000fe20000004100 */
[----:B------:R-:W-:Y:S01]  /*be50*/  F2FP.F16.E4M3.UNPACK_B R154, R155.H1 ;  /* 0x0000009bff9a723e */ /* 0x000fe200030006ff */
[----:B------:R-:W-:Y:S01]  /*be60*/  HADD2.F32 R152, -RZ, R91.H0_H0 ;  /* 0x2000005bff987230 */ /* 0x000fe20000004100 */
[----:B------:R-:W-:Y:S01]  /*be70*/  F2FP.F16.E4M3.UNPACK_B R153, R153 ;  /* 0x00000099ff99723e */ /* 0x000fe200020006ff */
[----:B------:R-:W-:Y:S01]  /*be80*/  HADD2.F32 R157, -RZ, R90.H0_H0 ;  /* 0x2000005aff9d7230 */ /* 0x000fe20000004100 */
[----:B------:R-:W-:Y:S01]  /*be90*/  F2FP.F16.E4M3.UNPACK_B R89, R89 ;  /* 0x00000059ff59723e */ /* 0x000fe200020006ff */
[----:B------:R-:W-:Y:S02]  /*bea0*/  HADD2.F32 R158, -RZ, R154.H0_H0 ;  /* 0x2000009aff9e7230 */ /* 0x000fe40000004100 */
[----:B------:R-:W-:Y:S01]  /*beb0*/  FMUL.FTZ R159, R152, R160 ;  /* 0x000000a0989f7220 */ /* 0x000fe20000410000 */
[----:B------:R-:W-:-:S02]  /*bec0*/  HADD2.F32 R14, -RZ, R14.H1_H1 ;  /* 0x3000000eff0e7230 */ /* 0x000fc40000004100 */
        /* <DEDUP_REMOVED lines=13> */
[----:B------:R-:W-:Y:S01]  /*bfa0*/  HADD2.F32 R91, -RZ, R89.H0_H0 ;  /* 0x20000059ff5b7230 */ /* 0x000fe20000004100 */
[----:B------:R-:W-:Y:S01]  /*bfb0*/  F2FP.F16.E4M3.UNPACK_B R51, R41 ;  /* 0x00000029ff33723e */ /* 0x000fe200020006ff */
[----:B------:R-:W-:Y:S01]  /*bfc0*/  HADD2.F32 R154, -RZ, R42.H0_H0 ;  /* 0x2000002aff9a7230 */ /* 0x000fe20000004100 */
[----:B------:R-:W-:Y:S01]  /*bfd0*/  F2FP.F16.E4M3.UNPACK_B R54, R13 ;  /* 0x0000000dff36723e */ /* 0x000fe200020006ff */
[----:B------:R-:W-:Y:S02]  /*bfe0*/  HADD2.F32 R152, -RZ, R155.H0_H0 ;  /* 0x2000009bff987230 */ /* 0x000fe40000004100 */
[-C--:B------:R-:W-:Y:S01]  /*bff0*/  FMUL.FTZ R157, R91, R158.reuse ;  /* 0x0000009e5b9d7220 */ /* 0x080fe20000410000 */
[----:B------:R-:W-:Y:S01]  /*c000*/  LOP3.LUT R60, R60, 0xff00, R57, 0xf8, !PT ;  /* 0x0000ff003c3c7812 */ /* 0x000fe200078ef839 */
[C---:B------:R-:W-:Y:S01]  /*c010*/  FMUL.FTZ R158, R154.reuse, R158 ;  /* 0x0000009e9a9e7220 */ /* 0x040fe20000410000 */
[----:B------:R-:W-:Y:S01]  /*c020*/  F2FP.F16.E4M3.UNPACK_B R57, R48 ;  /* 0x00000030ff39723e */ /* 0x000fe200020006ff */
[-C--:B------:R-:W-:Y:S01]  /*c030*/  FFMA.FTZ R157, R154, R152.reuse, -R157 ;  /* 0x000000989a9d7223 */ /* 0x080fe2000001089d */
[----:B------:R-:W-:Y:S01]  /*c040*/  LOP3.LUT R46, R55, 0xff0000, R46, 0xf8, !PT ;  /* 0x00ff0000372e7812 */ /* 0x000fe200078ef82e */
[----:B------:R-:W-:Y:S01]  /*c050*/  FFMA.FTZ R158, R91, R152, R158 ;  /* 0x000000985b9e7223 */ /* 0x000fe2000001009e */
[----:B------:R-:W-:Y:S01]  /*c060*/  IMAD.SHL.U32 R91, R56, 0x100, RZ ;  /* 0x00000100385b7824 */ /* 0x000fe200078e00ff */
[----:B------:R-:W-:Y:S01]  /*c070*/  F2FP.SATFINITE.E4M3.F32.PACK_AB_MERGE_C R160, R14, R160, RZ ;  /* 0x000000a00ea0723e */ /* 0x000fe200048070ff */
[----:B------:R-:W-:Y:S01]  /*c080*/  HADD2.F32 R56, -RZ, R51.H0_H0 ;  /* 0x20000033ff387230 */ /* 0x000fe20000004100 */
[----:B------:R-:W-:Y:S01]  /*c090*/  F2FP.SATFINITE.E4M3.F32.PACK_AB_MERGE_C R12, R59, R12, RZ ;  /* 0x0000000c3b0c723e */ /* 0x000fe200048070ff */
[--C-:B------:R-:W-:Y:S01]  /*c0a0*/  HADD2.F32 R55, -RZ, R54.reuse.H0_H0 ;  /* 0x20000036ff377230 */ /* 0x100fe20000004100 */
[----:B------:R-:W-:Y:S01]  /*c0b0*/  LOP3.LUT R91, R58, 0xff00, R91, 0xf8, !PT ;  /* 0x0000ff003a5b7812 */ /* 0x000fe200078ef85b */
[--C-:B------:R-:W-:Y:S01]  /*c0c0*/  HADD2.F32 R14, -RZ, R57.reuse.H0_H0 ;  /* 0x20000039ff0e7230 */ /* 0x100fe20000004100 */
[----:B------:R-:W-:Y:S01]  /*c0d0*/  F2FP.SATFINITE.E4M3.F32.PACK_AB_MERGE_C R40, R61, R62, R40 ;  /* 0x0000003e3d28723e */ /* 0x000fe20004807028 */
[----:B------:R-:W-:Y:S01]  /*c0e0*/  HADD2.F32 R54, -RZ, R54.H1_H1 ;  /* 0x30000036ff367230 */ /* 0x000fe20000004100 */
[----:B------:R-:W-:Y:S01]  /*c0f0*/  LOP3.LUT R52, R91, 0xff0000, R52, 0xf8, !PT ;  /* 0x00ff00005b347812 */ /* 0x000fe200078ef834 */
[----:B------:R-:W-:Y:S01]  /*c100*/  HADD2.F32 R57, -RZ, R57.H1_H1 ;  /* 0x30000039ff397230 */ /* 0x000fe20000004100 */
[----:B------:R-:W-:Y:S01]  /*c110*/  F2FP.SATFINITE.E4M3.F32.PACK_AB_MERGE_C R12, R63, R88, R12 ;  /* 0x000000583f0c723e */ /* 0x000fe2000480700c */
[----:B------:R-:W-:Y:S01]  /*c120*/  HADD2.F32 R153, -RZ, R153.H1_H1 ;  /* 0x30000099ff997230 */ /* 0x000fe20000004100 */
[----:B------:R-:W-:Y:S01]  /*c130*/  F2FP.F16.E4M3.UNPACK_B R53, R52 ;  /* 0x00000034ff35723e */ /* 0x000fe200020006ff */
[----:B------:R-:W-:Y:S01]  /*c140*/  HADD2.F32 R152, -RZ, R89.H1_H1 ;  /* 0x30000059ff987230 */ /* 0x000fe20000004100 */
[----:B------:R-:W-:Y:S01]  /*c150*/  F2FP.SATFINITE.E4M3.F32.PACK_AB_MERGE_C R90, R90, R159, RZ ;  /* 0x0000009f5a5a723e */ /* 0x000fe200048070ff */
[----:B------:R-:W-:-:S02]  /*c160*/  HADD2.F32 R42, -RZ, R42.H1_H1 ;  /* 0x3000002aff2a7230 */ /* 0x000fc40000004100 */
[----:B------:R-:W-:Y:S02]  /*c170*/  HADD2.F32 R50, -RZ, R53.H0_H0 ;  /* 0x20000035ff327230 */ /* 0x000fe40000004100 */
[-C--:B------:R-:W-:Y:S01]  /*c180*/  FMUL.FTZ R89, R152, R153.reuse ;  /* 0x0000009998597220 */ /* 0x080fe20000410000 */
[----:B------:R-:W-:Y:S02]  /*c190*/  HADD2.F32 R155, -RZ, R155.H1_H1 ;  /* 0x3000009bff9b7230 */ /* 0x000fe40000004100 */
[----:B------:R-:W-:Y:S01]  /*c1a0*/  FMUL.FTZ R153, R42, R153 ;  /* 0x000000992a997220 */ /* 0x000fe20000410000 */
[-C--:B------:R-:W-:Y:S01]  /*c1b0*/  FMUL.FTZ R58, R56, R50.reuse ;  /* 0x00000032383a7220 */ /* 0x080fe20000410000 */
[C---:B------:R-:W-:Y:S01]  /*c1c0*/  FMUL.FTZ R59, R55.reuse, R50 ;  /* 0x00000032373b7220 */ /* 0x040fe20000410000 */
[----:B------:R-:W-:Y:S01]  /*c1d0*/  LOP3.LUT R50, R60, 0xff0000, R49, 0xf8, !PT ;  /* 0x00ff00003c327812 */ /* 0x000fe200078ef831 */
[----:B------:R-:W-:Y:S01]  /*c1e0*/  FFMA.FTZ R42, R42, R155, -R89 ;  /* 0x0000009b2a2a7223 */ /* 0x000fe20000010859 */
[-C--:B------:R-:W-:Y:S01]  /*c1f0*/  FFMA.FTZ R49, R55, R14.reuse, -R58 ;  /* 0x0000000e37317223 */ /* 0x080fe2000001083a */
[----:B------:R-:W-:Y:S01]  /*c200*/  HADD2.F32 R55, -RZ, R51.H1_H1 ;  /* 0x30000033ff377230 */ /* 0x000fe20000004100 */
[----:B------:R-:W-:Y:S01]  /*c210*/  F2FP.F16.E4M3.UNPACK_B R51, R41.H1 ;  /* 0x00000029ff33723e */ /* 0x000fe200030006ff */
[----:B------:R-:W-:Y:S01]  /*c220*/  FFMA.FTZ R14, R56, R14, R59 ;  /* 0x0000000e380e7223 */ /* 0x000fe2000001003b */
[----:B------:R-:W-:Y:S01]  /*c230*/  HADD2.F32 R41, -RZ, R53.H1_H1 ;  /* 0x30000035ff297230 */ /* 0x000fe20000004100 */
[----:B------:R-:W-:Y:S01]  /*c240*/  F2FP.F16.E4M3.UNPACK_B R53, R13.H1 ;  /* 0x0000000dff35723e */ /* 0x000fe200030006ff */
[----:B------:R-:W-:Y:S01]  /*c250*/  FFMA.FTZ R89, R152, R155, R153 ;  /* 0x0000009b98597223 */ /* 0x000fe20000010099 */
[----:B------:R-:W-:Y:S01]  /*c260*/  F2FP.F16.E4M3.UNPACK_B R59, R52.H1 ;  /* 0x00000034ff3b723e */ /* 0x000fe200030006ff */
[----:B------:R-:W-:Y:S01]  /*c270*/  HADD2.F32 R52, -RZ, R51.H0_H0 ;  /* 0x20000033ff347230 */ /* 0x000fe20000004100 */
[----:B------:R-:W-:Y:S01]  /*c280*/  F2FP.F16.E4M3.UNPACK_B R56, R48.H1 ;  /* 0x00000030ff38723e */ /* 0x000fe200030006ff */
[-C--:B------:R-:W-:Y:S01]  /*c290*/  FMUL.FTZ R13, R55, R41.reuse ;  /* 0x00000029370d7220 */ /* 0x080fe20000410000 */
[----:B------:R-:W-:Y:S01]  /*c2a0*/  FMUL.FTZ R60, R54, R41 ;  /* 0x00000029363c7220 */ /* 0x000fe20000410000 */
[----:B------:R-:W-:Y:S01]  /*c2b0*/  HADD2.F32 R58, -RZ, R59.H0_H0 ;  /* 0x2000003bff3a7230 */ /* 0x000fe20000004100 */
[----:B------:R-:W-:Y:S01]  /*c2c0*/  F2FP.SATFINITE.E4M3.F32.PACK_AB_MERGE_C R42, R42, R157, R90 ;  /* 0x0000009d2a2a723e */ /* 0x000fe2000480705a */
[----:B------:R-:W-:-:S02]  /*c2d0*/  HADD2.F32 R41, -RZ, R53.H0_H0 ;  /* 0x20000035ff297230 */ /* 0x000fc40000004100 */
[-C--:B------:R-:W-:Y:S01]  /*c2e0*/  FFMA.FTZ R48, R54, R57.reuse, -R13 ;  /* 0x0000003936307223 */ /* 0x080fe2000001080d */
[----:B------:R-:W-:Y:S01]  /*c2f0*/  FFMA.FTZ R13, R55, R57, R60 ;  /* 0x00000039370d7223 */ /* 0x000fe2000001003c */
[--C-:B------:R-:W-:Y:S02]  /*c300*/  HADD2.F32 R54, -RZ, R56.reuse.H0_H0 ;  /* 0x20000038ff367230 */ /* 0x100fe40000004100 */
[CC--:B------:R-:W-:Y:S01]  /*c310*/  FMUL.FTZ R60, R52.reuse, R58.reuse ;  /* 0x0000003a343c7220 */ /* 0x0c0fe20000410000 */
[----:B------:R-:W-:Y:S01]  /*c320*/  FMUL.FTZ R55, R41, R58 ;  /* 0x0000003a29377220 */ /* 0x000fe20000410000 */
[----:B------:R-:W-:Y:S01]  /*c330*/  HADD2.F32 R58, -RZ, R51.H1_H1 ;  /* 0x30000033ff3a7230 */ /* 0x000fe20000004100 */
[----:B------:R-:W-:Y:S01]  /*c340*/  F2FP.SATFINITE.E4M3.F32.PACK_AB_MERGE_C R89, R89, R158, R160 ;  /* 0x0000009e5959723e */ /* 0x000fe200048070a0 */
[----:B------:R-:W-:Y:S02]  /*c350*/  HADD2.F32 R59, -RZ, R59.H1_H1 ;  /* 0x3000003bff3b7230 */ /* 0x000fe40000004100 */
[----:B------:R-:W-:Y:S01]  /*c360*/  FFMA.FTZ R51, R52, R54, R55 ;  /* 0x0000003634337223 */ /* 0x000fe20000010037 */
[----:B------:R-:W-:Y:S01]  /*c370*/  HADD2.F32 R52, -RZ, R53.H1_H1 ;  /* 0x30000035ff347230 */ /* 0x000fe20000004100 */
[----:B------:R-:W-:Y:S01]  /*c380*/  F2FP.F16.E4M3.UNPACK_B R53, R50 ;  /* 0x00000032ff35723e */ /* 0x000fe200020006ff */
[----:B------:R-:W-:-:S02]  /*c390*/  HADD2.F32 R57, -RZ, R56.H1_H1 ;  /* 0x30000038ff397230 */ /* 0x000fc40000004100 */
[----:B------:R-:W-:Y:S01]  /*c3a0*/  FMUL.FTZ R55, R58, R59 ;  /* 0x0000003b3a377220 */ /* 0x000fe20000410000 */
[----:B------:R-:W-:Y:S01]  /*c3b0*/  F2FP.F16.E4M3.UNPACK_B R56, R43 ;  /* 0x0000002bff38723e */ /* 0x000fe200020006ff */
[C---:B------:R-:W-:Y:S01]  /*c3c0*/  FMUL.FTZ R61, R52.reuse, R59 ;  /* 0x0000003b343d7220 */ /* 0x040fe20000410000 */
[----:B------:R-:W-:Y:S01]  /*c3d0*/  FFMA.FTZ R41, R41, R54, -R60 ;  /* 0x0000003629297223 */ /* 0x000fe2000001083c */
[----:B------:R-:W-:Y:S01]  /*c3e0*/  FFMA.FTZ R52, R52, R57, -R55 ;  /* 0x0000003934347223 */ /* 0x000fe20000010837 */
[----:B------:R-:W-:Y:S01]  /*c3f0*/  F2FP.F16.E4M3.UNPACK_B R55, R15 ;  /* 0x0000000fff37723e */ /* 0x000fe200020006ff */
[----:B------:R-:W-:Y:S01]  /*c400*/  HADD2.F32 R60, -RZ, R56.H0_H0 ;  /* 0x20000038ff3c7230 */ /* 0x000fe20000004100 */
[----:B------:R-:W-:Y:S01]  /*c410*/  F2FP.F16.E4M3.UNPACK_B R54, R46 ;  /* 0x0000002eff36723e */ /* 0x000fe200020006ff */
[----:B------:R-:W-:Y:S02]  /*c420*/  HADD2.F32 R59, -RZ, R53.H0_H0 ;  /* 0x20000035ff3b7230 */ /* 0x000fe40000004100 */
[----:B------:R-:W-:Y:S01]  /*c430*/  FFMA.FTZ R58, R58, R57, R61 ;  /* 0x000000393a3a7223 */ /* 0x000fe2000001003d */
[----:B------:R-:W-:Y:S01]  /*c440*/  HADD2.F32 R57, -RZ, R55.H0_H0 ;  /* 0x20000037ff397230 */ /* 0x000fe20000004100 */
[----:B------:R-:W-:Y:S01]  /*c450*/  F2FP.SATFINITE.E4M3.F32.PACK_AB_MERGE_C R41, R52, R41, RZ ;  /* 0x000000293429723e */ /* 0x000fe200048070ff */
[----:B------:R-:W-:-:S02]  /*c460*/  HADD2.F32 R61, -RZ, R54.H0_H0 ;  /* 0x20000036ff3d7230 */ /* 0x000fc40000004100 */
[CC--:B------:R-:W-:Y:S01]  /*c470*/  FMUL.FTZ R62, R60.reuse, R59.reuse ;  /* 0x0000003b3c3e7220 */ /* 0x0c0fe20000410000 */
[----:B------:R-:W-:Y:S02]  /*c480*/  HADD2.F32 R56, -RZ, R56.H1_H1 ;  /* 0x30000038ff387230 */ /* 0x000fe40000004100 */
[C---:B------:R-:W-:Y:S01]  /*c490*/  FMUL.FTZ R63, R57.reuse, R59 ;  /* 0x0000003b393f7220 */ /* 0x040fe20000410000 */
[----:B------:R-:W-:Y:S01]  /*c4a0*/  F2FP.F16.E4M3.UNPACK_B R59, R43.H1 ;  /* 0x0000002bff3b723e */ /* 0x000fe200030006ff */
[----:B------:R-:W-:Y:S01]  /*c4b0*/  FFMA.FTZ R57, R57, R61, -R62 ;  /* 0x0000003d39397223 */ /* 0x000fe2000001083e */
[----:B------:R-:W-:Y:S01]  /*c4c0*/  F2FP.F16.E4M3.UNPACK_B R62, R50.H1 ;  /* 0x00000032ff3e723e */ /* 0x000fe200030006ff */
[----:B------:R-:W-:Y:S01]  /*c4d0*/  HADD2.F32 R53, -RZ, R53.H1_H1 ;  /* 0x30000035ff357230 */ /* 0x000fe20000004100 */
[----:B------:R-:W-:Y:S01]  /*c4e0*/  F2FP.F16.E4M3.UNPACK_B R50, R15.H1 ;  /* 0x0000000fff32723e */ /* 0x000fe200030006ff */
[----:B------:R-:W-:Y:S01]  /*c4f0*/  FFMA.FTZ R15, R60, R61, R63 ;  /* 0x0000003d3c0f7223 */ /* 0x000fe2000001003f */
[----:B------:R-:W-:Y:S01]  /*c500*/  F2FP.F16.E4M3.UNPACK_B R61, R46.H1 ;  /* 0x0000002eff3d723e */ /* 0x000fe200030006ff */
[----:B------:R-:W-:Y:S01]  /*c510*/  HADD2.F32 R60, -RZ, R59.H0_H0 ;  /* 0x2000003bff3c7230 */ /* 0x000fe20000004100 */
[----:B------:R-:W-:Y:S01]  /*c520*/  F2FP.SATFINITE.E4M3.F32.PACK_AB_MERGE_C R51, R58, R51, RZ ;  /* 0x000000333a33723e */ /* 0x000fe200048070ff */
[----:B------:R-:W-:Y:S01]  /*c530*/  HADD2.F32 R63, -RZ, R62.H0_H0 ;  /* 0x2000003eff3f7230 */ /* 0x000fe20000004100 */
[----:B------:R-:W-:Y:S01]  /*c540*/  F2FP.SATFINITE.E4M3.F32.PACK_AB_MERGE_C R41, R48, R49, R41 ;  /* 0x000000313029723e */ /* 0x000fe20004807029 */
[----:B------:R-:W-:Y:S01]  /*c550*/  HADD2.F32 R43, -RZ, R50.H0_H0 ;  /* 0x20000032ff2b7230 */ /* 0x000fe20000004100 */
[----:B------:R-:W-:Y:S01]  /*c560*/  F2FP.SATFINITE.E4M3.F32.PACK_AB_MERGE_C R51, R13, R14, R51 ;  /* 0x0000000e0d33723e */ /* 0x000fe20004807033 */
        /* <DEDUP_REMOVED lines=9> */
[CC--:B------:R-:W-:Y:S01]  /*c600*/  FMUL.FTZ R63, R59.reuse, R62.reuse ;  /* 0x0000003e3b3f7220 */ /* 0x0c0fe20000410000 */
[----:B------:R-:W-:Y:S02]  /*c610*/  HADD2.F32 R55, -RZ, R55.H1_H1 ;  /* 0x30000037ff377230 */ /* 0x000fe40000004100 */
[C---:B------:R-:W-:Y:S01]  /*c620*/  FMUL.FTZ R62, R50.reuse, R62 ;  /* 0x0000003e323e7220 */ /* 0x040fe20000410000 */
[----:B------:R-:W-:Y:S02]  /*c630*/  HADD2.F32 R54, -RZ, R54.H1_H1 ;  /* 0x30000036ff367230 */ /* 0x000fe40000004100 */
[----:B------:R-:W-:Y:S01]  /*c640*/  FFMA.FTZ R60, R50, R61, -R63 ;  /* 0x0000003d323c7223 */ /* 0x000fe2000001083f */
[----:B------:R-:W-:Y:S01]  /*c650*/  FMUL.FTZ R50, R56, R53 ;  /* 0x0000003538327220 */ /* 0x000fe20000410000 */
[----:B------:R-:W-:Y:S01]  /*c660*/  FFMA.FTZ R59, R59, R61, R62 ;  /* 0x0000003d3b3b7223 */ /* 0x000fe2000001003e */
[----:B------:R-:W-:Y:S01]  /*c670*/  FMUL.FTZ R53, R55, R53 ;  /* 0x0000003537357220 */ /* 0x000fe20000410000 */
[----:B------:R-:W-:-:S02]  /*c680*/  IMAD.MOV.U32 R13, RZ, RZ, R41 ;  /* 0x000000ffff0d7224 */ /* 0x000fc400078e0029 */
[-C--:B------:R-:W-:Y:S01]  /*c690*/  FFMA.FTZ R50, R55, R54.reuse, -R50 ;  /* 0x0000003637327223 */ /* 0x080fe20000010832 */
[----:B------:R-:W-:Y:S01]  /*c6a0*/  F2FP.SATFINITE.E4M3.F32.PACK_AB_MERGE_C R43, R60, R43, RZ ;  /* 0x0000002b3c2b723e */ /* 0x000fe200048070ff */
[----:B------:R-:W-:Y:S01]  /*c6b0*/  FFMA.FTZ R54, R56, R54, R53 ;  /* 0x0000003638367223 */ /* 0x000fe20000010035 */
[----:B------:R-:W-:Y:S01]  /*c6c0*/  F2FP.SATFINITE.E4M3.F32.PACK_AB_MERGE_C R46, R59, R46, RZ ;  /* 0x0000002e3b2e723e */ /* 0x000fe200048070ff */
[----:B------:R-:W-:Y:S01]  /*c6d0*/  IMAD.MOV.U32 R14, RZ, RZ, R42 ;  /* 0x000000ffff0e7224 */ /* 0x000fe200078e002a */
[----:B------:R-:W-:Y:S01]  /*c6e0*/  F2FP.SATFINITE.E4M3.F32.PACK_AB_MERGE_C R43, R50, R57, R43 ;  /* 0x00000039322b723e */ /* 0x000fe2000480702b */
[----:B------:R-:W-:Y:S01]  /*c6f0*/  IMAD.MOV.U32 R42, RZ, RZ, R89 ;  /* 0x000000ffff2a7224 */ /* 0x000fe200078e0059 */
[----:B------:R-:W-:Y:S02]  /*c700*/  F2FP.SATFINITE.E4M3.F32.PACK_AB_MERGE_C R46, R54, R15, R46 ;  /* 0x0000000f362e723e */ /* 0x000fe4000480702e */
[----:B------:R-:W-:Y:S01]  /*c710*/  MOV R41, R51 ;  /* 0x0000003300297202 */ /* 0x000fe20000000f00 */
[----:B------:R-:W-:-:S02]  /*c720*/  IMAD.MOV.U32 R15, RZ, RZ, R43 ;  /* 0x000000ffff0f7224 */ /* 0x000fc400078e002b */
[----:B------:R-:W-:-:S07]  /*c730*/  IMAD.MOV.U32 R43, RZ, RZ, R46 ;  /* 0x000000ffff2b7224 */ /* 0x000fce00078e002e */
.L_x_2769:
[----:B------:R-:W-:Y:S05]  /*c740*/  BSYNC B2 ;  /* 0x0000000000027941 */ /* 0x000fea0003800000 */
.L_x_2768:
[----:B------:R-:W-:Y:S01]  /*c750*/  ISETP.GE.AND P2, PT, R47, R136, PT ;  /* 0x000000882f00720c */ /* 0x000fe20003f46270 */
[----:B0-----:R0:W-:-:S12]  /*c760*/  ST.E.128 desc[UR52][R44.64], R12 ;  /* 0x0000000c2c007985 */ /* 0x0011d8000c101d34 */
[----:B------:R-:W-:-:S04]  /*c770*/  @!P2 IADD3 R46, P5, R11, R47, RZ ;  /* 0x0000002f0b2ea210 */ /* 0x000fc80007fbe0ff */
[----:B------:R-:W-:-:S05]  /*c780*/  @!P2 LEA.HI.X.SX32 R47, R47, R151, 0x1, P5 ;  /* 0x000000972f2fa211 */ /* 0x000fca00028f0eff */
[----:B---3--:R0:W-:Y:S04]  /*c790*/  @!P2 ST.E.128 desc[UR52][R46.64], R40 ;  /* 0x000000282e00a985 */ /* 0x0081e8000c101d34 */
.L_x_2759:
[----:B------:R-:W-:Y:S05]  /*c7a0*/  BSYNC B1 ;  /* 0x0000000000017941 */ /* 0x000fea0003800000 */
.L_x_2758:
[----:B------:R-:W-:-:S03]  /*c7b0*/  UMOV UR4, 0xffffffff ;  /* 0xffffffff00047882 */ /* 0x000fc60000000000 */
[----:B------:R-:W-:Y:S05]  /*c7c0*/  BRA.DIV UR4, `(.L_x_2770) ;  /* 0x0000025e044c7947 */ /* 0x000fea000b800000 */
[----:B------:R0:W0:Y:S04]  /*c7d0*/  SHFL.IDX PT, R49, R120, 0x1, 0x1e1f ;  /* 0x003e1f0078317f89 */ /* 0x00002800000e0000 */
[----:B------:R0:W0:Y:S02]  /*c7e0*/  SHFL.IDX PT, R48, R121, 0x1, 0x1e1f ;  /* 0x003e1f0079307f89 */ /* 0x00002400000e0000 */
.L_x_3067:
        /* <DEDUP_REMOVED lines=8> */
[----:B------:R-:W-:Y:S01]  /*c870*/  IMAD.X R45, R49, 0x1, R112, P2 ;  /* 0x00000001312d7824 */ /* 0x000fe200010e0670 */
[----:B------:R-:W-:-:S04]  /*c880*/  LEA.HI R11, R12, R11, RZ, 0x5 ;  /* 0x0000000b0c0b7211 */ /* 0x000fc800078f28ff */
[----:B------:R-:W-:-:S04]  /*c890*/  LEA.HI.SX32 R11, R11, R116, 0x1b ;  /* 0x000000740b0b7211 */ /* 0x000fc800078fdaff */
[----:B------:R-:W-:Y:S02]  /*c8a0*/  SHF.L.U32 R12, R11, 0x4, RZ ;  /* 0x000000040b0c7819 */ /* 0x000fe400000006ff */
[----:B------:R-:W-:Y:S02]  /*c8b0*/  SHF.R.S32.HI R14, RZ, 0x1f, R11 ;  /* 0x0000001fff0e7819 */ /* 0x000fe4000001140b */
[----:B------:R-:W-:Y:S02]  /*c8c0*/  ISETP.GE.AND P2, PT, R12, R136, PT ;  /* 0x000000880c00720c */ /* 0x000fe40003f46270 */
[----:B------:R-:W-:-:S04]  /*c8d0*/  LEA.HI R14, R14, R11, RZ, 0x2 ;  /* 0x0000000b0e0e7211 */ /* 0x000fc800078f10ff */
[----:B------:R-:W-:-:S05]  /*c8e0*/  SHF.R.S32.HI R11, RZ, 0x2, R14 ;  /* 0x00000002ff0b7819 */ /* 0x000fca000001140e */
[----:B------:R-:W-:Y:S02]  /*c8f0*/  IMAD R11, R11, 0x2800, R212 ;  /* 0x000028000b0b7824 */ /* 0x000fe400078e02d4 */
[----:B------:R-:W-:-:S04]  /*c900*/  @!P2 IADD3 R46, P4, R12, R48, RZ ;  /* 0x000000300c2ea210 */ /* 0x000fc80007f9e0ff */
[----:B------:R-:W-:Y:S02]  /*c910*/  @!P2 LEA.HI.X.SX32 R47, R12, R49, 0x1, P4 ;  /* 0x000000310c2fa211 */ /* 0x000fe400020f0eff */
[----:B------:R-:W-:Y:S02]  /*c920*/  LOP3.LUT R12, R211, 0x30, R12, 0xf8, !PT ;  /* 0x00000030d30c7812 */ /* 0x000fe400078ef80c */
[----:B------:R-:W-:Y:S02]  /*c930*/  ISETP.GE.AND P4, PT, R16, R117, PT ;  /* 0x000000751000720c */ /* 0x000fe40003f86270 */
[----:B------:R-:W-:-:S05]  /*c940*/  LOP3.LUT R12, R12, R5, RZ, 0x3c, !PT ;  /* 0x000000050c0c7212 */ /* 0x000fca00078e3cff */
[----:B------:R-:W-:Y:S02]  /*c950*/  IMAD.IADD R12, R11, 0x1, R12 ;  /* 0x000000010b0c7824 */ /* 0x000fe400078e020c */
[C---:B------:R-:W-:Y:S02]  /*c960*/  IMAD R11, R19.reuse, 0x7800, R132 ;  /* 0x00007800130b7824 */ /* 0x040fe400078e0284 */
[----:B------:R-:W-:Y:S02]  /*c970*/  IMAD R13, R19, 0x7800, R12 ;  /* 0x00007800130d7824 */ /* 0x000fe400078e020c */
[C---:B------:R-:W-:Y:S02]  /*c980*/  IMAD.IADD R11, R18.reuse, 0x1, R11 ;  /* 0x00000001120b7824 */ /* 0x040fe400078e020b */
[----:B------:R-:W-:-:S03]  /*c990*/  IMAD.IADD R40, R18, 0x1, R13 ;  /* 0x0000000112287824 */ /* 0x000fc600078e020d */
[----:B------:R0:W4:Y:S04]  /*c9a0*/  LDS.128 R12, [R11+0x1a400] ;  /* 0x01a400000b0c7984 */ /* 0x0001280000000c00 */
[----:B------:R-:W0:Y:S01]  /*c9b0*/  LDS.128 R40, [R40+0x1a400] ;  /* 0x01a4000028287984 */ /* 0x000e220000000c00 */
[----:B------:R-:W-:Y:S05]  /*c9c0*/  @P4 BRA `(.L_x_2774) ;  /* 0x0000000c00504947 */ /* 0x000fea0003800000 */
[----:B------:R-:W-:Y:S01]  /*c9d0*/  SHF.R.U32.HI R51, RZ, 0x8, R77 ;  /* 0x00000008ff337819 */ /* 0x000fe2000001164d */
[----:B0-----:R-:W-:Y:S01]  /*c9e0*/  IMAD.MOV.U32 R54, RZ, RZ, R40 ;  /* 0x000000ffff367224 */ /* 0x001fe200078e0028 */
[----:B------:R-:W-:Y:S01]  /*c9f0*/  SHF.R.U32.HI R61, RZ, 0x8, R67 ;  /* 0x00000008ff3d7819 */ /* 0x000fe20000011643 */
[----:B------:R-:W-:Y:S01]  /*ca00*/  IMAD.MOV.U32 R52, RZ, RZ, R42 ;  /* 0x000000ffff347224 */ /* 0x000fe200078e002a */
[----:B------:R-:W-:Y:S02]  /*ca10*/  SHF.R.U32.HI R57, RZ, 0x8, R79 ;  /* 0x00000008ff397819 */ /* 0x000fe4000001164f */
[----:B----4-:R-:W-:Y:S01]  /*ca20*/  MOV R53, R12 ;  /* 0x0000000c00357202 */ /* 0x010fe20000000f00 */
[----:B------:R-:W-:Y:S01]  /*ca30*/  IMAD.SHL.U32 R12, R51, 0x100, RZ ;  /* 0x00000100330c7824 */ /* 0x000fe200078e00ff */
[----:B------:R-:W-:Y:S01]  /*ca40*/  LOP3.LUT R11, R77, 0xff0000ff, RZ, 0xc0, !PT ;  /* 0xff0000ff4d0b7812 */ /* 0x000fe200078ec0ff */
[----:B------:R-:W-:Y:S01]  /*ca50*/  IMAD.SHL.U32 R61, R61, 0x100, RZ ;  /* 0x000001003d3d7824 */ /* 0x000fe200078e00ff */
[----:B------:R-:W-:Y:S01]  /*ca60*/  SHF.R.U32.HI R59, RZ, 0x8, R65 ;  /* 0x00000008ff3b7819 */ /* 0x000fe20000011641 */
[----:B------:R-:W-:Y:S01]  /*ca70*/  IMAD.MOV.U32 R51, RZ, RZ, R14 ;  /* 0x000000ffff337224 */ /* 0x000fe200078e000e */
[----:B------:R-:W-:-:S02]  /*ca80*/  LOP3.LUT R56, R79, 0xff0000ff, RZ, 0xc0, !PT ;  /* 0xff0000ff4f387812 */ /* 0x000fc400078ec0ff */
[----:B------:R-:W-:Y:S01]  /*ca90*/  LOP3.LUT R60, R67, 0xff0000ff, RZ, 0xc0, !PT ;  /* 0xff0000ff433c7812 */ /* 0x000fe200078ec0ff */
[----:B------:R-:W-:Y:S01]  /*caa0*/  IMAD.SHL.U32 R59, R59, 0x100, RZ ;  /* 0x000001003b3b7824 */ /* 0x000fe200078e00ff */
[----:B------:R-:W-:Y:S02]  /*cab0*/  SHF.L.U32 R57, R57, 0x8, RZ ;  /* 0x0000000839397819 */ /* 0x000fe400000006ff */
[----:B------:R-:W-:Y:S02]  /*cac0*/  SHF.R.U32.HI R63, RZ, 0x10, R77 ;  /* 0x00000010ff3f7819 */ /* 0x000fe4000001164d */
[----:B------:R-:W-:Y:S02]  /*cad0*/  LOP3.LUT R11, R11, 0xff00, R12, 0xf8, !PT ;  /* 0x0000ff000b0b7812 */ /* 0x000fe400078ef80c */
[----:B------:R-:W-:Y:S01]  /*cae0*/  LOP3.LUT R12, R56, 0xff00, R57, 0xf8, !PT ;  /* 0x0000ff00380c7812 */ /* 0x000fe200078ef839 */
[----:B------:R-:W-:Y:S01]  /*caf0*/  IMAD.U32 R14, R63, 0x10000, RZ ;  /* 0x000100003f0e7824 */ /* 0x000fe200078e00ff */
[----:B------:R-:W-:-:S02]  /*cb00*/  LOP3.LUT R60, R60, 0xff00, R61, 0xf8, !PT ;  /* 0x0000ff003c3c7812 */ /* 0x000fc400078ef83d */
[----:B------:R-:W-:Y:S02]  /*cb10*/  LOP3.LUT R58, R65, 0xff0000ff, RZ, 0xc0, !PT ;  /* 0xff0000ff413a7812 */ /* 0x000fe400078ec0ff */
[----:B------:R-:W-:Y:S02]  /*cb20*/  F2FP.F16.E4M3.UNPACK_B R61, R146.H1 ;  /* 0x00000092ff3d723e */ /* 0x000fe400030006ff */
[----:B------:R-:W-:Y:S02]  /*cb30*/  F2FP.F16.E4M3.UNPACK_B R57, R54.H1 ;  /* 0x00000036ff39723e */ /* 0x000fe400030006ff */
[----:B------:R-:W-:Y:S01]  /*cb40*/  F2FP.F16.E4M3.UNPACK_B R56, R53.H1 ;  /* 0x00000035ff38723e */ /* 0x000fe200030006ff */
[----:B------:R-:W-:Y:S01]  /*cb50*/  HADD2.F32 R63, -RZ, R61.H0_H0 ;  /* 0x2000003dff3f7230 */ /* 0x000fe20000004100 */
[----:B------:R-:W-:Y:S02]  /*cb60*/  SHF.R.U32.HI R62, RZ, 0x10, R79 ;  /* 0x00000010ff3e7819 */ /* 0x000fe4000001164f */
[----:B------:R-:W-:Y:S01]  /*cb70*/  SHF.R.U32.HI R55, RZ, 0x10, R67 ;  /* 0x00000010ff377819 */ /* 0x000fe20000011643 */
[----:B------:R-:W-:Y:S01]  /*cb80*/  HADD2.F32 R42, -RZ, R56.H0_H0 ;  /* 0x20000038ff2a7230 */ /* 0x000fe20000004100 */
[----:B------:R-:W-:Y:S01]  /*cb90*/  LOP3.LUT R40, R58, 0xff00, R59, 0xf8, !PT ;  /* 0x0000ff003a287812 */ /* 0x000fe200078ef83b */
[----:B------:R-:W-:Y:S01]  /*cba0*/  HADD2.F32 R58, -RZ, R57.H0_H0 ;  /* 0x20000039ff3a7230 */ /* 0x000fe20000004100 */
[----:B------:R-:W-:Y:S01]  /*cbb0*/  F2FP.F16.E4M3.UNPACK_B R59, R148.H1 ;  /* 0x00000094ff3b723e */ /* 0x000fe200030006ff */
[----:B------:R-:W-:Y:S01]  /*cbc0*/  IMAD.U32 R67, R55, 0x10000, RZ ;  /* 0x0001000037437824 */ /* 0x000fe200078e00ff */
[----:B------:R-:W-:Y:S01]  /*cbd0*/  LOP3.LUT R14, R11, 0xff0000, R14, 0xf8, !PT ;  /* 0x00ff00000b0e7812 */ /* 0x000fe200078ef80e */
[----:B------:R-:W-:Y:S01]  /*cbe0*/  IMAD.U32 R11, R62, 0x10000, RZ ;  /* 0x000100003e0b7824 */ /* 0x000fe200078e00ff */
[----:B------:R-:W-:Y:S01]  /*cbf0*/  SHF.R.U32.HI R50, RZ, 0x10, R65 ;  /* 0x00000010ff327819 */ /* 0x000fe20000011641 */
[----:B------:R-:W-:-:S02]  /*cc00*/  HADD2.F32 R55, -RZ, R59.H0_H0 ;  /* 0x2000003bff377230 */ /* 0x000fc40000004100 */
[-C--:B------:R-:W-:Y:S01]  /*cc10*/  FMUL.FTZ R77, R58, R63.reuse ;  /* 0x0000003f3a4d7220 */ /* 0x080fe20000410000 */
[----:B------:R-:W-:Y:S01]  /*cc20*/  FMUL.FTZ R63, R42, R63 ;  /* 0x0000003f2a3f7220 */ /* 0x000fe20000410000 */
[----:B------:R-:W-:Y:S02]  /*cc30*/  LOP3.LUT R11, R12, 0xff0000, R11, 0xf8, !PT ;  /* 0x00ff00000c0b7812 */ /* 0x000fe400078ef80b */
[----:B------:R-:W-:Y:S01]  /*cc40*/  SHF.L.U32 R65, R50, 0x10, RZ ;  /* 0x0000001032417819 */ /* 0x000fe200000006ff */
[-C--:B------:R-:W-:Y:S01]  /*cc50*/  FFMA.FTZ R42, R42, R55.reuse, -R77 ;  /* 0x000000372a2a7223 */ /* 0x080fe2000001084d */
[----:B------:R-:W-:Y:S01]  /*cc60*/  LOP3.LUT R12, R60, 0xff0000, R67, 0xf8, !PT ;  /* 0x00ff00003c0c7812 */ /* 0x000fe200078ef843 */
[----:B------:R-:W-:Y:S01]  /*cc70*/  FFMA.FTZ R50, R58, R55, R63 ;  /* 0x000000373a327223 */ /* 0x000fe2000001003f */
[----:B------:R-:W-:Y:S01]  /*cc80*/  HADD2.F32 R60, -RZ, R59.H1_H1 ;  /* 0x3000003bff3c7230 */ /* 0x000fe20000004100 */
[----:B------:R-:W-:Y:S01]  /*cc90*/  F2FP.F16.E4M3.UNPACK_B R146, R146 ;  /* 0x00000092ff92723e */ /* 0x000fe200020006ff */
[----:B------:R-:W-:Y:S01]  /*cca0*/  HADD2.F32 R58, -RZ, R61.H1_H1 ;  /* 0x3000003dff3a7230 */ /* 0x000fe20000004100 */
[----:B------:R-:W-:Y:S01]  /*ccb0*/  F2FP.F16.E4M3.UNPACK_B R54, R54 ;  /* 0x00000036ff36723e */ /* 0x000fe200020006ff */
[----:B------:R-:W-:Y:S01]  /*ccc0*/  HADD2.F32 R55, -RZ, R56.H1_H1 ;  /* 0x30000038ff377230 */ /* 0x000fe20000004100 */
[----:B------:R-:W-:Y:S01]  /*ccd0*/  F2FP.F16.E4M3.UNPACK_B R148, R148 ;  /* 0x00000094ff94723e */ /* 0x000fe200020006ff */
[----:B------:R-:W-:Y:S01]  /*cce0*/  HADD2.F32 R59, -RZ, R57.H1_H1 ;  /* 0x30000039ff3b7230 */ /* 0x000fe20000004100 */
[----:B------:R-:W-:Y:S01]  /*ccf0*/  F2FP.F16.E4M3.UNPACK_B R57, R53 ;  /* 0x00000035ff39723e */ /* 0x000fe200020006ff */
[----:B------:R-:W-:-:S02]  /*cd00*/  HADD2.F32 R63, -RZ, R146.H0_H0 ;  /* 0x20000092ff3f7230 */ /* 0x000fc40000004100 */
[-C--:B------:R-:W-:Y:S01]  /*cd10*/  FMUL.FTZ R64, R55, R58.reuse ;  /* 0x0000003a37407220 */ /* 0x080fe20000410000 */
[----:B------:R-:W-:Y:S01]  /*cd20*/  LOP3.LUT R40, R40, 0xff0000, R65, 0xf8, !PT ;  /* 0x00ff000028287812 */ /* 0x000fe200078ef841 */
[----:B------:R-:W-:Y:S01]  /*cd30*/  FMUL.FTZ R62, R59, R58 ;  /* 0x0000003a3b3e7220 */ /* 0x000fe20000410000 */
[----:B------:R-:W-:Y:S02]  /*cd40*/  HADD2.F32 R58, -RZ, R54.H0_H0 ;  /* 0x20000036ff3a7230 */ /* 0x000fe40000004100 */
[----:B------:R-:W-:Y:S02]  /*cd50*/  HADD2.F32 R56, -RZ, R57.H0_H0 ;  /* 0x20000039ff387230 */ /* 0x000fe40000004100 */
[-C--:B------:R-:W-:Y:S01]  /*cd60*/  FFMA.FTZ R53, R55, R60.reuse, -R62 ;  /* 0x0000003c37357223 */ /* 0x080fe2000001083e */
[----:B------:R-:W-:Y:S01]  /*cd70*/  FFMA.FTZ R55, R59, R60, R64 ;  /* 0x0000003c3b377223 */ /* 0x000fe20000010040 */
[----:B------:R-:W-:Y:S02]  /*cd80*/  HADD2.F32 R61, -RZ, R148.H0_H0 ;  /* 0x20000094ff3d7230 */ /* 0x000fe40000004100 */
[-C--:B------:R-:W-:Y:S01]  /*cd90*/  FMUL.FTZ R65, R58, R63.reuse ;  /* 0x0000003f3a417220 */ /* 0x080fe20000410000 */
[----:B------:R-:W-:Y:S01]  /*cda0*/  FMUL.FTZ R63, R56, R63 ;  /* 0x0000003f383f7220 */ /* 0x000fe20000410000 */
[----:B------:R-:W-:Y:S01]  /*cdb0*/  HADD2.F32 R146, -RZ, R146.H1_H1 ;  /* 0x30000092ff927230 */ /* 0x000fe20000004100 */
[----:B------:R-:W-:Y:S01]  /*cdc0*/  F2FP.F16.E4M3.UNPACK_B R60, R147.H1 ;  /* 0x00000093ff3c723e */ /* 0x000fe200030006ff */
[----:B------:R-:W-:-:S02]  /*cdd0*/  HADD2.F32 R59, -RZ, R54.H1_H1 ;  /* 0x30000036ff3b7230 */ /* 0x000fc40000004100 */
[-C--:B------:R-:W-:Y:S01]  /*cde0*/  FFMA.FTZ R54, R58, R61.reuse, R63 ;  /* 0x0000003d3a367223 */ /* 0x080fe2000001003f */
[----:B------:R-:W-:Y:S02]  /*cdf0*/  HADD2.F32 R57, -RZ, R57.H1_H1 ;  /* 0x30000039ff397230 */ /* 0x000fe40000004100 */
[----:B------:R-:W-:Y:S01]  /*ce00*/  FFMA.FTZ R56, R56, R61, -R65 ;  /* 0x0000003d38387223 */ /* 0x000fe20000010841 */
[----:B------:R-:W-:Y:S02]  /*ce10*/  HADD2.F32 R148, -RZ, R148.H1_H1 ;  /* 0x30000094ff947230 */ /* 0x000fe40000004100 */
[----:B------:R-:W-:Y:S01]  /*ce20*/  FMUL.FTZ R58, R59, R146 ;  /* 0x000000923b3a7220 */ /* 0x000fe20000410000 */
[----:B------:R-:W-:Y:S01]  /*ce30*/  F2FP.F16.E4M3.UNPACK_B R61, R52.H1 ;  /* 0x00000034ff3d723e */ /* 0x000fe200030006ff */
[C---:B------:R-:W-:Y:S01]  /*ce40*/  FMUL.FTZ R146, R57.reuse, R146 ;  /* 0x0000009239927220 */ /* 0x040fe20000410000 */
[----:B------:R-:W-:Y:S01]  /*ce50*/  F2FP.F16.E4M3.UNPACK_B R64, R149.H1 ;  /* 0x00000095ff40723e */ /* 0x000fe200030006ff */
[----:B------:R-:W-:Y:S01]  /*ce60*/  FFMA.FTZ R57, R57, R148, -R58 ;  /* 0x0000009439397223 */ /* 0x000fe2000001083a */
[----:B------:R-:W-:Y:S01]  /*ce70*/  F2FP.F16.E4M3.UNPACK_B R58, R51.H1 ;  /* 0x00000033ff3a723e */ /* 0x000fe200030006ff */
[--C-:B------:R-:W-:Y:S01]  /*ce80*/  HADD2.F32 R67, -RZ, R60.reuse.H0_H0 ;  /* 0x2000003cff437230 */ /* 0x100fe20000004100 */
[----:B------:R-:W-:Y:S01]  /*ce90*/  F2FP.F16.E4M3.UNPACK_B R147, R147 ;  /* 0x00000093ff93723e */ /* 0x000fe200020006ff */
[--C-:B------:R-:W-:Y:S01]  /*cea0*/  HADD2.F32 R62, -RZ, R61.reuse.H0_H0 ;  /* 0x2000003dff3e7230 */ /* 0x100fe20000004100 */
[----:B------:R-:W-:Y:S01]  /*ceb0*/  F2FP.F16.E4M3.UNPACK_B R51, R51 ;  /* 0x00000033ff33723e */ /* 0x000fe200020006ff */
[----:B------:R-:W-:Y:S01]  /*cec0*/  HADD2.F32 R66, -RZ, R60.H1_H1 ;  /* 0x3000003cff427230 */ /* 0x000fe20000004100 */
[----:B------:R-:W-:Y:S01]  /*ced0*/  F2FP.F16.E4M3.UNPACK_B R149, R149 ;  /* 0x00000095ff95723e */ /* 0x000fe200020006ff */
[----:B------:R-:W-:-:S02]  /*cee0*/  HADD2.F32 R63, -RZ, R61.H1_H1 ;  /* 0x3000003dff3f7230 */ /* 0x000fc40000004100 */
[-C--:B------:R-:W-:Y:S01]  /*cef0*/  FMUL.FTZ R77, R62, R67.reuse ;  /* 0x000000433e4d7220 */ /* 0x080fe20000410000 */
[----:B------:R-:W-:Y:S02]  /*cf00*/  HADD2.F32 R60, -RZ, R58.H0_H0 ;  /* 0x2000003aff3c7230 */ /* 0x000fe40000004100 */
[----:B------:R-:W-:Y:S01]  /*cf10*/  FFMA.FTZ R59, R59, R148, R146 ;  /* 0x000000943b3b7223 */ /* 0x000fe20000010092 */
[----:B------:R-:W-:Y:S02]  /*cf20*/  HADD2.F32 R65, -RZ, R64.H0_H0 ;  /* 0x20000040ff417230 */ /* 0x000fe40000004100 */
[----:B------:R-:W-:Y:S01]  /*cf30*/  FMUL.FTZ R76, R63, R66 ;  /* 0x000000423f4c7220 */ /* 0x000fe20000410000 */
[----:B------:R-:W-:Y:S02]  /*cf40*/  HADD2.F32 R61, -RZ, R58.H1_H1 ;  /* 0x3000003aff3d7230 */ /* 0x000fe40000004100 */
[----:B------:R-:W-:Y:S01]  /*cf50*/  FMUL.FTZ R67, R60, R67 ;  /* 0x000000433c437220 */ /* 0x000fe20000410000 */
[----:B------:R-:W-:-:S02]  /*cf60*/  HADD2.F32 R64, -RZ, R64.H1_H1 ;  /* 0x30000040ff407230 */ /* 0x000fc40000004100 */
[-C--:B------:R-:W-:Y:S01]  /*cf70*/  FFMA.FTZ R58, R60, R65.reuse, -R77 ;  /* 0x000000413c3a7223 */ /* 0x080fe2000001084d */
[----:B------:R-:W-:Y:S01]  /*cf80*/  F2FP.SATFINITE.E4M3.F32.PACK_AB_MERGE_C R42, R53, R42, RZ ;  /* 0x0000002a352a723e */ /* 0x000fe200048070ff */
[C---:B------:R-:W-:Y:S01]  /*cf90*/  FMUL.FTZ R66, R61.reuse, R66 ;  /* 0x000000423d427220 */ /* 0x040fe20000410000 */
[----:B------:R-:W-:Y:S01]  /*cfa0*/  FFMA.FTZ R60, R62, R65, R67 ;  /* 0x000000413e3c7223 */ /* 0x000fe20000010043 */
[----:B------:R-:W-:Y:S01]  /*cfb0*/  FFMA.FTZ R77, R61, R64, -R76 ;  /* 0x000000403d4d7223 */ /* 0x000fe2000001084c */
[----:B------:R-:W-:Y:S01]  /*cfc0*/  F2FP.F16.E4M3.UNPACK_B R61, R52 ;  /* 0x00000034ff3d723e */ /* 0x000fe200020006ff */
[----:B------:R-:W-:Y:S01]  /*cfd0*/  FFMA.FTZ R79, R63, R64, R66 ;  /* 0x000000403f4f7223 */ /* 0x000fe20000010042 */
[--C-:B------:R-:W-:Y:S02]  /*cfe0*/  HADD2.F32 R66, -RZ, R147.reuse.H1_H1 ;  /* 0x30000093ff427230 */ /* 0x100fe40000004100 */
[----:B------:R-:W-:Y:S02]  /*cff0*/  HADD2.F32 R65, -RZ, R147.H0_H0 ;  /* 0x20000093ff417230 */ /* 0x000fe40000004100 */
[--C-:B------:R-:W-:Y:S01]  /*d000*/  HADD2.F32 R62, -RZ, R61.reuse.H0_H0 ;  /* 0x2000003dff3e7230 */ /* 0x100fe20000004100 */
[----:B------:R-:W-:Y:S01]  /*d010*/  F2FP.SATFINITE.E4M3.F32.PACK_AB_MERGE_C R60, R79, R60, RZ ;  /* 0x0000003c4f3c723e */ /* 0x000fe200048070ff */
[----:B------:R-:W-:-:S02]  /*d020*/  HADD2.F32 R61, -RZ, R61.H1_H1 ;  /* 0x3000003dff3d7230 */ /* 0x000fc40000004100 */
[--C-:B------:R-:W-:Y:S02]  /*d030*/  HADD2.F32 R52, -RZ, R51.reuse.H0_H0 ;  /* 0x20000033ff347230 */ /* 0x100fe40000004100 */
[-C--:B------:R-:W-:Y:S01]  /*d040*/  FMUL.FTZ R67, R62, R65.reuse ;  /* 0x000000413e437220 */ /* 0x080fe20000410000 */
[----:B------:R-:W-:Y:S02]  /*d050*/  HADD2.F32 R51, -RZ, R51.H1_H1 ;  /* 0x30000033ff337230 */ /* 0x000fe40000004100 */
[-C--:B------:R-:W-:Y:S01]  /*d060*/  FMUL.FTZ R76, R61, R66.reuse ;  /* 0x000000423d4c7220 */ /* 0x080fe20000410000 */
[--C-:B------:R-:W-:Y:S02]  /*d070*/  HADD2.F32 R64, -RZ, R149.reuse.H1_H1 ;  /* 0x30000095ff407230 */ /* 0x100fe40000004100 */
[C---:B------:R-:W-:Y:S01]  /*d080*/  FMUL.FTZ R65, R52.reuse, R65 ;  /* 0x0000004134417220 */ /* 0x040fe20000410000 */
[----:B------:R-:W-:Y:S02]  /*d090*/  HADD2.F32 R63, -RZ, R149.H0_H0 ;  /* 0x20000095ff3f7230 */ /* 0x000fe40000004100 */
[C---:B------:R-:W-:Y:S01]  /*d0a0*/  FMUL.FTZ R66, R51.reuse, R66 ;  /* 0x0000004233427220 */ /* 0x040fe20000410000 */
[----:B------:R-:W-:Y:S01]  /*d0b0*/  FFMA.FTZ R76, R51, R64, -R76 ;  /* 0x00000040334c7223 */ /* 0x000fe2000001084c */
[----:B------:R-:W-:Y:S01]  /*d0c0*/  F2FP.SATFINITE.E4M3.F32.PACK_AB_MERGE_C R51, R55, R50, RZ ;  /* 0x000000323733723e */ /* 0x000fe200048070ff */
[-C--:B------:R-:W-:Y:S01]  /*d0d0*/  FFMA.FTZ R67, R52, R63.reuse, -R67 ;  /* 0x0000003f34437223 */ /* 0x080fe20000010843 */
[----:B------:R-:W-:Y:S01]  /*d0e0*/  F2FP.SATFINITE.E4M3.F32.PACK_AB_MERGE_C R52, R57, R56, R42 ;  /* 0x000000383934723e */ /* 0x000fe2000480702a */
[----:B------:R-:W-:Y:S01]  /*d0f0*/  FFMA.FTZ R65, R62, R63, R65 ;  /* 0x0000003f3e417223 */ /* 0x000fe20000010041 */
[----:B------:R-:W-:Y:S01]  /*d100*/  F2FP.F16.E4M3.UNPACK_B R55, R41 ;  /* 0x00000029ff37723e */ /* 0x000fe200020006ff */
[----:B------:R-:W-:Y:S01]  /*d110*/  FFMA.FTZ R66, R61, R64, R66 ;  /* 0x000000403d427223 */ /* 0x000fe20000010042 */
[----:B------:R-:W-:-:S02]  /*d120*/  F2FP.F16.E4M3.UNPACK_B R56, R40 ;  /* 0x00000028ff38723e */ /* 0x000fc400020006ff */
[----:B------:R-:W-:Y:S01]  /*d130*/  F2FP.SATFINITE.E4M3.F32.PACK_AB_MERGE_C R51, R59, R54, R51 ;  /* 0x000000363b33723e */ /* 0x000fe20004807033 */
[----:B------:R-:W-:Y:S01]  /*d140*/  HADD2.F32 R57, -RZ, R55.H0_H0 ;  /* 0x20000037ff397230 */ /* 0x000fe20000004100 */
[----:B------:R-:W-:Y:S01]  /*d150*/  F2FP.F16.E4M3.UNPACK_B R54, R13 ;  /* 0x0000000dff36723e */ /* 0x000fe200020006ff */
[--C-:B------:R-:W-:Y:S01]  /*d160*/  HADD2.F32 R62, -RZ, R56.reuse.H0_H0 ;  /* 0x20000038ff3e7230 */ /* 0x100fe20000004100 */
[----:B------:R-:W-:Y:S01]  /*d170*/  F2FP.F16.E4M3.UNPACK_B R59, R14 ;  /* 0x0000000eff3b723e */ /* 0x000fe200020006ff */
[----:B------:R-:W-:Y:S01]  /*d180*/  HADD2.F32 R61, -RZ, R56.H1_H1 ;  /* 0x30000038ff3d7230 */ /* 0x000fe20000004100 */
[----:B------:R-:W-:Y:S01]  /*d190*/  F2FP.SATFINITE.E4M3.F32.PACK_AB_MERGE_C R42, R66, R65, R60 ;  /* 0x00000041422a723e */ /* 0x000fe2000480703c */
[----:B------:R-:W-:Y:S01]  /*d1a0*/  HADD2.F32 R53, -RZ, R54.H0_H0 ;  /* 0x20000036ff357230 */ /* 0x000fe20000004100 */
[----:B------:R-:W-:Y:S01]  /*d1b0*/  F2FP.SATFINITE.E4M3.F32.PACK_AB_MERGE_C R50, R77, R58, RZ ;  /* 0x0000003a4d32723e */ /* 0x000fe200048070ff */
        /* <DEDUP_REMOVED lines=8> */
[----:B------:R-:W-:Y:S01]  /*d240*/  F2FP.F16.E4M3.UNPACK_B R55, R13.H1 ;  /* 0x0000000dff37723e */ /* 0x000fe200030006ff */
[-C--:B------:R-:W-:Y:S01]  /*d250*/  FMUL.FTZ R57, R58, R61.reuse ;  /* 0x0000003d3a397220 */ /* 0x080fe20000410000 */
[----:B------:R-:W-:Y:S01]  /*d260*/  FMUL.FTZ R13, R56, R61 ;  /* 0x0000003d380d7220 */ /* 0x000fe20000410000 */
[----:B------:R-:W-:-:S02]  /*d270*/  F2FP.F16.E4M3.UNPACK_B R41, R41.H1 ;  /* 0x00000029ff29723e */ /* 0x000fc400030006ff */
[----:B------:R-:W-:Y:S01]  /*d280*/  F2FP.F16.E4M3.UNPACK_B R60, R40.H1 ;  /* 0x00000028ff3c723e */ /* 0x000fe200030006ff */
[-C--:B------:R-:W-:Y:S01]  /*d290*/  FFMA.FTZ R56, R56, R59.reuse, -R57 ;  /* 0x0000003b38387223 */ /* 0x080fe20000010839 */
[----:B------:R-:W-:Y:S01]  /*d2a0*/  FFMA.FTZ R13, R58, R59, R13 ;  /* 0x0000003b3a0d7223 */ /* 0x000fe2000001000d */
[----:B------:R-:W-:Y:S01]  /*d2b0*/  F2FP.F16.E4M3.UNPACK_B R14, R14.H1 ;  /* 0x0000000eff0e723e */ /* 0x000fe200030006ff */
        /* <DEDUP_REMOVED lines=19> */
[-C--:B------:R-:W-:Y:S01]  /*d3f0*/  FFMA.FTZ R41, R55, R60.reuse, -R64 ;  /* 0x0000003c37297223 */ /* 0x080fe20000010840 */
        /* <DEDUP_REMOVED lines=9> */
[----:B------:R-:W-:-:S02]  /*d490*/  HADD2.F32 R62, -RZ, R60.H0_H0 ;  /* 0x2000003cff3e7230 */ /* 0x000fc40000004100 */
[-C--:B------:R-:W-:Y:S01]  /*d4a0*/  FMUL.FTZ R78, R61, R76.reuse ;  /* 0x0000004c3d4e7220 */ /* 0x080fe20000410000 */
[----:B------:R-:W-:Y:S02]  /*d4b0*/  HADD2.F32 R11, -RZ, R67.H0_H0 ;  /* 0x20000043ff0b7230 */ /* 0x000fe40000004100 */
[----:B------:R-:W-:Y:S01]  /*d4c0*/  FMUL.FTZ R76, R43, R76 ;  /* 0x0000004c2b4c7220 */ /* 0x000fe20000410000 */
[----:B------:R-:W-:Y:S01]  /*d4d0*/  HADD2.F32 R12, -RZ, R63.H0_H0 ;  /* 0x2000003fff0c7230 */ /* 0x000fe20000004100 */
[----:B------:R-:W-:Y:S01]  /*d4e0*/  F2FP.SATFINITE.E4M3.F32.PACK_AB_MERGE_C R14, R41, R14, RZ ;  /* 0x0000000e290e723e */ /* 0x000fe200048070ff */
[----:B------:R-:W-:Y:S02]  /*d4f0*/  HADD2.F32 R60, -RZ, R60.H1_H1 ;  /* 0x3000003cff3c7230 */ /* 0x000fe40000004100 */
[-C--:B------:R-:W-:Y:S01]  /*d500*/  FMUL.FTZ R77, R62, R11.reuse ;  /* 0x0000000b3e4d7220 */ /* 0x080fe20000410000 */
[----:B------:R-:W-:Y:S02]  /*d510*/  HADD2.F32 R67, -RZ, R67.H1_H1 ;  /* 0x30000043ff437230 */ /* 0x000fe40000004100 */
[----:B------:R-:W-:Y:S01]  /*d520*/  FMUL.FTZ R79, R58, R11 ;  /* 0x0000000b3a4f7220 */ /* 0x000fe20000410000 */
[----:B------:R-:W-:-:S02]  /*d530*/  HADD2.F32 R15, -RZ, R15.H1_H1 ;  /* 0x3000000fff0f7230 */ /* 0x000fc40000004100 */
[-C--:B------:R-:W-:Y:S01]  /*d540*/  FFMA.FTZ R11, R43, R12.reuse, -R78 ;  /* 0x0000000c2b0b7223 */ /* 0x080fe2000001084e */
[----:B------:R-:W-:Y:S02]  /*d550*/  HADD2.F32 R65, -RZ, R64.H0_H0 ;  /* 0x20000040ff417230 */ /* 0x000fe40000004100 */
[----:B------:R-:W-:Y:S01]  /*d560*/  FFMA.FTZ R12, R61, R12, R76 ;  /* 0x0000000c3d0c7223 */ /* 0x000fe2000001004c */
        /* <DEDUP_REMOVED lines=10> */
[----:B------:R-:W-:Y:S01]  /*d610*/  FMUL.FTZ R66, R57, R66 ;  /* 0x0000004239427220 */ /* 0x000fe20000410000 */
[-C--:B------:R-:W-:Y:S01]  /*d620*/  FFMA.FTZ R60, R60, R64.reuse, R67 ;  /* 0x000000403c3c7223 */ /* 0x080fe20000010043 */
[----:B------:R-:W-:Y:S01]  /*d630*/  FFMA.FTZ R76, R15, R64, -R76 ;  /* 0x000000400f4c7223 */ /* 0x000fe2000001084c */
[-C--:B------:R-:W-:Y:S01]  /*d640*/  FFMA.FTZ R62, R57, R58.reuse, -R62 ;  /* 0x0000003a393e7223 */ /* 0x080fe2000001083e */
[----:B------:R-:W-:Y:S01]  /*d650*/  FFMA.FTZ R59, R59, R58, R66 ;  /* 0x0000003a3b3b7223 */ /* 0x000fe20000010042 */
[----:B------:R-:W-:-:S02]  /*d660*/  F2FP.SATFINITE.E4M3.F32.PACK_AB_MERGE_C R40, R55, R40, RZ ;  /* 0x000000283728723e */ /* 0x000fc400048070ff */
[----:B------:R-:W-:Y:S02]  /*d670*/  F2FP.SATFINITE.E4M3.F32.PACK_AB_MERGE_C R60, R60, R79, RZ ;  /* 0x0000004f3c3c723e */ /* 0x000fe400048070ff */
[----:B------:R-:W-:Y:S02]  /*d680*/  F2FP.SATFINITE.E4M3.F32.PACK_AB_MERGE_C R53, R56, R53, R14 ;  /* 0x000000353835723e */ /* 0x000fe4000480700e */
[----:B------:R-:W-:Y:S02]  /*d690*/  F2FP.SATFINITE.E4M3.F32.PACK_AB_MERGE_C R76, R76, R77, RZ ;  /* 0x0000004d4c4c723e */ /* 0x000fe400048070ff */
[----:B------:R-:W-:Y:S01]  /*d6a0*/  F2FP.SATFINITE.E4M3.F32.PACK_AB_MERGE_C R41, R13, R54, R40 ;  /* 0x000000360d29723e */ /* 0x000fe20004807028 */
[----:B------:R-:W-:Y:S01]  /*d6b0*/  IMAD.MOV.U32 R13, RZ, RZ, R53 ;  /* 0x000000ffff0d7224 */ /* 0x000fe200078e0035 */
[----:B------:R-:W-:Y:S01]  /*d6c0*/  F2FP.SATFINITE.E4M3.F32.PACK_AB_MERGE_C R43, R59, R12, R60 ;  /* 0x0000000c3b2b723e */ /* 0x000fe2000480703c */
[----:B------:R-:W-:Y:S01]  /*d6d0*/  IMAD.MOV.U32 R12, RZ, RZ, R52 ;  /* 0x000000ffff0c7224 */ /* 0x000fe200078e0034 */
[----:B------:R-:W-:Y:S01]  /*d6e0*/  F2FP.SATFINITE.E4M3.F32.PACK_AB_MERGE_C R15, R62, R11, R76 ;  /* 0x0000000b3e0f723e */ /* 0x000fe2000480704c */
[----:B------:R-:W-:Y:S01]  /*d6f0*/  IMAD.MOV.U32 R40, RZ, RZ, R51 ;  /* 0x000000ffff287224 */ /* 0x000fe200078e0033 */
[----:B------:R-:W-:-:S07]  /*d700*/  MOV R14, R50 ;  /* 0x00000032000e7202 */ /* 0x000fce0000000f00 */
.L_x_2774:
[----:B------:R-:W-:Y:S05]  /*d710*/  BSYNC B2 ;  /* 0x0000000000027941 */ /* 0x000fea0003800000 */
.L_x_2773:
[----:B----4-:R4:W-:Y:S04]  /*d720*/  ST.E.128 desc[UR52][R44.64], R12 ;  /* 0x0000000c2c007985 */ /* 0x0109e8000c101d34 */
[----:B0-----:R4:W-:Y:S02]  /*d730*/  @!P2 ST.E.128 desc[UR52][R46.64], R40 ;  /* 0x000000282e00a985 */ /* 0x0019e4000c101d34 */
.L_x_2772:
[----:B------:R-:W-:Y:S05]  /*d740*/  BSYNC B1 ;  /* 0x0000000000017941 */ /* 0x000fea0003800000 */
.L_x_2771:
        /* <DEDUP_REMOVED lines=10> */
[----:B------:R-:W-:Y:S01]  /*d7f0*/  SHF.R.S32.HI R13, RZ, 0x1f, R12 ;  /* 0x0000001fff0d7819 */ /* 0x000fe2000001140c */
[----:B------:R-:W-:-:S03]  /*d800*/  IMAD.SHL.U32 R11, R12, 0x10, RZ ;  /* 0x000000100c0b7824 */ /* 0x000fc600078e00ff */
[----:B------:R-:W-:Y:S02]  /*d810*/  LEA.HI R13, R13, R12, RZ, 0x2 ;  /* 0x0000000c0d0d7211 */ /* 0x000fe400078f10ff */
[----:B------:R-:W-:Y:S02]  /*d820*/  ISETP.GE.AND P2, PT, R11, R136, PT ;  /* 0x000000880b00720c */ /* 0x000fe40003f46270 */
[----:B------:R-:W-:Y:S02]  /*d830*/  SHF.R.S32.HI R13, RZ, 0x2, R13 ;  /* 0x00000002ff0d7819 */ /* 0x000fe4000001140d */
[----:B------:R-:W-:-:S04]  /*d840*/  LOP3.LUT R12, R211, 0x30, R11, 0xf8, !PT ;  /* 0x00000030d30c7812 */ /* 0x000fc800078ef80b */
[----:B------:R-:W-:-:S05]  /*d850*/  LOP3.LUT R12, R12, R5, RZ, 0x3c, !PT ;  /* 0x000000050c0c7212 */ /* 0x000fca00078e3cff */
[----:B------:R-:W-:-:S04]  /*d860*/  @!P2 IADD3 R46, P4, R11, R48, RZ ;  /* 0x000000300b2ea210 */ /* 0x000fc80007f9e0ff */
[----:B------:R-:W-:Y:S01]  /*d870*/  @!P2 LEA.HI.X.SX32 R47, R11, R49, 0x1, P4 ;  /* 0x000000310b2fa211 */ /* 0x000fe200020f0eff */
[----:B------:R-:W-:Y:S01]  /*d880*/  IMAD R11, R13, 0x2800, R212 ;  /* 0x000028000d0b7824 */ /* 0x000fe200078e02d4 */
[----:B------:R-:W-:-:S03]  /*d890*/  ISETP.GE.AND P4, PT, R3, R117, PT ;  /* 0x000000750300720c */ /* 0x000fc60003f86270 */
[----:B------:R-:W-:Y:S02]  /*d8a0*/  IMAD.IADD R12, R11, 0x1, R12 ;  /* 0x000000010b0c7824 */ /* 0x000fe400078e020c */
[C---:B------:R-:W-:Y:S02]  /*d8b0*/  IMAD R11, R19.reuse, 0x7800, R130 ;  /* 0x00007800130b7824 */ /* 0x040fe400078e0282 */
[----:B------:R-:W-:Y:S02]  /*d8c0*/  IMAD R13, R19, 0x7800, R12 ;  /* 0x00007800130d7824 */ /* 0x000fe400078e020c */
[----:B------:R-:W-:-:S03]  /*d8d0*/  IMAD.IADD R11, R18, 0x1, R11 ;  /* 0x00000001120b7824 */ /* 0x000fc600078e020b */
[----:B------:R-:W-:Y:S02]  /*d8e0*/  IADD3 R40, R18, R13, RZ ;  /* 0x0000000d12287210 */ /* 0x000fe40007ffe0ff */
[----:B------:R0:W4:Y:S04]  /*d8f0*/  LDS.128 R12, [R11+0x1a400] ;  /* 0x01a400000b0c7984 */ /* 0x0001280000000c00 */
[----:B------:R-:W0:Y:S01]  /*d900*/  LDS.128 R40, [R40+0x1a400] ;  /* 0x01a4000028287984 */ /* 0x000e220000000c00 */
[----:B------:R-:W-:Y:S05]  /*d910*/  @P4 BRA `(.L_x_2778) ;  /* 0x0000000c004c4947 */ /* 0x000fea0003800000 */
[--C-:B0-----:R-:W-:Y:S01]  /*d920*/  SHF.R.U32.HI R11, RZ, 0x8, R81.reuse ;  /* 0x00000008ff0b7819 */ /* 0x101fe20000011651 */
[----:B----4-:R-:W-:Y:S01]  /*d930*/  IMAD.MOV.U32 R50, RZ, RZ, R14 ;  /* 0x000000ffff327224 */ /* 0x010fe200078e000e */
[----:B------:R-:W-:Y:S01]  /*d940*/  SHF.R.U32.HI R63, RZ, 0x10, R81 ;  /* 0x00000010ff3f7819 */ /* 0x000fe20000011651 */
[----:B------:R-:W-:Y:S01]  /*d950*/  IMAD.MOV.U32 R53, RZ, RZ, R12 ;  /* 0x000000ffff357224 */ /* 0x000fe200078e000c */
[----:B------:R-:W-:Y:S01]  /*d960*/  LOP3.LUT R52, R81, 0xff0000ff, RZ, 0xc0, !PT ;  /* 0xff0000ff51347812 */ /* 0x000fe200078ec0ff */
[----:B------:R-:W-:Y:S01]  /*d970*/  IMAD.SHL.U32 R11, R11, 0x100, RZ ;  /* 0x000001000b0b7824 */ /* 0x000fe200078e00ff */
[----:B------:R-:W-:Y:S01]  /*d980*/  SHF.R.U32.HI R54, RZ, 0x8, R71 ;  /* 0x00000008ff367819 */ /* 0x000fe20000011647 */
[----:B------:R-:W-:Y:S01]  /*d990*/  IMAD.U32 R14, R63, 0x10000, RZ ;  /* 0x000100003f0e7824 */ /* 0x000fe200078e00ff */
[----:B------:R-:W-:Y:S01]  /*d9a0*/  SHF.R.U32.HI R61, RZ, 0x8, R83 ;  /* 0x00000008ff3d7819 */ /* 0x000fe20000011653 */
[----:B------:R-:W-:Y:S01]  /*d9b0*/  IMAD.MOV.U32 R55, RZ, RZ, R40 ;  /* 0x000000ffff377224 */ /* 0x000fe200078e0028 */
[----:B------:R-:W-:-:S02]  /*d9c0*/  SHF.R.U32.HI R56, RZ, 0x8, R69 ;  /* 0x00000008ff387819 */ /* 0x000fc40000011645 */
[----:B------:R-:W-:Y:S01]  /*d9d0*/  LOP3.LUT R11, R52, 0xff00, R11, 0xf8, !PT ;  /* 0x0000ff00340b7812 */ /* 0x000fe200078ef80b */
[----:B------:R-:W-:Y:S01]  /*d9e0*/  IMAD.SHL.U32 R52, R54, 0x100, RZ ;  /* 0x0000010036347824 */ /* 0x000fe200078e00ff */
[----:B------:R-:W-:Y:S01]  /*d9f0*/  SHF.R.U32.HI R62, RZ, 0x10, R83 ;  /* 0x00000010ff3e7819 */ /* 0x000fe20000011653 */
[----:B------:R-:W-:Y:S01]  /*da00*/  IMAD.SHL.U32 R40, R56, 0x100, RZ ;  /* 0x0000010038287824 */ /* 0x000fe200078e00ff */
[----:B------:R-:W-:Y:S02]  /*da10*/  LOP3.LUT R59, R71, 0xff0000ff, RZ, 0xc0, !PT ;  /* 0xff0000ff473b7812 */ /* 0x000fe400078ec0ff */
[----:B------:R-:W-:Y:S02]  /*da20*/  LOP3.LUT R51, R83, 0xff0000ff, RZ, 0xc0, !PT ;  /* 0xff0000ff53337812 */ /* 0x000fe400078ec0ff */
[----:B------:R-:W-:Y:S02]  /*da30*/  SHF.L.U32 R12, R61, 0x8, RZ ;  /* 0x000000083d0c7819 */ /* 0x000fe400000006ff */
[----:B------:R-:W-:Y:S01]  /*da40*/  LOP3.LUT R14, R11, 0xff0000, R14, 0xf8, !PT ;  /* 0x00ff00000b0e7812 */ /* 0x000fe200078ef80e */
[----:B------:R-:W-:Y:S01]  /*da50*/  IMAD.U32 R11, R62, 0x10000, RZ ;  /* 0x000100003e0b7824 */ /* 0x000fe200078e00ff */
[----:B------:R-:W-:-:S02]  /*da60*/  LOP3.LUT R57, R69, 0xff0000ff, RZ, 0xc0, !PT ;  /* 0xff0000ff45397812 */ /* 0x000fc400078ec0ff */
[----:B------:R-:W-:Y:S02]  /*da70*/  LOP3.LUT R63, R59, 0xff00, R52, 0xf8, !PT ;  /* 0x0000ff003b3f7812 */ /* 0x000fe400078ef834 */
[----:B------:R-:W-:Y:S02]  /*da80*/  LOP3.LUT R12, R51, 0xff00, R12, 0xf8, !PT ;  /* 0x0000ff00330c7812 */ /* 0x000fe400078ef80c */
[----:B------:R-:W-:Y:S02]  /*da90*/  F2FP.F16.E4M3.UNPACK_B R59, R141.H1 ;  /* 0x0000008dff3b723e */ /* 0x000fe400030006ff */
[----:B------:R-:W-:Y:S02]  /*daa0*/  F2FP.F16.E4M3.UNPACK_B R56, R55.H1 ;  /* 0x00000037ff38723e */ /* 0x000fe400030006ff */
[----:B------:R-:W-:Y:S02]  /*dab0*/  F2FP.F16.E4M3.UNPACK_B R54, R53.H1 ;  /* 0x00000035ff36723e */ /* 0x000fe400030006ff */
[----:B------:R-:W-:Y:S01]  /*dac0*/  LOP3.LUT R61, R57, 0xff00, R40, 0xf8, !PT ;  /* 0x0000ff00393d7812 */ /* 0x000fe200078ef828 */
[----:B------:R-:W-:Y:S01]  /*dad0*/  HADD2.F32 R52, -RZ, R56.H0_H0 ;  /* 0x20000038ff347230 */ /* 0x000fe20000004100 */
[----:B------:R-:W-:Y:S01]  /*dae0*/  SHF.R.U32.HI R58, RZ, 0x10, R69 ;  /* 0x00000010ff3a7819 */ /* 0x000fe20000011645 */
[--C-:B------:R-:W-:Y:S01]  /*daf0*/  HADD2.F32 R51, -RZ, R54.reuse.H0_H0 ;  /* 0x20000036ff337230 */ /* 0x100fe20000004100 */
[----:B------:R-:W-:Y:S01]  /*db00*/  LOP3.LUT R11, R12, 0xff0000, R11, 0xf8, !PT ;  /* 0x00ff00000c0b7812 */ /* 0x000fe200078ef80b */
[----:B------:R-:W-:Y:S01]  /*db10*/  HADD2.F32 R12, -RZ, R59.H0_H0 ;  /* 0x2000003bff0c7230 */ /* 0x000fe20000004100 */
[----:B------:R-:W-:Y:S01]  /*db20*/  F2FP.F16.E4M3.UNPACK_B R57, R143.H1 ;  /* 0x0000008fff39723e */ /* 0x000fe200030006ff */
[----:B------:R-:W-:Y:S01]  /*db30*/  HADD2.F32 R54, -RZ, R54.H1_H1 ;  /* 0x30000036ff367230 */ /* 0x000fe20000004100 */
[----:B------:R-:W-:-:S02]  /*db40*/  SHF.R.U32.HI R60, RZ, 0x10, R71 ;  /* 0x00000010ff3c7819 */ /* 0x000fc40000011647 */
[----:B------:R-:W-:Y:S01]  /*db50*/  SHF.L.U32 R40, R58, 0x10, RZ ;  /* 0x000000103a287819 */ /* 0x000fe200000006ff */
[----:B------:R-:W-:Y:S02]  /*db60*/  HADD2.F32 R58, -RZ, R57.H0_H0 ;  /* 0x20000039ff3a7230 */ /* 0x000fe40000004100 */
[-C--:B------:R-:W-:Y:S01]  /*db70*/  FMUL.FTZ R62, R52, R12.reuse ;  /* 0x0000000c343e7220 */ /* 0x080fe20000410000 */
[C---:B------:R-:W-:Y:S01]  /*db80*/  FMUL.FTZ R65, R51.reuse, R12 ;  /* 0x0000000c33417220 */ /* 0x040fe20000410000 */
[----:B------:R-:W-:Y:S01]  /*db90*/  IMAD.U32 R60, R60, 0x10000, RZ ;  /* 0x000100003c3c7824 */ /* 0x000fe200078e00ff */
[----:B------:R-:W-:Y:S01]  /*dba0*/  F2FP.F16.E4M3.UNPACK_B R141, R141 ;  /* 0x0000008dff8d723e */ /* 0x000fe200020006ff */
[-C--:B------:R-:W-:Y:S01]  /*dbb0*/  FFMA.FTZ R51, R51, R58.reuse, -R62 ;  /* 0x0000003a33337223 */ /* 0x080fe2000001083e */
[----:B------:R-:W-:Y:S01]  /*dbc0*/  FFMA.FTZ R52, R52, R58, R65 ;  /* 0x0000003a34347223 */ /* 0x000fe20000010041 */
[----:B------:R-:W-:Y:S01]  /*dbd0*/  HADD2.F32 R58, -RZ, R59.H1_H1 ;  /* 0x3000003bff3a7230 */ /* 0x000fe20000004100 */
[----:B------:R-:W-:Y:S01]  /*dbe0*/  LOP3.LUT R12, R63, 0xff0000, R60, 0xf8, !PT ;  /* 0x00ff00003f0c7812 */ /* 0x000fe200078ef83c */
[----:B------:R-:W-:Y:S01]  /*dbf0*/  HADD2.F32 R59, -RZ, R56.H1_H1 ;  /* 0x30000038ff3b7230 */ /* 0x000fe20000004100 */
[----:B------:R-:W-:Y:S01]  /*dc00*/  F2FP.F16.E4M3.UNPACK_B R56, R55 ;  /* 0x00000037ff38723e */ /* 0x000fe200020006ff */
[----:B------:R-:W-:Y:S01]  /*dc10*/  HADD2.F32 R60, -RZ, R57.H1_H1 ;  /* 0x30000039ff3c7230 */ /* 0x000fe20000004100 */
[----:B------:R-:W-:Y:S01]  /*dc20*/  F2FP.F16.E4M3.UNPACK_B R57, R53 ;  /* 0x00000035ff39723e */ /* 0x000fe200020006ff */
[-C--:B------:R-:W-:Y:S01]  /*dc30*/  FMUL.FTZ R62, R54, R58.reuse ;  /* 0x0000003a363e7220 */ /* 0x080fe20000410000 */
[----:B------:R-:W-:Y:S01]  /*dc40*/  LOP3.LUT R40, R61, 0xff0000, R40, 0xf8, !PT ;  /* 0x00ff00003d287812 */ /* 0x000fe200078ef828 */
[----:B------:R-:W-:Y:S01]  /*dc50*/  FMUL.FTZ R53, R59, R58 ;  /* 0x0000003a3b357220 */ /* 0x000fe20000410000 */
[----:B------:R-:W-:Y:S01]  /*dc60*/  F2FP.F16.E4M3.UNPACK_B R143, R143 ;  /* 0x0000008fff8f723e */ /* 0x000fe200020006ff */
[----:B------:R-:W-:Y:S01]  /*dc70*/  HADD2.F32 R61, -RZ, R141.H0_H0 ;  /* 0x2000008dff3d7230 */ /* 0x000fe20000004100 */
[----:B------:R-:W-:Y:S01]  /*dc80*/  F2FP.F16.E4M3.UNPACK_B R64, R142.H1 ;  /* 0x0000008eff40723e */ /* 0x000fe200030006ff */
[----:B------:R-:W-:-:S02]  /*dc90*/  HADD2.F32 R58, -RZ, R56.H0_H0 ;  /* 0x20000038ff3a7230 */ /* 0x000fc40000004100 */
        /* <DEDUP_REMOVED lines=11> */
[----:B------:R-:W-:Y:S01]  /*dd50*/  F2FP.F16.E4M3.UNPACK_B R61, R42.H1 ;  /* 0x0000002aff3d723e */ /* 0x000fe200030006ff */
[----:B------:R-:W-:Y:S02]  /*dd60*/  HADD2.F32 R143, -RZ, R143.H1_H1 ;  /* 0x3000008fff8f7230 */ /* 0x000fe40000004100 */
        /* <DEDUP_REMOVED lines=11> */
[-C--:B------:R-:W-:Y:S01]  /*de20*/  FMUL.FTZ R69, R62, R67.reuse ;  /* 0x000000433e457220 */ /* 0x080fe20000410000 */
        /* <DEDUP_REMOVED lines=26> */
[----:B------:R-:W-:Y:S01]  /*dfd0*/  FMUL.FTZ R63, R42, R63 ;  /* 0x0000003f2a3f7220 */ /* 0x000fe20000410000 */
[CC--:B------:R-:W-:Y:S01]  /*dfe0*/  FMUL.FTZ R67, R59.reuse, R142.reuse ;  /* 0x0000008e3b437220 */ /* 0x0c0fe20000410000 */
        /* <DEDUP_REMOVED lines=33> */
[----:B------:R-:W-:Y:S01]  /*e200*/  F2FP.SATFINITE.E4M3.F32.PACK_AB_MERGE_C R66, R66, R69, RZ ;  /* 0x000000454242723e */ /* 0x000fe200048070ff */
[----:B------:R-:W-:Y:S01]  /*e210*/  HADD2.F32 R59, -RZ, R60.H0_H0 ;  /* 0x2000003cff3b7230 */ /* 0x000fe20000004100 */
[----:B------:R-:W-:Y:S01]  /*e220*/  F2FP.F16.E4M3.UNPACK_B R63, R12.H1 ;  /* 0x0000000cff3f723e */ /* 0x000fe200030006ff */
[----:B------:R-:W-:Y:S01]  /*e230*/  HADD2.F32 R40, -RZ, R55.H0_H0 ;  /* 0x20000037ff287230 */ /* 0x000fe20000004100 */
[----:B------:R-:W-:Y:S01]  /*e240*/  F2FP.SATFINITE.E4M3.F32.PACK_AB_MERGE_C R50, R50, R65, R66 ;  /* 0x000000413232723e */ /* 0x000fe20004807042 */
[----:B------:R-:W-:-:S02]  /*e250*/  HADD2.F32 R58, -RZ, R41.H1_H1 ;  /* 0x30000029ff3a7230 */ /* 0x000fc40000004100 */
[CC--:B------:R-:W-:Y:S01]  /*e260*/  FMUL.FTZ R61, R57.reuse, R59.reuse ;  /* 0x0000003b393d7220 */ /* 0x0c0fe20000410000 */
[----:B------:R-:W-:Y:S02]  /*e270*/  HADD2.F32 R41, -RZ, R14.H0_H0 ;  /* 0x2000000eff297230 */ /* 0x000fe40000004100 */
[C---:B------:R-:W-:Y:S01]  /*e280*/  FMUL.FTZ R62, R40.reuse, R59 ;  /* 0x0000003b283e7220 */ /* 0x040fe20000410000 */
[----:B------:R-:W-:Y:S02]  /*e290*/  HADD2.F32 R55, -RZ, R55.H1_H1 ;  /* 0x30000037ff377230 */ /* 0x000fe40000004100 */
[----:B------:R-:W-:Y:S02]  /*e2a0*/  HADD2.F32 R60, -RZ, R60.H1_H1 ;  /* 0x3000003cff3c7230 */ /* 0x000fe40000004100 */
[----:B------:R-:W-:Y:S02]  /*e2b0*/  HADD2.F32 R59, -RZ, R14.H1_H1 ;  /* 0x3000000eff3b7230 */ /* 0x000fe40000004100 */
[-C--:B------:R-:W-:Y:S01]  /*e2c0*/  FFMA.FTZ R14, R40, R41.reuse, -R61 ;  /* 0x00000029280e7223 */ /* 0x080fe2000001083d */
[----:B------:R-:W-:Y:S01]  /*e2d0*/  FFMA.FTZ R40, R57, R41, R62 ;  /* 0x0000002939287223 */ /* 0x000fe2000001003e */
[-C--:B------:R-:W-:Y:S01]  /*e2e0*/  FMUL.FTZ R61, R55, R60.reuse ;  /* 0x0000003c373d7220 */ /* 0x080fe20000410000 */
[----:B------:R-:W-:Y:S01]  /*e2f0*/  FMUL.FTZ R64, R58, R60 ;  /* 0x0000003c3a407220 */ /* 0x000fe20000410000 */
[----:B------:R-:W-:Y:S01]  /*e300*/  F2FP.F16.E4M3.UNPACK_B R57, R43 ;  /* 0x0000002bff39723e */ /* 0x000fe200020006ff */
[----:B------:R-:W-:-:S02]  /*e310*/  HADD2.F32 R68, -RZ, R63.H0_H0 ;  /* 0x2000003fff447230 */ /* 0x000fc40000004100 */
[-C--:B------:R-:W-:Y:S01]  /*e320*/  FFMA.FTZ R67, R58, R59.reuse, R61 ;  /* 0x0000003b3a437223 */ /* 0x080fe2000001003d */
[----:B------:R-:W-:Y:S01]  /*e330*/  F2FP.F16.E4M3.UNPACK_B R61, R12 ;  /* 0x0000000cff3d723e */ /* 0x000fe200020006ff */
[----:B------:R-:W-:Y:S01]  /*e340*/  FFMA.FTZ R65, R55, R59, -R64 ;  /* 0x0000003b37417223 */ /* 0x000fe20000010840 */
[----:B------:R-:W-:Y:S01]  /*e350*/  F2FP.F16.E4M3.UNPACK_B R41, R15 ;  /* 0x0000000fff29723e */ /* 0x000fe200020006ff */
[----:B------:R-:W-:Y:S01]  /*e360*/  HADD2.F32 R59, -RZ, R57.H0_H0 ;  /* 0x20000039ff3b7230 */ /* 0x000fe20000004100 */
[----:B------:R-:W-:Y:S01]  /*e370*/  F2FP.F16.E4M3.UNPACK_B R58, R43.H1 ;  /* 0x0000002bff3a723e */ /* 0x000fe200030006ff */
[----:B------:R-:W-:Y:S01]  /*e380*/  HADD2.F32 R66, -RZ, R61.H0_H0 ;  /* 0x2000003dff427230 */ /* 0x000fe20000004100 */
[----:B------:R-:W-:Y:S01]  /*e390*/  F2FP.F16.E4M3.UNPACK_B R12, R11 ;  /* 0x0000000bff0c723e */ /* 0x000fe200020006ff */
[----:B------:R-:W-:Y:S01]  /*e3a0*/  HADD2.F32 R43, -RZ, R41.H0_H0 ;  /* 0x20000029ff2b7230 */ /* 0x000fe20000004100 */
[----:B------:R-:W-:Y:S01]  /*e3b0*/  F2FP.F16.E4M3.UNPACK_B R15, R15.H1 ;  /* 0x0000000fff0f723e */ /* 0x000fe200030006ff */
[----:B------:R-:W-:Y:S01]  /*e3c0*/  HADD2.F32 R63, -RZ, R63.H1_H1 ;  /* 0x3000003fff3f7230 */ /* 0x000fe20000004100 */
[----:B------:R-:W-:Y:S01]  /*e3d0*/  F2FP.F16.E4M3.UNPACK_B R60, R11.H1 ;  /* 0x0000000bff3c723e */ /* 0x000fe200030006ff */
[----:B------:R-:W-:-:S02]  /*e3e0*/  HADD2.F32 R11, -RZ, R58.H0_H0 ;  /* 0x2000003aff0b7230 */ /* 0x000fc40000004100 */
[-C--:B------:R-:W-:Y:S01]  /*e3f0*/  FMUL.FTZ R70, R59, R66.reuse ;  /* 0x000000423b467220 */ /* 0x080fe20000410000 */
[----:B------:R-:W-:Y:S02]  /*e400*/  HADD2.F32 R62, -RZ, R12.H0_H0 ;  /* 0x2000000cff3e7230 */ /* 0x000fe40000004100 */
[----:B------:R-:W-:Y:S01]  /*e410*/  FMUL.FTZ R66, R43, R66 ;  /* 0x000000422b427220 */ /* 0x000fe20000410000 */
[--C-:B------:R-:W-:Y:S02]  /*e420*/  HADD2.F32 R55, -RZ, R15.reuse.H0_H0 ;  /* 0x2000000fff377230 */ /* 0x100fe40000004100 */
[----:B------:R-:W-:Y:S01]  /*e430*/  FMUL.FTZ R76, R11, R68 ;  /* 0x000000440b4c7220 */ /* 0x000fe20000410000 */
[----:B------:R-:W-:Y:S02]  /*e440*/  HADD2.F32 R58, -RZ, R58.H1_H1 ;  /* 0x3000003aff3a7230 */ /* 0x000fe40000004100 */
[----:B------:R-:W-:Y:S01]  /*e450*/  FFMA.FTZ R70, R43, R62, -R70 ;  /* 0x0000003e2b467223 */ /* 0x000fe20000010846 */
[----:B------:R-:W-:-:S02]  /*e460*/  HADD2.F32 R15, -RZ, R15.H1_H1 ;  /* 0x3000000fff0f7230 */ /* 0x000fc40000004100 */
[----:B------:R-:W-:Y:S01]  /*e470*/  FFMA.FTZ R66, R59, R62, R66 ;  /* 0x0000003e3b427223 */ /* 0x000fe20000010042 */
[--C-:B------:R-:W-:Y:S02]  /*e480*/  HADD2.F32 R64, -RZ, R60.reuse.H0_H0 ;  /* 0x2000003cff407230 */ /* 0x100fe40000004100 */
[----:B------:R-:W-:Y:S01]  /*e490*/  FMUL.FTZ R68, R55, R68 ;  /* 0x0000004437447220 */ /* 0x000fe20000410000 */
        /* <DEDUP_REMOVED lines=10> */
[----:B------:R-:W-:Y:S01]  /*e540*/  FFMA.FTZ R15, R15, R60, -R78 ;  /* 0x0000003c0f0f7223 */ /* 0x000fe2000001084e */
[----:B------:R-:W-:Y:S01]  /*e550*/  FMUL.FTZ R62, R41, R62 ;  /* 0x0000003e293e7220 */ /* 0x000fe20000410000 */
[----:B------:R-:W-:Y:S01]  /*e560*/  FFMA.FTZ R63, R58, R60, R63 ;  /* 0x0000003c3a3f7223 */ /* 0x000fe2000001003f */
[----:B------:R-:W-:Y:S01]  /*e570*/  F2FP.SATFINITE.E4M3.F32.PACK_AB_MERGE_C R14, R65, R14, RZ ;  /* 0x0000000e410e723e */ /* 0x000fe200048070ff */
[----:B------:R-:W-:Y:S01]  /*e580*/  FFMA.FTZ R41, R41, R12, -R64 ;  /* 0x0000000c29297223 */ /* 0x000fe20000010840 */
[----:B------:R-:W-:Y:S01]  /*e590*/  F2FP.SATFINITE.E4M3.F32.PACK_AB_MERGE_C R15, R15, R76, RZ ;  /* 0x0000004c0f0f723e */ /* 0x000fe200048070ff */
[----:B------:R-:W-:Y:S01]  /*e5a0*/  FFMA.FTZ R57, R57, R12, R62 ;  /* 0x0000000c39397223 */ /* 0x000fe2000001003e */
[----:B------:R-:W-:Y:S01]  /*e5b0*/  F2FP.SATFINITE.E4M3.F32.PACK_AB_MERGE_C R40, R67, R40, RZ ;  /* 0x000000284328723e */ /* 0x000fe200048070ff */
[----:B------:R-:W-:Y:S01]  /*e5c0*/  IMAD.MOV.U32 R12, RZ, RZ, R52 ;  /* 0x000000ffff0c7224 */ /* 0x000fe200078e0034 */
[----:B------:R-:W-:-:S02]  /*e5d0*/  F2FP.SATFINITE.E4M3.F32.PACK_AB_MERGE_C R53, R56, R53, R14 ;  /* 0x000000353835723e */ /* 0x000fc4000480700e */
[----:B------:R-:W-:Y:S02]  /*e5e0*/  F2FP.SATFINITE.E4M3.F32.PACK_AB_MERGE_C R63, R63, R68, RZ ;  /* 0x000000443f3f723e */ /* 0x000fe400048070ff */
[----:B------:R-:W-:Y:S02]  /*e5f0*/  F2FP.SATFINITE.E4M3.F32.PACK_AB_MERGE_C R15, R41, R70, R15 ;  /* 0x00000046290f723e */ /* 0x000fe4000480700f */
[----:B------:R-:W-:Y:S01]  /*e600*/  F2FP.SATFINITE.E4M3.F32.PACK_AB_MERGE_C R41, R13, R54, R40 ;  /* 0x000000360d29723e */ /* 0x000fe20004807028 */
[----:B------:R-:W-:Y:S01]  /*e610*/  IMAD.MOV.U32 R13, RZ, RZ, R53 ;  /* 0x000000ffff0d7224 */ /* 0x000fe200078e0035 */
[----:B------:R-:W-:Y:S01]  /*e620*/  F2FP.SATFINITE.E4M3.F32.PACK_AB_MERGE_C R43, R57, R66, R63 ;  /* 0x00000042392b723e */ /* 0x000fe2000480703f */
[----:B------:R-:W-:Y:S01]  /*e630*/  IMAD.MOV.U32 R40, RZ, RZ, R51 ;  /* 0x000000ffff287224 */ /* 0x000fe200078e0033 */
[----:B------:R-:W-:-:S07]  /*e640*/  MOV R14, R50 ;  /* 0x00000032000e7202 */ /* 0x000fce0000000f00 */
.L_x_2778:
[----:B------:R-:W-:Y:S05]  /*e650*/  BSYNC B2 ;  /* 0x0000000000027941 */ /* 0x000fea0003800000 */
.L_x_2777:
[----:B----4-:R4:W-:Y:S04]  /*e660*/  ST.E.128 desc[UR52][R44.64], R12 ;  /* 0x0000000c2c007985 */ /* 0x0109e8000c101d34 */
[----:B0-----:R4:W-:Y:S02]  /*e670*/  @!P2 ST.E.128 desc[UR52][R46.64], R40 ;  /* 0x000000282e00a985 */ /* 0x0019e4000c101d34 */
.L_x_2776:
[----:B------:R-:W-:Y:S05]  /*e680*/  BSYNC B1 ;  /* 0x0000000000017941 */ /* 0x000fea0003800000 */
.L_x_2775:
[----:B------:R-:W-:-:S13]  /*e690*/  ISETP.NE.AND P2, PT, R34, RZ, PT ;  /* 0x000000ff2200720c */ /* 0x000fda0003f45270 */
[----:B------:R-:W-:Y:S05]  /*e6a0*/  @!P2 BRA `(.L_x_2727) ;  /* 0x000000140088a947 */ /* 0x000fea0003800000 */
[----:B------:R-:W-:Y:S01]  /*e6b0*/  LOP3.LUT P4, RZ, R22, 0x1, RZ, 0xc0, !PT ;  /* 0x0000000116ff7812 */ /* 0x000fe2000788c0ff */
[----:B------:R-:W-:Y:S01]  /*e6c0*/  BSSY B1, `(.L_x_2779) ;  /* 0x00000ea000017945 */ /* 0x000fe20003800000 */
[----:B0---4-:R-:W-:Y:S02]  /*e6d0*/  IADD3 R44, P2, R31, R48, RZ ;  /* 0x000000301f2c7210 */ /* 0x011fe40007f5e0ff */
[----:B------:R-:W-:Y:S02]  /*e6e0*/  SEL R145, R118, R145, !P4 ;  /* 0x0000009176917207 */ /* 0x000fe40006000000 */
[----:B------:R-:W-:Y:S02]  /*e6f0*/  IADD3.X R45, R49, R110, RZ, P2, !PT ;  /* 0x0000006e312d7210 */ /* 0x000fe400017fe4ff */
[----:B------:R-:W-:Y:S02]  /*e700*/  SHF.R.S32.HI R12, RZ, 0x1f, R145 ;  /* 0x0000001fff0c7819 */ /* 0x000fe40000011491 */
[----:B------:R-:W-:-:S02]  /*e710*/  ISETP.GE.AND P2, PT, R4, R117, PT ;  /* 0x000000750400720c */ /* 0x000fc40003f46270 */
        /* <DEDUP_REMOVED lines=15> */
[----:B------:R-:W4:Y:S01]  /*e810*/  LDS.128 R40, [R40+0x1a400] ;  /* 0x01a4000028287984 */ /* 0x000f220000000c00 */
[----:B------:R-:W-:Y:S05]  /*e820*/  @P2 BRA `(.L_x_2780) ;  /* 0x0000000c004c2947 */ /* 0x000fea0003800000 */
[----:B------:R-:W-:Y:S01]  /*e830*/  SHF.R.U32.HI R47, RZ, 0x8, R85 ;  /* 0x00000008ff2f7819 */ /* 0x000fe20000011655 */
[----:B0-----:R-:W-:Y:S01]  /*e840*/  IMAD.MOV.U32 R46, RZ, RZ, R13 ;  /* 0x000000ffff2e7224 */ /* 0x001fe200078e000d */
[----:B------:R-:W-:Y:S01]  /*e850*/  SHF.R.U32.HI R60, RZ, 0x10, R85 ;  /* 0x00000010ff3c7819 */ /* 0x000fe20000011655 */
[----:B----4-:R-:W-:Y:S01]  /*e860*/  IMAD.MOV.U32 R54, RZ, RZ, R40 ;  /* 0x000000ffff367224 */ /* 0x010fe200078e0028 */
[----:B------:R-:W-:Y:S01]  /*e870*/  LOP3.LUT R50, R85, 0xff0000ff, RZ, 0xc0, !PT ;  /* 0xff0000ff55327812 */ /* 0x000fe200078ec0ff */
[----:B------:R-:W-:Y:S01]  /*e880*/  IMAD.SHL.U32 R13, R47, 0x100, RZ ;  /* 0x000001002f0d7824 */ /* 0x000fe200078e00ff */
[----:B------:R-:W-:Y:S01]  /*e890*/  SHF.R.U32.HI R57, RZ, 0x8, R73 ;  /* 0x00000008ff397819 */ /* 0x000fe20000011649 */
[----:B------:R-:W-:Y:S01]  /*e8a0*/  IMAD.MOV.U32 R52, RZ, RZ, R12 ;  /* 0x000000ffff347224 */ /* 0x000fe200078e000c */
[----:B------:R-:W-:Y:S02]  /*e8b0*/  SHF.R.U32.HI R56, RZ, 0x8, R75 ;  /* 0x00000008ff387819 */ /* 0x000fe4000001164b */
[----:B------:R-:W-:Y:S01]  /*e8c0*/  SHF.R.U32.HI R58, RZ, 0x8, R87 ;  /* 0x00000008ff3a7819 */ /* 0x000fe20000011657 */
[----:B------:R-:W-:Y:S01]  /*e8d0*/  IMAD.SHL.U32 R40, R57, 0x100, RZ ;  /* 0x0000010039287824 */ /* 0x000fe200078e00ff */
[----:B------:R-:W-:Y:S01]  /*e8e0*/  MOV R47, R14 ;  /* 0x0000000e002f7202 */ /* 0x000fe20000000f00 */
[----:B------:R-:W-:Y:S01]  /*e8f0*/  IMAD.U32 R14, R60, 0x10000, RZ ;  /* 0x000100003c0e7824 */ /* 0x000fe200078e00ff */
[----:B------:R-:W-:Y:S01]  /*e900*/  LOP3.LUT R13, R50, 0xff00, R13, 0xf8, !PT ;  /* 0x0000ff00320d7812 */ /* 0x000fe200078ef80d */
[----:B------:R-:W-:Y:S01]  /*e910*/  IMAD.SHL.U32 R50, R56, 0x100, RZ ;  /* 0x0000010038327824 */ /* 0x000fe200078e00ff */
[----:B------:R-:W-:Y:S01]  /*e920*/  SHF.R.U32.HI R59, RZ, 0x10, R87 ;  /* 0x00000010ff3b7819 */ /* 0x000fe20000011657 */
[----:B------:R-:W-:Y:S01]  /*e930*/  IMAD.SHL.U32 R12, R58, 0x100, RZ ;  /* 0x000001003a0c7824 */ /* 0x000fe200078e00ff */
[----:B------:R-:W-:-:S02]  /*e940*/  LOP3.LUT R53, R73, 0xff0000ff, RZ, 0xc0, !PT ;  /* 0xff0000ff49357812 */ /* 0x000fc400078ec0ff */
[----:B------:R-:W-:Y:S02]  /*e950*/  LOP3.LUT R55, R75, 0xff0000ff, RZ, 0xc0, !PT ;  /* 0xff0000ff4b377812 */ /* 0x000fe400078ec0ff */
[----:B------:R-:W-:Y:S02]  /*e960*/  LOP3.LUT R51, R87, 0xff0000ff, RZ, 0xc0, !PT ;  /* 0xff0000ff57337812 */ /* 0x000fe400078ec0ff */
[----:B------:R-:W-:Y:S02]  /*e970*/  LOP3.LUT R14, R13, 0xff0000, R14, 0xf8, !PT ;  /* 0x00ff00000d0e7812 */ /* 0x000fe400078ef80e */
[----:B------:R-:W-:Y:S02]  /*e980*/  LOP3.LUT R40, R53, 0xff00, R40, 0xf8, !PT ;  /* 0x0000ff0035287812 */ /* 0x000fe400078ef828 */
[----:B------:R-:W-:Y:S02]  /*e990*/  LOP3.LUT R58, R55, 0xff00, R50, 0xf8, !PT ;  /* 0x0000ff00373a7812 */ /* 0x000fe400078ef832 */
[----:B------:R-:W-:-:S02]  /*e9a0*/  SHF.L.U32 R13, R59, 0x10, RZ ;  /* 0x000000103b0d7819 */ /* 0x000fc400000006ff */
[----:B------:R-:W-:Y:S02]  /*e9b0*/  LOP3.LUT R12, R51, 0xff00, R12, 0xf8, !PT ;  /* 0x0000ff00330c7812 */ /* 0x000fe400078ef80c */
[----:B------:R-:W-:Y:S02]  /*e9c0*/  F2FP.F16.E4M3.UNPACK_B R59, R140.H1 ;  /* 0x0000008cff3b723e */ /* 0x000fe400030006ff */
[----:B------:R-:W-:Y:S02]  /*e9d0*/  F2FP.F16.E4M3.UNPACK_B R55, R54.H1 ;  /* 0x00000036ff37723e */ /* 0x000fe400030006ff */
[----:B------:R-:W-:Y:S02]  /*e9e0*/  F2FP.F16.E4M3.UNPACK_B R53, R52.H1 ;  /* 0x00000034ff35723e */ /* 0x000fe400030006ff */
[----:B------:R-:W-:Y:S01]  /*e9f0*/  SHF.R.U32.HI R63, RZ, 0x10, R75 ;  /* 0x00000010ff3f7819 */ /* 0x000fe2000001164b */
[----:B------:R-:W-:Y:S01]  /*ea00*/  HADD2.F32 R51, -RZ, R55.H0_H0 ;  /* 0x20000037ff337230 */ /* 0x000fe20000004100 */
[----:B------:R-:W-:Y:S01]  /*ea10*/  LOP3.LUT R12, R12, 0xff0000, R13, 0xf8, !PT ;  /* 0x00ff00000c0c7812 */ /* 0x000fe200078ef80d */
[----:B------:R-:W-:Y:S01]  /*ea20*/  HADD2.F32 R13, -RZ, R59.H0_H0 ;  /* 0x2000003bff0d7230 */ /* 0x000fe20000004100 */
[----:B------:R-:W-:Y:S01]  /*ea30*/  F2FP.F16.E4M3.UNPACK_B R56, R138.H1 ;  /* 0x0000008aff38723e */ /* 0x000fe200030006ff */
[----:B------:R-:W-:Y:S01]  /*ea40*/  HADD2.F32 R50, -RZ, R53.H0_H0 ;  /* 0x20000035ff327230 */ /* 0x000fe20000004100 */
[----:B------:R-:W-:Y:S01]  /*ea50*/  SHF.R.U32.HI R61, RZ, 0x10, R73 ;  /* 0x00000010ff3d7819 */ /* 0x000fe20000011649 */
[----:B------:R-:W-:-:S02]  /*ea60*/  IMAD.U32 R63, R63, 0x10000, RZ ;  /* 0x000100003f3f7824 */ /* 0x000fc400078e00ff */
[CC--:B------:R-:W-:Y:S01]  /*ea70*/  FMUL.FTZ R65, R51.reuse, R13.reuse ;  /* 0x0000000d33417220 */ /* 0x0c0fe20000410000 */
[--C-:B------:R-:W-:Y:S02]  /*ea80*/  HADD2.F32 R57, -RZ, R56.reuse.H0_H0 ;  /* 0x20000038ff397230 */ /* 0x100fe40000004100 */
        /* <DEDUP_REMOVED lines=9> */
[----:B------:R-:W-:Y:S01]  /*eb20*/  F2FP.F16.E4M3.UNPACK_B R55, R54 ;  /* 0x00000036ff37723e */ /* 0x000fe200020006ff */
[----:B------:R-:W-:Y:S01]  /*eb30*/  IMAD.U32 R61, R61, 0x10000, RZ ;  /* 0x000100003d3d7824 */ /* 0x000fe200078e00ff */
[----:B------:R-:W-:Y:S01]  /*eb40*/  F2FP.F16.E4M3.UNPACK_B R52, R52 ;  /* 0x00000034ff34723e */ /* 0x000fe200020006ff */
[-C--:B------:R-:W-:Y:S01]  /*eb50*/  FMUL.FTZ R62, R53, R56.reuse ;  /* 0x00000038353e7220 */ /* 0x080fe20000410000 */
[----:B------:R-:W-:Y:S01]  /*eb60*/  FMUL.FTZ R60, R57, R56 ;  /* 0x00000038393c7220 */ /* 0x000fe20000410000 */
[----:B------:R-:W-:Y:S01]  /*eb70*/  F2FP.F16.E4M3.UNPACK_B R138, R138 ;  /* 0x0000008aff8a723e */ /* 0x000fe200020006ff */
[----:B------:R-:W-:Y:S01]  /*eb80*/  HADD2.F32 R59, -RZ, R140.H0_H0 ;  /* 0x2000008cff3b7230 */ /* 0x000fe20000004100 */
[----:B------:R-:W-:Y:S01]  /*eb90*/  LOP3.LUT R40, R40, 0xff0000, R61, 0xf8, !PT ;  /* 0x00ff000028287812 */ /* 0x000fe200078ef83d */
[----:B------:R-:W-:-:S02]  /*eba0*/  HADD2.F32 R56, -RZ, R55.H0_H0 ;  /* 0x20000037ff387230 */ /* 0x000fc40000004100 */
[-C--:B------:R-:W-:Y:S01]  /*ebb0*/  FFMA.FTZ R64, R57, R58.reuse, R62 ;  /* 0x0000003a39407223 */ /* 0x080fe2000001003e */
[----:B------:R-:W-:Y:S02]  /*ebc0*/  HADD2.F32 R54, -RZ, R52.H0_H0 ;  /* 0x20000034ff367230 */ /* 0x000fe40000004100 */
[----:B------:R-:W-:Y:S01]  /*ebd0*/  FFMA.FTZ R53, R53, R58, -R60 ;  /* 0x0000003a35357223 */ /* 0x000fe2000001083c */
        /* <DEDUP_REMOVED lines=15> */
[--C-:B------:R-:W-:Y:S01]  /*ecd0*/  HADD2.F32 R59, -RZ, R54.reuse.H0_H0 ;  /* 0x20000036ff3b7230 */ /* 0x100fe20000004100 */
[----:B------:R-:W-:Y:S01]  /*ece0*/  F2FP.F16.E4M3.UNPACK_B R58, R137.H1 ;  /* 0x00000089ff3a723e */ /* 0x000fe200030006ff */
[----:B------:R-:W-:-:S02]  /*ecf0*/  HADD2.F32 R61, -RZ, R54.H1_H1 ;  /* 0x30000036ff3d7230 */ /* 0x000fc40000004100 */
[----:B------:R-:W-:Y:S01]  /*ed00*/  FFMA.FTZ R65, R55, R138, R140 ;  /* 0x0000008a37417223 */ /* 0x000fe2000001008c */
[----:B------:R-:W-:Y:S01]  /*ed10*/  HADD2.F32 R57, -RZ, R56.H0_H0 ;  /* 0x20000038ff397230 */ /* 0x000fe20000004100 */
[----:B------:R-:W-:Y:S01]  /*ed20*/  F2FP.F16.E4M3.UNPACK_B R139, R139 ;  /* 0x0000008bff8b723e */ /* 0x000fe200020006ff */
[----:B------:R-:W-:Y:S01]  /*ed30*/  HADD2.F32 R54, -RZ, R52.H0_H0 ;  /* 0x20000034ff367230 */ /* 0x000fe20000004100 */
[----:B------:R-:W-:Y:S01]  /*ed40*/  F2FP.F16.E4M3.UNPACK_B R47, R47 ;  /* 0x0000002fff2f723e */ /* 0x000fe200020006ff */
[----:B------:R-:W-:Y:S02]  /*ed50*/  HADD2.F32 R56, -RZ, R56.H1_H1 ;  /* 0x30000038ff387230 */ /* 0x000fe40000004100 */
[-C--:B------:R-:W-:Y:S01]  /*ed60*/  FMUL.FTZ R67, R57, R59.reuse ;  /* 0x0000003b39437220 */ /* 0x080fe20000410000 */
[----:B------:R-:W-:Y:S02]  /*ed70*/  HADD2.F32 R52, -RZ, R52.H1_H1 ;  /* 0x30000034ff347230 */ /* 0x000fe40000004100 */
[----:B------:R-:W-:Y:S01]  /*ed80*/  FMUL.FTZ R66, R54, R59 ;  /* 0x0000003b36427220 */ /* 0x000fe20000410000 */
[----:B------:R-:W-:-:S02]  /*ed90*/  HADD2.F32 R59, -RZ, R58.H1_H1 ;  /* 0x3000003aff3b7230 */ /* 0x000fc40000004100 */
[-C--:B------:R-:W-:Y:S01]  /*eda0*/  FMUL.FTZ R69, R56, R61.reuse ;  /* 0x0000003d38457220 */ /* 0x080fe20000410000 */
[----:B------:R-:W-:Y:S02]  /*edb0*/  HADD2.F32 R55, -RZ, R58.H0_H0 ;  /* 0x2000003aff377230 */ /* 0x000fe40000004100 */
[C---:B------:R-:W-:Y:S01]  /*edc0*/  FMUL.FTZ R61, R52.reuse, R61 ;  /* 0x0000003d343d7220 */ /* 0x040fe20000410000 */
[----:B------:R-:W-:Y:S01]  /*edd0*/  F2FP.F16.E4M3.UNPACK_B R137, R137 ;  /* 0x00000089ff89723e */ /* 0x000fe200020006ff */
[----:B------:R-:W-:Y:S01]  /*ede0*/  FFMA.FTZ R68, R52, R59, -R69 ;  /* 0x0000003b34447223 */ /* 0x000fe20000010845 */
[----:B------:R-:W-:Y:S01]  /*edf0*/  F2FP.F16.E4M3.UNPACK_B R52, R42 ;  /* 0x0000002aff34723e */ /* 0x000fe200020006ff */
[-C--:B------:R-:W-:Y:S01]  /*ee00*/  FFMA.FTZ R67, R54, R55.reuse, -R67 ;  /* 0x0000003736437223 */ /* 0x080fe20000010843 */
[----:B------:R-:W-:Y:S01]  /*ee10*/  FFMA.FTZ R66, R57, R55, R66 ;  /* 0x0000003739427223 */ /* 0x000fe20000010042 */
[----:B------:R-:W-:Y:S02]  /*ee20*/  HADD2.F32 R57, -RZ, R139.H0_H0 ;  /* 0x2000008bff397230 */ /* 0x000fe40000004100 */
[----:B------:R-:W-:Y:S01]  /*ee30*/  FFMA.FTZ R61, R56, R59, R61 ;  /* 0x0000003b383d7223 */ /* 0x000fe2000001003d */
[----:B------:R-:W-:Y:S01]  /*ee40*/  HADD2.F32 R54, -RZ, R52.H0_H0 ;  /* 0x20000034ff367230 */ /* 0x000fe20000004100 */
[----:B------:R-:W-:Y:S01]  /*ee50*/  F2FP.SATFINITE.E4M3.F32.PACK_AB_MERGE_C R50, R53, R50, RZ ;  /* 0x000000323532723e */ /* 0x000fe200048070ff */
[----:B------:R-:W-:Y:S01]  /*ee60*/  HADD2.F32 R42, -RZ, R47.H0_H0 ;  /* 0x2000002fff2a7230 */ /* 0x000fe20000004100 */
[----:B------:R-:W-:Y:S01]  /*ee70*/  F2FP.F16.E4M3.UNPACK_B R53, R46 ;  /* 0x0000002eff35723e */ /* 0x000fe200020006ff */
[----:B------:R-:W-:-:S02]  /*ee80*/  HADD2.F32 R139, -RZ, R139.H1_H1 ;  /* 0x3000008bff8b7230 */ /* 0x000fc40000004100 */
[-C--:B------:R-:W-:Y:S01]  /*ee90*/  FMUL.FTZ R59, R54, R57.reuse ;  /* 0x00000039363b7220 */ /* 0x080fe20000410000 */
[----:B------:R-:W-:Y:S02]  /*eea0*/  HADD2.F32 R52, -RZ, R52.H1_H1 ;  /* 0x30000034ff347230 */ /* 0x000fe40000004100 */
[----:B------:R-:W-:Y:S01]  /*eeb0*/  FMUL.FTZ R57, R42, R57 ;  /* 0x000000392a397220 */ /* 0x000fe20000410000 */
[----:B------:R-:W-:Y:S01]  /*eec0*/  HADD2.F32 R55, -RZ, R137.H0_H0 ;  /* 0x20000089ff377230 */ /* 0x000fe20000004100 */
[----:B------:R-:W-:Y:S01]  /*eed0*/  F2FP.SATFINITE.E4M3.F32.PACK_AB_MERGE_C R67, R68, R67, RZ ;  /* 0x000000434443723e */ /* 0x000fe200048070ff */
[----:B------:R-:W-:Y:S02]  /*eee0*/  HADD2.F32 R47, -RZ, R47.H1_H1 ;  /* 0x3000002fff2f7230 */ /* 0x000fe40000004100 */
[----:B------:R-:W-:Y:S01]  /*eef0*/  FMUL.FTZ R58, R52, R139 ;  /* 0x0000008b343a7220 */ /* 0x000fe20000410000 */
[----:B------:R-:W-:Y:S02]  /*ef00*/  HADD2.F32 R137, -RZ, R137.H1_H1 ;  /* 0x30000089ff897230 */ /* 0x000fe40000004100 */
[-C--:B------:R-:W-:Y:S01]  /*ef10*/  FFMA.FTZ R42, R42, R55.reuse, -R59 ;  /* 0x000000372a2a7223 */ /* 0x080fe2000001083b */
[----:B------:R-:W-:Y:S01]  /*ef20*/  FFMA.FTZ R56, R54, R55, R57 ;  /* 0x0000003736387223 */ /* 0x000fe20000010039 */
[C---:B------:R-:W-:Y:S01]  /*ef30*/  FMUL.FTZ R139, R47.reuse, R139 ;  /* 0x0000008b2f8b7220 */ /* 0x040fe20000410000 */
[----:B------:R-:W-:Y:S01]  /*ef40*/  F2FP.F16.E4M3.UNPACK_B R54, R41 ;  /* 0x00000029ff36723e */ /* 0x000fe200020006ff */
[-C--:B------:R-:W-:Y:S01]  /*ef50*/  FFMA.FTZ R47, R47, R137.reuse, -R58 ;  /* 0x000000892f2f7223 */ /* 0x080fe2000001083a */
[----:B------:R-:W-:Y:S01]  /*ef60*/  F2FP.F16.E4M3.UNPACK_B R59, R40 ;  /* 0x00000028ff3b723e */ /* 0x000fe200020006ff */
[----:B------:R-:W-:Y:S01]  /*ef70*/  FFMA.FTZ R139, R52, R137, R139 ;  /* 0x00000089348b7223 */ /* 0x000fe2000001008b */
[----:B------:R-:W-:Y:S01]  /*ef80*/  F2FP.SATFINITE.E4M3.F32.PACK_AB_MERGE_C R50, R63, R60, R50 ;  /* 0x0000003c3f32723e */ /* 0x000fe20004807032 */
[--C-:B------:R-:W-:Y:S01]  /*ef90*/  HADD2.F32 R55, -RZ, R54.reuse.H0_H0 ;  /* 0x20000036ff377230 */ /* 0x100fe20000004100 */
[----:B------:R-:W-:Y:S01]  /*efa0*/  F2FP.F16.E4M3.UNPACK_B R57, R14 ;  /* 0x0000000eff39723e */ /* 0x000fe200020006ff */
[----:B------:R-:W-:Y:S01]  /*efb0*/  HADD2.F32 R60, -RZ, R59.H0_H0 ;  /* 0x2000003bff3c7230 */ /* 0x000fe20000004100 */
[----:B------:R-:W-:Y:S01]  /*efc0*/  F2FP.SATFINITE.E4M3.F32.PACK_AB_MERGE_C R61, R61, R66, RZ ;  /* 0x000000423d3d723e */ /* 0x000fe200048070ff */
[----:B------:R-:W-:Y:S01]  /*efd0*/  HADD2.F32 R52, -RZ, R53.H0_H0 ;  /* 0x20000035ff347230 */ /* 0x000fe20000004100 */
[----:B------:R-:W-:Y:S01]  /*efe0*/  F2FP.SATFINITE.E4M3.F32.PACK_AB_MERGE_C R47, R47, R42, R67 ;  /* 0x0000002a2f2f723e */ /* 0x000fe20004807043 */
[----:B------:R-:W-:Y:S01]  /*eff0*/  HADD2.F32 R58, -RZ, R57.H0_H0 ;  /* 0x20000039ff3a7230 */ /* 0x000fe20000004100 */
[----:B------:R-:W-:Y:S01]  /*f000*/  F2FP.SATFINITE.E4M3.F32.PACK_AB_MERGE_C R42, R139, R56, R61 ;  /* 0x000000388b2a723e */ /* 0x000fe2000480703d */
[----:B------:R-:W-:Y:S01]  /*f010*/  FMUL.FTZ R61, R55, R60 ;  /* 0x0000003c373d7220 */ /* 0x000fe20000410000 */
[----:B------:R-:W-:-:S02]  /*f020*/  HADD2.F32 R56, -RZ, R54.H1_H1 ;  /* 0x30000036ff387230 */ /* 0x000fc40000004100 */
[C---:B------:R-:W-:Y:S01]  /*f030*/  FMUL.FTZ R60, R52.reuse, R60 ;  /* 0x0000003c343c7220 */ /* 0x040fe20000410000 */
[----:B------:R-:W-:Y:S02]  /*f040*/  HADD2.F32 R59, -RZ, R59.H1_H1 ;  /* 0x3000003bff3b7230 */ /* 0x000fe40000004100 */
        /* <DEDUP_REMOVED lines=9> */
[----:B------:R-:W-:Y:S01]  /*f0e0*/  F2FP.F16.E4M3.UNPACK_B R58, R40.H1 ;  /* 0x00000028ff3a723e */ /* 0x000fe200030006ff */
[----:B------:R-:W-:Y:S01]  /*f0f0*/  FFMA.FTZ R40, R56, R57, R59 ;  /* 0x0000003938287223 */ /* 0x000fe2000001003b */
[--C-:B------:R-:W-:Y:S01]  /*f100*/  HADD2.F32 R56, -RZ, R55.reuse.H0_H0 ;  /* 0x20000037ff387230 */ /* 0x100fe20000004100 */
[----:B------:R-:W-:Y:S01]  /*f110*/  F2FP.F16.E4M3.UNPACK_B R14, R14.H1 ;  /* 0x0000000eff0e723e */ /* 0x000fe200030006ff */
[----:B------:R-:W-:Y:S01]  /*f120*/  HADD2.F32 R54, -RZ, R46.H0_H0 ;  /* 0x2000002eff367230 */ /* 0x000fe20000004100 */
[----:B------:R-:W-:Y:S01]  /*f130*/  F2FP.SATFINITE.E4M3.F32.PACK_AB_MERGE_C R51, R64, R51, RZ ;  /* 0x000000334033723e */ /* 0x000fe200048070ff */
[----:B------:R-:W-:-:S02]  /*f140*/  HADD2.F32 R55, -RZ, R55.H1_H1 ;  /* 0x30000037ff377230 */ /* 0x000fc40000004100 */
[--C-:B------:R-:W-:Y:S01]  /*f150*/  HADD2.F32 R60, -RZ, R58.reuse.H1_H1 ;  /* 0x3000003aff3c7230 */ /* 0x100fe20000004100 */
[----:B------:R-:W-:Y:S01]  /*f160*/  F2FP.SATFINITE.E4M3.F32.PACK_AB_MERGE_C R51, R65, R62, R51 ;  /* 0x0000003e4133723e */ /* 0x000fe20004807033 */
[----:B------:R-:W-:Y:S02]  /*f170*/  HADD2.F32 R59, -RZ, R58.H0_H0 ;  /* 0x2000003aff3b7230 */ /* 0x000fe40000004100 */
[----:B------:R-:W-:Y:S02]  /*f180*/  HADD2.F32 R46, -RZ, R46.H1_H1 ;  /* 0x3000002eff2e7230 */ /* 0x000fe40000004100 */
[----:B------:R-:W-:Y:S01]  /*f190*/  FMUL.FTZ R63, R55, R60 ;  /* 0x0000003c373f7220 */ /* 0x000fe20000410000 */
[--C-:B------:R-:W-:Y:S02]  /*f1a0*/  HADD2.F32 R57, -RZ, R14.reuse.H0_H0 ;  /* 0x2000000eff397230 */ /* 0x100fe40000004100 */
[----:B------:R-:W-:Y:S01]  /*f1b0*/  FMUL.FTZ R61, R56, R59 ;  /* 0x0000003b383d7220 */ /* 0x000fe20000410000 */
[----:B------:R-:W-:-:S02]  /*f1c0*/  HADD2.F32 R58, -RZ, R14.H1_H1 ;  /* 0x3000000eff3a7230 */ /* 0x000fc40000004100 */
[----:B------:R-:W-:Y:S01]  /*f1d0*/  FMUL.FTZ R60, R46, R60 ;  /* 0x0000003c2e3c7220 */ /* 0x000fe20000410000 */
[C---:B------:R-:W-:Y:S01]  /*f1e0*/  FMUL.FTZ R59, R54.reuse, R59 ;  /* 0x0000003b363b7220 */ /* 0x040fe20000410000 */
[----:B------:R-:W-:Y:S01]  /*f1f0*/  FFMA.FTZ R64, R54, R57, -R61 ;  /* 0x0000003936407223 */ /* 0x000fe2000001083d */
[----:B------:R-:W-:Y:S01]  /*f200*/  F2FP.F16.E4M3.UNPACK_B R61, R13.H1 ;  /* 0x0000000dff3d723e */ /* 0x000fe200030006ff */
[-C--:B------:R-:W-:Y:S01]  /*f210*/  FFMA.FTZ R66, R55, R58.reuse, R60 ;  /* 0x0000003a37427223 */ /* 0x080fe2000001003c */
[----:B------:R-:W-:Y:S01]  /*f220*/  F2FP.F16.E4M3.UNPACK_B R55, R43.H1 ;  /* 0x0000002bff37723e */ /* 0x000fe200030006ff */
[----:B------:R-:W-:Y:S01]  /*f230*/  FFMA.FTZ R65, R56, R57, R59 ;  /* 0x0000003938417223 */ /* 0x000fe2000001003b */
[----:B------:R-:W-:Y:S01]  /*f240*/  F2FP.F16.E4M3.UNPACK_B R14, R15 ;  /* 0x0000000fff0e723e */ /* 0x000fe200020006ff */
[----:B------:R-:W-:Y:S01]  /*f250*/  FFMA.FTZ R67, R46, R58, -R63 ;  /* 0x0000003a2e437223 */ /* 0x000fe2000001083f */
[----:B------:R-:W-:Y:S01]  /*f260*/  F2FP.F16.E4M3.UNPACK_B R60, R13 ;  /* 0x0000000dff3c723e */ /* 0x000fe200020006ff */
[----:B------:R-:W-:Y:S01]  /*f270*/  HADD2.F32 R63, -RZ, R61.H0_H0 ;  /* 0x2000003dff3f7230 */ /* 0x000fe20000004100 */
[----:B------:R-:W-:Y:S01]  /*f280*/  F2FP.F16.E4M3.UNPACK_B R54, R43 ;  /* 0x0000002bff36723e */ /* 0x000fe200020006ff */
        /* <DEDUP_REMOVED lines=10> */
[----:B------:R-:W-:Y:S02]  /*f330*/  HADD2.F32 R59, -RZ, R57.H0_H0 ;  /* 0x20000039ff3b7230 */ /* 0x000fe40000004100 */
[-C--:B------:R-:W-:Y:S01]  /*f340*/  FMUL.FTZ R71, R12, R63.reuse ;  /* 0x0000003f0c477220 */ /* 0x080fe20000410000 */
[----:B------:R-:W-:Y:S02]  /*f350*/  HADD2.F32 R58, -RZ, R13.H0_H0 ;  /* 0x2000000dff3a7230 */ /* 0x000fe40000004100 */
[----:B------:R-:W-:Y:S01]  /*f360*/  FMUL.FTZ R63, R46, R63 ;  /* 0x0000003f2e3f7220 */ /* 0x000fe20000410000 */
[----:B------:R-:W-:-:S02]  /*f370*/  HADD2.F32 R55, -RZ, R55.H1_H1 ;  /* 0x30000037ff377230 */ /* 0x000fc40000004100 */
[-C--:B------:R-:W-:Y:S01]  /*f380*/  FFMA.FTZ R71, R46, R59.reuse, -R71 ;  /* 0x0000003b2e477223 */ /* 0x080fe20000010847 */
[----:B------:R-:W-:Y:S02]  /*f390*/  HADD2.F32 R46, -RZ, R61.H1_H1 ;  /* 0x3000003dff2e7230 */ /* 0x000fe40000004100 */
[-C--:B------:R-:W-:Y:S01]  /*f3a0*/  FFMA.FTZ R68, R43, R58.reuse, -R68 ;  /* 0x0000003a2b447223 */ /* 0x080fe20000010844 */
[----:B------:R-:W-:Y:S02]  /*f3b0*/  HADD2.F32 R15, -RZ, R15.H1_H1 ;  /* 0x3000000fff0f7230 */ /* 0x000fe40000004100 */
[----:B------:R-:W-:Y:S01]  /*f3c0*/  FFMA.FTZ R69, R56, R58, R69 ;  /* 0x0000003a38457223 */ /* 0x000fe20000010045 */
[----:B------:R-:W-:Y:S01]  /*f3d0*/  FFMA.FTZ R63, R12, R59, R63 ;  /* 0x0000003b0c3f7223 */ /* 0x000fe2000001003f */
[----:B------:R-:W-:Y:S02]  /*f3e0*/  HADD2.F32 R54, -RZ, R54.H1_H1 ;  /* 0x30000036ff367230 */ /* 0x000fe40000004100 */
[----:B------:R-:W-:Y:S01]  /*f3f0*/  FMUL.FTZ R56, R55, R46 ;  /* 0x0000002e37387220 */ /* 0x000fe20000410000 */
[----:B------:R-:W-:-:S02]  /*f400*/  HADD2.F32 R43, -RZ, R60.H1_H1 ;  /* 0x3000003cff2b7230 */ /* 0x000fc40000004100 */
[----:B------:R-:W-:Y:S01]  /*f410*/  FMUL.FTZ R46, R15, R46 ;  /* 0x0000002e0f2e7220 */ /* 0x000fe20000410000 */
[----:B------:R-:W-:Y:S01]  /*f420*/  HADD2.F32 R14, -RZ, R14.H1_H1 ;  /* 0x3000000eff0e7230 */ /* 0x000fe20000004100 */
[----:B------:R-:W-:Y:S01]  /*f430*/  F2FP.SATFINITE.E4M3.F32.PACK_AB_MERGE_C R64, R67, R64, RZ ;  /* 0x000000404340723e */ /* 0x000fe200048070ff */
[----:B------:R-:W-:Y:S02]  /*f440*/  HADD2.F32 R12, -RZ, R57.H1_H1 ;  /* 0x30000039ff0c7230 */ /* 0x000fe40000004100 */
[-C--:B------:R-:W-:Y:S01]  /*f450*/  FMUL.FTZ R57, R54, R43.reuse ;  /* 0x0000002b36397220 */ /* 0x080fe20000410000 */
[----:B------:R-:W-:Y:S02]  /*f460*/  HADD2.F32 R13, -RZ, R13.H1_H1 ;  /* 0x3000000dff0d7230 */ /* 0x000fe40000004100 */
[----:B------:R-:W-:Y:S01]  /*f470*/  FMUL.FTZ R43, R14, R43 ;  /* 0x0000002b0e2b7220 */ /* 0x000fe20000410000 */
[----:B------:R-:W-:Y:S01]  /*f480*/  F2FP.SATFINITE.E4M3.F32.PACK_AB_MERGE_C R65, R66, R65, RZ ;  /* 0x000000414241723e */ /* 0x000fe200048070ff */
        /* <DEDUP_REMOVED lines=10> */
[----:B------:R-:W-:Y:S02]  /*f530*/  F2FP.SATFINITE.E4M3.F32.PACK_AB_MERGE_C R15, R57, R68, R56 ;  /* 0x00000044390f723e */ /* 0x000fe40004807038 */
[----:B------:R-:W-:Y:S02]  /*f540*/  F2FP.SATFINITE.E4M3.F32.PACK_AB_MERGE_C R43, R54, R69, R46 ;  /* 0x00000045362b723e */ /* 0x000fe4000480702e */
[----:B------:R-:W-:-:S07]  /*f550*/  MOV R14, R47 ;  /* 0x0000002f000e7202 */ /* 0x000fce0000000f00 */
.L_x_2780:
[----:B------:R-:W-:Y:S05]  /*f560*/  BSYNC B1 ;  /* 0x0000000000017941 */ /* 0x000fea0003800000 */
.L_x_2779:
[----:B0-----:R0:W-:Y:S01]  /*f570*/  ST.E.128 desc[UR52][R44.64], R12 ;  /* 0x0000000c2c007985 */ /* 0x0011e2000c101d34 */
[----:B------:R-:W-:-:S13]  /*f580*/  ISETP.GE.AND P2, PT, R11, R136, PT ;  /* 0x000000880b00720c */ /* 0x000fda0003f46270 */
[----:B------:R-:W-:Y:S05]  /*f590*/  @P2 BRA `(.L_x_2727) ;  /* 0x0000000400cc2947 */ /* 0x000fea0003800000 */
[----:B0-----:R-:W-:-:S04]  /*f5a0*/  IADD3 R12, P2, R11, R48, RZ ;  /* 0x000000300b0c7210 */ /* 0x001fc80007f5e0ff */
[----:B------:R-:W-:-:S05]  /*f5b0*/  LEA.HI.X.SX32 R13, R11, R49, 0x1, P2 ;  /* 0x000000310b0d7211 */ /* 0x000fca00010f0eff */
[----:B----4-:R0:W-:Y:S01]  /*f5c0*/  ST.E.128 desc[UR52][R12.64], R40 ;  /* 0x000000280c007985 */ /* 0x0101e2000c101d34 */
[----:B------:R-:W-:Y:S05]  /*f5d0*/  BRA `(.L_x_2727) ;  /* 0x0000000400bc7947 */ /* 0x000fea0003800000 */
.L_x_2692:
[----:B------:R-:W-:-:S06]  /*f5e0*/  UISETP.NE.AND UP0, UPT, UR48, 0x3, UPT ;  /* 0x000000033000788c */ /* 0x000fcc000bf05270 */
[----:B------:R-:W-:-:S13]  /*f5f0*/  PLOP3.LUT P1, PT, PT, PT, UP0, 0x80, 0x0 ;  /* 0x000000000000781c */ /* 0x000fda0003f2f008 */
[----:B------:R-:W-:Y:S05]  /*f600*/  @!P1 BRA `(.L_x_2781) ;  /* 0x0000000000049947 */ /* 0x000fea0003800000 */
[----:B------:R-:W-:Y:S01]  /*f610*/  BPT.TRAP 0x1 ;  /* 0x000000040000795c */ /* 0x000fe20000300000 */
.L_x_2781:
[----:B------:R-:W-:Y:S01]  /*f620*/  IMAD R95, R19, 0x8, R18 ;  /* 0x00000008135f7824 */ /* 0x000fe200078e0212 */
[----:B------:R-:W-:Y:S01]  /*f630*/  SHF.L.U32 R96, R199, 0x1f, RZ ;  /* 0x0000001fc7607819 */ /* 0x000fe200000006ff */
[----:B------:R-:W-:Y:S01]  /*f640*/  BSSY B1, `(.L_x_2782) ;  /* 0x0000004000017945 */ /* 0x000fe20003800000 */
[----:B------:R-:W-:Y:S02]  /*f650*/  SHF.R.S32.HI R92, RZ, 0x1f, R39 ;  /* 0x0000001fff5c7819 */ /* 0x000fe40000011427 */
[----:B------:R-:W0:Y:S02]  /*f660*/  SYNCS.PHASECHK.TRANS64.TRYWAIT P2, [R95+URZ+0x29890], R96 ;  /* 0x029890605f0075a7 */ /* 0x000e24000804017f */
[----:B0-----:R-:W-:Y:S05]  /*f670*/  @!P2 BRA `(.L_x_2783) ;  /* 0x0000022c00eca947 */ /* 0x001fea0003800000 */
.L_x_3068:
[----:B------:R-:W-:Y:S05]  /*f680*/  BSYNC B1 ;  /* 0x0000000000017941 */ /* 0x000fea0003800000 */
.L_x_2782:
        /* <DEDUP_REMOVED lines=15> */
[----:B------:R-:W-:Y:S02]  /*f780*/  IMAD.IADD R52, R94, 0x1, -R198 ;  /* 0x000000015e347824 */ /* 0x000fe400078e0ac6 */
        /* <DEDUP_REMOVED lines=9> */
.L_x_3072:
[----:B------:R-:W-:Y:S04]  /*f820*/  BSSY B1, `(.L_x_2785) ;  /* 0x0000023000017945 */ /* 0x000fe80003800000 */
[----:B------:R-:W-:Y:S05]  /*f830*/  @!P2 BRA `(.L_x_2786) ;  /* 0x000000000084a947 */ /* 0x000fea0003800000 */
[----:B------:R-:W-:Y:S02]  /*f840*/  ULDC UR4, c[0x0][0x2f4] ;  /* 0x0000bd0000047ab9 */ /* 0x000fe40000000800 */
[----:B------:R-:W-:-:S13]  /*f850*/  ISETP.GE.AND P5, PT, R16, UR4, PT ;  /* 0x0000000410007c0c */ /* 0x000fda000bfa6270 */
[----:B------:R-:W4:Y:S01]  /*f860*/  @!P5 LDS.128 R12, [R41+0x1a400] ;  /* 0x01a40000290cd984 */ /* 0x000f220000000c00 */
[----:B---3--:R-:W-:-:S04]  /*f870*/  @!P5 IADD3 R46, P2, R16, R49, RZ ;  /* 0x00000031102ed210 */ /* 0x008fc80007f5e0ff */
[----:B--2---:R-:W-:Y:S02]  /*f880*/  @!P5 IADD3.X R47, R48, R17, RZ, P2, !PT ;  /* 0x00000011302fd210 */ /* 0x004fe400017fe4ff */
        /* <DEDUP_REMOVED lines=21> */
[----:B--2---:R-:W-:-:S04]  /*f9e0*/  @!P5 IADD3 R46, P6, R196, R49, RZ ;  /* 0x00000031c42ed210 */ /* 0x004fc80007fde0ff */
[----:B------:R-:W-:Y:S01]  /*f9f0*/  @!P5 IADD3.X R47, R48, R205, RZ, P6, !PT ;  /* 0x000000cd302fd210 */ /* 0x000fe200037fe4ff */
[----:B---3--:R-:W-:Y:S04]  /*fa00*/  @!P2 ST.E.128 desc[UR52][R44.64], R12 ;  /* 0x0000000c2c00a985 */ /* 0x008fe8000c101d34 */
[----:B------:R-:W2:Y:S04]  /*fa10*/  @!P4 LDS.128 R12, [R41+0x1f400] ;  /* 0x01f40000290cc984 */ /* 0x000ea80000000c00 */
[----:B--2---:R-:W-:Y:S04]  /*fa20*/  @!P4 ST.E.128 desc[UR52][R42.64], R12 ;  /* 0x0000000c2a00c985 */ /* 0x004fe8000c101d34 */
[----:B------:R-:W2:Y:S04]  /*fa30*/  @!P5 LDS.128 R12, [R40+0x1f400] ;  /* 0x01f40000280cd984 */ /* 0x000ea80000000c00 */
[----:B--2---:R4:W-:Y:S02]  /*fa40*/  @!P5 ST.E.128 desc[UR52][R46.64], R12 ;  /* 0x0000000c2e00d985 */ /* 0x0049e4000c101d34 */
.L_x_2786:
[----:B------:R-:W-:Y:S05]  /*fa50*/  BSYNC B1 ;  /* 0x0000000000017941 */ /* 0x000fea0003800000 */
.L_x_2785:
[----:B------:R-:W-:-:S03]  /*fa60*/  UMOV UR4, 0xffffffff ;  /* 0xffffffff00047882 */ /* 0x000fc60000000000 */
[----:B------:R-:W-:Y:S05]  /*fa70*/  BRA.DIV UR4, `(.L_x_2787) ;  /* 0x0000022e044c7947 */ /* 0x000fea000b800000 */
[----:B--2---:R2:W0:Y:S04]  /*fa80*/  SHFL.IDX PT, R48, R51, 0x1, 0x1e1f ;  /* 0x003e1f0033307f89 */ /* 0x00442800000e0000 */
[----:B---3--:R2:W3:Y:S02]  /*fa90*/  SHFL.IDX PT, R49, R50, 0x1, 0x1e1f ;  /* 0x003e1f0032317f89 */ /* 0x0084e400000e0000 */
.L_x_3076:
[----:B------:R-:W-:-:S13]  /*faa0*/  ISETP.GE.AND P2, PT, R52, 0x81, PT ;  /* 0x000000813400780c */ /* 0x000fda0003f46270 */
[----:B------:R-:W-:Y:S05]  /*fab0*/  @!P2 BRA `(.L_x_2727) ;  /* 0x000000000084a947 */ /* 0x000fea0003800000 */
[----:B------:R-:W-:Y:S02]  /*fac0*/  ULDC UR4, c[0x0][0x2f4] ;  /* 0x0000bd0000047ab9 */ /* 0x000fe40000000800 */
[----:B------:R-:W-:-:S13]  /*fad0*/  ISETP.GE.AND P5, PT, R16, UR4, PT ;  /* 0x0000000410007c0c */ /* 0x000fda000bfa6270 */
[----:B----4-:R-:W4:Y:S01]  /*fae0*/  @!P5 LDS.128 R12, [R41+0x1c400] ;  /* 0x01c40000290cd984 */ /* 0x010f220000000c00 */
[----:B---3--:R-:W-:-:S05]  /*faf0*/  @!P5 IADD3 R46, P2, R16, R49, RZ ;  /* 0x00000031102ed210 */ /* 0x008fca0007f5e0ff */
[----:B0-----:R-:W-:Y:S01]  /*fb00*/  @!P5 IMAD.X R47, R48, 0x1, R17, P2 ;  /* 0x00000001302fd824 */ /* 0x001fe200010e0611 */
        /* <DEDUP_REMOVED lines=10> */
[----:B0-----:R-:W-:-:S04]  /*fbb0*/  @!P5 IADD3 R46, P6, R11, R49, RZ ;  /* 0x000000310b2ed210 */ /* 0x001fc80007fde0ff */
[----:B------:R-:W-:-:S05]  /*fbc0*/  @!P5 LEA.HI.X.SX32 R47, R11, R48, 0x1, P6 ;  /* 0x000000300b2fd211 */ /* 0x000fca00030f0eff */
[----:B---3--:R0:W-:Y:S01]  /*fbd0*/  @!P5 ST.E.128 desc[UR52][R46.64], R12 ;  /* 0x0000000c2e00d985 */ /* 0x0081e2000c101d34 */
[----:B------:R-:W-:-:S13]  /*fbe0*/  ISETP.GE.AND P5, PT, R4, UR4, PT ;  /* 0x0000000404007c0c */ /* 0x000fda000bfa6270 */
[----:B------:R-:W3:Y:S01]  /*fbf0*/  @!P5 LDS.128 R12, [R41+0x1ec00] ;  /* 0x01ec0000290cd984 */ /* 0x000ee20000000c00 */
[----:B------:R-:W-:-:S04]  /*fc00*/  @!P5 SHF.L.U32 R11, R193, 0x4, RZ ;  /* 0x00000004c10bd819 */ /* 0x000fc800000006ff */
[----:B0-----:R-:W-:-:S04]  /*fc10*/  @!P5 IADD3 R46, P6, R11, R49, RZ ;  /* 0x000000310b2ed210 */ /* 0x001fc80007fde0ff */
[----:B------:R-:W-:-:S05]  /*fc20*/  @!P5 LEA.HI.X.SX32 R47, R11, R48, 0x1, P6 ;  /* 0x000000300b2fd211 */ /* 0x000fca00030f0eff */
[----:B---3--:R0:W-:Y:S01]  /*fc30*/  @!P5 ST.E.128 desc[UR52][R46.64], R12 ;  /* 0x0000000c2e00d985 */ /* 0x0081e2000c101d34 */
[----:B------:R-:W-:-:S03]  /*fc40*/  ISETP.GE.AND P5, PT, R196, UR4, PT ;  /* 0x00000004c4007c0c */ /* 0x000fc6000bfa6270 */
[----:B------:R-:W3:Y:S10]  /*fc50*/  @!P2 LDS.128 R12, [R40+0x1ec00] ;  /* 0x01ec0000280ca984 */ /* 0x000ef40000000c00 */
[----:B0-----:R-:W-:-:S05]  /*fc60*/  @!P5 IADD3 R46, P6, R196, R49, RZ ;  /* 0x00000031c42ed210 */ /* 0x001fca0007fde0ff */
[----:B------:R-:W-:Y:S01]  /*fc70*/  @!P5 IMAD.X R47, R48, 0x1, R205, P6 ;  /* 0x00000001302fd824 */ /* 0x000fe200030e06cd */
[----:B---3--:R-:W-:Y:S04]  /*fc80*/  @!P2 ST.E.128 desc[UR52][R44.64], R12 ;  /* 0x0000000c2c00a985 */ /* 0x008fe8000c101d34 */
[----:B------:R-:W0:Y:S04]  /*fc90*/  @!P4 LDS.128 R12, [R41+0x21400] ;  /* 0x02140000290cc984 */ /* 0x000e280000000c00 */
[----:B0-----:R-:W-:Y:S04]  /*fca0*/  @!P4 ST.E.128 desc[UR52][R42.64], R12 ;  /* 0x0000000c2a00c985 */ /* 0x001fe8000c101d34 */
[----:B------:R-:W0:Y:S04]  /*fcb0*/  @!P5 LDS.128 R12, [R40+0x21400] ;  /* 0x02140000280cd984 */ /* 0x000e280000000c00 */
[----:B0-----:R0:W-:Y:S02]  /*fcc0*/  @!P5 ST.E.128 desc[UR52][R46.64], R12 ;  /* 0x0000000c2e00d985 */ /* 0x0011e4000c101d34 */
.L_x_2727:
[----:B------:R-:W-:Y:S05]  /*fcd0*/  BSYNC B0 ;  /* 0x0000000000007941 */ /* 0x000fea0003800000 */
.L_x_2691:
        /* <DEDUP_REMOVED lines=16> */
.L_x_2789:
[----:B------:R-:W-:Y:S05]  /*fde0*/  BSYNC B0 ;  /* 0x0000000000007941 */ /* 0x000fea0003800000 */
.L_x_2788:
[----:B------:R-:W0:Y:S01]  /*fdf0*/  SYNCS.PHASECHK.TRANS64.TRYWAIT P1, [R95+URZ+0x298b0], R96 ;  /* 0x0298b0605f0075a7 */ /* 0x000e22000802017f */
[----:B------:R-:W-:Y:S04]  /*fe00*/  BSSY B0, `(.L_x_2790) ;  /* 0x0000002000007945 */ /* 0x000fe80003800000 */
[----:B0-----:R-:W-:Y:S05]  /*fe10*/  @!P1 BRA `(.L_x_2791) ;  /* 0x0000022800b09947 */ /* 0x001fea0003800000 */
.L_x_3077:
[----:B------:R-:W-:Y:S05]  /*fe20*/  BSYNC B0 ;  /* 0x0000000000007941 */ /* 0x000fea0003800000 */
.L_x_2790:
[----:B------:R-:W-:Y:S01]  /*fe30*/  ULDC.64 UR4, c[0x0][0x328] ;  /* 0x0000ca0000047ab9 */ /* 0x000fe20000000a00 */
[----:B------:R-:W-:Y:S01]  /*fe40*/  ULDC.64 UR6, c[0x0][0x318] ;  /* 0x0000c60000067ab9 */ /* 0x000fe20000000a00 */
[----:B------:R-:W-:Y:S01]  /*fe50*/  IMAD R92, R92, UR4, RZ ;  /* 0x000000045c5c7c24 */ /* 0x000fe2000f8e02ff */
[----:B------:R-:W-:Y:S01]  /*fe60*/  IADD3 R94, -R198, R94, RZ ;  /* 0x0000005ec65e7210 */ /* 0x000fe20007ffe1ff */
[C---:B------:R-:W-:Y:S01]  /*fe70*/  IMAD.WIDE.U32 R12, R39.reuse, UR4, RZ ;  /* 0x00000004270c7c25 */ /* 0x040fe2000f8e00ff */
[----:B------:R-:W-:Y:S03]  /*fe80*/  BSSY B0, `(.L_x_2792) ;  /* 0x000002c000007945 */ /* 0x000fe60003800000 */
[----:B------:R-:W-:Y:S01]  /*fe90*/  IMAD R39, R39, UR5, R92 ;  /* 0x0000000527277c24 */ /* 0x000fe2000f8e025c */
[----:B------:R-:W-:Y:S01]  /*fea0*/  ULDC.64 UR4, c[0x0][0x338] ;  /* 0x0000ce0000047ab9 */ /* 0x000fe20000000a00 */
[----:B----4-:R-:W-:-:S02]  /*feb0*/  IMAD R11, R19, 0x5000, R222 ;  /* 0x00005000130b7824 */ /* 0x010fc400078e02de */
[----:B------:R-:W-:Y:S02]  /*fec0*/  IMAD R93, R93, UR4, RZ ;  /* 0x000000045d5d7c24 */ /* 0x000fe4000f8e02ff */
[----:B------:R-:W-:Y:S01]  /*fed0*/  IMAD.IADD R13, R13, 0x1, R39 ;  /* 0x000000010d0d7824 */ /* 0x000fe200078e0227 */
[-C--:B------:R-:W-:Y:S01]  /*fee0*/  IADD3 R48, R18, R11.reuse, R122 ;  /* 0x0000000b12307210 */ /* 0x080fe20007ffe07a */
[----:B------:R-:W-:Y:S01]  /*fef0*/  IMAD R93, R38, UR5, R93 ;  /* 0x00000005265d7c24 */ /* 0x000fe2000f8e025d */
[-C--:B---3--:R-:W-:Y:S01]  /*ff00*/  IADD3 R49, R18, R11.reuse, R123 ;  /* 0x0000000b12317210 */ /* 0x088fe20007ffe07b */
[----:B------:R-:W-:Y:S01]  /*ff10*/  IMAD.WIDE.U32 R12, R38, UR4, R12 ;  /* 0x00000004260c7c25 */ /* 0x000fe2000f8e000c */
[----:B------:R-:W-:Y:S01]  /*ff20*/  ULDC.64 UR4, c[0x0][0x330] ;  /* 0x0000cc0000047ab9 */ /* 0x000fe20000000a00 */
[----:B-12---:R-:W-:Y:S02]  /*ff30*/  IADD3 R50, R18, R11, R128 ;  /* 0x0000000b12327210 */ /* 0x006fe40007ffe080 */
[----:B------:R-:W-:-:S02]  /*ff40*/  IMAD.IADD R13, R13, 0x1, R93 ;  /* 0x000000010d0d7824 */ /* 0x000fc400078e025d */
[----:B------:R-:W-:Y:S02]  /*ff50*/  IMAD.IADD R46, R18, 0x1, R11 ;  /* 0x00000001122e7824 */ /* 0x000fe400078e020b */
[----:B------:R-:W-:-:S04]  /*ff60*/  IMAD.WIDE.U32 R12, R191, UR4, R12 ;  /* 0x00000004bf0c7c25 */ /* 0x000fc8000f8e000c */
[----:B------:R-:W-:Y:S01]  /*ff70*/  IMAD R13, R191, UR5, R13 ;  /* 0x00000005bf0d7c24 */ /* 0x000fe2000f8e020d */
[----:B------:R-:W-:-:S04]  /*ff80*/  IADD3 R44, P1, R12, UR6, RZ ;  /* 0x000000060c2c7c10 */ /* 0x000fc8000ff3e0ff */
[----:B------:R-:W-:Y:S01]  /*ff90*/  IADD3.X R45, R13, UR7, RZ, P1, !PT ;  /* 0x000000070d2d7c10 */ /* 0x000fe20008ffe4ff */
[----:B------:R0:W1:Y:S01]  /*ffa0*/  SHFL.IDX PT, R47, R44, RZ, 0x1e1f ;  /* 0x001e1fff2c2f7589 */ /* 0x00006200000e0000 */
[----:B------:R-:W-:-:S03]  /*ffb0*/  ISETP.GE.AND P1, PT, R94, 0x1, PT ;  /* 0x000000015e00780c */ /* 0x000fc60003f26270 */
[----:B------:R0:W2:Y:S10]  /*ffc0*/  SHFL.IDX PT, R11, R45, RZ, 0x1e1f ;  /* 0x001e1fff2d0b7589 */ /* 0x0000b400000e0000 */
[----:B0-----:R-:W-:Y:S05]  /*ffd0*/  @!P1 BRA `(.L_x_2793) ;  /* 0x0000000000589947 */ /* 0x001fea0003800000 */
[----:B------:R-:W-:Y:S02]  /*ffe0*/  ISETP.NE.AND P5, PT, R9, RZ, PT ;  /* 0x000000ff0900720c */ /* 0x000fe40003fa5270 */
[----:B------:R-:W-:-:S11]  /*fff0*/  ISETP.NE.AND P4, PT, R10, RZ, PT ;  /* 0x000000ff0a00720c */ /* 0x000fd60003f85270 */
[----:B-1----:R-:W-:Y:S02]  /*10000*/  @P5 IADD3 R40, P1, R16, R47, RZ ;  /* 0x0000002f10285210 */ /* 0x002fe40007f3e0ff */
[----:B------:R-:W-:-:S03]  /*10010*/  @P4 IMAD.SHL.U32 R12, R192, 0x10, RZ ;  /* 0x00000010c00c4824 */ /* 0x000fc600078e00ff */
[----:B--2---:R-:W-:Y:S02]  /*10020*/  @P5 IMAD.X R41, R11, 0x1, R17, P1 ;  /* 0x000000010b295824 */ /* 0x004fe400008e0611 */
        /* <DEDUP_REMOVED lines=10> */
[----:B0-----:R-:W-:-:S04]  /*100d0*/  @P5 IADD3 R40, P6, R190, R47, RZ ;  /* 0x0000002fbe285210 */ /* 0x001fc80007fde0ff */
[----:B------:R-:W-:Y:S01]  /*100e0*/  @P5 IADD3.X R41, R11, R197, RZ, P6, !PT ;  /* 0x000000c50b295210 */ /* 0x000fe200037fe4ff */
[----:B-1----:R-:W-:Y:S04]  /*100f0*/  @P4 ST.E.128 desc[UR52][R42.64], R12 ;  /* 0x0000000c2a004985 */ /* 0x002fe8000c101d34 */
[----:B------:R-:W0:Y:S04]  /*10100*/  @P1 LDS.128 R12, [R49+0xa400] ;  /* 0x00a40000310c1984 */ /* 0x000e280000000c00 */
[----:B0-----:R-:W-:Y:S04]  /*10110*/  @P1 ST.E.128 desc[UR52][R38.64], R12 ;  /* 0x0000000c26001985 */ /* 0x001fe8000c101d34 */
[----:B------:R-:W0:Y:S04]  /*10120*/  @P5 LDS.128 R12, [R50+0xa400] ;  /* 0x00a40000320c5984 */ /* 0x000e280000000c00 */
[----:B0-----:R0:W-:Y:S02]  /*10130*/  @P5 ST.E.128 desc[UR52][R40.64], R12 ;  /* 0x0000000c28005985 */ /* 0x0011e4000c101d34 */
.L_x_2793:
[----:B------:R-:W-:Y:S05]  /*10140*/  BSYNC B0 ;  /* 0x0000000000007941 */ /* 0x000fea0003800000 */
.L_x_2792:
[----:B------:R-:W-:Y:S01]  /*10150*/  ISETP.GE.AND P1, PT, R94, 0x81, PT ;  /* 0x000000815e00780c */ /* 0x000fe20003f26270 */
[----:B------:R-:W3:Y:S01]  /*10160*/  SHFL.IDX PT, R45, R45, 0x1, 0x1e1f ;  /* 0x003e1f002d2d7f89 */ /* 0x000ee200000e0000 */
[----:B------:R-:W-:Y:S03]  /*10170*/  BSSY B0, `(.L_x_2794) ;  /* 0x0000019000007945 */ /* 0x000fe60003800000 */
[----:B--2---:R2:W4:Y:S08]  /*10180*/  SHFL.IDX PT, R11, R44, 0x1, 0x1e1f ;  /* 0x003e1f002c0b7f89 */ /* 0x00453000000e0000 */
[----:B--2---:R-:W-:Y:S05]  /*10190*/  @!P1 BRA `(.L_x_2795) ;  /* 0x0000000000589947 */ /* 0x004fea0003800000 */
[----:B------:R-:W-:Y:S02]  /*101a0*/  ISETP.NE.AND P5, PT, R9, RZ, PT ;  /* 0x000000ff0900720c */ /* 0x000fe40003fa5270 */
[----:B------:R-:W-:-:S11]  /*101b0*/  ISETP.NE.AND P4, PT, R10, RZ, PT ;  /* 0x000000ff0a00720c */ /* 0x000fd60003f85270 */
[----:B0---4-:R-:W-:Y:S02]  /*101c0*/  @P5 IADD3 R40, P1, R16, R11, RZ ;  /* 0x0000000b10285210 */ /* 0x011fe40007f3e0ff */
[----:B------:R-:W-:-:S03]  /*101d0*/  @P4 IMAD.SHL.U32 R12, R192, 0x10, RZ ;  /* 0x00000010c00c4824 */ /* 0x000fc600078e00ff */
[----:B---3--:R-:W-:Y:S02]  /*101e0*/  @P5 IMAD.X R41, R45, 0x1, R17, P1 ;  /* 0x000000012d295824 */ /* 0x008fe400008e0611 */
        /* <DEDUP_REMOVED lines=9> */
[----:B------:R-:W2:Y:S10]  /*10280*/  @P4 LDS.128 R12, [R48+0xe400] ;  /* 0x00e40000300c4984 */ /* 0x000eb40000000c00 */
[----:B0-----:R-:W-:-:S05]  /*10290*/  @P5 IADD3 R40, P6, R190, R11, RZ ;  /* 0x0000000bbe285210 */ /* 0x001fca0007fde0ff */
[----:B------:R-:W-:Y:S01]  /*102a0*/  @P5 IMAD.X R41, R45, 0x1, R197, P6 ;  /* 0x000000012d295824 */ /* 0x000fe200030e06c5 */
[----:B--2---:R-:W-:Y:S04]  /*102b0*/  @P4 ST.E.128 desc[UR52][R42.64], R12 ;  /* 0x0000000c2a004985 */ /* 0x004fe8000c101d34 */
[----:B------:R-:W0:Y:S04]  /*102c0*/  @P1 LDS.128 R12, [R49+0xe400] ;  /* 0x00e40000310c1984 */ /* 0x000e280000000c00 */
[----:B0-----:R-:W-:Y:S04]  /*102d0*/  @P1 ST.E.128 desc[UR52][R38.64], R12 ;  /* 0x0000000c26001985 */ /* 0x001fe8000c101d34 */
[----:B------:R-:W0:Y:S04]  /*102e0*/  @P5 LDS.128 R12, [R50+0xe400] ;  /* 0x00e40000320c5984 */ /* 0x000e280000000c00 */
[----:B0-----:R2:W-:Y:S02]  /*102f0*/  @P5 ST.E.128 desc[UR52][R40.64], R12 ;  /* 0x0000000c28005985 */ /* 0x0015e4000c101d34 */
.L_x_2795:
[----:B------:R-:W-:Y:S05]  /*10300*/  BSYNC B0 ;  /* 0x0000000000007941 */ /* 0x000fea0003800000 */
.L_x_2794:
[----:B------:R-:W-:Y:S01]  /*10310*/  @!PT LDS RZ, [RZ] ;  /* 0x00000000fffff984 */ /* 0x000fe20000000800 */
[----:B------:R-:W-:Y:S01]  /*10320*/  @!PT LDS RZ, [RZ] ;  /* 0x00000000fffff984 */ /* 0x000fe20000000800 */
[----:B------:R-:W-:Y:S01]  /*10330*/  @!PT LDS RZ, [RZ] ;  /* 0x00000000fffff984 */ /* 0x000fe20000000800 */
[----:B------:R-:W-:Y:S01]  /*10340*/  @!PT LDS RZ, [RZ] ;  /* 0x00000000fffff984 */ /* 0x000fe20000000800 */
[----:B------:R5:W-:Y:S06]  /*10350*/  MEMBAR.ALL.CTA ;  /* 0x0000000000007992 */ /* 0x000bec0000008000 */
[----:B-----5:R-:W5:Y:S02]  /*10360*/  FENCE.VIEW.ASYNC.S ;  /* 0x00000000000073c6 */ /* 0x020f640000000000 */
[----:B-----5:R0:W-:Y:S01]  /*10370*/  BAR.SYNC.DEFER_BLOCKING R150, 0x80 ;  /* 0x000200960000751d */ /* 0x0201e20000010000 */
[----:B------:R-:W-:Y:S01]  /*10380*/  LOP3.LUT P4, RZ, R22, 0x2, RZ, 0xc0, !PT ;  /* 0x0000000216ff7812 */ /* 0x000fe2000788c0ff */
[----:B------:R-:W-:Y:S01]  /*10390*/  VIADD R19, R19, 0x1 ;  /* 0x0000000113137836 */ /* 0x000fe20000000000 */
[----:B------:R-:W-:-:S04]  /*103a0*/  @!P2 IADD3 R95, R95, 0x298c0, RZ ;  /* 0x000298c05f5fa810 */ /* 0x000fc80007ffe0ff */
[C---:B------:R-:W-:Y:S02]  /*103b0*/  ISETP.NE.AND P1, PT, R19.reuse, 0x2, PT ;  /* 0x000000021300780c */ /* 0x040fe40003f25270 */
[----:B------:R-:W-:Y:S02]  /*103c0*/  @!P2 PRMT R95, RZ, 0x654, R95 ;  /* 0x00000654ff5fa816 */ /* 0x000fe4000000005f */
[----:B0-2---:R-:W-:Y:S02]  /*103d0*/  SEL R12, RZ, 0x1, P1 ;  /* 0x00000001ff0c7807 */ /* 0x005fe40000800000 */
[----:B------:R-:W-:Y:S02]  /*103e0*/  SEL R19, R19, RZ, P1 ;  /* 0x000000ff13137207 */ /* 0x000fe40000800000 */
[----:B------:R-:W-:Y:S01]  /*103f0*/  LOP3.LUT R199, R199, R12, RZ, 0x3c, !PT ;  /* 0x0000000cc7c77212 */ /* 0x000fe200078e3cff */
[----:B------:R0:W-:Y:S01]  /*10400*/  @!P2 SYNCS.ARRIVE.TRANS64.RED.A1T0 RZ, [R95+URZ], RZ ;  /* 0x000000ff5fffa9a7 */ /* 0x0001e2000810043f */
[----:B------:R-:W-:Y:S05]  /*10410*/  @P4 BRA `(.L_x_2796) ;  /* 0xffffff2400f44947 */ /* 0x000fea000383ffff */
[----:B----4-:R-:W2:Y:S01]  /*10420*/  S2R R11, SR_TID.X ;  /* 0x00000000000b7919 */ /* 0x010ea20000002100 */
[----:B------:R-:W-:Y:S02]  /*10430*/  PLOP3.LUT P0, PT, PT, PT, PT, 0x8, 0x0 ;  /* 0x000000000000781c */ /* 0x000fe40003f0e170 */
[----:B--2---:R-:W-:-:S04]  /*10440*/  SHF.R.U32.HI R11, RZ, 0x7, R11 ;  /* 0x00000007ff0b7819 */ /* 0x004fc8000001160b */
[----:B------:R-:W-:-:S13]  /*10450*/  ISETP.NE.AND P4, PT, R11, 0x1, PT ;  /* 0x000000010b00780c */ /* 0x000fda0003f85270 */
[----:B------:R-:W-:Y:S06]  /*10460*/  @!P4 BAR.ARV 0x9, 0x100 ;  /* 0x024400000000cb1d */ /* 0x000fec0000002000 */
.L_x_2686:
[----:B------:R-:W2:Y:S01]  /*10470*/  LDC R0, c[0x0][0x448] ;  /* 0x00011200ff007b82 */ /* 0x000ea20000000800 */
[----:B------:R-:W-:Y:S01]  /*10480*/  IADD3 R5, R217, 0xa0, -R215 ;  /* 0x000000a0d9057810 */ /* 0x000fe20007ffe8d7 */
[----:B------:R-:W-:Y:S01]  /*10490*/  IMAD.MOV.U32 R104, RZ, RZ, RZ ;  /* 0x000000ffff687224 */ /* 0x000fe200078e00ff */
[----:B--2---:R-:W-:Y:S01]  /*104a0*/  ISETP.NE.AND P1, PT, R0, 0x1, PT ;  /* 0x000000010000780c */ /* 0x004fe20003f25270 */
[----:B------:R-:W-:-:S12]  /*104b0*/  VIADD R0, R214, 0x7f ;  /* 0x0000007fd6007836 */ /* 0x000fd80000000000 */
[----:B------:R-:W2:Y:S08]  /*104c0*/  @P1 LDC R3, c[0x0][0x44c] ;  /* 0x00011300ff031b82 */ /* 0x000eb00000000800 */
[----:B------:R-:W4:Y:S01]  /*104d0*/  @P1 LDC R2, c[0x0][0x450] ;  /* 0x00011400ff021b82 */ /* 0x000f220000000800 */
[----:B--2---:R-:W-:-:S05]  /*104e0*/  @P1 IMAD.HI.U32 R3, R0, R3, RZ ;  /* 0x0000000300031227 */ /* 0x004fca00078e00ff */
[----:B----4-:R-:W-:-:S05]  /*104f0*/  @P1 SHF.R.U32.HI R0, RZ, R2, R3 ;  /* 0x00000002ff001219 */ /* 0x010fca0000011603 */
[----:B------:R-:W-:-:S04]  /*10500*/  IMAD.IADD R0, R5, 0x1, R0 ;  /* 0x0000000105007824 */ /* 0x000fc800078e0200 */
[----:B------:R-:W-:-:S05]  /*10510*/  IMAD.HI R0, R0, 0x66666667, RZ ;  /* 0x6666666700007827 */ /* 0x000fca00078e02ff */
[----:B------:R-:W-:-:S04]  /*10520*/  SHF.R.U32.HI R3, RZ, 0x1f, R0 ;  /* 0x0000001fff037819 */ /* 0x000fc80000011600 */
[----:B------:R-:W-:-:S04]  /*10530*/  LEA.HI.SX32 R3, R0, R3, 0x1a ;  /* 0x0000000300037211 */ /* 0x000fc800078fd2ff */
[----:B------:R-:W-:-:S04]  /*10540*/  VIMNMX R156, R156, R3, PT ;  /* 0x000000039c9c7248 */ /* 0x000fc80003fe0100 */
[----:B------:R-:W-:Y:S01]  /*10550*/  ISETP.GE.AND P1, PT, R156, 0x1, PT ;  /* 0x000000019c00780c */ /* 0x000fe20003f26270 */
[----:B------:R-:W-:-:S12]  /*10560*/  @P0 BRA `(.L_x_2797) ;  /* 0x00000000000c0947 */ /* 0x000fd80003800000 */
[----:B------:R-:W2:Y:S01]  /*10570*/  FENCE.VIEW.ASYNC.G ;  /* 0x00000000000073c6 */ /* 0x000ea20000000100 */
[----:B------:R-:W-:Y:S05]  /*10580*/  WARPSYNC.ALL ;  /* 0x0000000000007948 */ /* 0x000fea0003800000 */
[----:B--2---:R-:W-:Y:S06]  /*10590*/  BAR.ARV 0xc, 0x180 ;  /* 0x0306000000007b1d */ /* 0x004fec0000002000 */
.L_x_2797:
[----:B------:R-:W-:Y:S04]  /*105a0*/  BSSY B0, `(.L_x_2798) ;  /* 0x0000020000007945 */ /* 0x000fe80003800000 */
[----:B------:R-:W-:Y:S05]  /*105b0*/  @!P1 BRA `(.L_x_2799) ;  /* 0x0000000000789947 */ /* 0x000fea0003800000 */
[----:B------:R-:W-:Y:S01]  /*105c0*/  ISETP.NE.AND P0, PT, R224, RZ, PT ;  /* 0x000000ffe000720c */ /* 0x000fe20003f05270 */
[----:B------:R-:W-:-:S03]  /*105d0*/  ULDC UR4, c[0x0][0x9f0] ;  /* 0x00027c0000047ab9 */ /* 0x000fc60000000800 */
[----:B------:R-:W-:-:S04]  /*105e0*/  SEL R9, R224, UR4, P0 ;  /* 0x00000004e0097c07 */ /* 0x000fc80008000000 */
[-C--:B------:R-:W-:Y:S02]  /*105f0*/  IABS R5, R9.reuse ;  /* 0x0000000900057213 */ /* 0x080fe40000000000 */
[----:B------:R-:W-:Y:S02]  /*10600*/  IADD3 R0, R9, -0x1, R156 ;  /* 0xffffffff09007810 */ /* 0x000fe40007ffe09c */
[----:B------:R-:W2:Y:S01]  /*10610*/  I2F.RP R4, R5 ;  /* 0x0000000500047306 */ /* 0x000ea20000209400 */
[----:B------:R-:W-:-:S05]  /*10620*/  IABS R8, R9 ;  /* 0x0000000900087213 */ /* 0x000fca0000000000 */
[----:B------:R-:W-:Y:S02]  /*10630*/  IMAD.MOV R8, RZ, RZ, -R8 ;  /* 0x000000ffff087224 */ /* 0x000fe400078e0a08 */
[----:B--2---:R-:W2:Y:S02]  /*10640*/  MUFU.RCP R4, R4 ;  /* 0x0000000400047308 */ /* 0x004ea40000001000 */
[----:B--2---:R-:W-:Y:S02]  /*10650*/  IADD3 R2, R4, 0xffffffe, RZ ;  /* 0x0ffffffe04027810 */ /* 0x004fe40007ffe0ff */
[----:B------:R-:W-:-:S04]  /*10660*/  IABS R4, R0 ;  /* 0x0000000000047213 */ /* 0x000fc80000000000 */
[----:B------:R2:W4:Y:S01]  /*10670*/  F2I.FTZ.U32.TRUNC.NTZ R3, R2 ;  /* 0x0000000200037305 */ /* 0x000522000021f000 */
[----:B------:R-:W-:-:S04]  /*10680*/  LOP3.LUT R0, R0, R9, RZ, 0x3c, !PT ;  /* 0x0000000900007212 */ /* 0x000fc800078e3cff */
[----:B------:R-:W-:Y:S01]  /*10690*/  ISETP.GE.AND P2, PT, R0, RZ, PT ;  /* 0x000000ff0000720c */ /* 0x000fe20003f46270 */
[----:B--2---:R-:W-:Y:S02]  /*106a0*/  IMAD.MOV.U32 R2, RZ, RZ, RZ ;  /* 0x000000ffff027224 */ /* 0x004fe400078e00ff */
[----:B----4-:R-:W-:-:S04]  /*106b0*/  IMAD.MOV R6, RZ, RZ, -R3 ;  /* 0x000000ffff067224 */ /* 0x010fc800078e0a03 */
[----:B------:R-:W-:-:S04]  /*106c0*/  IMAD R7, R6, R5, RZ ;  /* 0x0000000506077224 */ /* 0x000fc800078e02ff */
[----:B------:R-:W-:-:S04]  /*106d0*/  IMAD.HI.U32 R3, R3, R7, R2 ;  /* 0x0000000703037227 */ /* 0x000fc800078e0002 */
[----:B------:R-:W-:Y:S02]  /*106e0*/  IMAD.MOV.U32 R2, RZ, RZ, R8 ;  /* 0x000000ffff027224 */ /* 0x000fe400078e0008 */
[----:B------:R-:W-:-:S04]  /*106f0*/  IMAD.HI.U32 R3, R3, R4, RZ ;  /* 0x0000000403037227 */ /* 0x000fc800078e00ff */
[----:B------:R-:W-:-:S05]  /*10700*/  IMAD R2, R3, R2, R4 ;  /* 0x0000000203027224 */ /* 0x000fca00078e0204 */
[----:B------:R-:W-:-:S13]  /*10710*/  ISETP.GT.U32.AND P1, PT, R5, R2, PT ;  /* 0x000000020500720c */ /* 0x000fda0003f24070 */
[-C--:B------:R-:W-:Y:S01]  /*10720*/  @!P1 IADD3 R2, R2, -R5.reuse, RZ ;  /* 0x8000000502029210 */ /* 0x080fe20007ffe0ff */
[----:B------:R-:W-:Y:S01]  /*10730*/  @!P1 VIADD R3, R3, 0x1 ;  /* 0x0000000103039836 */ /* 0x000fe20000000000 */
[----:B------:R-:W-:Y:S02]  /*10740*/  ISETP.NE.AND P1, PT, R9, RZ, PT ;  /* 0x000000ff0900720c */ /* 0x000fe40003f25270 */
[----:B------:R-:W-:-:S13]  /*10750*/  ISETP.GE.U32.AND P0, PT, R2, R5, PT ;  /* 0x000000050200720c */ /* 0x000fda0003f06070 */
[----:B------:R-:W-:-:S04]  /*10760*/  @P0 VIADD R3, R3, 0x1 ;  /* 0x0000000103030836 */ /* 0x000fc80000000000 */
[----:B------:R-:W-:Y:S01]  /*10770*/  @!P2 IMAD.MOV R3, RZ, RZ, -R3 ;  /* 0x000000ffff03a224 */ /* 0x000fe200078e0a03 */
[----:B------:R-:W-:-:S05]  /*10780*/  @!P1 LOP3.LUT R3, RZ, R9, RZ, 0x33, !PT ;  /* 0x00000009ff039212 */ /* 0x000fca00078e33ff */
[----:B------:R-:W-:-:S07]  /*10790*/  IMAD.MOV.U32 R104, RZ, RZ, R3 ;  /* 0x000000ffff687224 */ /* 0x000fce00078e0003 */
.L_x_2799:
[----:B------:R-:W-:Y:S05]  /*107a0*/  BSYNC B0 ;  /* 0x0000000000007941 */ /* 0x000fea0003800000 */
.L_x_2798:
[----:B------:R-:W2:Y:S01]  /*107b0*/  LDL R0, [R1] ;  /* 0x0000000001007983 */ /* 0x000ea20000100800 */
[----:B------:R-:W-:Y:S02]  /*107c0*/  PLOP3.LUT P0, PT, PT, PT, PT, 0x80, 0x0 ;  /* 0x000000000000781c */ /* 0x000fe40003f0f070 */
[----:B------:R-:W-:Y:S02]  /*107d0*/  CS2R R88, SRZ ;  /* 0x0000000000587805 */ /* 0x000fe4000001ff00 */
[----:B------:R-:W-:Y:S02]  /*107e0*/  MOV R14, RZ ;  /* 0x000000ff000e7202 */ /* 0x000fe40000000f00 */
[----:B------:R-:W-:Y:S01]  /*107f0*/  CS2R R12, SRZ ;  /* 0x00000000000c7805 */ /* 0x000fe2000001ff00 */
[----:B------:R-:W-:Y:S01]  /*10800*/  IMAD.MOV.U32 R58, RZ, RZ, RZ ;  /* 0x000000ffff3a7224 */ /* 0x000fe200078e00ff */
[----:B------:R-:W-:Y:S02]  /*10810*/  CS2R R60, SRZ ;  /* 0x00000000003c7805 */ /* 0x000fe4000001ff00 */
[----:B------:R-:W-:-:S02]  /*10820*/  CS2R R20, SRZ ;  /* 0x0000000000147805 */ /* 0x000fc4000001ff00 */
[----:B------:R-:W-:Y:S02]  /*10830*/  CS2R R80, SRZ ;  /* 0x0000000000507805 */ /* 0x000fe4000001ff00 */
[----:B------:R-:W-:Y:S01]  /*10840*/  CS2R R84, SRZ ;  /* 0x0000000000547805 */ /* 0x000fe2000001ff00 */
[----:B------:R-:W-:Y:S01]  /*10850*/  IMAD.MOV.U32 R125, RZ, RZ, RZ ;  /* 0x000000ffff7d7224 */ /* 0x000fe200078e00ff */
[----:B------:R-:W-:Y:S02]  /*10860*/  CS2R R96, SRZ ;  /* 0x0000000000607805 */ /* 0x000fe4000001ff00 */
[----:B------:R-:W-:Y:S02]  /*10870*/  CS2R R90, SRZ ;  /* 0x00000000005a7805 */ /* 0x000fe4000001ff00 */
[----:B------:R-:W-:Y:S01]  /*10880*/  CS2R R98, SRZ ;  /* 0x0000000000627805 */ /* 0x000fe2000001ff00 */
[----:B------:R-:W-:Y:S01]  /*10890*/  IMAD.MOV.U32 R123, RZ, RZ, RZ ;  /* 0x000000ffff7b7224 */ /* 0x000fe200078e00ff */
[----:B------:R-:W-:-:S02]  /*108a0*/  CS2R R52, SRZ ;  /* 0x0000000000347805 */ /* 0x000fc4000001ff00 */
[----:B------:R-:W-:Y:S02]  /*108b0*/  CS2R R114, SRZ ;  /* 0x0000000000727805 */ /* 0x000fe4000001ff00 */
[----:B------:R-:W-:Y:S02]  /*108c0*/  CS2R R100, SRZ ;  /* 0x0000000000647805 */ /* 0x000fe4000001ff00 */
[----:B------:R-:W-:Y:S02]  /*108d0*/  MOV R55, RZ ;  /* 0x000000ff00377202 */ /* 0x000fe40000000f00 */
[----:B---3--:R-:W-:Y:S01]  /*108e0*/  CS2R R44, SRZ ;  /* 0x00000000002c7805 */ /* 0x008fe2000001ff00 */
[----:B------:R-:W-:Y:S01]  /*108f0*/  IMAD.MOV.U32 R76, RZ, RZ, RZ ;  /* 0x000000ffff4c7224 */ /* 0x000fe200078e00ff */
        /* <DEDUP_REMOVED lines=10> */
[----:B------:R-:W-:Y:S01]  /*109a0*/  CS2R R32, SRZ ;  /* 0x0000000000207805 */ /* 0x000fe2000001ff00 */
[----:B------:R-:W-:Y:S01]  /*109b0*/  IMAD.MOV.U32 R121, RZ, RZ, RZ ;  /* 0x000000ffff797224 */ /* 0x000fe200078e00ff */
[----:B------:R-:W-:-:S02]  /*109c0*/  CS2R R28, SRZ ;  /* 0x00000000001c7805 */ /* 0x000fc4000001ff00 */
[----:B0-----:R-:W-:Y:S02]  /*109d0*/  CS2R R94, SRZ ;  /* 0x00000000005e7805 */ /* 0x001fe4000001ff00 */
[----:B------:R-:W-:Y:S01]  /*109e0*/  CS2R R64, SRZ ;  /* 0x0000000000407805 */ /* 0x000fe2000001ff00 */
[----:B------:R-:W-:Y:S01]  /*109f0*/  IMAD.MOV.U32 R8, RZ, RZ, RZ ;  /* 0x000000ffff087224 */ /* 0x000fe200078e00ff */
[----:B------:R-:W-:Y:S02]  /*10a00*/  CS2R R92, SRZ ;  /* 0x00000000005c7805 */ /* 0x000fe4000001ff00 */
[----:B------:R-:W-:Y:S02]  /*10a10*/  CS2R R68, SRZ ;  /* 0x0000000000447805 */ /* 0x000fe4000001ff00 */
[----:B------:R-:W-:Y:S01]  /*10a20*/  CS2R R24, SRZ ;  /* 0x0000000000187805 */ /* 0x000fe2000001ff00 */
[----:B------:R-:W-:Y:S01]  /*10a30*/  IMAD.MOV.U32 R3, RZ, RZ, RZ ;  /* 0x000000ffff037224 */ /* 0x000fe200078e00ff */
[----:B------:R-:W-:Y:S01]  /*10a40*/  MOV R117, RZ ;  /* 0x000000ff00757202 */ /* 0x000fe20000000f00 */
[----:B--2---:R-:W-:-:S02]  /*10a50*/  IMAD R213, R0, R104, RZ ;  /* 0x0000006800d57224 */ /* 0x004fc400078e02ff */
[----:B------:R-:W-:-:S03]  /*10a60*/  IMAD.MOV.U32 R0, RZ, RZ, RZ ;  /* 0x000000ffff007224 */ /* 0x000fc600078e00ff */
[----:B------:R-:W-:-:S04]  /*10a70*/  VIADDMNMX R104, R213, R104, R156, PT ;  /* 0x00000068d5687246 */ /* 0x000fc8000380019c */
[----:B------:R-:W-:-:S13]  /*10a80*/  ISETP.GT.AND P1, PT, R104, R213, PT ;  /* 0x000000d56800720c */ /* 0x000fda0003f24270 */
[----:B------:R-:W-:Y:S05]  /*10a90*/  @!P1 BRA `(.L_x_2800) ;  /* 0x0000014400d89947 */ /* 0x000fea0003800000 */
[----:B------:R-:W-:-:S03]  /*10aa0*/  UMOV UR4, 0xffffffff ;  /* 0xffffffff00047882 */ /* 0x000fc60000000000 */
[----:B------:R-:W-:Y:S05]  /*10ab0*/  BRA.DIV UR4, `(.L_x_2801) ;  /* 0x0000021e049c7947 */ /* 0x000fea000b800000 */
[----:B------:R-:W0:Y:S02]  /*10ac0*/  S2R R0, SR_TID.X ;  /* 0x0000000000007919 */ /* 0x000e240000002100 */
[----:B0-----:R-:W-:-:S05]  /*10ad0*/  VIADD R2, R0, 0xffffff80 ;  /* 0xffffff8000027836 */ /* 0x001fca0000000000 */
[----:B------:R-:W-:-:S04]  /*10ae0*/  SHF.R.S32.HI R0, RZ, 0x1f, R2 ;  /* 0x0000001fff007819 */ /* 0x000fc80000011402 */
[----:B------:R-:W-:-:S04]  /*10af0*/  LEA.HI R0, R0, R2, RZ, 0x7 ;  /* 0x0000000200007211 */ /* 0x000fc800078f38ff */
[----:B------:R-:W-:-:S05]  /*10b00*/  SHF.R.S32.HI R0, RZ, 0x7, R0 ;  /* 0x00000007ff007819 */ /* 0x000fca0000011400 */
[----:B------:R0:W2:Y:S02]  /*10b10*/  SHFL.IDX PT, R207, R0, RZ, 0x1f ;  /* 0x00001fff00cf7589 */ /* 0x0000a400000e0000 */
.L_x_3080:
[----:B0-2---:R-:W-:Y:S01]  /*10b20*/  LEA.HI R0, R207, R207, RZ, 0x1 ;  /* 0x000000cfcf007211 */ /* 0x005fe200078f08ff */
        /* <DEDUP_REMOVED lines=23> */
[----:B-12--5:R-:W-:Y:S05]  /*10ca0*/  CALL.ABS.NOINC R2 ;  /* 0x0000000002007343 */ /* 0x026fea0003c00000 */
.L_x_2802:
[----:B------:R-:W-:Y:S01]  /*10cb0*/  ULDC.64 UR6, c[0x0][0x998] ;  /* 0x0002660000067ab9 */ /* 0x000fe20000000a00 */
[----:B------:R-:W-:Y:S01]  /*10cc0*/  ULDC.64 UR4, c[0x0][0x990] ;  /* 0x0002640000047ab9 */ /* 0x000fe20000000a00 */
[----:B------:R-:W-:Y:S02]  /*10cd0*/  ISETP.NE.U32.AND P1, PT, RZ, UR6, PT ;  /* 0x00000006ff007c0c */ /* 0x000fe4000bf25070 */
[----:B------:R-:W-:Y:S02]  /*10ce0*/  ISETP.NE.U32.AND P0, PT, RZ, UR4, PT ;  /* 0x00000004ff007c0c */ /* 0x000fe4000bf05070 */
[----:B------:R-:W-:Y:S02]  /*10cf0*/  ISETP.NE.AND.EX P1, PT, RZ, UR7, PT, P1 ;  /* 0x00000007ff007c0c */ /* 0x000fe4000bf25310 */
[----:B------:R-:W-:-:S11]  /*10d00*/  ISETP.NE.AND.EX P0, PT, RZ, UR5, PT, P0 ;  /* 0x00000005ff007c0c */ /* 0x000fd6000bf05300 */
[----:B------:R-:W0:Y:S08]  /*10d10*/  @P1 LDC.64 R8, c[0x0][0x9b8] ;  /* 0x00026e00ff081b82 */ /* 0x000e300000000a00 */
[----:B------:R-:W2:Y:S08]  /*10d20*/  @P0 LDC.64 R6, c[0x0][0x9a8] ;  /* 0x00026a00ff060b82 */ /* 0x000eb00000000a00 */
[----:B------:R-:W3:Y:S08]  /*10d30*/  @P0 LDC.64 R10, c[0x0][0x9b0] ;  /* 0x00026c00ff0a0b82 */ /* 0x000ef00000000a00 */
[----:B------:R-:W4:Y:S01]  /*10d40*/  @P1 LDC.64 R12, c[0x0][0x9c0] ;  /* 0x00027000ff0c1b82 */ /* 0x000f220000000a00 */
[----:B0-----:R-:W-:-:S02]  /*10d50*/  @P1 IMAD R2, R227, R8, RZ ;  /* 0x00000008e3021224 */ /* 0x001fc400078e02ff */
[----:B------:R-:W-:-:S04]  /*10d60*/  @P1 IMAD.WIDE.U32 R4, R220, R8, RZ ;  /* 0x00000008dc041225 */ /* 0x000fc800078e00ff */
[C---:B------:R-:W-:Y:S02]  /*10d70*/  @P1 IMAD R9, R220.reuse, R9, R2 ;  /* 0x00000009dc091224 */ /* 0x040fe400078e0202 */
[-C--:B--2---:R-:W-:Y:S02]  /*10d80*/  @P0 IMAD R0, R227, R6.reuse, RZ ;  /* 0x00000006e3000224 */ /* 0x084fe400078e02ff */
[----:B------:R-:W-:-:S04]  /*10d90*/  @P0 IMAD.WIDE.U32 R2, R220, R6, RZ ;  /* 0x00000006dc020225 */ /* 0x000fc800078e00ff */
[----:B------:R-:W-:Y:S01]  /*10da0*/  @P0 IMAD R7, R220, R7, R0 ;  /* 0x00000007dc070224 */ /* 0x000fe200078e0200 */
[----:B------:R-:W-:Y:S01]  /*10db0*/  MOV R0, 0x3f800000 ;  /* 0x3f80000000007802 */ /* 0x000fe20000000f00 */
[----:B------:R-:W-:Y:S02]  /*10dc0*/  @P1 IMAD.IADD R5, R5, 0x1, R9 ;  /* 0x0000000105051824 */ /* 0x000fe400078e0209 */
[----:B------:R-:W-:Y:S02]  /*10dd0*/  @P0 IMAD.IADD R3, R3, 0x1, R7 ;  /* 0x0000000103030824 */ /* 0x000fe400078e0207 */
[----:B---3--:R-:W-:-:S04]  /*10de0*/  @P0 IMAD.WIDE.U32 R2, R191, R10, R2 ;  /* 0x0000000abf020225 */ /* 0x008fc800078e0002 */
        /* <DEDUP_REMOVED lines=26> */
.L_x_2806:
[----:B--2---:R2:W3:Y:S02]  /*10f90*/  SYNCS.PHASECHK.TRANS64.TRYWAIT P0, [R18+URZ+0x29800], R3 ;  /* 0x02980003120075a7 */ /* 0x0044e4000800017f */
[----:B---3--:R-:W-:Y:S05]  /*10fa0*/  @!P0 NANOSLEEP.SYNCS 0x989680 ;  /* 0x009896800000895d */ /* 0x008fea0003900000 */
[----:B------:R-:W3:Y:S02]  /*10fb0*/  @!P0 SYNCS.PHASECHK.TRANS64 P0, [R18+URZ+0x29800], R3 ;  /* 0x02980003120085a7 */ /* 0x000ee4000800007f */
[----:B---3--:R-:W-:Y:S05]  /*10fc0*/  @!P0 BRA `(.L_x_2806) ;  /* 0xfffffffc00f08947 */ /* 0x008fea000383ffff */
.L_x_2805:
[----:B------:R-:W-:Y:S05]  /*10fd0*/  BSYNC B0 ;  /* 0x0000000000007941 */ /* 0x000fea0003800000 */
.L_x_2804:
[----:B------:R-:W-:Y:S05]  /*10fe0*/  BRA `(.L_x_2807) ;  /* 0x0000006c00d87947 */ /* 0x000fea0003800000 */
.L_x_2803:
        /* <DEDUP_REMOVED lines=29> */
[----:B-12---:R-:W-:Y:S05]  /*111c0*/  CALL.ABS.NOINC R14 ;  /* 0x000000000e007343 */ /* 0x006fea0003c00000 */
.L_x_2808:
[----:B------:R-:W-:Y:S01]  /*111d0*/  ULDC.U8 UR4, c[0x0][0x410] ;  /* 0x0001040000047ab9 */ /* 0x000fe20000000000 */
[----:B------:R-:W-:Y:S01]  /*111e0*/  BSSY B0, `(.L_x_2809) ;  /* 0x00006ce000007945 */ /* 0x000fe20003800000 */
[----:B------:R-:W-:Y:S01]  /*111f0*/  ISETP.NE.AND P0, PT, RZ, UR4, PT ;  /* 0x00000004ff007c0c */ /* 0x000fe2000bf05270 */
[----:B------:R-:W-:-:S12]  /*11200*/  IMAD.IADD R10, R198, 0x1, R214 ;  /* 0x00000001c60a7824 */ /* 0x000fd800078e02d6 */
[----:B------:R-:W-:Y:S05]  /*11210*/  @!P0 BRA `(.L_x_2810) ;  /* 0x0000003400988947 */ /* 0x000fea0003800000 */
[----:B------:R-:W0:Y:S01]  /*11220*/  LDC R20, c[0x0][0x448] ;  /* 0x00011200ff147b82 */ /* 0x000e220000000800 */
        /* <DEDUP_REMOVED lines=8> */
[----:B0-----:R-:W-:-:S13]  /*112b0*/  ISETP.NE.AND P0, PT, R20, 0x1, PT ;  /* 0x000000011400780c */ /* 0x001fda0003f05270 */
[----:B------:R-:W0:Y:S08]  /*112c0*/  @P0 LDC R3, c[0x0][0x44c] ;  /* 0x00011300ff030b82 */ /* 0x000e300000000800 */
[----:B------:R-:W2:Y:S01]  /*112d0*/  @P0 LDC R5, c[0x0][0x450] ;  /* 0x00011400ff050b82 */ /* 0x000ea20000000800 */
[----:B0-----:R-:W-:-:S05]  /*112e0*/  @P0 IMAD.HI.U32 R0, R10, R3, RZ ;  /* 0x000000030a000227 */ /* 0x001fca00078e00ff */
        /* <DEDUP_REMOVED lines=18> */
[----:B------:R0:W0:Y:S02]  /*11410*/  SHFL.IDX PT, R14, R5, RZ, 0x1e1f ;  /* 0x001e1fff050e7589 */ /* 0x00002400000e0000 */
.L_x_3086:
        /* <DEDUP_REMOVED lines=23> */
[C---:B---3--:R-:W-:Y:S02]  /*11590*/  @!P4 IADD3 R6, P0, R200.reuse, R3, RZ ;  /* 0x00000003c806c210 */ /* 0x048fe40007f1e0ff */
[----:B------:R-:W-:-:S03]  /*115a0*/  @!P4 IADD3 R8, P1, R200, R14, RZ ;  /* 0x0000000ec808c210 */ /* 0x000fc60007f3e0ff */
[----:B--2---:R-:W-:Y:S01]  /*115b0*/  @!P4 IMAD.X R7, R0, 0x1, R5, P0 ;  /* 0x000000010007c824 */ /* 0x004fe200000e0605 */
[----:B----4-:R-:W-:Y:S02]  /*115c0*/  @!P4 IADD3.X R9, R4, R5, RZ, P1, !PT ;  /* 0x000000050409c210 */ /* 0x010fe40000ffe4ff */
[----:B------:R-:W-:Y:S02]  /*115d0*/  ISETP.GE.AND P1, PT, R201, UR4, PT ;  /* 0x00000004c9007c0c */ /* 0x000fe4000bf26270 */
[----:B------:R0:W5:Y:S01]  /*115e0*/  @!P4 LD.E.64 R34, desc[UR52][R6.64] ;  /* 0x000000340622c980 */ /* 0x000162000c101b00 */
[----:B------:R-:W-:Y:S02]  /*115f0*/  SHF.R.S32.HI R5, RZ, 0x1f, R202 ;  /* 0x0000001fff057819 */ /* 0x000fe400000114ca */
[C---:B------:R-:W-:Y:S01]  /*11600*/  @!P3 IADD3 R42, P5, R202.reuse, R14, RZ ;  /* 0x0000000eca2ab210 */ /* 0x040fe20007fbe0ff */
[----:B------:R2:W5:Y:S01]  /*11610*/  @!P4 LD.E.64 R32, desc[UR52][R8.64] ;  /* 0x000000340820c980 */ /* 0x000562000c101b00 */
[----:B------:R-:W-:-:S02]  /*11620*/  @!P3 IADD3 R10, P4, R202, R3, RZ ;  /* 0x00000003ca0ab210 */ /* 0x000fc40007f9e0ff */
[----:B------:R-:W-:Y:S02]  /*11630*/  CS2R R30, SRZ ;  /* 0x00000000001e7805 */ /* 0x000fe4000001ff00 */
[----:B------:R-:W-:Y:S01]  /*11640*/  ISETP.GE.AND P0, PT, R188, UR4, PT ;  /* 0x00000004bc007c0c */ /* 0x000fe2000bf06270 */
[----:B------:R-:W-:Y:S01]  /*11650*/  @!P3 IMAD.X R43, R4, 0x1, R5, P5 ;  /* 0x00000001042bb824 */ /* 0x000fe200028e0605 */
[----:B------:R-:W-:Y:S01]  /*11660*/  SHF.R.S32.HI R13, RZ, 0x1f, R203 ;  /* 0x0000001fff0d7819 */ /* 0x000fe200000114cb */
[----:B------:R-:W-:Y:S01]  /*11670*/  @!P3 IMAD.X R11, R0, 0x1, R5, P4 ;  /* 0x00000001000bb824 */ /* 0x000fe200020e0605 */
[C---:B------:R-:W-:Y:S02]  /*11680*/  @!P2 IADD3 R46, P4, R203.reuse, R3, RZ ;  /* 0x00000003cb2ea210 */ /* 0x040fe40007f9e0ff */
[----:B------:R-:W-:Y:S02]  /*11690*/  CS2R R28, SRZ ;  /* 0x00000000001c7805 */ /* 0x000fe4000001ff00 */
[----:B------:R-:W-:-:S02]  /*116a0*/  @!P2 IADD3 R48, P5, R203, R14, RZ ;  /* 0x0000000ecb30a210 */ /* 0x000fc40007fbe0ff */
[----:B------:R-:W-:Y:S01]  /*116b0*/  SHF.R.S32.HI R15, RZ, 0x1f, R201 ;  /* 0x0000001fff0f7819 */ /* 0x000fe200000114c9 */
[--C-:B-1----:R-:W-:Y:S01]  /*116c0*/  @!P2 IMAD.X R47, R0, 0x1, R13.reuse, P4 ;  /* 0x00000001002fa824 */ /* 0x102fe200020e060d */
[C---:B------:R-:W-:Y:S01]  /*116d0*/  @!P1 IADD3 R50, P4, R201.reuse, R3, RZ ;  /* 0x00000003c9329210 */ /* 0x040fe20007f9e0ff */
[----:B------:R-:W-:Y:S01]  /*116e0*/  @!P2 IMAD.X R49, R4, 0x1, R13, P5 ;  /* 0x000000010431a824 */ /* 0x000fe200028e060d */
[----:B------:R-:W-:Y:S01]  /*116f0*/  @!P1 IADD3 R52, P5, R201, R14, RZ ;  /* 0x0000000ec9349210 */ /* 0x000fe20007fbe0ff */
[----:B------:R1:W5:Y:S01]  /*11700*/  @!P3 LD.E.64 R30, desc[UR52][R10.64] ;  /* 0x000000340a1eb980 */ /* 0x000362000c101b00 */
[----:B------:R-:W-:Y:S02]  /*11710*/  @!P1 IADD3.X R51, R0, R15, RZ, P4, !PT ;  /* 0x0000000f00339210 */ /* 0x000fe400027fe4ff */
[----:B------:R-:W-:Y:S01]  /*11720*/  ISETP.GE.AND P4, PT, R204, UR4, PT ;  /* 0x00000004cc007c0c */ /* 0x000fe2000bf86270 */
[----:B------:R-:W-:Y:S01]  /*11730*/  @!P1 IMAD.X R53, R4, 0x1, R15, P5 ;  /* 0x0000000104359824 */ /* 0x000fe200028e060f */
[----:B------:R-:W-:-:S02]  /*11740*/  @!P0 SHF.R.S32.HI R5, RZ, 0x1f, R188 ;  /* 0x0000001fff058819 */ /* 0x000fc400000114bc */
[----:B------:R-:W-:Y:S02]  /*11750*/  CS2R R24, SRZ ;  /* 0x0000000000187805 */ /* 0x000fe4000001ff00 */
[----:B0-----:R-:W-:Y:S02]  /*11760*/  @!P0 IADD3 R6, P5, R188, R3, RZ ;  /* 0x00000003bc068210 */ /* 0x001fe40007fbe0ff */
[----:B------:R-:W-:Y:S02]  /*11770*/  CS2R R26, SRZ ;  /* 0x00000000001a7805 */ /* 0x000fe4000001ff00 */
[----:B--2---:R-:W-:Y:S02]  /*11780*/  SHF.R.S32.HI R9, RZ, 0x1f, R204 ;  /* 0x0000001fff097819 */ /* 0x004fe400000114cc */
[----:B------:R-:W-:Y:S02]  /*11790*/  CS2R R20, SRZ ;  /* 0x0000000000147805 */ /* 0x000fe4000001ff00 */
[----:B------:R-:W-:Y:S01]  /*117a0*/  CS2R R36, SRZ ;  /* 0x0000000000247805 */ /* 0x000fe2000001ff00 */
[----:B------:R-:W-:Y:S01]  /*117b0*/  @!P0 IMAD.X R7, R0, 0x1, R5, P5 ;  /* 0x0000000100078824 */ /* 0x000fe200028e0605 */
[----:B------:R-:W-:-:S02]  /*117c0*/  @!P0 IADD3 R40, P5, R188, R14, RZ ;  /* 0x0000000ebc288210 */ /* 0x000fc40007fbe0ff */
[----:B------:R-:W-:Y:S02]  /*117d0*/  CS2R R12, SRZ ;  /* 0x00000000000c7805 */ /* 0x000fe4000001ff00 */
[----:B------:R-:W-:Y:S02]  /*117e0*/  CS2R R38, SRZ ;  /* 0x0000000000267805 */ /* 0x000fe4000001ff00 */
[----:B-1----:R-:W-:Y:S01]  /*117f0*/  CS2R R10, SRZ ;  /* 0x00000000000a7805 */ /* 0x002fe2000001ff00 */
[----:B------:R0:W5:Y:S01]  /*11800*/  @!P3 LD.E.64 R28, desc[UR52][R42.64] ;  /* 0x000000342a1cb980 */ /* 0x000162000c101b00 */
[----:B------:R-:W-:Y:S01]  /*11810*/  @!P0 IMAD.X R41, R4, 0x1, R5, P5 ;  /* 0x0000000104298824 */ /* 0x000fe200028e0605 */
[----:B------:R-:W-:Y:S02]  /*11820*/  @!P4 IADD3 R54, P5, R204, R3, RZ ;  /* 0x00000003cc36c210 */ /* 0x000fe40007fbe0ff */
[----:B------:R0:W5:Y:S03]  /*11830*/  @!P2 LD.E.64 R24, desc[UR52][R46.64] ;  /* 0x000000342e18a980 */ /* 0x000166000c101b00 */
[----:B------:R-:W-:Y:S01]  /*11840*/  @!P4 IMAD.X R55, R0, 0x1, R9, P5 ;  /* 0x000000010037c824 */ /* 0x000fe200028e0609 */
[----:B------:R-:W-:Y:S01]  /*11850*/  @!P4 IADD3 R14, P5, R204, R14, RZ ;  /* 0x0000000ecc0ec210 */ /* 0x000fe20007fbe0ff */
[----:B------:R0:W5:Y:S03]  /*11860*/  @!P2 LD.E.64 R26, desc[UR52][R48.64] ;  /* 0x00000034301aa980 */ /* 0x000166000c101b00 */
[----:B------:R-:W-:-:S02]  /*11870*/  @!P4 IADD3.X R15, R4, R9, RZ, P5, !PT ;  /* 0x00000009040fc210 */ /* 0x000fc40002ffe4ff */
[----:B------:R-:W-:Y:S01]  /*11880*/  CS2R R8, SRZ ;  /* 0x0000000000087805 */ /* 0x000fe2000001ff00 */
[----:B------:R0:W5:Y:S04]  /*11890*/  @!P1 LD.E.64 R12, desc[UR52][R50.64] ;  /* 0x00000034320c9980 */ /* 0x000168000c101b00 */
[----:B------:R0:W5:Y:S04]  /*118a0*/  @!P1 LD.E.64 R20, desc[UR52][R52.64] ;  /* 0x0000003434149980 */ /* 0x000168000c101b00 */
[----:B------:R0:W5:Y:S04]  /*118b0*/  @!P0 LD.E.64 R36, desc[UR52][R6.64] ;  /* 0x0000003406248980 */ /* 0x000168000c101b00 */
[----:B------:R0:W5:Y:S04]  /*118c0*/  @!P0 LD.E.64 R38, desc[UR52][R40.64] ;  /* 0x0000003428268980 */ /* 0x000168000c101b00 */
[----:B------:R0:W5:Y:S04]  /*118d0*/  @!P4 LD.E.64 R10, desc[UR52][R54.64] ;  /* 0x00000034360ac980 */ /* 0x000168000c101b00 */
[----:B------:R0:W5:Y:S02]  /*118e0*/  @!P4 LD.E.64 R8, desc[UR52][R14.64] ;  /* 0x000000340e08c980 */ /* 0x000164000c101b00 */
.L_x_2813:
[----:B------:R-:W-:Y:S05]  /*118f0*/  BSYNC B1 ;  /* 0x0000000000017941 */ /* 0x000fea0003800000 */
.L_x_2812:
[----:B------:R-:W-:Y:S01]  /*11900*/  ULEA.HI UR4, UR37, UR37, URZ, 0x1 ;  /* 0x0000002525047291 */ /* 0x000fe2000f8f083f */
[----:B---3--:R-:W-:Y:S01]  /*11910*/  VIADDMNMX R3, R45, -R214, 0x80, PT ;  /* 0x000000802d037446 */ /* 0x008fe200038009d6 */
[----:B------:R-:W-:Y:S02]  /*11920*/  BSSY B1, `(.L_x_2814) ;  /* 0x0000008000017945 */ /* 0x000fe40003800000 */
[----:B------:R-:W-:Y:S01]  /*11930*/  ULOP3.LUT UR4, UR4, 0xfffffffe, URZ, 0xc0, !UPT ;  /* 0xfffffffe04047892 */ /* 0x000fe2000f8ec03f */
[----:B------:R-:W-:-:S03]  /*11940*/  ISETP.GE.AND P1, PT, R198, R3, PT ;  /* 0x00000003c600720c */ /* 0x000fc60003f26270 */
[----:B------:R-:W-:-:S06]  /*11950*/  UIADD3 UR4, UR37, -UR4, URZ ;  /* 0x8000000425047290 */ /* 0x000fcc000fffe03f */
[----:B------:R-:W-:-:S05]  /*11960*/  IMAD.U32 R5, RZ, RZ, UR4 ;  /* 0x00000004ff057e24 */ /* 0x000fca000f8e00ff */
[----:B------:R-:W-:-:S04]  /*11970*/  SHF.L.U32 R5, R5, 0x1f, RZ ;  /* 0x0000001f05057819 */ /* 0x000fc800000006ff */
[----:B------:R-:W3:Y:S02]  /*11980*/  SYNCS.PHASECHK.TRANS64.TRYWAIT P0, [R18+URZ+0x29800], R5 ;  /* 0x02980005120075a7 */ /* 0x000ee4000800017f */
[----:B---3--:R-:W-:Y:S05]  /*11990*/  @!P0 BRA `(.L_x_2815) ;  /* 0x0000021000908947 */ /* 0x008fea0003800000 */
.L_x_3087:
[----:B------:R-:W-:Y:S05]  /*119a0*/  BSYNC B1 ;  /* 0x0000000000017941 */ /* 0x000fea0003800000 */
.L_x_2814:
[----:B------:R-:W-:Y:S05]  /*119b0*/  @P1 BRA `(.L_x_2816) ;  /* 0x0000006400401947 */ /* 0x000fea0003800000 */
[----:B------:R-:W0:Y:S01]  /*119c0*/  LDC R3, c[0x0][0x3f4] ;  /* 0x0000fd00ff037b82 */ /* 0x000e220000000800 */
[----:B------:R-:W-:Y:S01]  /*119d0*/  BSSY B1, `(.L_x_2817) ;  /* 0x000007f000017945 */ /* 0x000fe20003800000 */
[----:B--2---:R-:W-:Y:S01]  /*119e0*/  IMAD.IADD R0, R18, 0x1, R218 ;  /* 0x0000000112007824 */ /* 0x004fe200078e02da */
[-C--:B0-----:R-:W-:Y:S02]  /*119f0*/  ISETP.GE.AND P0, PT, R188, R3.reuse, PT ;  /* 0x00000003bc00720c */ /* 0x081fe40003f06270 */
[-C--:B------:R-:W-:Y:S02]  /*11a00*/  ISETP.GE.AND P1, PT, R200, R3.reuse, PT ;  /* 0x00000003c800720c */ /* 0x080fe40003f26270 */
[-C--:B------:R-:W-:Y:S02]  /*11a10*/  ISETP.GE.AND P2, PT, R202, R3.reuse, PT ;  /* 0x00000003ca00720c */ /* 0x080fe40003f46270 */
[-C--:B------:R-:W-:Y:S02]  /*11a20*/  ISETP.GE.AND P3, PT, R203, R3.reuse, PT ;  /* 0x00000003cb00720c */ /* 0x080fe40003f66270 */
[----:B------:R-:W-:-:S02]  /*11a30*/  ISETP.GE.AND P4, PT, R201, R3, PT ;  /* 0x00000003c900720c */ /* 0x000fc40003f86270 */
[----:B------:R-:W-:-:S03]  /*11a40*/  ISETP.GE.AND P5, PT, R204, R3, PT ;  /* 0x00000003cc00720c */ /* 0x000fc60003fa6270 */
[----:B------:R-:W-:Y:S10]  /*11a50*/  @P0 BRA `(.L_x_2818) ;  /* 0x0000000400d80947 */ /* 0x000ff40003800000 */
[----:B---34-:R-:W0:Y:S01]  /*11a60*/  LDS.128 R4, [R0+0x14400] ;  /* 0x0144000000047984 */ /* 0x018e220000000c00 */
        /* <DEDUP_REMOVED lines=39> */
[----:B-1----:R-:W-:Y:S01]  /*11ce0*/  FMUL.FTZ R47, R14, R39 ;  /* 0x000000270e2f7220 */ /* 0x002fe20000410000 */
        /* <DEDUP_REMOVED lines=77> */
.L_x_2818:
[----:B------:R-:W-:Y:S05]  /*121c0*/  BSYNC B1 ;  /* 0x0000000000017941 */ /* 0x000fea0003800000 */
.L_x_2817:
[----:B------:R-:W-:Y:S04]  /*121d0*/  BSSY B1, `(.L_x_2819) ;  /* 0x000007d000017945 */ /* 0x000fe80003800000 */
[----:B------:R-:W-:Y:S05]  /*121e0*/  @P1 BRA `(.L_x_2820) ;  /* 0x0000000400ec1947 */ /* 0x000fea0003800000 */
[----:B------:R-:W0:Y:S01]  /*121f0*/  LDL R49, [R1+0x18] ;  /* 0x0000180001317983 */ /* 0x000e220000100800 */
        /* <DEDUP_REMOVED lines=33> */
[--C-:B------:R-:W-:Y:S01]  /*12410*/  HADD2.F32 R40, -RZ, R38.reuse.H1_H1 ;  /* 0x30000026ff287230 */ /* 0x100fe20000004100 */
[----:B------:R-:W-:Y:S01]  /*12420*/  LOP3.LUT R34, R15, 0xff000000, R34, 0xf8, !PT ;  /* 0xff0000000f227812 */ /* 0x000fe200078ef822 */
[--C-:B------:R-:W-:Y:S01]  /*12430*/  HADD2.F32 R36, -RZ, R35.reuse.H1_H1 ;  /* 0x30000023ff247230 */ /* 0x100fe20000004100 */
[----:B------:R-:W-:Y:S01]  /*12440*/  F2FP.F16.E4M3.UNPACK_B R41, R41.H1 ;  /* 0x00000029ff29723e */ /* 0x000fe200030006ff */
[----:B------:R-:W-:Y:S01]  /*12450*/  HADD2.F32 R38, -RZ, R38.H0_H0 ;  /* 0x20000026ff267230 */ /* 0x000fe20000004100 */
[----:B------:R-:W-:Y:S01]  /*12460*/  F2FP.F16.E4M3.UNPACK_B R37, R37.H1 ;  /* 0x00000025ff25723e */ /* 0x000fe200030006ff */
[----:B------:R-:W-:Y:S01]  /*12470*/  HADD2.F32 R35, -RZ, R35.H0_H0 ;  /* 0x20000023ff237230 */ /* 0x000fe20000004100 */
[----:B0--34-:R-:W0:Y:S02]  /*12480*/  LDS.128 R4, [R49] ;  /* 0x0000000031047984 */ /* 0x019e240000000c00 */
[----:B0-----:R-:W-:-:S02]  /*12490*/  F2FP.F16.E4M3.UNPACK_B R3, R6.H1 ;  /* 0x00000006ff03723e */ /* 0x001fc400030006ff */
[----:B------:R-:W-:Y:S02]  /*124a0*/  F2FP.F16.E4M3.UNPACK_B R6, R6 ;  /* 0x00000006ff06723e */ /* 0x000fe400020006ff */
[-C--:B------:R-:W-:Y:S01]  /*124b0*/  F2FP.F16.E4M3.UNPACK_B R32, R7.reuse ;  /* 0x00000007ff20723e */ /* 0x080fe200020006ff */
[--C-:B------:R-:W-:Y:S01]  /*124c0*/  HADD2.F32 R14, -RZ, R3.reuse.H1_H1 ;  /* 0x30000003ff0e7230 */ /* 0x100fe20000004100 */
[----:B------:R-:W-:Y:S01]  /*124d0*/  F2FP.F16.E4M3.UNPACK_B R33, R7.H1 ;  /* 0x00000007ff21723e */ /* 0x000fe200030006ff */
[----:B------:R-:W-:Y:S01]  /*124e0*/  HADD2.F32 R15, -RZ, R3.H0_H0 ;  /* 0x20000003ff0f7230 */ /* 0x000fe20000004100 */
[-C--:B------:R-:W-:Y:S02]  /*124f0*/  F2FP.F16.E4M3.UNPACK_B R7, R5.reuse ;  /* 0x00000005ff07723e */ /* 0x080fe400020006ff */
[C---:B------:R-:W-:Y:S01]  /*12500*/  FMUL.FTZ R42, R14.reuse, R40 ;  /* 0x000000280e2a7220 */ /* 0x040fe20000410000 */
[----:B------:R-:W-:Y:S01]  /*12510*/  FMUL.FTZ R43, R14, R36 ;  /* 0x000000240e2b7220 */ /* 0x000fe20000410000 */
[----:B------:R-:W-:Y:S01]  /*12520*/  F2FP.F16.E4M3.UNPACK_B R14, R5.H1 ;  /* 0x00000005ff0e723e */ /* 0x000fe200030006ff */
[----:B------:R-:W-:-:S02]  /*12530*/  HADD2.F32 R5, -RZ, R6.H1_H1 ;  /* 0x30000006ff057230 */ /* 0x000fc40000004100 */
[C---:B------:R-:W-:Y:S01]  /*12540*/  FFMA.FTZ R42, R15.reuse, R36, -R42 ;  /* 0x000000240f2a7223 */ /* 0x040fe2000001082a */
[----:B------:R-:W-:Y:S01]  /*12550*/  FFMA.FTZ R45, R15, R40, R43 ;  /* 0x000000280f2d7223 */ /* 0x000fe2000001002b */
[----:B------:R-:W-:Y:S01]  /*12560*/  HADD2.F32 R6, -RZ, R6.H0_H0 ;  /* 0x20000006ff067230 */ /* 0x000fe20000004100 */
[----:B------:R-:W-:Y:S01]  /*12570*/  F2FP.F16.E4M3.UNPACK_B R3, R4 ;  /* 0x00000004ff03723e */ /* 0x000fe200020006ff */
[C---:B------:R-:W-:Y:S01]  /*12580*/  FMUL.FTZ R15, R5.reuse, R38 ;  /* 0x00000026050f7220 */ /* 0x040fe20000410000 */
[-C--:B------:R-:W-:Y:S01]  /*12590*/  FMUL.FTZ R43, R5, R35.reuse ;  /* 0x00000023052b7220 */ /* 0x080fe20000410000 */
[----:B------:R-:W-:Y:S01]  /*125a0*/  HADD2.F32 R5, -RZ, R32.H1_H1 ;  /* 0x30000020ff057230 */ /* 0x000fe20000004100 */
[----:B------:R-:W-:Y:S01]  /*125b0*/  F2FP.F16.E4M3.UNPACK_B R4, R4.H1 ;  /* 0x00000004ff04723e */ /* 0x000fe200030006ff */
[----:B------:R-:W-:Y:S02]  /*125c0*/  HADD2.F32 R36, -RZ, R41.H0_H0 ;  /* 0x20000029ff247230 */ /* 0x000fe40000004100 */
[----:B------:R-:W-:Y:S01]  /*125d0*/  FFMA.FTZ R40, R6, R35, -R15 ;  /* 0x0000002306287223 */ /* 0x000fe2000001080f */
[----:B------:R-:W-:-:S02]  /*125e0*/  HADD2.F32 R15, -RZ, R37.H0_H0 ;  /* 0x20000025ff0f7230 */ /* 0x000fc40000004100 */
[----:B------:R-:W-:Y:S01]  /*125f0*/  FFMA.FTZ R43, R6, R38, R43 ;  /* 0x00000026062b7223 */ /* 0x000fe2000001002b */
[----:B------:R-:W-:Y:S02]  /*12600*/  HADD2.F32 R32, -RZ, R32.H0_H0 ;  /* 0x20000020ff207230 */ /* 0x000fe40000004100 */
[C---:B------:R-:W-:Y:S01]  /*12610*/  FMUL.FTZ R35, R5.reuse, R36 ;  /* 0x0000002405237220 */ /* 0x040fe20000410000 */
[----:B------:R-:W-:Y:S02]  /*12620*/  HADD2.F32 R41, -RZ, R41.H1_H1 ;  /* 0x30000029ff297230 */ /* 0x000fe40000004100 */
[-C--:B------:R-:W-:Y:S01]  /*12630*/  FMUL.FTZ R5, R5, R15.reuse ;  /* 0x0000000f05057220 */ /* 0x080fe20000410000 */
[----:B------:R-:W-:Y:S02]  /*12640*/  HADD2.F32 R6, -RZ, R33.H1_H1 ;  /* 0x30000021ff067230 */ /* 0x000fe40000004100 */
[----:B------:R-:W-:Y:S01]  /*12650*/  FFMA.FTZ R46, R32, R15, -R35 ;  /* 0x0000000f202e7223 */ /* 0x000fe20000010823 */
[----:B------:R-:W-:-:S02]  /*12660*/  HADD2.F32 R37, -RZ, R37.H1_H1 ;  /* 0x30000025ff257230 */ /* 0x000fc40000004100 */
[----:B-1----:R-:W-:Y:S01]  /*12670*/  FFMA.FTZ R47, R32, R36, R5 ;  /* 0x00000024202f7223 */ /* 0x002fe20000010005 */
[----:B------:R-:W-:Y:S02]  /*12680*/  HADD2.F32 R33, -RZ, R33.H0_H0 ;  /* 0x20000021ff217230 */ /* 0x000fe40000004100 */
[C---:B------:R-:W-:Y:S01]  /*12690*/  FMUL.FTZ R38, R6.reuse, R41 ;  /* 0x0000002906267220 */ /* 0x040fe20000410000 */
[----:B------:R-:W-:Y:S01]  /*126a0*/  F2FP.F16.E4M3.UNPACK_B R5, R39 ;  /* 0x00000027ff05723e */ /* 0x000fe200020006ff */
[-C--:B------:R-:W-:Y:S01]  /*126b0*/  FMUL.FTZ R32, R6, R37.reuse ;  /* 0x0000002506207220 */ /* 0x080fe20000410000 */
[-C--:B------:R-:W-:Y:S01]  /*126c0*/  F2FP.F16.E4M3.UNPACK_B R15, R34.reuse ;  /* 0x00000022ff0f723e */ /* 0x080fe200020006ff */
[C---:B------:R-:W-:Y:S01]  /*126d0*/  FFMA.FTZ R48, R33.reuse, R37, -R38 ;  /* 0x0000002521307223 */ /* 0x040fe20000010826 */
[----:B------:R-:W-:Y:S02]  /*126e0*/  HADD2.F32 R6, -RZ, R4.H1_H1 ;  /* 0x30000004ff067230 */ /* 0x000fe40000004100 */
[----:B------:R-:W-:Y:S01]  /*126f0*/  FFMA.FTZ R41, R33, R41, R32 ;  /* 0x0000002921297223 */ /* 0x000fe20000010020 */
[--C-:B------:R-:W-:Y:S01]  /*12700*/  HADD2.F32 R35, -RZ, R5.reuse.H1_H1 ;  /* 0x30000005ff237230 */ /* 0x100fe20000004100 */
[----:B------:R-:W-:Y:S01]  /*12710*/  F2FP.F16.E4M3.UNPACK_B R34, R34.H1 ;  /* 0x00000022ff22723e */ /* 0x000fe200030006ff */
[----:B------:R-:W-:Y:S01]  /*12720*/  HADD2.F32 R33, -RZ, R5.H0_H0 ;  /* 0x20000005ff217230 */ /* 0x000fe20000004100 */
[----:B------:R-:W-:Y:S01]  /*12730*/  F2FP.F16.E4M3.UNPACK_B R39, R39.H1 ;  /* 0x00000027ff27723e */ /* 0x000fe200030006ff */
[----:B------:R-:W-:-:S02]  /*12740*/  HADD2.F32 R32, -RZ, R15.H1_H1 ;  /* 0x3000000fff207230 */ /* 0x000fc40000004100 */
[C---:B------:R-:W-:Y:S01]  /*12750*/  FMUL.FTZ R36, R6.reuse, R35 ;  /* 0x0000002306247220 */ /* 0x040fe20000410000 */
[----:B------:R-:W-:Y:S02]  /*12760*/  HADD2.F32 R5, -RZ, R4.H0_H0 ;  /* 0x20000004ff057230 */ /* 0x000fe40000004100 */
[----:B------:R-:W-:Y:S02]  /*12770*/  HADD2.F32 R4, -RZ, R3.H1_H1 ;  /* 0x30000003ff047230 */ /* 0x000fe40000004100 */
[-C--:B------:R-:W-:Y:S01]  /*12780*/  FMUL.FTZ R38, R6, R32.reuse ;  /* 0x0000002006267220 */ /* 0x080fe20000410000 */
[----:B------:R-:W-:Y:S02]  /*12790*/  HADD2.F32 R15, -RZ, R15.H0_H0 ;  /* 0x2000000fff0f7230 */ /* 0x000fe40000004100 */
[C---:B------:R-:W-:Y:S01]  /*127a0*/  FFMA.FTZ R36, R5.reuse, R32, -R36 ;  /* 0x0000002005247223 */ /* 0x040fe20000010824 */
[----:B------:R-:W-:Y:S02]  /*127b0*/  HADD2.F32 R3, -RZ, R3.H0_H0 ;  /* 0x20000003ff037230 */ /* 0x000fe40000004100 */
[C---:B------:R-:W-:Y:S01]  /*127c0*/  FMUL.FTZ R6, R4.reuse, R33 ;  /* 0x0000002104067220 */ /* 0x040fe20000410000 */
[----:B------:R-:W-:Y:S01]  /*127d0*/  FFMA.FTZ R35, R5, R35, R38 ;  /* 0x0000002305237223 */ /* 0x000fe20000010026 */
[----:B------:R-:W-:Y:S01]  /*127e0*/  FMUL.FTZ R4, R4, R15 ;  /* 0x0000000f04047220 */ /* 0x000fe20000410000 */
[----:B------:R-:W-:-:S02]  /*127f0*/  HADD2.F32 R5, -RZ, R34.H1_H1 ;  /* 0x30000022ff057230 */ /* 0x000fc40000004100 */
[C---:B------:R-:W-:Y:S01]  /*12800*/  FFMA.FTZ R32, R3.reuse, R15, -R6 ;  /* 0x0000000f03207223 */ /* 0x040fe20000010806 */
[--C-:B------:R-:W-:Y:S02]  /*12810*/  HADD2.F32 R15, -RZ, R39.reuse.H1_H1 ;  /* 0x30000027ff0f7230 */ /* 0x100fe40000004100 */
[----:B------:R-:W-:Y:S01]  /*12820*/  FFMA.FTZ R33, R3, R33, R4 ;  /* 0x0000002103217223 */ /* 0x000fe20000010004 */
[----:B------:R-:W-:Y:S02]  /*12830*/  HADD2.F32 R4, -RZ, R14.H1_H1 ;  /* 0x3000000eff047230 */ /* 0x000fe40000004100 */
[----:B------:R-:W-:Y:S02]  /*12840*/  HADD2.F32 R6, -RZ, R39.H0_H0 ;  /* 0x20000027ff067230 */ /* 0x000fe40000004100 */
[----:B------:R-:W-:Y:S02]  /*12850*/  HADD2.F32 R3, -RZ, R7.H1_H1 ;  /* 0x30000007ff037230 */ /* 0x000fe40000004100 */
[----:B------:R-:W-:Y:S01]  /*12860*/  FMUL.FTZ R37, R4, R15 ;  /* 0x0000000f04257220 */ /* 0x000fe20000410000 */
[----:B------:R-:W-:-:S02]  /*12870*/  HADD2.F32 R34, -RZ, R34.H0_H0 ;  /* 0x20000022ff227230 */ /* 0x000fc40000004100 */
        /* <DEDUP_REMOVED lines=18> */
.L_x_2820:
[----:B------:R-:W-:Y:S05]  /*129a0*/  BSYNC B1 ;  /* 0x0000000000017941 */ /* 0x000fea0003800000 */
.L_x_2819:
[----:B------:R-:W-:Y:S04]  /*129b0*/  BSSY B1, `(.L_x_2821) ;  /* 0x0000078000017945 */ /* 0x000fe80003800000 */
[----:B------:R-:W-:Y:S05]  /*129c0*/  @P2 BRA `(.L_x_2822) ;  /* 0x0000000400d82947 */ /* 0x000fea0003800000 */
[----:B0-234-:R-:W0:Y:S01]  /*129d0*/  LDS.128 R4, [R0+0x16400] ;  /* 0x0164000000047984 */ /* 0x01de220000000c00 */
[----:B-----5:R-:W-:Y:S02]  /*129e0*/  SHF.R.U32.HI R14, RZ, 0x8, R30 ;  /* 0x00000008ff0e7819 */ /* 0x020fe4000001161e */
[----:B------:R-:W-:Y:S02]  /*129f0*/  SHF.R.U32.HI R32, RZ, 0x8, R31 ;  /* 0x00000008ff207819 */ /* 0x000fe4000001161f */
[----:B------:R-:W-:Y:S02]  /*12a00*/  LOP3.LUT R3, R30, 0xff, RZ, 0xc0, !PT ;  /* 0x000000ff1e037812 */ /* 0x000fe400078ec0ff */
        /* <DEDUP_REMOVED lines=114> */
.L_x_2822:
[----:B------:R-:W-:Y:S05]  /*13130*/  BSYNC B1 ;  /* 0x0000000000017941 */ /* 0x000fea0003800000 */
.L_x_2821:
        /* <DEDUP_REMOVED lines=43> */
[----:B0-234-:R-:W0:Y:S02]  /*133f0*/  LDS.128 R4, [R41+0x2000] ;  /* 0x0020000029047984 */ /* 0x01de240000000c00 */
        /* <DEDUP_REMOVED lines=81> */
.L_x_2824:
[----:B------:R-:W-:Y:S05]  /*13910*/  BSYNC B1 ;  /* 0x0000000000017941 */ /* 0x000fea0003800000 */
.L_x_2823:
[----:B------:R-:W-:Y:S04]  /*13920*/  BSSY B1, `(.L_x_2825) ;  /* 0x0000078000017945 */ /* 0x000fe80003800000 */
[----:B------:R-:W-:Y:S05]  /*13930*/  @P4 BRA `(.L_x_2826) ;  /* 0x0000000400d84947 */ /* 0x000fea0003800000 */
[----:B0-234-:R-:W0:Y:S01]  /*13940*/  LDS.128 R4, [R0+0x18400] ;  /* 0x0184000000047984 */ /* 0x01de220000000c00 */
        /* <DEDUP_REMOVED lines=35> */
[-C--:B------:R-:W-:Y:S01]  /*13b80*/  F2FP.F16.E4M3.UNPACK_B R14, R7.reuse ;  /* 0x00000007ff0e723e */ /* 0x080fe200020006ff */
[----:B------:R-:W-:Y:S01]  /*13b90*/  HADD2.F32 R21, -RZ, R20.H1_H1 ;  /* 0x30000014ff157230 */ /* 0x000fe20000004100 */
[----:B------:R-:W-:Y:S01]  /*13ba0*/  F2FP.F16.E4M3.UNPACK_B R15, R7.H1 ;  /* 0x00000007ff0f723e */ /* 0x000fe200030006ff */
[----:B------:R-:W-:-:S02]  /*13bb0*/  HADD2.F32 R26, -RZ, R26.H0_H0 ;  /* 0x2000001aff1a7230 */ /* 0x000fc40000004100 */
[CC--:B------:R-:W-:Y:S01]  /*13bc0*/  FMUL.FTZ R30, R12.reuse, R28.reuse ;  /* 0x0000001c0c1e7220 */ /* 0x0c0fe20000410000 */
[----:B------:R-:W-:Y:S01]  /*13bd0*/  F2FP.F16.E4M3.UNPACK_B R7, R5 ;  /* 0x00000005ff07723e */ /* 0x000fe200020006ff */
[----:B------:R-:W-:Y:S01]  /*13be0*/  FMUL.FTZ R31, R12, R21 ;  /* 0x000000150c1f7220 */ /* 0x000fe20000410000 */
[----:B------:R-:W-:Y:S01]  /*13bf0*/  F2FP.F16.E4M3.UNPACK_B R12, R5.H1 ;  /* 0x00000005ff0c723e */ /* 0x000fe200030006ff */
[----:B------:R-:W-:Y:S02]  /*13c00*/  HADD2.F32 R5, -RZ, R6.H1_H1 ;  /* 0x30000006ff057230 */ /* 0x000fe40000004100 */
[C---:B------:R-:W-:Y:S01]  /*13c10*/  FFMA.FTZ R32, R13.reuse, R21, -R30 ;  /* 0x000000150d207223 */ /* 0x040fe2000001081e */
[----:B------:R-:W-:Y:S02]  /*13c20*/  HADD2.F32 R20, -RZ, R20.H0_H0 ;  /* 0x20000014ff147230 */ /* 0x000fe40000004100 */
[----:B------:R-:W-:Y:S01]  /*13c30*/  FFMA.FTZ R33, R13, R28, R31 ;  /* 0x0000001c0d217223 */ /* 0x000fe2000001001f */
[----:B------:R-:W-:Y:S01]  /*13c40*/  HADD2.F32 R6, -RZ, R6.H0_H0 ;  /* 0x20000006ff067230 */ /* 0x000fe20000004100 */
[----:B------:R-:W-:Y:S01]  /*13c50*/  F2FP.F16.E4M3.UNPACK_B R29, R29.H1 ;  /* 0x0000001dff1d723e */ /* 0x000fe200030006ff */
[C---:B------:R-:W-:Y:S01]  /*13c60*/  FMUL.FTZ R13, R5.reuse, R26 ;  /* 0x0000001a050d7220 */ /* 0x040fe20000410000 */
[----:B------:R-:W-:Y:S01]  /*13c70*/  F2FP.F16.E4M3.UNPACK_B R25, R25.H1 ;  /* 0x00000019ff19723e */ /* 0x000fe200030006ff */
[----:B------:R-:W-:Y:S01]  /*13c80*/  FMUL.FTZ R31, R5, R20 ;  /* 0x00000014051f7220 */ /* 0x000fe20000410000 */
[----:B------:R-:W-:-:S02]  /*13c90*/  HADD2.F32 R5, -RZ, R14.H1_H1 ;  /* 0x3000000eff057230 */ /* 0x000fc40000004100 */
        /* <DEDUP_REMOVED lines=64> */
.L_x_2826:
[----:B------:R-:W-:Y:S05]  /*140a0*/  BSYNC B1 ;  /* 0x0000000000017941 */ /* 0x000fea0003800000 */
.L_x_2825:
[----:B------:R-:W-:Y:S05]  /*140b0*/  @P5 BRA `(.L_x_2816) ;  /* 0x0000003c00805947 */ /* 0x000fea0003800000 */
[----:B-----5:R-:W2:Y:S01]  /*140c0*/  LDL R31, [R1+0x18] ;  /* 0x00001800011f7983 */ /* 0x020ea20000100800 */
[----:B------:R-:W-:Y:S02]  /*140d0*/  SHF.R.U32.HI R12, RZ, 0x8, R11 ;  /* 0x00000008ff0c7819 */ /* 0x000fe4000001160b */
[----:B------:R-:W-:Y:S02]  /*140e0*/  SHF.R.U32.HI R20, RZ, 0x8, R9 ;  /* 0x00000008ff147819 */ /* 0x000fe40000011609 */
[----:B------:R-:W-:Y:S02]  /*140f0*/  LOP3.LUT R13, R11, 0xff, RZ, 0xc0, !PT ;  /* 0x000000ff0b0d7812 */ /* 0x000fe400078ec0ff */
[----:B------:R-:W-:Y:S02]  /*14100*/  LOP3.LUT R21, R9, 0xff, RZ, 0xc0, !PT ;  /* 0x000000ff09157812 */ /* 0x000fe400078ec0ff */
[----:B------:R-:W-:Y:S02]  /*14110*/  LOP3.LUT R12, R12, 0xff, RZ, 0xc0, !PT ;  /* 0x000000ff0c0c7812 */ /* 0x000fe400078ec0ff */
[----:B------:R-:W-:-:S02]  /*14120*/  LOP3.LUT R20, R20, 0xff, RZ, 0xc0, !PT ;  /* 0x000000ff14147812 */ /* 0x000fc400078ec0ff */
[----:B0-----:R-:W-:Y:S02]  /*14130*/  SHF.R.U32.HI R0, RZ, 0x8, R10 ;  /* 0x00000008ff007819 */ /* 0x001fe4000001160a */
        /* <DEDUP_REMOVED lines=33> */
[----:B--234-:R-:W0:Y:S02]  /*14350*/  LDS.128 R4, [R31+0x4000] ;  /* 0x004000001f047984 */ /* 0x01ce240000000c00 */
        /* <DEDUP_REMOVED lines=82> */
.L_x_2810:
[----:B------:R-:W0:Y:S01]  /*14880*/  LDC R20, c[0x0][0x448] ;  /* 0x00011200ff147b82 */ /* 0x000e220000000800 */
[----:B------:R-:W-:Y:S01]  /*14890*/  MOV R4, R24 ;  /* 0x0000001800047202 */ /* 0x000fe20000000f00 */
        /* <DEDUP_REMOVED lines=8> */
[----:B0-----:R-:W-:-:S04]  /*14920*/  @P0 IMAD.HI.U32 R0, R10, R3, RZ ;  /* 0x000000030a000227 */ /* 0x001fc800078e00ff */
[----:B------:R-:W-:Y:S01]  /*14930*/  IMAD.MOV.U32 R3, RZ, RZ, R10 ;  /* 0x000000ffff037224 */ /* 0x000fe200078e000a */
[----:B--2---:R-:W-:Y:S01]  /*14940*/  @P0 SHF.R.U32.HI R3, RZ, R5, R0 ;  /* 0x00000005ff030219 */ /* 0x004fe20000011600 */
[----:B------:R-:W-:-:S03]  /*14950*/  IMAD.MOV.U32 R5, RZ, RZ, R29 ;  /* 0x000000ffff057224 */ /* 0x000fc600078e001d */
[----:B------:R-:W-:Y:S01]  /*14960*/  SHF.R.S32.HI R0, RZ, 0x1f, R3 ;  /* 0x0000001fff007819 */ /* 0x000fe20000011403 */
[----:B------:R-:W-:-:S04]  /*14970*/  IMAD.WIDE.U32 R4, R3, UR4, R4 ;  /* 0x0000000403047c25 */ /* 0x000fc8000f8e0004 */
[----:B------:R-:W-:Y:S02]  /*14980*/  IMAD R8, R0, UR4, RZ ;  /* 0x0000000400087c24 */ /* 0x000fe4000f8e02ff */
[----:B------:R-:W-:-:S04]  /*14990*/  IMAD.WIDE.U32 R6, R3, UR6, R6 ;  /* 0x0000000603067c25 */ /* 0x000fc8000f8e0006 */
[----:B------:R-:W-:Y:S01]  /*149a0*/  IMAD R0, R0, UR6, RZ ;  /* 0x0000000600007c24 */ /* 0x000fe2000f8e02ff */
[----:B------:R-:W-:Y:S01]  /*149b0*/  IADD3 R39, P1, R6, UR8, RZ ;  /* 0x0000000806277c10 */ /* 0x000fe2000ff3e0ff */
        /* <DEDUP_REMOVED lines=11> */
[----:B------:R-:W0:Y:S02]  /*14a70*/  SHFL.IDX PT, R39, R39, RZ, 0x1e1f ;  /* 0x001e1fff27277589 */ /* 0x000e2400000e0000 */
.L_x_3093:
[----:B------:R-:W-:Y:S01]  /*14a80*/  IMAD R45, R215, R20, RZ ;  /* 0x00000014d72d7224 */ /* 0x000fe200078e02ff */
[----:B------:R-:W-:Y:S01]  /*14a90*/  BSSY B1, `(.L_x_2828) ;  /* 0x0000037000017945 */ /* 0x000fe20003800000 */
[----:B------:R-:W-:Y:S02]  /*14aa0*/  CS2R R4, SRZ ;  /* 0x0000000000047805 */ /* 0x000fe4000001ff00 */
[----:B------:R-:W-:Y:S02]  /*14ab0*/  CS2R R6, SRZ ;  /* 0x0000000000067805 */ /* 0x000fe4000001ff00 */
[----:B------:R-:W-:Y:S02]  /*14ac0*/  CS2R R8, SRZ ;  /* 0x0000000000087805 */ /* 0x000fe4000001ff00 */
[----:B------:R-:W-:Y:S02]  /*14ad0*/  ISETP.GE.AND P0, PT, R10, R45, PT ;  /* 0x0000002d0a00720c */ /* 0x000fe40003f06270 */
[----:B------:R-:W-:-:S02]  /*14ae0*/  CS2R R10, SRZ ;  /* 0x00000000000a7805 */ /* 0x000fc4000001ff00 */
[----:B0-----:R-:W-:Y:S02]  /*14af0*/  CS2R R12, SRZ ;  /* 0x00000000000c7805 */ /* 0x001fe4000001ff00 */
        /* <DEDUP_REMOVED lines=10> */
[C---:B------:R-:W-:Y:S02]  /*14ba0*/  IADD3 R4, R16.reuse, 0x40, RZ ;  /* 0x0000004010047810 */ /* 0x040fe40007ffe0ff */
[----:B------:R-:W-:Y:S02]  /*14bb0*/  CS2R R24, SRZ ;  /* 0x0000000000187805 */ /* 0x000fe4000001ff00 */
[----:B------:R-:W-:Y:S02]  /*14bc0*/  ISETP.GE.AND P2, PT, R16, UR4, PT ;  /* 0x0000000410007c0c */ /* 0x000fe4000bf46270 */
[----:B------:R-:W-:Y:S02]  /*14bd0*/  CS2R R26, SRZ ;  /* 0x00000000001a7805 */ /* 0x000fe4000001ff00 */
[----:B------:R-:W-:-:S02]  /*14be0*/  ISETP.GE.AND P1, PT, R0, UR4, PT ;  /* 0x0000000400007c0c */ /* 0x000fc4000bf26270 */
[----:B------:R-:W-:Y:S02]  /*14bf0*/  CS2R R6, SRZ ;  /* 0x0000000000067805 */ /* 0x000fe4000001ff00 */
[----:B------:R-:W-:Y:S02]  /*14c00*/  ISETP.GE.AND P0, PT, R4, UR4, PT ;  /* 0x0000000404007c0c */ /* 0x000fe4000bf06270 */
[----:B------:R-:W-:Y:S02]  /*14c10*/  CS2R R4, SRZ ;  /* 0x0000000000047805 */ /* 0x000fe4000001ff00 */
[----:B------:R-:W-:Y:S02]  /*14c20*/  CS2R R28, SRZ ;  /* 0x00000000001c7805 */ /* 0x000fe4000001ff00 */
[----:B------:R-:W-:Y:S02]  /*14c30*/  CS2R R30, SRZ ;  /* 0x00000000001e7805 */ /* 0x000fe4000001ff00 */
[----:B---3--:R-:W-:Y:S01]  /*14c40*/  @!P2 IADD3 R40, P3, R16, R21, RZ ;  /* 0x000000151028a210 */ /* 0x008fe20007f7e0ff */
[----:B------:R-:W-:-:S04]  /*14c50*/  @!P1 IMAD.SHL.U32 R46, R192, 0x10, RZ ;  /* 0x00000010c02e9824 */ /* 0x000fc800078e00ff */
[----:B------:R-:W-:Y:S02]  /*14c60*/  @!P0 IMAD.SHL.U32 R48, R193, 0x10, RZ ;  /* 0x00000010c1308824 */ /* 0x000fe400078e00ff */
[C---:B--2---:R-:W-:Y:S01]  /*14c70*/  @!P2 IMAD.X R41, R3.reuse, 0x1, R17, P3 ;  /* 0x000000010329a824 */ /* 0x044fe200018e0611 */
[----:B------:R-:W-:Y:S02]  /*14c80*/  @!P1 SHF.R.S32.HI R0, RZ, 0x1f, R46 ;  /* 0x0000001fff009819 */ /* 0x000fe4000001142e */
[C---:B------:R-:W-:Y:S02]  /*14c90*/  @!P1 IADD3 R42, P5, R46.reuse, R21, RZ ;  /* 0x000000152e2a9210 */ /* 0x040fe40007fbe0ff */
[----:B------:R-:W-:Y:S02]  /*14ca0*/  @!P1 IADD3 R46, P4, R46, R39, RZ ;  /* 0x000000272e2e9210 */ /* 0x000fe40007f9e0ff */
[----:B------:R-:W-:Y:S02]  /*14cb0*/  CS2R R10, SRZ ;  /* 0x00000000000a7805 */ /* 0x000fe4000001ff00 */
[----:B------:R-:W-:Y:S01]  /*14cc0*/  @!P0 IADD3 R38, P3, R48, R21, RZ ;  /* 0x0000001530268210 */ /* 0x000fe20007f7e0ff */
[----:B------:R-:W-:Y:S01]  /*14cd0*/  @!P1 IMAD.X R43, R3, 0x1, R0, P5 ;  /* 0x00000001032b9824 */ /* 0x000fe200028e0600 */
[----:B------:R-:W-:-:S02]  /*14ce0*/  @!P0 SHF.R.S32.HI R8, RZ, 0x1f, R48 ;  /* 0x0000001fff088819 */ /* 0x000fc40000011430 */
[----:B------:R-:W-:Y:S02]  /*14cf0*/  CS2R R32, SRZ ;  /* 0x0000000000207805 */ /* 0x000fe4000001ff00 */
[-C--:B------:R-:W-:Y:S02]  /*14d00*/  @!P0 IADD3 R48, P5, R48, R39.reuse, RZ ;  /* 0x0000002730308210 */ /* 0x080fe40007fbe0ff */
[----:B------:R-:W-:Y:S02]  /*14d10*/  CS2R R34, SRZ ;  /* 0x0000000000227805 */ /* 0x000fe4000001ff00 */
[----:B-1--4-:R-:W-:Y:S02]  /*14d20*/  @!P1 IADD3.X R47, R37, R0, RZ, P4, !PT ;  /* 0x00000000252f9210 */ /* 0x012fe400027fe4ff */
[----:B------:R-:W-:Y:S02]  /*14d30*/  CS2R R12, SRZ ;  /* 0x00000000000c7805 */ /* 0x000fe4000001ff00 */
[----:B------:R-:W-:Y:S01]  /*14d40*/  @!P2 IADD3 R20, P4, R16, R39, RZ ;  /* 0x000000271014a210 */ /* 0x000fe20007f9e0ff */
[--C-:B------:R-:W-:Y:S01]  /*14d50*/  @!P0 IMAD.X R39, R3, 0x1, R8.reuse, P3 ;  /* 0x0000000103278824 */ /* 0x100fe200018e0608 */
[----:B------:R-:W-:Y:S01]  /*14d60*/  CS2R R14, SRZ ;  /* 0x00000000000e7805 */ /* 0x000fe2000001ff00 */
[C---:B------:R-:W-:Y:S01]  /*14d70*/  @!P0 IMAD.X R49, R37.reuse, 0x1, R8, P5 ;  /* 0x0000000125318824 */ /* 0x040fe200028e0608 */
        /* <DEDUP_REMOVED lines=8> */
.L_x_2829:
[----:B------:R-:W-:Y:S05]  /*14e00*/  BSYNC B1 ;  /* 0x0000000000017941 */ /* 0x000fea0003800000 */
.L_x_2828:
[----:B------:R-:W-:Y:S01]  /*14e10*/  ULEA.HI UR4, UR37, UR37, URZ, 0x1 ;  /* 0x0000002525047291 */ /* 0x000fe2000f8f083f */
[----:B--2---:R-:W-:Y:S01]  /*14e20*/  VIADDMNMX R3, R45, -R214, 0x80, PT ;  /* 0x000000802d037446 */ /* 0x004fe200038009d6 */
[----:B------:R-:W-:Y:S02]  /*14e30*/  BSSY B1, `(.L_x_2830) ;  /* 0x0000008000017945 */ /* 0x000fe40003800000 */
[----:B------:R-:W-:Y:S01]  /*14e40*/  ULOP3.LUT UR4, UR4, 0xfffffffe, URZ, 0xc0, !UPT ;  /* 0xfffffffe04047892 */ /* 0x000fe2000f8ec03f */
[----:B------:R-:W-:-:S03]  /*14e50*/  ISETP.GE.AND P1, PT, R198, R3, PT ;  /* 0x00000003c600720c */ /* 0x000fc60003f26270 */
[----:B------:R-:W-:-:S06]  /*14e60*/  UIADD3 UR4, UR37, -UR4, URZ ;  /* 0x8000000425047290 */ /* 0x000fcc000fffe03f */
[----:B0--3--:R-:W-:-:S05]  /*14e70*/  IMAD.U32 R21, RZ, RZ, UR4 ;  /* 0x00000004ff157e24 */ /* 0x009fca000f8e00ff */
[----:B------:R-:W-:-:S04]  /*14e80*/  SHF.L.U32 R21, R21, 0x1f, RZ ;  /* 0x0000001f15157819 */ /* 0x000fc800000006ff */
[----:B------:R-:W0:Y:S02]  /*14e90*/  SYNCS.PHASECHK.TRANS64.TRYWAIT P0, [R18+URZ+0x29800], R21 ;  /* 0x02980015120075a7 */ /* 0x000e24000800017f */
[----:B0-----:R-:W-:Y:S05]  /*14ea0*/  @!P0 BRA `(.L_x_2831) ;  /* 0x000001dc00d08947 */ /* 0x001fea0003800000 */
.L_x_3094:
[----:B------:R-:W-:Y:S05]  /*14eb0*/  BSYNC B1 ;  /* 0x0000000000017941 */ /* 0x000fea0003800000 */
.L_x_2830:
[----:B------:R-:W-:Y:S05]  /*14ec0*/  @P1 BRA `(.L_x_2816) ;  /* 0x0000002c00fc1947 */ /* 0x000fea0003800000 */
[----:B------:R-:W2:Y:S01]  /*14ed0*/  LDC R3, c[0x0][0x3f4] ;  /* 0x0000fd00ff037b82 */ /* 0x000ea20000000800 */
[C---:B------:R-:W-:Y:S01]  /*14ee0*/  VIADD R20, R16.reuse, 0x40 ;  /* 0x0000004010147836 */ /* 0x040fe20000000000 */
[C---:B------:R-:W-:Y:S01]  /*14ef0*/  IADD3 R0, R16.reuse, 0x20, RZ ;  /* 0x0000002010007810 */ /* 0x040fe20007ffe0ff */
[----:B------:R-:W-:Y:S01]  /*14f00*/  BSSY B1, `(.L_x_2832) ;  /* 0x0000101000017945 */ /* 0x000fe20003800000 */
[-C--:B--2---:R-:W-:Y:S02]  /*14f10*/  ISETP.GE.AND P0, PT, R16, R3.reuse, PT ;  /* 0x000000031000720c */ /* 0x084fe40003f06270 */
[-C--:B------:R-:W-:Y:S02]  /*14f20*/  ISETP.GE.AND P1, PT, R0, R3.reuse, PT ;  /* 0x000000030000720c */ /* 0x080fe40003f26270 */
[----:B------:R-:W-:-:S09]  /*14f30*/  ISETP.GE.AND P2, PT, R20, R3, PT ;  /* 0x000000031400720c */ /* 0x000fd20003f46270 */
[----:B------:R-:W-:Y:S05]  /*14f40*/  @P0 BRA `(.L_x_2833) ;  /* 0x0000000c00f00947 */ /* 0x000fea0003800000 */
[----:B------:R-:W2:Y:S01]  /*14f50*/  LDL R68, [R1+0x48] ;  /* 0x0000480001447983 */ /* 0x000ea20000100800 */
[----:B------:R-:W3:Y:S01]  /*14f60*/  S2R R36, SR_TID.X ;  /* 0x0000000000247919 */ /* 0x000ee20000002100 */
[----:B-----5:R-:W-:Y:S02]  /*14f70*/  SHF.R.U32.HI R0, RZ, 0x8, R24 ;  /* 0x00000008ff007819 */ /* 0x020fe40000011618 */
[----:B------:R-:W-:Y:S02]  /*14f80*/  LOP3.LUT R20, R24, 0xff, RZ, 0xc0, !PT ;  /* 0x000000ff18147812 */ /* 0x000fe400078ec0ff */
[----:B0-----:R-:W-:-:S04]  /*14f90*/  LOP3.LUT R21, R0, 0xff, RZ, 0xc0, !PT ;  /* 0x000000ff00157812 */ /* 0x001fc800078ec0ff */
[----:B------:R-:W-:Y:S01]  /*14fa0*/  PRMT R45, R21, 0x7604, R20 ;  /* 0x00007604152d7816 */ /* 0x000fe20000000014 */
[----:B---3--:R-:W-:-:S05]  /*14fb0*/  VIADD R38, R36, 0xffffff80 ;  /* 0xffffff8024267836 */ /* 0x008fca0000000000 */
[----:B------:R-:W-:-:S04]  /*14fc0*/  LEA.HI R40, R38, R38, RZ, 0x1 ;  /* 0x0000002626287211 */ /* 0x000fc800078f08ff */
[----:B------:R-:W-:-:S05]  /*14fd0*/  LOP3.LUT R40, R40, 0xfffffffe, RZ, 0xc0, !PT ;  /* 0xfffffffe28287812 */ /* 0x000fca00078ec0ff */
[----:B------:R-:W-:-:S05]  /*14fe0*/  IMAD.IADD R40, R38, 0x1, -R40 ;  /* 0x0000000126287824 */ /* 0x000fca00078e0a28 */
[----:B------:R-:W-:-:S04]  /*14ff0*/  LEA.HI R0, R3, R40, RZ, 0x1c ;  /* 0x0000002803007211 */ /* 0x000fc800078fe0ff */
[----:B------:R-:W-:-:S04]  /*15000*/  SHF.R.S32.HI R21, RZ, 0x1f, R0 ;  /* 0x0000001fff157819 */ /* 0x000fc80000011400 */
[----:B------:R-:W-:Y:S01]  /*15010*/  LEA.HI R20, R21, R0, RZ, 0x2 ;  /* 0x0000000015147211 */ /* 0x000fe200078f10ff */
[----:B------:R-:W-:-:S03]  /*15020*/  IMAD.SHL.U32 R21, R0, 0x10, RZ ;  /* 0x0000001000157824 */ /* 0x000fc600078e00ff */
[----:B------:R-:W-:Y:S02]  /*15030*/  SHF.L.U32 R20, R20, 0xb, RZ ;  /* 0x0000000b14147819 */ /* 0x000fe400000006ff */
[----:B------:R-:W-:Y:S02]  /*15040*/  LOP3.LUT R0, R208, 0x30, R21, 0xf8, !PT ;  /* 0x00000030d0007812 */ /* 0x000fe400078ef815 */
[----:B----4-:R-:W-:Y:S02]  /*15050*/  SHF.R.U32.HI R37, RZ, 0x8, R25 ;  /* 0x00000008ff257819 */ /* 0x010fe40000011619 */
[----:B------:R-:W-:Y:S02]  /*15060*/  SHF.R.U32.HI R39, RZ, 0x8, R26 ;  /* 0x00000008ff277819 */ /* 0x000fe4000001161a */
        /* <DEDUP_REMOVED lines=8> */
[----:B-1----:R-:W-:Y:S01]  /*150f0*/  PRMT R47, R39, 0x7604, R38 ;  /* 0x00007604272f7816 */ /* 0x002fe20000000026 */
        /* <DEDUP_REMOVED lines=13> */
[----:B------:R-:W-:Y:S02]  /*151d0*/  LOP3.LUT R52, R7, 0xff, RZ, 0xc0, !PT ;  /* 0x000000ff07347812 */ /* 0x000fe400078ec0ff */
[----:B------:R-:W-:Y:S02]  /*151e0*/  LOP3.LUT R53, R53, 0xff, RZ, 0xc0, !PT ;  /* 0x000000ff35357812 */ /* 0x000fe400078ec0ff */
[----:B------:R-:W-:Y:S02]  /*151f0*/  LOP3.LUT R48, R5, 0xff, RZ, 0xc0, !PT ;  /* 0x000000ff05307812 */ /* 0x000fe400078ec0ff */
[----:B------:R-:W-:Y:S02]  /*15200*/  SHF.R.U32.HI R50, RZ, 0x8, R6 ;  /* 0x00000008ff327819 */ /* 0x000fe40000011606 */
[----:B------:R-:W-:Y:S02]  /*15210*/  PRMT R52, R53, 0x7604, R52 ;  /* 0x0000760435347816 */ /* 0x000fe40000000034 */
[----:B------:R-:W-:-:S02]  /*15220*/  SHF.R.U32.HI R53, RZ, 0x10, R5 ;  /* 0x00000010ff357819 */ /* 0x000fc40000011605 */
[----:B------:R-:W-:Y:S02]  /*15230*/  LOP3.LUT R49, R6, 0xff, RZ, 0xc0, !PT ;  /* 0x000000ff06317812 */ /* 0x000fe400078ec0ff */
[----:B------:R-:W-:Y:S02]  /*15240*/  LOP3.LUT R50, R50, 0xff, RZ, 0xc0, !PT ;  /* 0x000000ff32327812 */ /* 0x000fe400078ec0ff */
[----:B------:R-:W-:Y:S02]  /*15250*/  PRMT R48, R21, 0x7604, R48 ;  /* 0x0000760415307816 */ /* 0x000fe40000000030 */
[----:B------:R-:W-:Y:S01]  /*15260*/  SHF.R.U32.HI R21, RZ, 0x10, R25 ;  /* 0x00000010ff157819 */ /* 0x000fe20000011619 */
[----:B------:R-:W-:Y:S01]  /*15270*/  IMAD.U32 R53, R53, 0x10000, RZ ;  /* 0x0001000035357824 */ /* 0x000fe200078e00ff */
[----:B------:R-:W-:Y:S02]  /*15280*/  PRMT R57, R50, 0x7604, R49 ;  /* 0x0000760432397816 */ /* 0x000fe40000000031 */
[----:B------:R-:W-:Y:S01]  /*15290*/  SHF.R.U32.HI R49, RZ, 0x10, R27 ;  /* 0x00000010ff317819 */ /* 0x000fe2000001161b */
[----:B------:R-:W-:Y:S01]  /*152a0*/  IMAD.U32 R21, R21, 0x10000, RZ ;  /* 0x0001000015157824 */ /* 0x000fe200078e00ff */
[----:B------:R-:W-:-:S02]  /*152b0*/  LOP3.LUT R55, R48, 0xff0000, R53, 0xf8, !PT ;  /* 0x00ff000030377812 */ /* 0x000fc400078ef835 */
[----:B------:R-:W-:Y:S01]  /*152c0*/  LOP3.LUT R45, R45, 0xff0000, R24, 0xf8, !PT ;  /* 0x00ff00002d2d7812 */ /* 0x000fe200078ef818 */
[----:B------:R-:W-:Y:S01]  /*152d0*/  IMAD.U32 R49, R49, 0x10000, RZ ;  /* 0x0001000031317824 */ /* 0x000fe200078e00ff */
[----:B------:R-:W-:Y:S02]  /*152e0*/  LOP3.LUT R21, R46, 0xff0000, R21, 0xf8, !PT ;  /* 0x00ff00002e157812 */ /* 0x000fe400078ef815 */
[----:B------:R-:W-:Y:S02]  /*152f0*/  LOP3.LUT R47, R47, 0xff0000, R26, 0xf8, !PT ;  /* 0x00ff00002f2f7812 */ /* 0x000fe400078ef81a */
[----:B------:R-:W-:Y:S02]  /*15300*/  LOP3.LUT R55, R55, 0xff000000, R5, 0xf8, !PT ;  /* 0xff00000037377812 */ /* 0x000fe400078ef805 */
[----:B------:R-:W-:Y:S02]  /*15310*/  LOP3.LUT R45, R45, 0xff000000, R24, 0xf8, !PT ;  /* 0xff0000002d2d7812 */ /* 0x000fe400078ef818 */
[----:B------:R-:W-:-:S02]  /*15320*/  LOP3.LUT R49, R20, 0xff0000, R49, 0xf8, !PT ;  /* 0x00ff000014317812 */ /* 0x000fc400078ef831 */
[----:B------:R-:W-:Y:S02]  /*15330*/  LOP3.LUT R24, R21, 0xff000000, R25, 0xf8, !PT ;  /* 0xff00000015187812 */ /* 0x000fe400078ef819 */
[----:B------:R-:W-:Y:S02]  /*15340*/  SHF.R.U32.HI R59, RZ, 0x10, R7 ;  /* 0x00000010ff3b7819 */ /* 0x000fe40000011607 */
[----:B------:R-:W-:Y:S02]  /*15350*/  LOP3.LUT R21, R57, 0xff0000, R6, 0xf8, !PT ;  /* 0x00ff000039157812 */ /* 0x000fe400078ef806 */
[----:B------:R-:W-:Y:S02]  /*15360*/  LOP3.LUT R20, R47, 0xff000000, R26, 0xf8, !PT ;  /* 0xff0000002f147812 */ /* 0x000fe400078ef81a */
[----:B------:R-:W-:Y:S02]  /*15370*/  F2FP.F16.E4M3.UNPACK_B R54, R55 ;  /* 0x00000037ff36723e */ /* 0x000fe400020006ff */
[----:B0-----:R-:W-:-:S02]  /*15380*/  F2FP.F16.E4M3.UNPACK_B R26, R41 ;  /* 0x00000029ff1a723e */ /* 0x001fc400020006ff */
[----:B------:R-:W-:Y:S02]  /*15390*/  LOP3.LUT R53, R49, 0xff000000, R27, 0xf8, !PT ;  /* 0xff00000031357812 */ /* 0x000fe400078ef81b */
[----:B------:R-:W-:Y:S02]  /*153a0*/  SHF.L.U32 R59, R59, 0x10, RZ ;  /* 0x000000103b3b7819 */ /* 0x000fe400000006ff */
[----:B------:R-:W-:Y:S02]  /*153b0*/  LOP3.LUT R51, R51, 0xff0000, R4, 0xf8, !PT ;  /* 0x00ff000033337812 */ /* 0x000fe400078ef804 */
[----:B------:R-:W-:Y:S02]  /*153c0*/  LOP3.LUT R5, R21, 0xff000000, R6, 0xf8, !PT ;  /* 0xff00000015057812 */ /* 0x000fe400078ef806 */
[----:B------:R-:W-:Y:S01]  /*153d0*/  F2FP.F16.E4M3.UNPACK_B R27, R24 ;  /* 0x00000018ff1b723e */ /* 0x000fe200020006ff */
[----:B------:R-:W-:Y:S01]  /*153e0*/  HADD2.F32 R6, -RZ, R26.H0_H0 ;  /* 0x2000001aff067230 */ /* 0x000fe20000004100 */
[----:B------:R-:W-:-:S02]  /*153f0*/  LOP3.LUT R59, R52, 0xff0000, R59, 0xf8, !PT ;  /* 0x00ff0000343b7812 */ /* 0x000fc400078ef83b */
[----:B------:R-:W-:Y:S02]  /*15400*/  LOP3.LUT R57, R51, 0xff000000, R4, 0xf8, !PT ;  /* 0xff00000033397812 */ /* 0x000fe400078ef804 */
[-C--:B------:R-:W-:Y:S02]  /*15410*/  F2FP.F16.E4M3.UNPACK_B R51, R43.reuse ;  /* 0x0000002bff33723e */ /* 0x080fe400020006ff */
[----:B------:R-:W-:Y:S02]  /*15420*/  F2FP.F16.E4M3.UNPACK_B R52, R43.H1 ;  /* 0x0000002bff34723e */ /* 0x000fe400030006ff */
[-C--:B------:R-:W-:Y:S02]  /*15430*/  F2FP.F16.E4M3.UNPACK_B R43, R40.reuse ;  /* 0x00000028ff2b723e */ /* 0x080fe400020006ff */
[----:B------:R-:W-:Y:S02]  /*15440*/  F2FP.F16.E4M3.UNPACK_B R50, R40.H1 ;  /* 0x00000028ff32723e */ /* 0x000fe400030006ff */
[----:B------:R-:W-:-:S02]  /*15450*/  F2FP.F16.E4M3.UNPACK_B R41, R41.H1 ;  /* 0x00000029ff29723e */ /* 0x000fc400030006ff */
[----:B------:R-:W-:Y:S01]  /*15460*/  F2FP.F16.E4M3.UNPACK_B R55, R55.H1 ;  /* 0x00000037ff37723e */ /* 0x000fe200030006ff */
[----:B------:R-:W-:Y:S01]  /*15470*/  HADD2.F32 R26, -RZ, R26.H1_H1 ;  /* 0x3000001aff1a7230 */ /* 0x000fe20000004100 */
[----:B------:R-:W-:Y:S01]  /*15480*/  LOP3.LUT R58, R59, 0xff000000, R7, 0xf8, !PT ;  /* 0xff0000003b3a7812 */ /* 0x000fe200078ef807 */
[----:B------:R-:W-:-:S05]  /*15490*/  HADD2.F32 R59, -RZ, R54.H1_H1 ;  /* 0x30000036ff3b7230 */ /* 0x000fca0000004100 */
[----:B------:R-:W-:Y:S01]  /*154a0*/  FMUL.FTZ R61, R26, R59 ;  /* 0x0000003b1a3d7220 */ /* 0x000fe20000410000 */
[----:B--2---:R-:W0:Y:S02]  /*154b0*/  LDS.128 R36, [R68+0x14400] ;  /* 0x0144000044247984 */ /* 0x004e240000000c00 */
[----:B0-----:R-:W-:Y:S02]  /*154c0*/  F2FP.F16.E4M3.UNPACK_B R21, R37 ;  /* 0x00000025ff15723e */ /* 0x001fe400020006ff */
[-C--:B------:R-:W-:Y:S02]  /*154d0*/  F2FP.F16.E4M3.UNPACK_B R48, R39.reuse ;  /* 0x00000027ff30723e */ /* 0x080fe400020006ff */
[----:B------:R-:W-:Y:S01]  /*154e0*/  F2FP.F16.E4M3.UNPACK_B R49, R39.H1 ;  /* 0x00000027ff31723e */ /* 0x000fe200030006ff */
[----:B------:R-:W-:Y:S01]  /*154f0*/  HADD2.F32 R39, -RZ, R54.H0_H0 ;  /* 0x20000036ff277230 */ /* 0x000fe20000004100 */
[-C--:B------:R-:W-:Y:S02]  /*15500*/  F2FP.F16.E4M3.UNPACK_B R46, R36.reuse ;  /* 0x00000024ff2e723e */ /* 0x080fe400020006ff */
[----:B------:R-:W-:Y:S01]  /*15510*/  F2FP.F16.E4M3.UNPACK_B R47, R36.H1 ;  /* 0x00000024ff2f723e */ /* 0x000fe200030006ff */
[----:B------:R-:W-:-:S02]  /*15520*/  HADD2.F32 R36, -RZ, R27.H0_H0 ;  /* 0x2000001bff247230 */ /* 0x000fc40000004100 */
[C---:B------:R-:W-:Y:S01]  /*15530*/  FMUL.FTZ R40, R6.reuse, R39 ;  /* 0x0000002706287220 */ /* 0x040fe20000410000 */
[----:B------:R-:W-:Y:S02]  /*15540*/  HADD2.F32 R25, -RZ, R21.H0_H0 ;  /* 0x20000015ff197230 */ /* 0x000fe40000004100 */
[----:B------:R-:W-:-:S03]  /*15550*/  FMUL.FTZ R56, R6, R36 ;  /* 0x0000002406387220 */ /* 0x000fc60000410000 */
[C---:B------:R-:W-:Y:S01]  /*15560*/  FFMA.FTZ R6, R25.reuse, R36, -R40 ;  /* 0x0000002419067223 */ /* 0x040fe20000010828 */
[----:B------:R-:W-:Y:S01]  /*15570*/  F2FP.F16.E4M3.UNPACK_B R36, R24.H1 ;  /* 0x00000018ff24723e */ /* 0x000fe200030006ff */
[----:B------:R-:W-:Y:S01]  /*15580*/  FFMA.FTZ R25, R25, R39, R56 ;  /* 0x0000002719197223 */ /* 0x000fe20000010038 */
[----:B------:R-:W-:Y:S01]  /*15590*/  F2FP.F16.E4M3.UNPACK_B R37, R37.H1 ;  /* 0x00000025ff25723e */ /* 0x000fe200030006ff */
[----:B------:R-:W-:Y:S02]  /*155a0*/  HADD2.F32 R39, -RZ, R27.H1_H1 ;  /* 0x3000001bff277230 */ /* 0x000fe40000004100 */
[----:B------:R-:W-:Y:S02]  /*155b0*/  HADD2.F32 R24, -RZ, R21.H1_H1 ;  /* 0x30000015ff187230 */ /* 0x000fe40000004100 */
[----:B------:R-:W-:Y:S02]  /*155c0*/  HADD2.F32 R54, -RZ, R55.H0_H0 ;  /* 0x20000037ff367230 */ /* 0x000fe40000004100 */
[----:B------:R-:W-:-:S02]  /*155d0*/  HADD2.F32 R21, -RZ, R41.H0_H0 ;  /* 0x20000029ff157230 */ /* 0x000fc40000004100 */
[--C-:B------:R-:W-:Y:S02]  /*155e0*/  HADD2.F32 R40, -RZ, R36.reuse.H0_H0 ;  /* 0x20000024ff287230 */ /* 0x100fe40000004100 */
[-C--:B------:R-:W-:Y:S01]  /*155f0*/  FMUL.FTZ R26, R26, R39.reuse ;  /* 0x000000271a1a7220 */ /* 0x080fe20000410000 */
[----:B------:R-:W-:Y:S02]  /*15600*/  HADD2.F32 R27, -RZ, R37.H0_H0 ;  /* 0x20000025ff1b7230 */ /* 0x000fe40000004100 */
[C---:B------:R-:W-:Y:S01]  /*15610*/  FMUL.FTZ R56, R21.reuse, R54 ;  /* 0x0000003615387220 */ /* 0x040fe20000410000 */
[-C--:B------:R-:W-:Y:S01]  /*15620*/  FMUL.FTZ R63, R21, R40.reuse ;  /* 0x00000028153f7220 */ /* 0x080fe20000410000 */
[C---:B------:R-:W-:Y:S01]  /*15630*/  FFMA.FTZ R21, R24.reuse, R39, -R61 ;  /* 0x0000002718157223 */ /* 0x040fe2000001083d */
[----:B------:R-:W-:Y:S01]  /*15640*/  FFMA.FTZ R24, R24, R59, R26 ;  /* 0x0000003b18187223 */ /* 0x000fe2000001001a */
[C---:B------:R-:W-:Y:S01]  /*15650*/  FFMA.FTZ R26, R27.reuse, R40, -R56 ;  /* 0x000000281b1a7223 */ /* 0x040fe20000010838 */
[----:B------:R-:W-:Y:S01]  /*15660*/  F2FP.F16.E4M3.UNPACK_B R59, R58 ;  /* 0x0000003aff3b723e */ /* 0x000fe200020006ff */
[----:B------:R-:W-:Y:S01]  /*15670*/  FFMA.FTZ R27, R27, R54, R63 ;  /* 0x000000361b1b7223 */ /* 0x000fe2000001003f */
[----:B------:R-:W-:Y:S01]  /*15680*/  F2FP.F16.E4M3.UNPACK_B R54, R53 ;  /* 0x00000035ff36723e */ /* 0x000fe200020006ff */
[----:B------:R-:W-:-:S02]  /*15690*/  HADD2.F32 R39, -RZ, R36.H1_H1 ;  /* 0x30000024ff277230 */ /* 0x000fc40000004100 */
[----:B------:R-:W-:Y:S02]  /*156a0*/  HADD2.F32 R56, -RZ, R55.H1_H1 ;  /* 0x30000037ff387230 */ /* 0x000fe40000004100 */
[----:B------:R-:W-:Y:S02]  /*156b0*/  HADD2.F32 R36, -RZ, R37.H1_H1 ;  /* 0x30000025ff247230 */ /* 0x000fe40000004100 */
[----:B------:R-:W-:Y:S02]  /*156c0*/  HADD2.F32 R41, -RZ, R41.H1_H1 ;  /* 0x30000029ff297230 */ /* 0x000fe40000004100 */
[----:B------:R-:W-:Y:S02]  /*156d0*/  HADD2.F32 R60, -RZ, R59.H0_H0 ;  /* 0x2000003bff3c7230 */ /* 0x000fe40000004100 */
[----:B------:R-:W-:Y:S02]  /*156e0*/  HADD2.F32 R37, -RZ, R51.H0_H0 ;  /* 0x20000033ff257230 */ /* 0x000fe40000004100 */
[----:B------:R-:W-:-:S02]  /*156f0*/  HADD2.F32 R55, -RZ, R54.H0_H0 ;  /* 0x20000036ff377230 */ /* 0x000fc40000004100 */
[----:B------:R-:W-:Y:S01]  /*15700*/  FMUL.FTZ R61, R41, R56 ;  /* 0x00000038293d7220 */ /* 0x000fe20000410000 */
[----:B------:R-:W-:Y:S02]  /*15710*/  HADD2.F32 R40, -RZ, R48.H0_H0 ;  /* 0x20000030ff287230 */ /* 0x000fe40000004100 */
[----:B------:R-:W-:Y:S01]  /*15720*/  FMUL.FTZ R63, R37, R60 ;  /* 0x0000003c253f7220 */ /* 0x000fe20000410000 */
[----:B------:R-:W-:Y:S01]  /*15730*/  FMUL.FTZ R41, R41, R39 ;  /* 0x0000002729297220 */ /* 0x000fe20000410000 */
[----:B------:R-:W-:Y:S01]  /*15740*/  FMUL.FTZ R65, R37, R55 ;  /* 0x0000003725417220 */ /* 0x000fe20000410000 */
[----:B------:R-:W-:Y:S01]  /*15750*/  FFMA.FTZ R37, R36, R39, -R61 ;  /* 0x0000002724257223 */ /* 0x000fe2000001083d */
[----:B------:R-:W-:Y:S01]  /*15760*/  FFMA.FTZ R39, R40, R55, -R63 ;  /* 0x0000003728277223 */ /* 0x000fe2000001083f */
[----:B------:R-:W-:Y:S01]  /*15770*/  HADD2.F32 R55, -RZ, R54.H1_H1 ;  /* 0x30000036ff377230 */ /* 0x000fe20000004100 */
[----:B------:R-:W-:Y:S01]  /*15780*/  F2FP.F16.E4M3.UNPACK_B R58, R58.H1 ;  /* 0x0000003aff3a723e */ /* 0x000fe200030006ff */
[----:B------:R-:W-:Y:S01]  /*15790*/  HADD2.F32 R59, -RZ, R59.H1_H1 ;  /* 0x3000003bff3b7230 */ /* 0x000fe20000004100 */
[----:B------:R-:W-:Y:S01]  /*157a0*/  F2FP.F16.E4M3.UNPACK_B R54, R53.H1 ;  /* 0x00000035ff36723e */ /* 0x000fe200030006ff */
[----:B------:R-:W-:-:S02]  /*157b0*/  HADD2.F32 R51, -RZ, R51.H1_H1 ;  /* 0x30000033ff337230 */ /* 0x000fc40000004100 */
[----:B------:R-:W-:Y:S01]  /*157c0*/  FFMA.FTZ R40, R40, R60, R65 ;  /* 0x0000003c28287223 */ /* 0x000fe20000010041 */
[----:B------:R-:W-:Y:S02]  /*157d0*/  HADD2.F32 R48, -RZ, R48.H1_H1 ;  /* 0x30000030ff307230 */ /* 0x000fe40000004100 */
[----:B------:R-:W-:Y:S01]  /*157e0*/  FFMA.FTZ R36, R36, R56, R41 ;  /* 0x0000003824247223 */ /* 0x000fe20000010029 */
[----:B------:R-:W-:Y:S02]  /*157f0*/  HADD2.F32 R60, -RZ, R58.H0_H0 ;  /* 0x2000003aff3c7230 */ /* 0x000fe40000004100 */
[C---:B------:R-:W-:Y:S01]  /*15800*/  FMUL.FTZ R61, R51.reuse, R59 ;  /* 0x0000003b333d7220 */ /* 0x040fe20000410000 */
[----:B------:R-:W-:Y:S02]  /*15810*/  HADD2.F32 R53, -RZ, R52.H0_H0 ;  /* 0x20000034ff357230 */ /* 0x000fe40000004100 */
[----:B------:R-:W-:Y:S02]  /*15820*/  HADD2.F32 R56, -RZ, R54.H0_H0 ;  /* 0x20000036ff387230 */ /* 0x000fe40000004100 */
[----:B------:R-:W-:Y:S01]  /*15830*/  FMUL.FTZ R64, R51, R55 ;  /* 0x0000003733407220 */ /* 0x000fe20000410000 */
[----:B------:R-:W-:-:S02]  /*15840*/  HADD2.F32 R41, -RZ, R49.H0_H0 ;  /* 0x20000031ff297230 */ /* 0x000fc40000004100 */
[C---:B------:R-:W-:Y:S01]  /*15850*/  FFMA.FTZ R62, R48.reuse, R55, -R61 ;  /* 0x00000037303e7223 */ /* 0x040fe2000001083d */
[C---:B------:R-:W-:Y:S01]  /*15860*/  FMUL.FTZ R66, R53.reuse, R60 ;  /* 0x0000003c35427220 */ /* 0x040fe20000410000 */
[----:B------:R-:W-:Y:S01]  /*15870*/  F2FP.F16.E4M3.UNPACK_B R55, R57.H1 ;  /* 0x00000039ff37723e */ /* 0x000fe200030006ff */
[-C--:B------:R-:W-:Y:S01]  /*15880*/  FMUL.FTZ R53, R53, R56.reuse ;  /* 0x0000003835357220 */ /* 0x080fe20000410000 */
[----:B------:R-:W-:Y:S01]  /*15890*/  HADD2.F32 R58, -RZ, R58.H1_H1 ;  /* 0x3000003aff3a7230 */ /* 0x000fe20000004100 */
[----:B------:R-:W-:Y:S01]  /*158a0*/  F2FP.F16.E4M3.UNPACK_B R51, R45.H1 ;  /* 0x0000002dff33723e */ /* 0x000fe200030006ff */
[----:B------:R-:W-:Y:S02]  /*158b0*/  HADD2.F32 R52, -RZ, R52.H1_H1 ;  /* 0x30000034ff347230 */ /* 0x000fe40000004100 */
[----:B------:R-:W-:Y:S01]  /*158c0*/  FFMA.FTZ R61, R48, R59, R64 ;  /* 0x0000003b303d7223 */ /* 0x000fe20000010040 */
[C---:B------:R-:W-:Y:S01]  /*158d0*/  FFMA.FTZ R66, R41.reuse, R56, -R66 ;  /* 0x0000003829427223 */ /* 0x040fe20000010842 */
[----:B------:R-:W-:Y:S01]  /*158e0*/  FFMA.FTZ R63, R41, R60, R53 ;  /* 0x0000003c293f7223 */ /* 0x000fe20000010035 */
[----:B------:R-:W-:-:S02]  /*158f0*/  HADD2.F32 R54, -RZ, R54.H1_H1 ;  /* 0x30000036ff367230 */ /* 0x000fc40000004100 */
[----:B------:R-:W-:Y:S01]  /*15900*/  FMUL.FTZ R60, R52, R58 ;  /* 0x0000003a343c7220 */ /* 0x000fe20000410000 */
[----:B------:R-:W-:Y:S02]  /*15910*/  HADD2.F32 R49, -RZ, R49.H1_H1 ;  /* 0x30000031ff317230 */ /* 0x000fe40000004100 */
[----:B------:R-:W-:Y:S02]  /*15920*/  HADD2.F32 R56, -RZ, R55.H0_H0 ;  /* 0x20000037ff387230 */ /* 0x000fe40000004100 */
[--C-:B------:R-:W-:Y:S02]  /*15930*/  HADD2.F32 R48, -RZ, R50.reuse.H0_H0 ;  /* 0x20000032ff307230 */ /* 0x100fe40000004100 */
[----:B------:R-:W-:Y:S02]  /*15940*/  HADD2.F32 R53, -RZ, R51.H0_H0 ;  /* 0x20000033ff357230 */ /* 0x000fe40000004100 */
[----:B------:R-:W-:Y:S02]  /*15950*/  HADD2.F32 R55, -RZ, R55.H1_H1 ;  /* 0x30000037ff377230 */ /* 0x000fe40000004100 */
[----:B------:R-:W-:-:S02]  /*15960*/  HADD2.F32 R50, -RZ, R50.H1_H1 ;  /* 0x30000032ff327230 */ /* 0x000fc40000004100 */
[----:B------:R-:W-:Y:S02]  /*15970*/  HADD2.F32 R51, -RZ, R51.H1_H1 ;  /* 0x30000033ff337230 */ /* 0x000fe40000004100 */
[-C--:B------:R-:W-:Y:S01]  /*15980*/  FMUL.FTZ R67, R52, R54.reuse ;  /* 0x0000003634437220 */ /* 0x080fe20000410000 */
[--C-:B------:R-:W-:Y:S02]  /*15990*/  HADD2.F32 R41, -RZ, R47.reuse.H0_H0 ;  /* 0x2000002fff297230 */ /* 0x100fe40000004100 */
[----:B------:R-:W-:Y:S01]  /*159a0*/  FFMA.FTZ R65, R49, R54, -R60 ;  /* 0x0000003631417223 */ /* 0x000fe2000001083c */
[C---:B------:R-:W-:Y:S01]  /*159b0*/  FMUL.FTZ R52, R48.reuse, R56 ;  /* 0x0000003830347220 */ /* 0x040fe20000410000 */
[----:B------:R-:W-:Y:S01]  /*159c0*/  FMUL.FTZ R59, R48, R53 ;  /* 0x00000035303b7220 */ /* 0x000fe20000410000 */
[----:B------:R-:W-:Y:S02]  /*159d0*/  HADD2.F32 R47, -RZ, R47.H1_H1 ;  /* 0x3000002fff2f7230 */ /* 0x000fe40000004100 */
[C---:B------:R-:W-:Y:S01]  /*159e0*/  FMUL.FTZ R54, R50.reuse, R55 ;  /* 0x0000003732367220 */ /* 0x040fe20000410000 */
[----:B------:R-:W-:Y:S01]  /*159f0*/  F2FP.F16.E4M3.UNPACK_B R57, R57 ;  /* 0x00000039ff39723e */ /* 0x000fe200020006ff */
[----:B------:R-:W-:Y:S01]  /*15a00*/  FMUL.FTZ R50, R50, R51 ;  /* 0x0000003332327220 */ /* 0x000fe20000410000 */
[----:B------:R-:W-:Y:S01]  /*15a10*/  F2FP.F16.E4M3.UNPACK_B R48, R45 ;  /* 0x0000002dff30723e */ /* 0x000fe200020006ff */
[----:B------:R-:W-:Y:S01]  /*15a20*/  FFMA.FTZ R53, R41, R53, -R52 ;  /* 0x0000003529357223 */ /* 0x000fe20000010834 */
[----:B------:R-:W-:-:S02]  /*15a30*/  HADD2.F32 R45, -RZ, R43.H0_H0 ;  /* 0x2000002bff2d7230 */ /* 0x000fc40000004100 */
[----:B------:R-:W-:Y:S01]  /*15a40*/  FFMA.FTZ R60, R47, R55, R50 ;  /* 0x000000372f3c7223 */ /* 0x000fe20000010032 */
[--C-:B------:R-:W-:Y:S02]  /*15a50*/  HADD2.F32 R52, -RZ, R57.reuse.H0_H0 ;  /* 0x20000039ff347230 */ /* 0x100fe40000004100 */
[----:B------:R-:W-:Y:S02]  /*15a60*/  HADD2.F32 R50, -RZ, R48.H0_H0 ;  /* 0x20000030ff327230 */ /* 0x000fe40000004100 */
[----:B------:R-:W-:Y:S01]  /*15a70*/  FFMA.FTZ R64, R49, R58, R67 ;  /* 0x0000003a31407223 */ /* 0x000fe20000010043 */
[----:B------:R-:W-:Y:S01]  /*15a80*/  FFMA.FTZ R59, R41, R56, R59 ;  /* 0x00000038293b7223 */ /* 0x000fe2000001003b */
[----:B------:R-:W-:Y:S01]  /*15a90*/  FFMA.FTZ R58, R47, R51, -R54 ;  /* 0x000000332f3a7223 */ /* 0x000fe20000010836 */
[----:B------:R-:W-:Y:S02]  /*15aa0*/  HADD2.F32 R41, -RZ, R46.H0_H0 ;  /* 0x2000002eff297230 */ /* 0x000fe40000004100 */
[----:B------:R-:W-:Y:S01]  /*15ab0*/  FMUL.FTZ R54, R45, R52 ;  /* 0x000000342d367220 */ /* 0x000fe20000410000 */
[----:B------:R-:W-:-:S02]  /*15ac0*/  HADD2.F32 R57, -RZ, R57.H1_H1 ;  /* 0x30000039ff397230 */ /* 0x000fc40000004100 */
[----:B------:R-:W-:Y:S01]  /*15ad0*/  FMUL.FTZ R56, R45, R50 ;  /* 0x000000322d387220 */ /* 0x000fe20000410000 */
[----:B------:R-:W-:Y:S02]  /*15ae0*/  HADD2.F32 R43, -RZ, R43.H1_H1 ;  /* 0x3000002bff2b7230 */ /* 0x000fe40000004100 */
[----:B------:R-:W-:Y:S01]  /*15af0*/  HADD2.F32 R48, -RZ, R48.H1_H1 ;  /* 0x30000030ff307230 */ /* 0x000fe20000004100 */
[----:B------:R-:W-:Y:S01]  /*15b00*/  F2FP.F16.E4M3.UNPACK_B R7, R42 ;  /* 0x0000002aff07723e */ /* 0x000fe200020006ff */
[C---:B------:R-:W-:Y:S01]  /*15b10*/  FFMA.FTZ R54, R41.reuse, R50, -R54 ;  /* 0x0000003229367223 */ /* 0x040fe20000010836 */
[----:B------:R-:W-:Y:S02]  /*15b20*/  HADD2.F32 R46, -RZ, R46.H1_H1 ;  /* 0x3000002eff2e7230 */ /* 0x000fe40000004100 */
[----:B------:R-:W-:Y:S01]  /*15b30*/  FFMA.FTZ R56, R41, R52, R56 ;  /* 0x0000003429387223 */ /* 0x000fe20000010038 */
[----:B------:R-:W-:Y:S01]  /*15b40*/  F2FP.F16.E4M3.UNPACK_B R42, R42.H1 ;  /* 0x0000002aff2a723e */ /* 0x000fe200030006ff */
[C---:B------:R-:W-:Y:S01]  /*15b50*/  FMUL.FTZ R45, R43.reuse, R57 ;  /* 0x000000392b2d7220 */ /* 0x040fe20000410000 */
[----:B------:R-:W-:Y:S01]  /*15b60*/  F2FP.F16.E4M3.UNPACK_B R47, R5.H1 ;  /* 0x00000005ff2f723e */ /* 0x000fe200030006ff */
[----:B------:R-:W-:Y:S01]  /*15b70*/  FMUL.FTZ R50, R43, R48 ;  /* 0x000000302b327220 */ /* 0x000fe20000410000 */
[----:B------:R-:W-:Y:S01]  /*15b80*/  F2FP.F16.E4M3.UNPACK_B R41, R20.H1 ;  /* 0x00000014ff29723e */ /* 0x000fe200030006ff */
[C---:B------:R-:W-:Y:S01]  /*15b90*/  FFMA.FTZ R49, R46.reuse, R48, -R45 ;  /* 0x000000302e317223 */ /* 0x040fe2000001082d */
[-C--:B------:R-:W-:Y:S01]  /*15ba0*/  F2FP.F16.E4M3.UNPACK_B R4, R38.reuse ;  /* 0x00000026ff04723e */ /* 0x080fe200020006ff */
[----:B------:R-:W-:Y:S01]  /*15bb0*/  FFMA.FTZ R57, R46, R57, R50 ;  /* 0x000000392e397223 */ /* 0x000fe20000010032 */
[----:B------:R-:W-:Y:S01]  /*15bc0*/  F2FP.F16.E4M3.UNPACK_B R38, R38.H1 ;  /* 0x00000026ff26723e */ /* 0x000fe200030006ff */
[----:B------:R-:W-:-:S02]  /*15bd0*/  HADD2.F32 R48, -RZ, R47.H0_H0 ;  /* 0x2000002fff307230 */ /* 0x000fc40000004100 */
[--C-:B------:R-:W-:Y:S02]  /*15be0*/  HADD2.F32 R43, -RZ, R42.reuse.H0_H0 ;  /* 0x2000002aff2b7230 */ /* 0x100fe40000004100 */
[----:B------:R-:W-:Y:S02]  /*15bf0*/  HADD2.F32 R46, -RZ, R41.H0_H0 ;  /* 0x20000029ff2e7230 */ /* 0x000fe40000004100 */
[----:B------:R-:W-:Y:S02]  /*15c00*/  HADD2.F32 R47, -RZ, R47.H1_H1 ;  /* 0x3000002fff2f7230 */ /* 0x000fe40000004100 */
[----:B------:R-:W-:Y:S02]  /*15c10*/  HADD2.F32 R42, -RZ, R42.H1_H1 ;  /* 0x3000002aff2a7230 */ /* 0x000fe40000004100 */
[----:B------:R-:W-:Y:S02]  /*15c20*/  HADD2.F32 R45, -RZ, R41.H1_H1 ;  /* 0x30000029ff2d7230 */ /* 0x000fe40000004100 */
[----:B------:R-:W-:Y:S01]  /*15c30*/  FMUL.FTZ R50, R43, R48 ;  /* 0x000000302b327220 */ /* 0x000fe20000410000 */
[----:B------:R-:W-:-:S02]  /*15c40*/  HADD2.F32 R41, -RZ, R38.H0_H0 ;  /* 0x20000026ff297230 */ /* 0x000fc40000004100 */
[----:B------:R-:W-:Y:S01]  /*15c50*/  FMUL.FTZ R52, R43, R46 ;  /* 0x0000002e2b347220 */ /* 0x000fe20000410000 */
[----:B------:R-:W-:Y:S02]  /*15c60*/  HADD2.F32 R38, -RZ, R38.H1_H1 ;  /* 0x30000026ff267230 */ /* 0x000fe40000004100 */
[C---:B------:R-:W-:Y:S01]  /*15c70*/  FMUL.FTZ R43, R42.reuse, R47 ;  /* 0x0000002f2a2b7220 */ /* 0x040fe20000410000 */
[----:B------:R-:W-:Y:S01]  /*15c80*/  F2FP.F16.E4M3.UNPACK_B R20, R20 ;  /* 0x00000014ff14723e */ /* 0x000fe200020006ff */
[----:B------:R-:W-:Y:S01]  /*15c90*/  FMUL.FTZ R42, R42, R45 ;  /* 0x0000002d2a2a7220 */ /* 0x000fe20000410000 */
[----:B------:R-:W-:Y:S01]  /*15ca0*/  F2FP.F16.E4M3.UNPACK_B R5, R5 ;  /* 0x00000005ff05723e */ /* 0x000fe200020006ff */
[C---:B------:R-:W-:Y:S01]  /*15cb0*/  FFMA.FTZ R50, R41.reuse, R46, -R50 ;  /* 0x0000002e29327223 */ /* 0x040fe20000010832 */
[----:B------:R-:W-:Y:S01]  /*15cc0*/  FFMA.FTZ R52, R41, R48, R52 ;  /* 0x0000003029347223 */ /* 0x000fe20000010034 */
[C---:B------:R-:W-:Y:S01]  /*15cd0*/  FFMA.FTZ R51, R38.reuse, R45, -R43 ;  /* 0x0000002d26337223 */ /* 0x040fe2000001082b */
[----:B------:R-:W-:Y:S01]  /*15ce0*/  FFMA.FTZ R55, R38, R47, R42 ;  /* 0x0000002f26377223 */ /* 0x000fe2000001002a */
[----:B------:R-:W-:-:S02]  /*15cf0*/  HADD2.F32 R38, -RZ, R20.H0_H0 ;  /* 0x20000014ff267230 */ /* 0x000fc40000004100 */
[----:B------:R-:W-:Y:S02]  /*15d00*/  HADD2.F32 R41, -RZ, R20.H1_H1 ;  /* 0x30000014ff297230 */ /* 0x000fe40000004100 */
[----:B------:R-:W-:Y:S02]  /*15d10*/  HADD2.F32 R42, -RZ, R5.H0_H0 ;  /* 0x20000005ff2a7230 */ /* 0x000fe40000004100 */
[----:B------:R-:W-:Y:S02]  /*15d20*/  HADD2.F32 R20, -RZ, R7.H0_H0 ;  /* 0x20000007ff147230 */ /* 0x000fe40000004100 */
        /* <DEDUP_REMOVED lines=30> */
.L_x_2833:
[----:B------:R-:W-:Y:S05]  /*15f10*/  BSYNC B1 ;  /* 0x0000000000017941 */ /* 0x000fea0003800000 */
.L_x_2832:
[----:B------:R-:W-:Y:S04]  /*15f20*/  BSSY B1, `(.L_x_2834) ;  /* 0x0000101000017945 */ /* 0x000fe80003800000 */
[----:B------:R-:W-:Y:S05]  /*15f30*/  @P1 BRA `(.L_x_2835) ;  /* 0x0000000c00fc1947 */ /* 0x000fea0003800000 */
[----:B------:R-:W3:Y:S01]  /*15f40*/  LDL R61, [R1+0x44] ;  /* 0x00004400013d7983 */ /* 0x000ee20000100800 */
[----:B--2--5:R-:W-:Y:S02]  /*15f50*/  SHF.R.U32.HI R0, RZ, 0x8, R28 ;  /* 0x00000008ff007819 */ /* 0x024fe4000001161c */
[----:B------:R-:W-:Y:S02]  /*15f60*/  LOP3.LUT R5, R28, 0xff, RZ, 0xc0, !PT ;  /* 0x000000ff1c057812 */ /* 0x000fe400078ec0ff */
[----:B------:R-:W-:Y:S02]  /*15f70*/  LOP3.LUT R4, R0, 0xff, RZ, 0xc0, !PT ;  /* 0x000000ff00047812 */ /* 0x000fe400078ec0ff */
[----:B------:R-:W-:Y:S02]  /*15f80*/  LEA.HI R0, R3, R192, RZ, 0x1c ;  /* 0x000000c003007211 */ /* 0x000fe400078fe0ff */
[----:B----4-:R-:W-:Y:S02]  /*15f90*/  PRMT R37, R4, 0x7604, R5 ;  /* 0x0000760404257816 */ /* 0x010fe40000000005 */
        /* <DEDUP_REMOVED lines=34> */
[----:B-1----:R-:W-:Y:S02]  /*161c0*/  PRMT R47, R20, 0x7604, R27 ;  /* 0x00007604142f7816 */ /* 0x002fe4000000001b */
[----:B------:R-:W-:Y:S02]  /*161d0*/  PRMT R53, R24, 0x7604, R49 ;  /* 0x0000760418357816 */ /* 0x000fe40000000031 */
[----:B------:R-:W0:Y:S01]  /*161e0*/  LDS.128 R24, [R0+0x14400] ;  /* 0x0144000000187984 */ /* 0x000e220000000c00 */
[----:B------:R-:W-:Y:S02]  /*161f0*/  PRMT R39, R6, 0x7604, R7 ;  /* 0x0000760406277816 */ /* 0x000fe40000000007 */
[----:B------:R-:W-:Y:S02]  /*16200*/  SHF.R.U32.HI R21, RZ, 0x10, R29 ;  /* 0x00000010ff157819 */ /* 0x000fe4000001161d */
[----:B------:R-:W-:Y:S02]  /*16210*/  SHF.R.U32.HI R20, RZ, 0x10, R28 ;  /* 0x00000010ff147819 */ /* 0x000fe4000001161c */
[----:B------:R-:W-:-:S02]  /*16220*/  SHF.R.U32.HI R40, RZ, 0x10, R31 ;  /* 0x00000010ff287819 */ /* 0x000fc4000001161f */
[----:B------:R-:W-:Y:S02]  /*16230*/  LOP3.LUT R21, R21, 0xff, RZ, 0xc0, !PT ;  /* 0x000000ff15157812 */ /* 0x000fe400078ec0ff */
[----:B------:R-:W-:Y:S02]  /*16240*/  SHF.R.U32.HI R38, RZ, 0x10, R30 ;  /* 0x00000010ff267819 */ /* 0x000fe4000001161e */
[----:B------:R-:W-:Y:S02]  /*16250*/  LOP3.LUT R20, R20, 0xff, RZ, 0xc0, !PT ;  /* 0x000000ff14147812 */ /* 0x000fe400078ec0ff */
[----:B------:R-:W-:Y:S02]  /*16260*/  LOP3.LUT R40, R40, 0xff, RZ, 0xc0, !PT ;  /* 0x000000ff28287812 */ /* 0x000fe400078ec0ff */
[----:B------:R-:W-:Y:S02]  /*16270*/  PRMT R21, R21, 0x7054, R36 ;  /* 0x0000705415157816 */ /* 0x000fe40000000024 */
[----:B------:R-:W-:-:S02]  /*16280*/  SHF.R.U32.HI R36, RZ, 0x10, R9 ;  /* 0x00000010ff247819 */ /* 0x000fc40000011609 */
[----:B------:R-:W-:Y:S02]  /*16290*/  LOP3.LUT R38, R38, 0xff, RZ, 0xc0, !PT ;  /* 0x000000ff26267812 */ /* 0x000fe400078ec0ff */
[----:B------:R-:W-:Y:S02]  /*162a0*/  PRMT R37, R20, 0x7054, R37 ;  /* 0x0000705414257816 */ /* 0x000fe40000000025 */
[----:B------:R-:W-:Y:S02]  /*162b0*/  PRMT R41, R40, 0x7054, R41 ;  /* 0x0000705428297816 */ /* 0x000fe40000000029 */
[----:B------:R-:W-:Y:S02]  /*162c0*/  SHF.R.U32.HI R20, RZ, 0x10, R8 ;  /* 0x00000010ff147819 */ /* 0x000fe40000011608 */
[----:B------:R-:W-:Y:S02]  /*162d0*/  SHF.R.U32.HI R40, RZ, 0x10, R11 ;  /* 0x00000010ff287819 */ /* 0x000fe4000001160b */
[----:B------:R-:W-:-:S02]  /*162e0*/  LOP3.LUT R36, R36, 0xff, RZ, 0xc0, !PT ;  /* 0x000000ff24247812 */ /* 0x000fc400078ec0ff */
[----:B------:R-:W-:Y:S02]  /*162f0*/  PRMT R39, R38, 0x7054, R39 ;  /* 0x0000705426277816 */ /* 0x000fe40000000027 */
[----:B------:R-:W-:Y:S02]  /*16300*/  SHF.R.U32.HI R38, RZ, 0x10, R10 ;  /* 0x00000010ff267819 */ /* 0x000fe4000001160a */
[----:B------:R-:W-:Y:S02]  /*16310*/  LOP3.LUT R20, R20, 0xff, RZ, 0xc0, !PT ;  /* 0x000000ff14147812 */ /* 0x000fe400078ec0ff */
[----:B------:R-:W-:Y:S02]  /*16320*/  LOP3.LUT R40, R40, 0xff, RZ, 0xc0, !PT ;  /* 0x000000ff28287812 */ /* 0x000fe400078ec0ff */
[----:B------:R-:W-:Y:S02]  /*16330*/  PRMT R49, R36, 0x7054, R45 ;  /* 0x0000705424317816 */ /* 0x000fe4000000002d */
[----:B------:R-:W-:-:S02]  /*16340*/  LOP3.LUT R38, R38, 0xff, RZ, 0xc0, !PT ;  /* 0x000000ff26267812 */ /* 0x000fc400078ec0ff */
[----:B------:R-:W-:Y:S02]  /*16350*/  PRMT R43, R20, 0x7054, R43 ;  /* 0x00007054142b7816 */ /* 0x000fe4000000002b */
[----:B------:R-:W-:Y:S02]  /*16360*/  PRMT R53, R40, 0x7054, R53 ;  /* 0x0000705428357816 */ /* 0x000fe40000000035 */
[----:B------:R-:W-:Y:S02]  /*16370*/  LOP3.LUT R49, R49, 0xff000000, R9, 0xf8, !PT ;  /* 0xff00000031317812 */ /* 0x000fe400078ef809 */
[----:B------:R-:W-:Y:S02]  /*16380*/  PRMT R51, R38, 0x7054, R47 ;  /* 0x0000705426337816 */ /* 0x000fe4000000002f */
[----:B------:R-:W-:Y:S02]  /*16390*/  LOP3.LUT R21, R21, 0xff000000, R29, 0xf8, !PT ;  /* 0xff00000015157812 */ /* 0x000fe400078ef81d */
[----:B------:R-:W-:-:S02]  /*163a0*/  LOP3.LUT R47, R43, 0xff000000, R8, 0xf8, !PT ;  /* 0xff0000002b2f7812 */ /* 0x000fc400078ef808 */
[----:B------:R-:W-:Y:S02]  /*163b0*/  LOP3.LUT R53, R53, 0xff000000, R11, 0xf8, !PT ;  /* 0xff00000035357812 */ /* 0x000fe400078ef80b */
[----:B------:R-:W-:Y:S02]  /*163c0*/  F2FP.F16.E4M3.UNPACK_B R43, R49 ;  /* 0x00000031ff2b723e */ /* 0x000fe400020006ff */
[----:B0-----:R-:W-:Y:S02]  /*163d0*/  F2FP.F16.E4M3.UNPACK_B R11, R25 ;  /* 0x00000019ff0b723e */ /* 0x001fe400020006ff */
[----:B------:R-:W-:Y:S01]  /*163e0*/  LOP3.LUT R45, R41, 0xff000000, R31, 0xf8, !PT ;  /* 0xff000000292d7812 */ /* 0x000fe200078ef81f */
[----:B------:R-:W-:Y:S01]  /*163f0*/  HADD2.F32 R48, -RZ, R43.H0_H0 ;  /* 0x2000002bff307230 */ /* 0x000fe20000004100 */
[----:B------:R-:W-:Y:S02]  /*16400*/  F2FP.F16.E4M3.UNPACK_B R41, R21 ;  /* 0x00000015ff29723e */ /* 0x000fe400020006ff */
[----:B------:R-:W-:-:S02]  /*16410*/  LOP3.LUT R20, R39, 0xff000000, R30, 0xf8, !PT ;  /* 0xff00000027147812 */ /* 0x000fc400078ef81e */
[----:B------:R-:W-:Y:S01]  /*16420*/  LOP3.LUT R8, R51, 0xff000000, R10, 0xf8, !PT ;  /* 0xff00000033087812 */ /* 0x000fe200078ef80a */
[--C-:B------:R-:W-:Y:S01]  /*16430*/  HADD2.F32 R46, -RZ, R41.reuse.H0_H0 ;  /* 0x20000029ff2e7230 */ /* 0x100fe20000004100 */
[----:B------:R-:W-:Y:S01]  /*16440*/  LOP3.LUT R42, R37, 0xff000000, R28, 0xf8, !PT ;  /* 0xff000000252a7812 */ /* 0x000fe200078ef81c */
[----:B------:R-:W-:Y:S01]  /*16450*/  HADD2.F32 R41, -RZ, R41.H1_H1 ;  /* 0x30000029ff297230 */ /* 0x000fe20000004100 */
[-C--:B------:R-:W-:Y:S02]  /*16460*/  F2FP.F16.E4M3.UNPACK_B R39, R27.reuse ;  /* 0x0000001bff27723e */ /* 0x080fe400020006ff */
[----:B------:R-:W-:Y:S02]  /*16470*/  F2FP.F16.E4M3.UNPACK_B R40, R27.H1 ;  /* 0x0000001bff28723e */ /* 0x000fe400030006ff */
[-C--:B------:R-:W-:Y:S02]  /*16480*/  F2FP.F16.E4M3.UNPACK_B R27, R24.reuse ;  /* 0x00000018ff1b723e */ /* 0x080fe400020006ff */
[----:B------:R-:W-:-:S02]  /*16490*/  F2FP.F16.E4M3.UNPACK_B R37, R24.H1 ;  /* 0x00000018ff25723e */ /* 0x000fc400030006ff */
[----:B------:R-:W-:Y:S02]  /*164a0*/  F2FP.F16.E4M3.UNPACK_B R25, R25.H1 ;  /* 0x00000019ff19723e */ /* 0x000fe400030006ff */
[----:B------:R-:W-:Y:S02]  /*164b0*/  F2FP.F16.E4M3.UNPACK_B R38, R26.H1 ;  /* 0x0000001aff26723e */ /* 0x000fe400030006ff */
[----:B------:R-:W-:Y:S01]  /*164c0*/  F2FP.F16.E4M3.UNPACK_B R49, R49.H1 ;  /* 0x00000031ff31723e */ /* 0x000fe200030006ff */
[----:B---3--:R-:W0:Y:S02]  /*164d0*/  LDS.128 R4, [R61+0x14400] ;  /* 0x014400003d047984 */ /* 0x008e240000000c00 */
[-C--:B0-----:R-:W-:Y:S02]  /*164e0*/  F2FP.F16.E4M3.UNPACK_B R10, R5.reuse ;  /* 0x00000005ff0a723e */ /* 0x081fe400020006ff */
[----:B------:R-:W-:Y:S01]  /*164f0*/  F2FP.F16.E4M3.UNPACK_B R30, R5.H1 ;  /* 0x00000005ff1e723e */ /* 0x000fe200030006ff */
[--C-:B------:R-:W-:Y:S01]  /*16500*/  HADD2.F32 R5, -RZ, R11.reuse.H0_H0 ;  /* 0x2000000bff057230 */ /* 0x100fe20000004100 */
[-C--:B------:R-:W-:Y:S01]  /*16510*/  F2FP.F16.E4M3.UNPACK_B R31, R7.reuse ;  /* 0x00000007ff1f723e */ /* 0x080fe200020006ff */
[--C-:B------:R-:W-:Y:S01]  /*16520*/  HADD2.F32 R9, -RZ, R10.reuse.H0_H0 ;  /* 0x2000000aff097230 */ /* 0x100fe20000004100 */
[----:B------:R-:W-:Y:S01]  /*16530*/  F2FP.F16.E4M3.UNPACK_B R36, R7.H1 ;  /* 0x00000007ff24723e */ /* 0x000fe200030006ff */
[----:B------:R-:W-:Y:S01]  /*16540*/  HADD2.F32 R11, -RZ, R11.H1_H1 ;  /* 0x3000000bff0b7230 */ /* 0x000fe20000004100 */
[----:B------:R-:W-:Y:S01]  /*16550*/  F2FP.F16.E4M3.UNPACK_B R28, R4 ;  /* 0x00000004ff1c723e */ /* 0x000fe200020006ff */
[C---:B------:R-:W-:Y:S01]  /*16560*/  FMUL.FTZ R24, R5.reuse, R48 ;  /* 0x0000003005187220 */ /* 0x040fe20000410000 */
[----:B------:R-:W-:Y:S01]  /*16570*/  F2FP.F16.E4M3.UNPACK_B R29, R4.H1 ;  /* 0x00000004ff1d723e */ /* 0x000fe200030006ff */
[----:B------:R-:W-:Y:S01]  /*16580*/  FMUL.FTZ R51, R5, R46 ;  /* 0x0000002e05337220 */ /* 0x000fe20000410000 */
[----:B------:R-:W-:Y:S01]  /*16590*/  F2FP.F16.E4M3.UNPACK_B R4, R6 ;  /* 0x00000006ff04723e */ /* 0x000fe200020006ff */
[C---:B------:R-:W-:Y:S01]  /*165a0*/  FFMA.FTZ R5, R9.reuse, R46, -R24 ;  /* 0x0000002e09057223 */ /* 0x040fe20000010818 */
[----:B------:R-:W-:Y:S01]  /*165b0*/  F2FP.F16.E4M3.UNPACK_B R7, R6.H1 ;  /* 0x00000006ff07723e */ /* 0x000fe200030006ff */
[----:B------:R-:W-:Y:S01]  /*165c0*/  HADD2.F32 R46, -RZ, R43.H1_H1 ;  /* 0x3000002bff2e7230 */ /* 0x000fe20000004100 */
[----:B------:R-:W-:Y:S01]  /*165d0*/  F2FP.F16.E4M3.UNPACK_B R6, R26 ;  /* 0x0000001aff06723e */ /* 0x000fe200020006ff */
[----:B------:R-:W-:Y:S01]  /*165e0*/  FFMA.FTZ R9, R9, R48, R51 ;  /* 0x0000003009097223 */ /* 0x000fe20000010033 */
[----:B------:R-:W-:Y:S01]  /*165f0*/  F2FP.F16.E4M3.UNPACK_B R26, R21.H1 ;  /* 0x00000015ff1a723e */ /* 0x000fe200030006ff */
[----:B------:R-:W-:-:S02]  /*16600*/  HADD2.F32 R24, -RZ, R10.H1_H1 ;  /* 0x3000000aff187230 */ /* 0x000fc40000004100 */
[C---:B------:R-:W-:Y:S01]  /*16610*/  FMUL.FTZ R51, R11.reuse, R46 ;  /* 0x0000002e0b337220 */ /* 0x040fe20000410000 */
[----:B------:R-:W-:Y:S02]  /*16620*/  HADD2.F32 R48, -RZ, R49.H0_H0 ;  /* 0x20000031ff307230 */ /* 0x000fe40000004100 */
[----:B------:R-:W-:Y:S01]  /*16630*/  FMUL.FTZ R11, R11, R41 ;  /* 0x000000290b0b7220 */ /* 0x000fe20000410000 */
[----:B------:R-:W-:Y:S02]  /*16640*/  HADD2.F32 R10, -RZ, R25.H0_H0 ;  /* 0x20000019ff0a7230 */ /* 0x000fe40000004100 */
[----:B------:R-:W-:Y:S02]  /*16650*/  HADD2.F32 R43, -RZ, R26.H0_H0 ;  /* 0x2000001aff2b7230 */ /* 0x000fe40000004100 */
[----:B------:R-:W-:Y:S02]  /*16660*/  HADD2.F32 R21, -RZ, R30.H0_H0 ;  /* 0x2000001eff157230 */ /* 0x000fe40000004100 */
[----:B------:R-:W-:Y:S01]  /*16670*/  FMUL.FTZ R50, R10, R48 ;  /* 0x000000300a327220 */ /* 0x000fe20000410000 */
[----:B------:R-:W-:-:S02]  /*16680*/  HADD2.F32 R49, -RZ, R49.H1_H1 ;  /* 0x30000031ff317230 */ /* 0x000fc40000004100 */
[----:B------:R-:W-:Y:S01]  /*16690*/  FMUL.FTZ R55, R10, R43 ;  /* 0x0000002b0a377220 */ /* 0x000fe20000410000 */
[C---:B------:R-:W-:Y:S01]  /*166a0*/  FFMA.FTZ R10, R24.reuse, R41, -R51 ;  /* 0x00000029180a7223 */ /* 0x040fe20000010833 */
[----:B------:R-:W-:Y:S01]  /*166b0*/  FFMA.FTZ R24, R24, R46, R11 ;  /* 0x0000002e18187223 */ /* 0x000fe2000001000b */
[C---:B------:R-:W-:Y:S01]  /*166c0*/  FFMA.FTZ R11, R21.reuse, R43, -R50 ;  /* 0x0000002b150b7223 */ /* 0x040fe20000010832 */
[----:B------:R-:W-:Y:S01]  /*166d0*/  F2FP.F16.E4M3.UNPACK_B R50, R53 ;  /* 0x00000035ff32723e */ /* 0x000fe200020006ff */
[----:B------:R-:W-:Y:S01]  /*166e0*/  HADD2.F32 R43, -RZ, R26.H1_H1 ;  /* 0x3000001aff2b7230 */ /* 0x000fe20000004100 */
[----:B------:R-:W-:Y:S01]  /*166f0*/  F2FP.F16.E4M3.UNPACK_B R46, R45 ;  /* 0x0000002dff2e723e */ /* 0x000fe200020006ff */
[----:B------:R-:W-:Y:S01]  /*16700*/  FFMA.FTZ R21, R21, R48, R55 ;  /* 0x0000003015157223 */ /* 0x000fe20000010037 */
[----:B------:R-:W-:Y:S01]  /*16710*/  HADD2.F32 R26, -RZ, R25.H1_H1 ;  /* 0x30000019ff1a7230 */ /* 0x000fe20000004100 */
[----:B------:R-:W-:Y:S01]  /*16720*/  F2FP.F16.E4M3.UNPACK_B R53, R53.H1 ;  /* 0x00000035ff35723e */ /* 0x000fe200030006ff */
[----:B------:R-:W-:Y:S01]  /*16730*/  HADD2.F32 R52, -RZ, R50.H0_H0 ;  /* 0x20000032ff347230 */ /* 0x000fe20000004100 */
[----:B------:R-:W-:Y:S01]  /*16740*/  F2FP.F16.E4M3.UNPACK_B R45, R45.H1 ;  /* 0x0000002dff2d723e */ /* 0x000fe200030006ff */
        /* <DEDUP_REMOVED lines=9> */
[C---:B------:R-:W-:Y:S01]  /*167e0*/  FFMA.FTZ R56, R30.reuse, R49, R26 ;  /* 0x000000311e387223 */ /* 0x040fe2000001001a */
[----:B------:R-:W-:Y:S02]  /*167f0*/  HADD2.F32 R39, -RZ, R39.H1_H1 ;  /* 0x30000027ff277230 */ /* 0x000fe40000004100 */
[C---:B------:R-:W-:Y:S01]  /*16800*/  FFMA.FTZ R58, R25.reuse, R48, -R58 ;  /* 0x00000030193a7223 */ /* 0x040fe2000001083a */
[----:B------:R-:W-:Y:S02]  /*16810*/  HADD2.F32 R46, -RZ, R46.H1_H1 ;  /* 0x3000002eff2e7230 */ /* 0x000fe40000004100 */
[----:B------:R-:W-:Y:S01]  /*16820*/  FFMA.FTZ R52, R25, R52, R41 ;  /* 0x0000003419347223 */ /* 0x000fe20000010029 */
[----:B------:R-:W-:Y:S01]  /*16830*/  FFMA.FTZ R54, R30, R43, -R51 ;  /* 0x0000002b1e367223 */ /* 0x000fe20000010833 */
[----:B------:R-:W-:Y:S02]  /*16840*/  HADD2.F32 R31, -RZ, R31.H1_H1 ;  /* 0x3000001fff1f7230 */ /* 0x000fe40000004100 */
[----:B------:R-:W-:Y:S01]  /*16850*/  FMUL.FTZ R48, R39, R50 ;  /* 0x0000003227307220 */ /* 0x000fe20000410000 */
[----:B------:R-:W-:-:S02]  /*16860*/  HADD2.F32 R41, -RZ, R53.H0_H0 ;  /* 0x20000035ff297230 */ /* 0x000fc40000004100 */
[-C--:B------:R-:W-:Y:S01]  /*16870*/  FMUL.FTZ R39, R39, R46.reuse ;  /* 0x0000002e27277220 */ /* 0x080fe20000410000 */
[----:B------:R-:W-:Y:S02]  /*16880*/  HADD2.F32 R26, -RZ, R40.H0_H0 ;  /* 0x20000028ff1a7230 */ /* 0x000fe40000004100 */
[C---:B------:R-:W-:Y:S01]  /*16890*/  FFMA.FTZ R51, R31.reuse, R46, -R48 ;  /* 0x0000002e1f337223 */ /* 0x040fe20000010830 */
[--C-:B------:R-:W-:Y:S02]  /*168a0*/  HADD2.F32 R30, -RZ, R45.reuse.H0_H0 ;  /* 0x2000002dff1e7230 */ /* 0x100fe40000004100 */
[----:B------:R-:W-:Y:S01]  /*168b0*/  FFMA.FTZ R55, R31, R50, R39 ;  /* 0x000000321f377223 */ /* 0x000fe20000010027 */
[----:B------:R-:W-:Y:S02]  /*168c0*/  HADD2.F32 R25, -RZ, R36.H0_H0 ;  /* 0x20000024ff197230 */ /* 0x000fe40000004100 */
[----:B------:R-:W-:Y:S01]  /*168d0*/  FMUL.FTZ R60, R26, R41 ;  /* 0x000000291a3c7220 */ /* 0x000fe20000410000 */
[----:B------:R-:W-:-:S02]  /*168e0*/  HADD2.F32 R45, -RZ, R45.H1_H1 ;  /* 0x3000002dff2d7230 */ /* 0x000fc40000004100 */
[-C--:B------:R-:W-:Y:S01]  /*168f0*/  FMUL.FTZ R26, R26, R30.reuse ;  /* 0x0000001e1a1a7220 */ /* 0x080fe20000410000 */
[----:B------:R-:W-:Y:S01]  /*16900*/  F2FP.F16.E4M3.UNPACK_B R39, R47.H1 ;  /* 0x0000002fff27723e */ /* 0x000fe200030006ff */
[----:B------:R-:W-:Y:S02]  /*16910*/  HADD2.F32 R53, -RZ, R53.H1_H1 ;  /* 0x30000035ff357230 */ /* 0x000fe40000004100 */
[C---:B------:R-:W-:Y:S01]  /*16920*/  FFMA.FTZ R60, R25.reuse, R30, -R60 ;  /* 0x0000001e193c7223 */ /* 0x040fe2000001083c */
[----:B------:R-:W-:Y:S02]  /*16930*/  HADD2.F32 R40, -RZ, R40.H1_H1 ;  /* 0x30000028ff287230 */ /* 0x000fe40000004100 */
[----:B------:R-:W-:Y:S01]  /*16940*/  FFMA.FTZ R57, R25, R41, R26 ;  /* 0x0000002919397223 */ /* 0x000fe2000001001a */
[----:B------:R-:W-:Y:S01]  /*16950*/  F2FP.F16.E4M3.UNPACK_B R30, R42.H1 ;  /* 0x0000002aff1e723e */ /* 0x000fe200030006ff */
[----:B------:R-:W-:Y:S01]  /*16960*/  HADD2.F32 R36, -RZ, R36.H1_H1 ;  /* 0x30000024ff247230 */ /* 0x000fe20000004100 */
[----:B------:R-:W-:Y:S01]  /*16970*/  F2FP.F16.E4M3.UNPACK_B R47, R47 ;  /* 0x0000002fff2f723e */ /* 0x000fe200020006ff */
[----:B------:R-:W-:-:S02]  /*16980*/  HADD2.F32 R41, -RZ, R39.H0_H0 ;  /* 0x20000027ff297230 */ /* 0x000fc40000004100 */
[C---:B------:R-:W-:Y:S01]  /*16990*/  FMUL.FTZ R43, R40.reuse, R53 ;  /* 0x00000035282b7220 */ /* 0x040fe20000410000 */
[----:B------:R-:W-:Y:S02]  /*169a0*/  HADD2.F32 R26, -RZ, R37.H0_H0 ;  /* 0x20000025ff1a7230 */ /* 0x000fe40000004100 */
[-C--:B------:R-:W-:Y:S01]  /*169b0*/  FMUL.FTZ R46, R40, R45.reuse ;  /* 0x0000002d282e7220 */ /* 0x080fe20000410000 */
[----:B------:R-:W-:Y:S02]  /*169c0*/  HADD2.F32 R31, -RZ, R30.H0_H0 ;  /* 0x2000001eff1f7230 */ /* 0x000fe40000004100 */
[C---:B------:R-:W-:Y:S01]  /*169d0*/  FFMA.FTZ R59, R36.reuse, R45, -R43 ;  /* 0x0000002d243b7223 */ /* 0x040fe2000001082b */
[----:B------:R-:W-:Y:S02]  /*169e0*/  HADD2.F32 R25, -RZ, R29.H0_H0 ;  /* 0x2000001dff197230 */ /* 0x000fe40000004100 */
[----:B------:R-:W-:Y:S01]  /*169f0*/  FFMA.FTZ R62, R36, R53, R46 ;  /* 0x00000035243e7223 */ /* 0x000fe2000001002e */
[----:B------:R-:W-:Y:S01]  /*16a00*/  FMUL.FTZ R40, R26, R41 ;  /* 0x000000291a287220 */ /* 0x000fe20000410000 */
[----:B------:R-:W-:-:S02]  /*16a10*/  HADD2.F32 R36, -RZ, R39.H1_H1 ;  /* 0x30000027ff247230 */ /* 0x000fc40000004100 */
[-C--:B------:R-:W-:Y:S01]  /*16a20*/  FMUL.FTZ R26, R26, R31.reuse ;  /* 0x0000001f1a1a7220 */ /* 0x080fe20000410000 */
        /* <DEDUP_REMOVED lines=9> */
[C---:B------:R-:W-:Y:S01]  /*16ac0*/  FFMA.FTZ R46, R29.reuse, R30, -R40 ;  /* 0x0000001e1d2e7223 */ /* 0x040fe20000010828 */
[----:B------:R-:W-:Y:S02]  /*16ad0*/  HADD2.F32 R26, -RZ, R27.H0_H0 ;  /* 0x2000001bff1a7230 */ /* 0x000fe40000004100 */
[----:B------:R-:W-:Y:S01]  /*16ae0*/  FFMA.FTZ R48, R29, R36, R37 ;  /* 0x000000241d307223 */ /* 0x000fe20000010025 */
[----:B------:R-:W-:Y:S01]  /*16af0*/  HADD2.F32 R29, -RZ, R42.H0_H0 ;  /* 0x2000002aff1d7230 */ /* 0x000fe20000004100 */
[----:B------:R-:W-:Y:S01]  /*16b00*/  F2FP.SATFINITE.E4M3.F32.PACK_AB_MERGE_C R11, R54, R11, RZ ;  /* 0x0000000b360b723e */ /* 0x000fe200048070ff */
        /* <DEDUP_REMOVED lines=25> */
[----:B------:R-:W-:Y:S01]  /*16ca0*/  F2FP.SATFINITE.E4M3.F32.PACK_AB_MERGE_C R21, R56, R21, RZ ;  /* 0x000000153815723e */ /* 0x000fe200048070ff */
        /* <DEDUP_REMOVED lines=19> */
[----:B------:R-:W-:-:S02]  /*16de0*/  HADD2.F32 R8, -RZ, R6.H1_H1 ;  /* 0x30000006ff087230 */ /* 0x000fc40000004100 */
        /* <DEDUP_REMOVED lines=20> */
.L_x_2835:
[----:B------:R-:W-:Y:S05]  /*16f30*/  BSYNC B1 ;  /* 0x0000000000017941 */ /* 0x000fea0003800000 */
.L_x_2834:
[----:B------:R-:W-:Y:S05]  /*16f40*/  @P2 BRA `(.L_x_2816) ;  /* 0x0000000c00dc2947 */ /* 0x000fea0003800000 */
[----:B------:R-:W4:Y:S01]  /*16f50*/  LDL R51, [R1+0x40] ;  /* 0x0000400001337983 */ /* 0x000f220000100800 */
        /* <DEDUP_REMOVED lines=24> */
[----:B------:R-:W-:-:S02]  /*170e0*/  SHF.R.U32.HI R6, RZ, 0x8, R35 ;  /* 0x00000008ff067819 */ /* 0x000fc40000011623 */
[----:B------:R-:W-:Y:S01]  /*170f0*/  PRMT R29, R8, 0x7604, R7 ;  /* 0x00007604081d7816 */ /* 0x000fe20000000007 */
        /* <DEDUP_REMOVED lines=8> */
[----:B------:R-:W-:Y:S02]  /*17180*/  SHF.R.U32.HI R31, RZ, 0x8, R15 ;  /* 0x00000008ff1f7819 */ /* 0x000fe4000001160f */
[----:B------:R-:W-:Y:S02]  /*17190*/  LOP3.LUT R27, R14, 0xff, RZ, 0xc0, !PT ;  /* 0x000000ff0e1b7812 */ /* 0x000fe400078ec0ff */
[----:B------:R-:W-:Y:S02]  /*171a0*/  LOP3.LUT R28, R28, 0xff, RZ, 0xc0, !PT ;  /* 0x000000ff1c1c7812 */ /* 0x000fe400078ec0ff */
[----:B------:R-:W-:Y:S02]  /*171b0*/  LOP3.LUT R30, R15, 0xff, RZ, 0xc0, !PT ;  /* 0x000000ff0f1e7812 */ /* 0x000fe400078ec0ff */
[----:B------:R-:W-:-:S02]  /*171c0*/  LOP3.LUT R31, R31, 0xff, RZ, 0xc0, !PT ;  /* 0x000000ff1f1f7812 */ /* 0x000fc400078ec0ff */
[----:B------:R-:W-:Y:S02]  /*171d0*/  LOP3.LUT R26, R13, 0xff, RZ, 0xc0, !PT ;  /* 0x000000ff0d1a7812 */ /* 0x000fe400078ec0ff */
[----:B----4-:R-:W-:Y:S02]  /*171e0*/  PRMT R37, R28, 0x7604, R27 ;  /* 0x000076041c257816 */ /* 0x010fe4000000001b */
[----:B------:R-:W-:Y:S02]  /*171f0*/  PRMT R30, R31, 0x7604, R30 ;  /* 0x000076041f1e7816 */ /* 0x000fe4000000001e */
[----:B------:R-:W-:Y:S02]  /*17200*/  SHF.R.U32.HI R27, RZ, 0x10, R35 ;  /* 0x00000010ff1b7819 */ /* 0x000fe40000011623 */
[----:B------:R-:W-:Y:S02]  /*17210*/  PRMT R26, R3, 0x7604, R26 ;  /* 0x00007604031a7816 */ /* 0x000fe4000000001a */
[----:B------:R-:W-:Y:S01]  /*17220*/  SHF.R.U32.HI R31, RZ, 0x10, R13 ;  /* 0x00000010ff1f7819 */ /* 0x000fe2000001160d */
[----:B------:R-:W-:Y:S01]  /*17230*/  IMAD.U32 R27, R27, 0x10000, RZ ;  /* 0x000100001b1b7824 */ /* 0x000fe200078e00ff */
[----:B------:R-:W-:-:S02]  /*17240*/  SHF.R.U32.HI R3, RZ, 0x10, R33 ;  /* 0x00000010ff037819 */ /* 0x000fc40000011621 */
[----:B------:R-:W-:Y:S01]  /*17250*/  SHF.R.U32.HI R39, RZ, 0x10, R15 ;  /* 0x00000010ff277819 */ /* 0x000fe2000001160f */
[----:B------:R-:W-:Y:S01]  /*17260*/  IMAD.U32 R31, R31, 0x10000, RZ ;  /* 0x000100001f1f7824 */ /* 0x000fe200078e00ff */
[----:B------:R-:W-:Y:S01]  /*17270*/  LOP3.LUT R27, R24, 0xff0000, R27, 0xf8, !PT ;  /* 0x00ff0000181b7812 */ /* 0x000fe200078ef81b */
[----:B------:R-:W-:Y:S01]  /*17280*/  IMAD.U32 R3, R3, 0x10000, RZ ;  /* 0x0001000003037824 */ /* 0x000fe200078e00ff */
[----:B------:R-:W-:Y:S02]  /*17290*/  SHF.L.U32 R39, R39, 0x10, RZ ;  /* 0x0000001027277819 */ /* 0x000fe400000006ff */
        /* <DEDUP_REMOVED lines=9> */
[----:B------:R-:W-:Y:S02]  /*17330*/  LOP3.LUT R20, R25, 0xff000000, R34, 0xf8, !PT ;  /* 0xff00000019147812 */ /* 0x000fe400078ef822 */
[----:B------:R-:W-:Y:S02]  /*17340*/  F2FP.F16.E4M3.UNPACK_B R38, R35 ;  /* 0x00000023ff26723e */ /* 0x000fe400020006ff */
[----:B0-----:R-:W-:Y:S02]  /*17350*/  F2FP.F16.E4M3.UNPACK_B R27, R9 ;  /* 0x00000009ff1b723e */ /* 0x001fe400020006ff */
[----:B------:R-:W-:Y:S02]  /*17360*/  F2FP.F16.E4M3.UNPACK_B R34, R33 ;  /* 0x00000021ff22723e */ /* 0x000fe400020006ff */
[----:B------:R-:W-:Y:S02]  /*17370*/  LOP3.LUT R37, R29, 0xff000000, R12, 0xf8, !PT ;  /* 0xff0000001d257812 */ /* 0x000fe400078ef80c */
[----:B------:R-:W-:-:S02]  /*17380*/  LOP3.LUT R21, R21, 0xff0000, R32, 0xf8, !PT ;  /* 0x00ff000015157812 */ /* 0x000fc400078ef820 */
[----:B------:R-:W-:Y:S02]  /*17390*/  LOP3.LUT R12, R3, 0xff000000, R14, 0xf8, !PT ;  /* 0xff000000030c7812 */ /* 0x000fe400078ef80e */
[----:B------:R-:W-:Y:S01]  /*173a0*/  LOP3.LUT R40, R39, 0xff000000, R15, 0xf8, !PT ;  /* 0xff00000027287812 */ /* 0x000fe200078ef80f */
[--C-:B------:R-:W-:Y:S01]  /*173b0*/  HADD2.F32 R39, -RZ, R38.reuse.H0_H0 ;  /* 0x20000026ff277230 */ /* 0x100fe20000004100 */
[----:B------:R-:W-:Y:S01]  /*173c0*/  LOP3.LUT R32, R21, 0xff000000, R32, 0xf8, !PT ;  /* 0xff00000015207812 */ /* 0x000fe200078ef820 */
[----:B------:R-:W-:Y:S01]  /*173d0*/  HADD2.F32 R38, -RZ, R38.H1_H1 ;  /* 0x30000026ff267230 */ /* 0x000fe20000004100 */
[----:B------:R-:W-:Y:S02]  /*173e0*/  F2FP.F16.E4M3.UNPACK_B R28, R9.H1 ;  /* 0x00000009ff1c723e */ /* 0x000fe400030006ff */
[-C--:B------:R-:W-:Y:S02]  /*173f0*/  F2FP.F16.E4M3.UNPACK_B R30, R11.reuse ;  /* 0x0000000bff1e723e */ /* 0x080fe400020006ff */
[----:B------:R-:W-:-:S02]  /*17400*/  F2FP.F16.E4M3.UNPACK_B R31, R11.H1 ;  /* 0x0000000bff1f723e */ /* 0x000fc400030006ff */
[-C--:B------:R-:W-:Y:S02]  /*17410*/  F2FP.F16.E4M3.UNPACK_B R11, R8.reuse ;  /* 0x00000008ff0b723e */ /* 0x080fe400020006ff */
[----:B------:R-:W-:Y:S02]  /*17420*/  F2FP.F16.E4M3.UNPACK_B R26, R8.H1 ;  /* 0x00000008ff1a723e */ /* 0x000fe400030006ff */
[----:B------:R-:W-:Y:S02]  /*17430*/  F2FP.F16.E4M3.UNPACK_B R33, R33.H1 ;  /* 0x00000021ff21723e */ /* 0x000fe400030006ff */
[----:B------:R-:W-:Y:S01]  /*17440*/  F2FP.F16.E4M3.UNPACK_B R29, R10.H1 ;  /* 0x0000000aff1d723e */ /* 0x000fe200030006ff */
[----:B------:R-:W0:Y:S02]  /*17450*/  LDS.128 R4, [R51+0x14400] ;  /* 0x0144000033047984 */ /* 0x000e240000000c00 */
[-C--:B0-----:R-:W-:Y:S02]  /*17460*/  F2FP.F16.E4M3.UNPACK_B R24, R7.reuse ;  /* 0x00000007ff18723e */ /* 0x081fe400020006ff */
[----:B------:R-:W-:-:S02]  /*17470*/  F2FP.F16.E4M3.UNPACK_B R25, R7.H1 ;  /* 0x00000007ff19723e */ /* 0x000fc400030006ff */
[-C--:B------:R-:W-:Y:S02]  /*17480*/  F2FP.F16.E4M3.UNPACK_B R14, R5.reuse ;  /* 0x00000005ff0e723e */ /* 0x080fe400020006ff */
[-C--:B------:R-:W-:Y:S02]  /*17490*/  F2FP.F16.E4M3.UNPACK_B R7, R4.reuse ;  /* 0x00000004ff07723e */ /* 0x080fe400020006ff */
[----:B------:R-:W-:Y:S01]  /*174a0*/  F2FP.F16.E4M3.UNPACK_B R13, R4.H1 ;  /* 0x00000004ff0d723e */ /* 0x000fe200030006ff */
[--C-:B------:R-:W-:Y:S01]  /*174b0*/  HADD2.F32 R4, -RZ, R27.reuse.H0_H0 ;  /* 0x2000001bff047230 */ /* 0x100fe20000004100 */
[----:B------:R-:W-:Y:S01]  /*174c0*/  F2FP.F16.E4M3.UNPACK_B R15, R5.H1 ;  /* 0x00000005ff0f723e */ /* 0x000fe200030006ff */
[----:B------:R-:W-:Y:S01]  /*174d0*/  HADD2.F32 R5, -RZ, R34.H0_H0 ;  /* 0x20000022ff057230 */ /* 0x000fe20000004100 */
[-C--:B------:R-:W-:Y:S01]  /*174e0*/  F2FP.F16.E4M3.UNPACK_B R3, R6.reuse ;  /* 0x00000006ff03723e */ /* 0x080fe200020006ff */
[----:B------:R-:W-:Y:S01]  /*174f0*/  HADD2.F32 R27, -RZ, R27.H1_H1 ;  /* 0x3000001bff1b7230 */ /* 0x000fe20000004100 */
[----:B------:R-:W-:Y:S01]  /*17500*/  F2FP.F16.E4M3.UNPACK_B R21, R6.H1 ;  /* 0x00000006ff15723e */ /* 0x000fe200030006ff */
[----:B------:R-:W-:-:S02]  /*17510*/  HADD2.F32 R6, -RZ, R14.H0_H0 ;  /* 0x2000000eff067230 */ /* 0x000fc40000004100 */
[C---:B------:R-:W-:Y:S01]  /*17520*/  FMUL.FTZ R9, R4.reuse, R39 ;  /* 0x0000002704097220 */ /* 0x040fe20000410000 */
[-C--:B------:R-:W-:Y:S01]  /*17530*/  FMUL.FTZ R8, R4, R5.reuse ;  /* 0x0000000504087220 */ /* 0x080fe20000410000 */
[----:B------:R-:W-:Y:S02]  /*17540*/  HADD2.F32 R34, -RZ, R34.H1_H1 ;  /* 0x30000022ff227230 */ /* 0x000fe40000004100 */
[C---:B------:R-:W-:Y:S01]  /*17550*/  FMUL.FTZ R43, R27.reuse, R38 ;  /* 0x000000261b2b7220 */ /* 0x040fe20000410000 */
[C---:B------:R-:W-:Y:S01]  /*17560*/  FFMA.FTZ R5, R6.reuse, R5, -R9 ;  /* 0x0000000506057223 */ /* 0x040fe20000010809 */
[----:B------:R-:W-:Y:S01]  /*17570*/  FFMA.FTZ R9, R6, R39, R8 ;  /* 0x0000002706097223 */ /* 0x000fe20000010008 */
[----:B------:R-:W-:Y:S01]  /*17580*/  F2FP.F16.E4M3.UNPACK_B R39, R35.H1 ;  /* 0x00000023ff27723e */ /* 0x000fe200030006ff */
[----:B------:R-:W-:Y:S02]  /*17590*/  HADD2.F32 R6, -RZ, R28.H0_H0 ;  /* 0x2000001cff067230 */ /* 0x000fe40000004100 */
[----:B------:R-:W-:Y:S01]  /*175a0*/  FMUL.FTZ R27, R27, R34 ;  /* 0x000000221b1b7220 */ /* 0x000fe20000410000 */
[----:B------:R-:W-:Y:S01]  /*175b0*/  HADD2.F32 R35, -RZ, R33.H0_H0 ;  /* 0x20000021ff237230 */ /* 0x000fe20000004100 */
[----:B------:R-:W-:Y:S01]  /*175c0*/  F2FP.F16.E4M3.UNPACK_B R4, R10 ;  /* 0x0000000aff04723e */ /* 0x000fe200020006ff */
[----:B------:R-:W-:-:S02]  /*175d0*/  HADD2.F32 R41, -RZ, R39.H0_H0 ;  /* 0x20000027ff297230 */ /* 0x000fc40000004100 */
[----:B------:R-:W-:Y:S02]  /*175e0*/  HADD2.F32 R14, -RZ, R14.H1_H1 ;  /* 0x3000000eff0e7230 */ /* 0x000fe40000004100 */
[C---:B------:R-:W-:Y:S01]  /*175f0*/  FMUL.FTZ R42, R6.reuse, R35 ;  /* 0x00000023062a7220 */ /* 0x040fe20000410000 */
[----:B------:R-:W-:Y:S02]  /*17600*/  HADD2.F32 R10, -RZ, R15.H0_H0 ;  /* 0x2000000fff0a7230 */ /* 0x000fe40000004100 */
[-C--:B------:R-:W-:Y:S01]  /*17610*/  FMUL.FTZ R45, R6, R41.reuse ;  /* 0x00000029062d7220 */ /* 0x080fe20000410000 */
[----:B------:R-:W-:Y:S02]  /*17620*/  HADD2.F32 R39, -RZ, R39.H1_H1 ;  /* 0x30000027ff277230 */ /* 0x000fe40000004100 */
[C---:B------:R-:W-:Y:S01]  /*17630*/  FFMA.FTZ R6, R14.reuse, R34, -R43 ;  /* 0x000000220e067223 */ /* 0x040fe2000001082b */
[----:B------:R-:W-:Y:S01]  /*17640*/  FFMA.FTZ R8, R14, R38, R27 ;  /* 0x000000260e087223 */ /* 0x000fe2000001001b */
[----:B------:R-:W-:Y:S01]  /*17650*/  F2FP.F16.E4M3.UNPACK_B R34, R40 ;  /* 0x00000028ff22723e */ /* 0x000fe200020006ff */
[----:B------:R-:W-:Y:S01]  /*17660*/  FFMA.FTZ R42, R10, R41, R42 ;  /* 0x000000290a2a7223 */ /* 0x000fe2000001002a */
[----:B------:R-:W-:Y:S01]  /*17670*/  F2FP.F16.E4M3.UNPACK_B R27, R36 ;  /* 0x00000024ff1b723e */ /* 0x000fe200020006ff */
[----:B------:R-:W-:-:S02]  /*17680*/  HADD2.F32 R28, -RZ, R28.H1_H1 ;  /* 0x3000001cff1c7230 */ /* 0x000fc40000004100 */
[----:B------:R-:W-:Y:S01]  /*17690*/  FFMA.FTZ R45, R10, R35, -R45 ;  /* 0x000000230a2d7223 */ /* 0x000fe2000001082d */
[----:B------:R-:W-:Y:S01]  /*176a0*/  HADD2.F32 R41, -RZ, R34.H0_H0 ;  /* 0x20000022ff297230 */ /* 0x000fe20000004100 */
[----:B------:R-:W-:Y:S01]  /*176b0*/  F2FP.F16.E4M3.UNPACK_B R40, R40.H1 ;  /* 0x00000028ff28723e */ /* 0x000fe200030006ff */
[----:B------:R-:W-:Y:S02]  /*176c0*/  HADD2.F32 R14, -RZ, R30.H0_H0 ;  /* 0x2000001eff0e7230 */ /* 0x000fe40000004100 */
[----:B------:R-:W-:Y:S01]  /*176d0*/  FMUL.FTZ R38, R28, R39 ;  /* 0x000000271c267220 */ /* 0x000fe20000410000 */
[----:B------:R-:W-:Y:S01]  /*176e0*/  HADD2.F32 R35, -RZ, R27.H0_H0 ;  /* 0x2000001bff237230 */ /* 0x000fe20000004100 */
[----:B------:R-:W-:Y:S01]  /*176f0*/  F2FP.F16.E4M3.UNPACK_B R36, R36.H1 ;  /* 0x00000024ff24723e */ /* 0x000fe200030006ff */
[----:B------:R-:W-:Y:S02]  /*17700*/  HADD2.F32 R33, -RZ, R33.H1_H1 ;  /* 0x30000021ff217230 */ /* 0x000fe40000004100 */
[----:B------:R-:W-:Y:S01]  /*17710*/  FMUL.FTZ R43, R14, R41 ;  /* 0x000000290e2b7220 */ /* 0x000fe20000410000 */
[----:B------:R-:W-:-:S02]  /*17720*/  HADD2.F32 R15, -RZ, R15.H1_H1 ;  /* 0x3000000fff0f7230 */ /* 0x000fc40000004100 */
[----:B------:R-:W-:Y:S01]  /*17730*/  FMUL.FTZ R14, R14, R35 ;  /* 0x000000230e0e7220 */ /* 0x000fe20000410000 */
[----:B------:R-:W-:Y:S02]  /*17740*/  HADD2.F32 R10, -RZ, R24.H0_H0 ;  /* 0x20000018ff0a7230 */ /* 0x000fe40000004100 */
[-C--:B------:R-:W-:Y:S01]  /*17750*/  FMUL.FTZ R28, R28, R33.reuse ;  /* 0x000000211c1c7220 */ /* 0x080fe20000410000 */
[----:B------:R-:W-:Y:S02]  /*17760*/  HADD2.F32 R30, -RZ, R30.H1_H1 ;  /* 0x3000001eff1e7230 */ /* 0x000fe40000004100 */
[----:B------:R-:W-:Y:S01]  /*17770*/  FFMA.FTZ R38, R15, R33, -R38 ;  /* 0x000000210f267223 */ /* 0x000fe20000010826 */
[----:B------:R-:W-:Y:S02]  /*17780*/  HADD2.F32 R33, -RZ, R34.H1_H1 ;  /* 0x30000022ff217230 */ /* 0x000fe40000004100 */
[C---:B------:R-:W-:Y:S01]  /*17790*/  FFMA.FTZ R43, R10.reuse, R35, -R43 ;  /* 0x000000230a2b7223 */ /* 0x040fe2000001082b */
[----:B------:R-:W-:Y:S01]  /*177a0*/  FFMA.FTZ R41, R10, R41, R14 ;  /* 0x000000290a297223 */ /* 0x000fe2000001000e */
[----:B------:R-:W-:-:S02]  /*177b0*/  HADD2.F32 R27, -RZ, R27.H1_H1 ;  /* 0x3000001bff1b7230 */ /* 0x000fc40000004100 */
[----:B------:R-:W-:Y:S01]  /*177c0*/  FFMA.FTZ R39, R15, R39, R28 ;  /* 0x000000270f277223 */ /* 0x000fe2000001001c */
[----:B------:R-:W-:Y:S02]  /*177d0*/  HADD2.F32 R35, -RZ, R40.H0_H0 ;  /* 0x20000028ff237230 */ /* 0x000fe40000004100 */
[C---:B-1----:R-:W-:Y:S01]  /*177e0*/  FMUL.FTZ R47, R30.reuse, R33 ;  /* 0x000000211e2f7220 */ /* 0x042fe20000410000 */
[----:B------:R-:W-:Y:S02]  /*177f0*/  HADD2.F32 R14, -RZ, R31.H0_H0 ;  /* 0x2000001fff0e7230 */ /* 0x000fe40000004100 */
[----:B------:R-:W-:Y:S01]  /*17800*/  FMUL.FTZ R30, R30, R27 ;  /* 0x0000001b1e1e7220 */ /* 0x000fe20000410000 */
[----:B------:R-:W-:Y:S01]  /*17810*/  HADD2.F32 R24, -RZ, R24.H1_H1 ;  /* 0x30000018ff187230 */ /* 0x000fe20000004100 */
[----:B------:R-:W-:Y:S01]  /*17820*/  F2FP.SATFINITE.E4M3.F32.PACK_AB_MERGE_C R38, R38, R45, RZ ;  /* 0x0000002d2626723e */ /* 0x000fe200048070ff */
[----:B------:R-:W-:Y:S02]  /*17830*/  HADD2.F32 R15, -RZ, R36.H0_H0 ;  /* 0x20000024ff0f7230 */ /* 0x000fe40000004100 */
[----:B------:R-:W-:Y:S01]  /*17840*/  FMUL.FTZ R49, R14, R35 ;  /* 0x000000230e317220 */ /* 0x000fe20000410000 */
[----:B------:R-:W-:-:S02]  /*17850*/  HADD2.F32 R10, -RZ, R25.H0_H0 ;  /* 0x20000019ff0a7230 */ /* 0x000fc40000004100 */
[C---:B------:R-:W-:Y:S01]  /*17860*/  FFMA.FTZ R46, R24.reuse, R27, -R47 ;  /* 0x0000001b182e7223 */ /* 0x040fe2000001082f */
[----:B------:R-:W-:Y:S01]  /*17870*/  FFMA.FTZ R48, R24, R33, R30 ;  /* 0x0000002118307223 */ /* 0x000fe2000001001e */
[----:B------:R-:W-:Y:S01]  /*17880*/  FMUL.FTZ R14, R14, R15 ;  /* 0x0000000f0e0e7220 */ /* 0x000fe20000410000 */
[----:B------:R-:W-:Y:S01]  /*17890*/  F2FP.F16.E4M3.UNPACK_B R24, R37.H1 ;  /* 0x00000025ff18723e */ /* 0x000fe200030006ff */
[C---:B------:R-:W-:Y:S01]  /*178a0*/  FFMA.FTZ R49, R10.reuse, R15, -R49 ;  /* 0x0000000f0a317223 */ /* 0x040fe20000010831 */
[-C--:B------:R-:W-:Y:S01]  /*178b0*/  F2FP.F16.E4M3.UNPACK_B R15, R32.reuse.H1 ;  /* 0x00000020ff0f723e */ /* 0x080fe200030006ff */
[----:B------:R-:W-:Y:S01]  /*178c0*/  FFMA.FTZ R47, R10, R35, R14 ;  /* 0x000000230a2f7223 */ /* 0x000fe2000001000e */
[----:B------:R-:W-:Y:S01]  /*178d0*/  HADD2.F32 R36, -RZ, R36.H1_H1 ;  /* 0x30000024ff247230 */ /* 0x000fe20000004100 */
[----:B------:R-:W-:Y:S01]  /*178e0*/  F2FP.F16.E4M3.UNPACK_B R37, R37 ;  /* 0x00000025ff25723e */ /* 0x000fe200020006ff */
[----:B------:R-:W-:Y:S01]  /*178f0*/  HADD2.F32 R40, -RZ, R40.H1_H1 ;  /* 0x30000028ff287230 */ /* 0x000fe20000004100 */
[----:B------:R-:W-:Y:S01]  /*17900*/  F2FP.F16.E4M3.UNPACK_B R32, R32 ;  /* 0x00000020ff20723e */ /* 0x000fe200020006ff */
[----:B------:R-:W-:Y:S01]  /*17910*/  HADD2.F32 R31, -RZ, R31.H1_H1 ;  /* 0x3000001fff1f7230 */ /* 0x000fe20000004100 */
[----:B------:R-:W-:Y:S01]  /*17920*/  F2FP.SATFINITE.E4M3.F32.PACK_AB_MERGE_C R39, R39, R42, RZ ;  /* 0x0000002a2727723e */ /* 0x000fe200048070ff */
[----:B------:R-:W-:Y:S01]  /*17930*/  HADD2.F32 R33, -RZ, R24.H0_H0 ;  /* 0x20000018ff217230 */ /* 0x000fe20000004100 */
[----:B------:R-:W-:Y:S01]  /*17940*/  F2FP.SATFINITE.E4M3.F32.PACK_AB_MERGE_C R5, R6, R5, R38 ;  /* 0x000000050605723e */ /* 0x000fe20004807026 */
        /* <DEDUP_REMOVED lines=12> */
[----:B------:R-:W-:Y:S02]  /*17a10*/  HADD2.F32 R15, -RZ, R15.H1_H1 ;  /* 0x3000000fff0f7230 */ /* 0x000fe40000004100 */
[C---:B------:R-:W-:Y:S01]  /*17a20*/  FFMA.FTZ R50, R25.reuse, R36, -R28 ;  /* 0x0000002419327223 */ /* 0x040fe2000001081c */
[----:B------:R-:W-:Y:S02]  /*17a30*/  HADD2.F32 R13, -RZ, R13.H1_H1 ;  /* 0x3000000dff0d7230 */ /* 0x000fe40000004100 */
[----:B------:R-:W-:Y:S01]  /*17a40*/  FFMA.FTZ R40, R25, R40, R35 ;  /* 0x0000002819287223 */ /* 0x000fe20000010023 */
[C---:B------:R-:W-:Y:S01]  /*17a50*/  FMUL.FTZ R10, R26.reuse, R24 ;  /* 0x000000181a0a7220 */ /* 0x040fe20000410000 */
[----:B------:R-:W-:Y:S01]  /*17a60*/  FMUL.FTZ R27, R26, R15 ;  /* 0x0000000f1a1b7220 */ /* 0x000fe20000410000 */
[----:B------:R-:W-:Y:S01]  /*17a70*/  HADD2.F32 R25, -RZ, R37.H0_H0 ;  /* 0x20000025ff197230 */ /* 0x000fe20000004100 */
[----:B------:R-:W-:Y:S01]  /*17a80*/  F2FP.SATFINITE.E4M3.F32.PACK_AB_MERGE_C R9, R8, R9, R39 ;  /* 0x000000090809723e */ /* 0x000fe20004807027 */
[----:B------:R-:W-:-:S02]  /*17a90*/  HADD2.F32 R14, -RZ, R11.H0_H0 ;  /* 0x2000000bff0e7230 */ /* 0x000fc40000004100 */
[C---:B------:R-:W-:Y:S01]  /*17aa0*/  FFMA.FTZ R35, R13.reuse, R15, -R10 ;  /* 0x0000000f0d237223 */ /* 0x040fe2000001080a */
[----:B------:R-:W-:Y:S01]  /*17ab0*/  FFMA.FTZ R34, R13, R24, R27 ;  /* 0x000000180d227223 */ /* 0x000fe2000001001b */
[----:B------:R-:W-:Y:S02]  /*17ac0*/  HADD2.F32 R13, -RZ, R32.H0_H0 ;  /* 0x20000020ff0d7230 */ /* 0x000fe40000004100 */
        /* <DEDUP_REMOVED lines=25> */
[----:B------:R-:W-:Y:S01]  /*17c60*/  HADD2.F32 R14, -RZ, R13.H1_H1 ;  /* 0x3000000dff0e7230 */ /* 0x000fe20000004100 */
[----:B------:R-:W-:Y:S01]  /*17c70*/  F2FP.F16.E4M3.UNPACK_B R20, R20 ;  /* 0x00000014ff14723e */ /* 0x000fe200020006ff */
[----:B------:R-:W-:-:S02]  /*17c80*/  HADD2.F32 R21, -RZ, R21.H1_H1 ;  /* 0x30000015ff157230 */ /* 0x000fc40000004100 */
[----:B------:R-:W-:Y:S01]  /*17c90*/  FMUL.FTZ R36, R29, R24 ;  /* 0x000000181d247220 */ /* 0x000fe20000410000 */
[----:B------:R-:W-:Y:S01]  /*17ca0*/  FFMA.FTZ R25, R7, R25, R10 ;  /* 0x0000001907197223 */ /* 0x000fe2000001000a */
[-C--:B------:R-:W-:Y:S01]  /*17cb0*/  FMUL.FTZ R11, R29, R14.reuse ;  /* 0x0000000e1d0b7220 */ /* 0x080fe20000410000 */
[----:B------:R-:W-:Y:S02]  /*17cc0*/  HADD2.F32 R13, -RZ, R12.H0_H0 ;  /* 0x2000000cff0d7230 */ /* 0x000fe40000004100 */
[C---:B------:R-:W-:Y:S01]  /*17cd0*/  FFMA.FTZ R29, R21.reuse, R14, -R36 ;  /* 0x0000000e151d7223 */ /* 0x040fe20000010824 */
[----:B------:R-:W-:Y:S02]  /*17ce0*/  HADD2.F32 R7, -RZ, R4.H0_H0 ;  /* 0x20000004ff077230 */ /* 0x000fe40000004100 */
[----:B------:R-:W-:Y:S01]  /*17cf0*/  FFMA.FTZ R36, R21, R24, R11 ;  /* 0x0000001815247223 */ /* 0x000fe2000001000b */
[----:B------:R-:W-:Y:S01]  /*17d00*/  HADD2.F32 R11, -RZ, R20.H0_H0 ;  /* 0x20000014ff0b7230 */ /* 0x000fe20000004100 */
[----:B------:R-:W-:Y:S01]  /*17d10*/  F2FP.SATFINITE.E4M3.F32.PACK_AB_MERGE_C R33, R34, R33, RZ ;  /* 0x000000212221723e */ /* 0x000fe200048070ff */
[----:B------:R-:W-:-:S02]  /*17d20*/  HADD2.F32 R12, -RZ, R12.H1_H1 ;  /* 0x3000000cff0c7230 */ /* 0x000fc40000004100 */
[C---:B------:R-:W-:Y:S01]  /*17d30*/  FMUL.FTZ R15, R7.reuse, R13 ;  /* 0x0000000d070f7220 */ /* 0x040fe20000410000 */
[----:B------:R-:W-:Y:S02]  /*17d40*/  HADD2.F32 R10, -RZ, R4.H1_H1 ;  /* 0x30000004ff0a7230 */ /* 0x000fe40000004100 */
[----:B------:R-:W-:Y:S01]  /*17d50*/  FMUL.FTZ R14, R7, R11 ;  /* 0x0000000b070e7220 */ /* 0x000fe20000410000 */
[----:B------:R-:W-:Y:S01]  /*17d60*/  HADD2.F32 R20, -RZ, R20.H1_H1 ;  /* 0x30000014ff147230 */ /* 0x000fe20000004100 */
[----:B------:R-:W-:Y:S01]  /*17d70*/  F2FP.SATFINITE.E4M3.F32.PACK_AB_MERGE_C R29, R29, R32, RZ ;  /* 0x000000201d1d723e */ /* 0x000fe200048070ff */
[--C-:B------:R-:W-:Y:S02]  /*17d80*/  HADD2.F32 R4, -RZ, R3.reuse.H0_H0 ;  /* 0x20000003ff047230 */ /* 0x100fe40000004100 */
[C---:B------:R-:W-:Y:S01]  /*17d90*/  FMUL.FTZ R24, R10.reuse, R12 ;  /* 0x0000000c0a187220 */ /* 0x040fe20000410000 */
[----:B------:R-:W-:Y:S02]  /*17da0*/  HADD2.F32 R3, -RZ, R3.H1_H1 ;  /* 0x30000003ff037230 */ /* 0x000fe40000004100 */
[-C--:B------:R-:W-:Y:S01]  /*17db0*/  FMUL.FTZ R7, R10, R20.reuse ;  /* 0x000000140a077220 */ /* 0x080fe20000410000 */
[----:B------:R-:W-:Y:S01]  /*17dc0*/  F2FP.SATFINITE.E4M3.F32.PACK_AB_MERGE_C R25, R36, R25, RZ ;  /* 0x000000192419723e */ /* 0x000fe200048070ff */
        /* <DEDUP_REMOVED lines=12> */
[----:B------:R0:W-:Y:S01]  /*17e90*/  STS.128 [R51+0x14400], R4 ;  /* 0x0144000433007388 */ /* 0x0001e20000000c00 */
[----:B------:R-:W-:-:S05]  /*17ea0*/  F2FP.SATFINITE.E4M3.F32.PACK_AB_MERGE_C R10, R3, R10, R25 ;  /* 0x0000000a030a723e */ /* 0x000fca0004807019 */
[----:B------:R0:W-:Y:S02]  /*17eb0*/  STS.128 [R0+0x14400], R8 ;  /* 0x0144000800007388 */ /* 0x0001e40000000c00 */
.L_x_2816:
[----:B------:R-:W-:Y:S05]  /*17ec0*/  BSYNC B0 ;  /* 0x0000000000007941 */ /* 0x000fea0003800000 */
.L_x_2809:
        /* <DEDUP_REMOVED lines=8> */
.L_x_2807:
[----:B0-23--:R-:W-:-:S05]  /*17f50*/  IMAD.U32 R0, RZ, RZ, UR48 ;  /* 0x00000030ff007e24 */ /* 0x00dfca000f8e00ff */
[----:B------:R-:W-:-:S13]  /*17f60*/  ISETP.NE.AND P0, PT, R0, 0x3, PT ;  /* 0x000000030000780c */ /* 0x000fda0003f05270 */
[----:B------:R-:W-:Y:S05]  /*17f70*/  @!P0 BRA `(.L_x_2836) ;  /* 0x0000000000048947 */ /* 0x000fea0003800000 */
[----:B------:R-:W-:Y:S01]  /*17f80*/  BPT.TRAP 0x1 ;  /* 0x000000040000795c */ /* 0x000fe20000300000 */
.L_x_2836:
[----:B------:R-:W-:Y:S01]  /*17f90*/  IMAD R0, R23, 0x8, R18 ;  /* 0x0000000817007824 */ /* 0x000fe200078e0212 */
[----:B------:R-:W-:-:S04]  /*17fa0*/  SHF.L.U32 R3, R194, 0x1f, RZ ;  /* 0x0000001fc2037819 */ /* 0x000fc800000006ff */
[----:B------:R0:W2:Y:S01]  /*17fb0*/  SYNCS.PHASECHK.TRANS64.TRYWAIT P1, [R0+URZ+0x29830], R3 ;  /* 0x02983003000075a7 */ /* 0x0000a2000802017f */
[----:B------:R-:W-:Y:S05]  /*17fc0*/  @!P0 BRA `(.L_x_2837) ;  /* 0x0000000000048947 */ /* 0x000fea0003800000 */
[----:B------:R-:W-:Y:S01]  /*17fd0*/  BPT.TRAP 0x1 ;  /* 0x000000040000795c */ /* 0x000fe20000300000 */
.L_x_2837:
[----:B--2---:R-:W-:Y:S05]  /*17fe0*/  @P1 BRA `(.L_x_2838) ;  /* 0x0000000000081947 */ /* 0x004fea0003800000 */
[----:B------:R-:W2:Y:S02]  /*17ff0*/  SYNCS.PHASECHK.TRANS64.TRYWAIT P1, [R0+URZ+0x29830], R3 ;  /* 0x02983003000075a7 */ /* 0x000ea4000802017f */
[----:B--2---:R-:W-:Y:S05]  /*18000*/  @!P1 BRA `(.L_x_2839) ;  /* 0x000001ac008c9947 */ /* 0x004fea0003800000 */
.L_x_2838:
[----:B------:R-:W-:Y:S05]  /*18010*/  WARPSYNC.ALL ;  /* 0x0000000000007948 */ /* 0x000fea0003800000 */
[----:B0-2---:R-:W-:Y:S01]  /*18020*/  VIADD R3, R18, 0x1a400 ;  /* 0x0001a40012037836 */ /* 0x005fe20000000000 */
[----:B------:R-:W-:Y:S01]  /*18030*/  R2UR UR24, R44 ;  /* 0x000000002c1872ca */ /* 0x000fe200000e0000 */
[----:B-----5:R-:W-:Y:S01]  /*18040*/  IMAD.MOV.U32 R5, RZ, RZ, -0x7fffffe0 ;  /* 0x80000020ff057424 */ /* 0x020fe200078e00ff */
        /* <DEDUP_REMOVED lines=15> */
[----:B----4-:R-:W-:Y:S01]  /*18140*/  IMAD R4, R23, 0x780, R9 ;  /* 0x0000078017047824 */ /* 0x010fe200078e0209 */
        /* <DEDUP_REMOVED lines=15> */
[----:B------:R-:W-:Y:S01]  /*18240*/  VIADD R6, R4, 0x2 ;  /* 0x0000000204067836 */ /* 0x000fe20000000000 */
[----:B------:R-:W-:Y:S01]  /*18250*/  R2UR UR18, R10 ;  /* 0x000000000a1272ca */ /* 0x000fe200000e0000 */
[----:B------:R-:W-:Y:S01]  /*18260*/  QGMMA.64x32x32.F32.E4M3.E4M3 R88, gdesc[UR24], RZ, !UPT, gsb0 ;  /* 0x00600000185879f3 */ /* 0x000fe2000c0008ff */
[C---:B------:R-:W-:Y:S01]  /*18270*/  VIADD R10, R4.reuse, 0x82 ;  /* 0x00000082040a7836 */ /* 0x040fe20000000000 */
[----:B------:R-:W-:Y:S01]  /*18280*/  MOV R11, 0x80000020 ;  /* 0x80000020000b7802 */ /* 0x000fe20000000f00 */
[----:B------:R-:W-:Y:S01]  /*18290*/  VIADD R12, R4, 0x102 ;  /* 0x00000102040c7836 */ /* 0x000fe20000000000 */
[----:B------:R-:W-:Y:S01]  /*182a0*/  MOV R5, 0x80000020 ;  /* 0x8000002000057802 */ /* 0x000fe20000000f00 */
[----:B------:R-:W-:-:S03]  /*182b0*/  IMAD.MOV.U32 R13, RZ, RZ, -0x7fffffe0 ;  /* 0x80000020ff0d7424 */ /* 0x000fc600078e00ff */
[----:B------:R-:W-:Y:S01]  /*182c0*/  R2UR UR47, R5 ;  /* 0x00000000052f72ca */ /* 0x000fe200000e0000 */
[----:B------:R-:W-:Y:S02]  /*182d0*/  WARPGROUP.DEPBAR.LE gsb0, 0x0 ;  /* 0x00008000000079c5 */ /* 0x000fe40000010000 */
[----:B------:R-:W-:-:S06]  /*182e0*/  WARPGROUP.ARRIVE ;  /* 0x00000000000079c5 */ /* 0x000fcc0000000000 */
[----:B------:R-:W-:Y:S01]  /*182f0*/  QGMMA.64x32x32.F32.E4M3.E4M3 R72, gdesc[UR4], RZ, !UPT, gsb0 ;  /* 0x00600000044879f3 */ /* 0x000fe2000c0008ff */
        /* <DEDUP_REMOVED lines=10> */
[----:B------:R-:W-:Y:S01]  /*183a0*/  QGMMA.64x32x32.F32.E4M3.E4M3 R56, gdesc[UR8], RZ, !UPT, gsb0 ;  /* 0x00600000083879f3 */ /* 0x000fe2000c0008ff */
        /* <DEDUP_REMOVED lines=8> */
[----:B------:R-:W-:Y:S02]  /*18430*/  R2UR UR23, R11 ;  /* 0x000000000b1772ca */ /* 0x000fe400000e0000 */
[----:B------:R-:W-:Y:S01]  /*18440*/  MOV R11, 0x80000020 ;  /* 0x80000020000b7802 */ /* 0x000fe20000000f00 */
[----:B------:R-:W-:Y:S02]  /*18450*/  WARPGROUP.DEPBAR.LE gsb0, 0x0 ;  /* 0x00008000000079c5 */ /* 0x000fe40000010000 */
[----:B-1----:R-:W-:-:S06]  /*18460*/  WARPGROUP.ARRIVE ;  /* 0x00000000000079c5 */ /* 0x002fcc0000000000 */
        /* <DEDUP_REMOVED lines=161> */
[C---:B------:R-:W-:Y:S01]  /*18e80*/  VIADD R6, R4.reuse, 0x682 ;  /* 0x0000068204067836 */ /* 0x040fe20000000000 */
[----:B------:R-:W-:Y:S01]  /*18e90*/  UMOV UR45, UR21 ;  /* 0x00000015002d7c82 */ /* 0x000fe20008000000 */
[----:B------:R-:W-:Y:S02]  /*18ea0*/  IMAD.MOV.U32 R7, RZ, RZ, -0x7fffffe0 ;  /* 0x80000020ff077424 */ /* 0x000fe400078e00ff */
[----:B------:R-:W-:Y:S01]  /*18eb0*/  VIADD R4, R4, 0x702 ;  /* 0x0000070204047836 */ /* 0x000fe20000000000 */
[----:B------:R-:W-:-:S04]  /*18ec0*/  UMOV UR44, UR20 ;  /* 0x00000014002c7c82 */ /* 0x000fc80008000000 */
        /* <DEDUP_REMOVED lines=40> */
.L_x_2840:
        /* <DEDUP_REMOVED lines=9> */
[----:B------:R-:W-:Y:S02]  /*191e0*/  IMAD.IADD R78, R219, 0x1, R214 ;  /* 0x00000001db4e7824 */ /* 0x000fe400078e02d6 */
[C---:B------:R-:W-:Y:S01]  /*191f0*/  FMUL.FTZ R12, R2.reuse, R100 ;  /* 0x00000064020c7220 */ /* 0x040fe20000410000 */
[C---:B------:R-:W-:Y:S01]  /*19200*/  FMUL.FTZ R4, R2.reuse, R88 ;  /* 0x0000005802047220 */ /* 0x040fe20000410000 */
[C---:B------:R-:W-:Y:S01]  /*19210*/  FMUL.FTZ R10, R2.reuse, R90 ;  /* 0x0000005a020a7220 */ /* 0x040fe20000410000 */
[C---:B------:R-:W-:Y:S01]  /*19220*/  FMUL.FTZ R88, R2.reuse, R91 ;  /* 0x0000005b02587220 */ /* 0x040fe20000410000 */
[----:B------:R-:W-:Y:S01]  /*19230*/  FMUL.FTZ R108, R2, R63 ;  /* 0x0000003f026c7220 */ /* 0x000fe20000410000 */
[----:B------:R-:W-:-:S02]  /*19240*/  IMAD R63, R104, -0xa0, RZ ;  /* 0xffffff60683f7824 */ /* 0x000fc400078e02ff */
[C---:B------:R-:W-:Y:S01]  /*19250*/  FMUL.FTZ R90, R2.reuse, R94 ;  /* 0x0000005e025a7220 */ /* 0x040fe20000410000 */
[C---:B------:R-:W-:Y:S01]  /*19260*/  FMUL.FTZ R6, R2.reuse, R97 ;  /* 0x0000006102067220 */ /* 0x040fe20000410000 */
[C---:B------:R-:W-:Y:S01]  /*19270*/  FMUL.FTZ R13, R2.reuse, R73 ;  /* 0x00000049020d7220 */ /* 0x040fe20000410000 */
[C---:B------:R-:W-:Y:S01]  /*19280*/  FMUL.FTZ R97, R2.reuse, R79 ;  /* 0x0000004f02617220 */ /* 0x040fe20000410000 */
[----:B------:R-:W1:Y:S01]  /*19290*/  MUFU.TANH R10, R10 ;  /* 0x0000000a000a7308 */ /* 0x000e620000002400 */
[----:B------:R-:W-:Y:S01]  /*192a0*/  FMUL.FTZ R73, R2, R80 ;  /* 0x0000005002497220 */ /* 0x000fe20000410000 */
[----:B------:R-:W-:Y:S02]  /*192b0*/  IMAD R79, R104, -0xa0, R217 ;  /* 0xffffff60684f7824 */ /* 0x000fe400078e02d9 */
[C---:B------:R-:W-:Y:S01]  /*192c0*/  FMUL.FTZ R3, R2.reuse, R89 ;  /* 0x0000005902037220 */ /* 0x040fe20000410000 */
[----:B0-----:R-:W-:Y:S01]  /*192d0*/  ISETP.NE.AND P4, PT, R15, 0x1, PT ;  /* 0x000000010f00780c */ /* 0x001fe20003f85270 */
[----:B------:R-:W-:Y:S01]  /*192e0*/  FMUL.FTZ R89, R2, R95 ;  /* 0x0000005f02597220 */ /* 0x000fe20000410000 */
[----:B------:R-:W-:Y:S01]  /*192f0*/  IADD3 R80, -R216, 0xa1, R63 ;  /* 0x000000a1d8507810 */ /* 0x000fe20007ffe13f */
[----:B------:R-:W-:Y:S01]  /*19300*/  FMUL.FTZ R91, R2, R98 ;  /* 0x00000062025b7220 */ /* 0x000fe20000410000 */
[----:B------:R-:W0:Y:S01]  /*19310*/  MUFU.TANH R88, R88 ;  /* 0x0000005800587308 */ /* 0x000e220000002400 */
[----:B------:R-:W-:Y:S01]  /*19320*/  IADD3 R79, -R216, 0xa0, R79 ;  /* 0x000000a0d84f7810 */ /* 0x000fe20007ffe14f */
[C---:B------:R-:W-:Y:S01]  /*19330*/  FMUL.FTZ R7, R2.reuse, R92 ;  /* 0x0000005c02077220 */ /* 0x040fe20000410000 */
[----:B------:R-:W-:Y:S01]  /*19340*/  IADD3 R80, -R215, R80, R217 ;  /* 0x00000050d7507210 */ /* 0x000fe20007ffe1d9 */
[C---:B------:R-:W-:Y:S01]  /*19350*/  FMUL.FTZ R92, R2.reuse, R99 ;  /* 0x00000063025c7220 */ /* 0x040fe20000410000 */
[C---:B------:R-:W-:Y:S01]  /*19360*/  FMUL.FTZ R5, R2.reuse, R93 ;  /* 0x0000005d02057220 */ /* 0x040fe20000410000 */
[C---:B------:R-:W-:Y:S01]  /*19370*/  FMUL.FTZ R93, R2.reuse, R102 ;  /* 0x00000066025d7220 */ /* 0x040fe20000410000 */
[C---:B------:R-:W-:Y:S01]  /*19380*/  FMUL.FTZ R11, R2.reuse, R101 ;  /* 0x00000065020b7220 */ /* 0x040fe20000410000 */
[----:B------:R-:W2:Y:S01]  /*19390*/  MUFU.TANH R90, R90 ;  /* 0x0000005a005a7308 */ /* 0x000ea20000002400 */
[----:B------:R-:W3:Y:S01]  /*193a0*/  @P4 LDC R61, c[0x0][0x44c] ;  /* 0x00011300ff3d4b82 */ /* 0x000ee20000000800 */
[C---:B------:R-:W-:Y:S01]  /*193b0*/  FMUL.FTZ R94, R2.reuse, R103 ;  /* 0x00000067025e7220 */ /* 0x040fe20000410000 */
[C---:B------:R-:W-:Y:S01]  /*193c0*/  FMUL.FTZ R95, R2.reuse, R74 ;  /* 0x0000004a025f7220 */ /* 0x040fe20000410000 */
[C---:B------:R-:W-:Y:S01]  /*193d0*/  FMUL.FTZ R8, R2.reuse, R96 ;  /* 0x0000006002087220 */ /* 0x040fe20000410000 */
[C---:B------:R-:W-:Y:S01]  /*193e0*/  FMUL.FTZ R96, R2.reuse, R75 ;  /* 0x0000004b02607220 */ /* 0x040fe20000410000 */
[C---:B------:R-:W-:Y:S01]  /*193f0*/  FMUL.FTZ R82, R2.reuse, R82 ;  /* 0x0000005202527220 */ /* 0x040fe20000410000 */
[C---:B------:R-:W-:Y:S01]  /*19400*/  FMUL.FTZ R75, R2.reuse, R84 ;  /* 0x00000054024b7220 */ /* 0x040fe20000410000 */
[----:B------:R-:W4:Y:S01]  /*19410*/  MUFU.TANH R89, R89 ;  /* 0x0000005900597308 */ /* 0x000f220000002400 */
[----:B------:R-:W5:Y:S01]  /*19420*/  @P4 LDC R62, c[0x0][0x450] ;  /* 0x00011400ff3e4b82 */ /* 0x000f620000000800 */
[C---:B------:R-:W-:Y:S01]  /*19430*/  FMUL.FTZ R84, R2.reuse, R86 ;  /* 0x0000005602547220 */ /* 0x040fe20000410000 */
        /* <DEDUP_REMOVED lines=12> */
[----:B------:R-:W-:Y:S01]  /*19500*/  FMUL.FTZ R67, R2, R67 ;  /* 0x0000004302437220 */ /* 0x000fe20000410000 */
[----:B------:R-:W4:Y:S01]  /*19510*/  MUFU.TANH R92, R92 ;  /* 0x0000005c005c7308 */ /* 0x000f220000002400 */
[----:B---3--:R-:W-:-:S04]  /*19520*/  @P4 IMAD.HI.U32 R61, R78, R61, RZ ;  /* 0x0000003d4e3d4227 */ /* 0x008fc800078e00ff */
[C---:B------:R-:W-:Y:S01]  /*19530*/  FMUL.FTZ R47, R2.reuse, R47 ;  /* 0x0000002f022f7220 */ /* 0x040fe20000410000 */
[C---:B------:R-:W-:Y:S01]  /*19540*/  FMUL.FTZ R42, R2.reuse, R42 ;  /* 0x0000002a022a7220 */ /* 0x040fe20000410000 */
[C---:B------:R-:W-:Y:S01]  /*19550*/  FMUL.FTZ R50, R2.reuse, R50 ;  /* 0x0000003202327220 */ /* 0x040fe20000410000 */
[C---:B------:R-:W-:Y:S01]  /*19560*/  FMUL.FTZ R51, R2.reuse, R51 ;  /* 0x0000003302337220 */ /* 0x040fe20000410000 */
[C---:B------:R-:W-:Y:S01]  /*19570*/  FMUL.FTZ R46, R2.reuse, R46 ;  /* 0x0000002e022e7220 */ /* 0x040fe20000410000 */
[----:B------:R-:W-:Y:S01]  /*19580*/  ULDC UR51, c[0x0][0x988] ;  /* 0x0002620000337ab9 */ /* 0x000fe20000000800 */
[----:B------:R-:W3:Y:S01]  /*19590*/  MUFU.TANH R93, R93 ;  /* 0x0000005d005d7308 */ /* 0x000ee20000002400 */
[----:B-----5:R-:W-:Y:S01]  /*195a0*/  @P4 SHF.R.U32.HI R78, RZ, R62, R61 ;  /* 0x0000003eff4e4219 */ /* 0x020fe2000001163d */
[C---:B------:R-:W-:Y:S01]  /*195b0*/  FMUL.FTZ R61, R2.reuse, R69 ;  /* 0x00000045023d7220 */ /* 0x040fe20000410000 */
[C---:B------:R-:W-:Y:S01]  /*195c0*/  FMUL.FTZ R62, R2.reuse, R68 ;  /* 0x00000044023e7220 */ /* 0x040fe20000410000 */
[C---:B------:R-:W-:Y:S01]  /*195d0*/  FMUL.FTZ R68, R2.reuse, R70 ;  /* 0x0000004602447220 */ /* 0x040fe20000410000 */
[C---:B------:R-:W-:Y:S01]  /*195e0*/  FMUL.FTZ R70, R2.reuse, R71 ;  /* 0x0000004702467220 */ /* 0x040fe20000410000 */
[----:B------:R-:W5:Y:S01]  /*195f0*/  SHFL.IDX PT, R100, R78, 0x1, 0x1c1f ;  /* 0x003c1f004e647f89 */ /* 0x000f6200000e0000 */
[C---:B------:R-:W-:Y:S01]  /*19600*/  FMUL.FTZ R40, R2.reuse, R40 ;  /* 0x0000002802287220 */ /* 0x040fe20000410000 */
[----:B------:R-:W3:Y:S01]  /*19610*/  MUFU.TANH R94, R94 ;  /* 0x0000005e005e7308 */ /* 0x000ee20000002400 */
[C---:B------:R-:W-:Y:S01]  /*19620*/  FMUL.FTZ R41, R2.reuse, R41 ;  /* 0x0000002902297220 */ /* 0x040fe20000410000 */
[----:B------:R-:W-:Y:S01]  /*19630*/  SHFL.IDX PT, R78, R78, RZ, 0x1c1f ;  /* 0x001c1fff4e4e7589 */ /* 0x000fe200000e0000 */
[----:B------:R-:W-:Y:S01]  /*19640*/  FMUL.FTZ R37, R2, R37 ;  /* 0x0000002502257220 */ /* 0x000fe20000410000 */
[----:B------:R-:W-:Y:S01]  /*19650*/  VIADD R0, R0, 0x29840 ;  /* 0x0002984000007836 */ /* 0x000fe20000000000 */
[----:B------:R-:W-:Y:S01]  /*19660*/  LOP3.LUT R22, R22, 0xfffffffe, RZ, 0xc0, !PT ;  /* 0xfffffffe16167812 */ /* 0x000fe200078ec0ff */
[----:B------:R-:W-:Y:S01]  /*19670*/  ULDC UR49, c[0x0][0x988] ;  /* 0x0002620000317ab9 */ /* 0x000fe20000000800 */
[----:B------:R-:W-:Y:S01]  /*19680*/  ULDC UR50, c[0x0][0x988] ;  /* 0x0002620000327ab9 */ /* 0x000fe20000000800 */
[----:B------:R-:W3:Y:S01]  /*19690*/  MUFU.TANH R95, R95 ;  /* 0x0000005f005f7308 */ /* 0x000ee20000002400 */
[----:B------:R-:W-:-:S07]  /*196a0*/  @P4 LOP3.LUT R22, R22, 0x1, RZ, 0xfc, !PT ;  /* 0x0000000116164812 */ /* 0x000fce00078efcff */
[----:B------:R-:W3:Y:S01]  /*196b0*/  MUFU.TANH R96, R96 ;  /* 0x0000006000607308 */ /* 0x000ee20000002400 */
[----:B-----5:R-:W-:-:S07]  /*196c0*/  VIADDMNMX R100, R100, R80, R79, PT ;  /* 0x0000005064647246 */ /* 0x020fce000380014f */
[----:B------:R-:W5:Y:S01]  /*196d0*/  MUFU.TANH R77, R77 ;  /* 0x0000004d004d7308 */ /* 0x000f620000002400 */
[C---:B------:R-:W-:Y:S02]  /*196e0*/  ISETP.GT.AND P1, PT, R100.reuse, RZ, PT ;  /* 0x000000ff6400720c */ /* 0x040fe40003f24270 */
[C---:B------:R-:W-:Y:S02]  /*196f0*/  ISETP.GT.AND P2, PT, R100.reuse, 0x1, PT ;  /* 0x000000016400780c */ /* 0x040fe40003f44270 */
[----:B------:R-:W-:Y:S02]  /*19700*/  ISETP.GT.AND P3, PT, R100, 0x8, PT ;  /* 0x000000086400780c */ /* 0x000fe40003f64270 */
[----:B-1----:R-:W-:Y:S01]  /*19710*/  FSEL R101, R10, -INF , P1 ;  /* 0xff8000000a657808 */ /* 0x002fe20000800000 */
[----:B------:R-:W1:Y:S01]  /*19720*/  MUFU.TANH R97, R97 ;  /* 0x0000006100617308 */ /* 0x000e620000002400 */
[----:B0-----:R-:W-:Y:S02]  /*19730*/  FSEL R99, R88, -INF , P2 ;  /* 0xff80000058637808 */ /* 0x001fe40001000000 */
[----:B------:R-:W-:-:S02]  /*19740*/  ISETP.GT.AND P1, PT, R100, 0x9, PT ;  /* 0x000000096400780c */ /* 0x000fc40003f24270 */
[----:B--2---:R-:W-:Y:S02]  /*19750*/  FSEL R103, R90, -INF , P3 ;  /* 0xff8000005a677808 */ /* 0x004fe40001800000 */
[----:B------:R-:W-:Y:S01]  /*19760*/  FMNMX.FTZ R10, R101, R99, !PT ;  /* 0x00000063650a7209 */ /* 0x000fe20007810000 */
[----:B------:R-:W0:Y:S01]  /*19770*/  MUFU.TANH R82, R82 ;  /* 0x0000005200527308 */ /* 0x000e220000002400 */
[C---:B------:R-:W-:Y:S02]  /*19780*/  ISETP.GT.AND P2, PT, R100.reuse, 0x10, PT ;  /* 0x000000106400780c */ /* 0x040fe40003f44270 */
[----:B----4-:R-:W-:Y:S02]  /*19790*/  FSEL R105, R89, -INF , P1 ;  /* 0xff80000059697808 */ /* 0x010fe40000800000 */
[----:B------:R-:W-:Y:S02]  /*197a0*/  FMNMX.FTZ R10, R103, R10, !PT ;  /* 0x0000000a670a7209 */ /* 0x000fe40007810000 */
[----:B------:R-:W-:Y:S01]  /*197b0*/  ISETP.GT.AND P1, PT, R100, 0x11, PT ;  /* 0x000000116400780c */ /* 0x000fe20003f24270 */
[----:B------:R-:W2:Y:S01]  /*197c0*/  MUFU.TANH R98, R98 ;  /* 0x0000006200627308 */ /* 0x000ea20000002400 */
[----:B------:R-:W-:-:S02]  /*197d0*/  FSEL R91, R91, -INF , P2 ;  /* 0xff8000005b5b7808 */ /* 0x000fc40001000000 */
[----:B------:R-:W-:Y:S02]  /*197e0*/  FMNMX.FTZ R10, R105, R10, !PT ;  /* 0x0000000a690a7209 */ /* 0x000fe40007810000 */
[----:B------:R-:W-:Y:S02]  /*197f0*/  ISETP.GT.AND P2, PT, R100, 0x18, PT ;  /* 0x000000186400780c */ /* 0x000fe40003f44270 */
[----:B------:R-:W-:Y:S01]  /*19800*/  FSEL R89, R92, -INF , P1 ;  /* 0xff8000005c597808 */ /* 0x000fe20000800000 */
[----:B------:R-:W4:Y:S01]  /*19810*/  MUFU.TANH R84, R84 ;  /* 0x0000005400547308 */ /* 0x000f220000002400 */
[----:B------:R-:W-:Y:S02]  /*19820*/  FMNMX.FTZ R10, R91, R10, !PT ;  /* 0x0000000a5b0a7209 */ /* 0x000fe40007810000 */
[----:B------:R-:W-:Y:S02]  /*19830*/  ISETP.GT.AND P1, PT, R100, 0x19, PT ;  /* 0x000000196400780c */ /* 0x000fe40003f24270 */
[----:B---3--:R-:W-:-:S02]  /*19840*/  FSEL R93, R93, -INF , P2 ;  /* 0xff8000005d5d7808 */ /* 0x008fc40001000000 */
[----:B------:R-:W-:Y:S01]  /*19850*/  FMNMX.FTZ R10, R89, R10, !PT ;  /* 0x0000000a590a7209 */ /* 0x000fe20007810000 */
[----:B------:R-:W3:Y:S01]  /*19860*/  MUFU.TANH R86, R86 ;  /* 0x0000005600567308 */ /* 0x000ee20000002400 */
[----:B------:R-:W-:Y:S02]  /*19870*/  ISETP.GT.AND P2, PT, R100, 0x20, PT ;  /* 0x000000206400780c */ /* 0x000fe40003f44270 */
[----:B------:R-:W-:Y:S02]  /*19880*/  FSEL R87, R94, -INF , P1 ;  /* 0xff8000005e577808 */ /* 0x000fe40000800000 */
[----:B------:R-:W-:Y:S02]  /*19890*/  FMNMX.FTZ R10, R93, R10, !PT ;  /* 0x0000000a5d0a7209 */ /* 0x000fe40007810000 */
[----:B------:R-:W-:Y:S01]  /*198a0*/  ISETP.GT.AND P1, PT, R100, 0x21, PT ;  /* 0x000000216400780c */ /* 0x000fe20003f24270 */
[----:B------:R-:W3:Y:S01]  /*198b0*/  MUFU.TANH R102, R102 ;  /* 0x0000006600667308 */ /* 0x000ee20000002400 */
[----:B------:R-:W-:-:S02]  /*198c0*/  FSEL R95, R95, -INF , P2 ;  /* 0xff8000005f5f7808 */ /* 0x000fc40001000000 */
[----:B------:R-:W-:Y:S02]  /*198d0*/  FMNMX.FTZ R10, R87, R10, !PT ;  /* 0x0000000a570a7209 */ /* 0x000fe40007810000 */
[----:B------:R-:W-:Y:S02]  /*198e0*/  ISETP.GT.AND P2, PT, R100, 0x28, PT ;  /* 0x000000286400780c */ /* 0x000fe40003f44270 */
[----:B------:R-:W-:Y:S01]  /*198f0*/  FSEL R85, R96, -INF , P1 ;  /* 0xff80000060557808 */ /* 0x000fe20000800000 */
[----:B------:R-:W3:Y:S01]  /*19900*/  MUFU.TANH R106, R106 ;  /* 0x0000006a006a7308 */ /* 0x000ee20000002400 */
[----:B------:R-:W-:Y:S02]  /*19910*/  FMNMX.FTZ R10, R95, R10, !PT ;  /* 0x0000000a5f0a7209 */ /* 0x000fe40007810000 */
[----:B------:R-:W-:Y:S02]  /*19920*/  ISETP.GT.AND P1, PT, R100, 0x29, PT ;  /* 0x000000296400780c */ /* 0x000fe40003f24270 */
[----:B-----5:R-:W-:-:S02]  /*19930*/  FSEL R83, R77, -INF , P2 ;  /* 0xff8000004d537808 */ /* 0x020fc40001000000 */
[----:B------:R-:W-:Y:S01]  /*19940*/  FMNMX.FTZ R10, R85, R10, !PT ;  /* 0x0000000a550a7209 */ /* 0x000fe20007810000 */
[----:B------:R-:W5:Y:S01]  /*19950*/  MUFU.TANH R107, R107 ;  /* 0x0000006b006b7308 */ /* 0x000f620000002400 */
[C---:B------:R-:W-:Y:S02]  /*19960*/  ISETP.GT.AND P2, PT, R100.reuse, 0x30, PT ;  /* 0x000000306400780c */ /* 0x040fe40003f44270 */
[----:B-1----:R-:W-:Y:S02]  /*19970*/  FSEL R81, R97, -INF , P1 ;  /* 0xff80000061517808 */ /* 0x002fe40000800000 */
[----:B------:R-:W-:Y:S02]  /*19980*/  FMNMX.FTZ R10, R83, R10, !PT ;  /* 0x0000000a530a7209 */ /* 0x000fe40007810000 */
[----:B------:R-:W-:Y:S01]  /*19990*/  ISETP.GT.AND P1, PT, R100, 0x31, PT ;  /* 0x000000316400780c */ /* 0x000fe20003f24270 */
[----:B------:R-:W-:Y:S01]  /*199a0*/  MUFU.TANH R108, R108 ;  /* 0x0000006c006c7308 */ /* 0x000fe20000002400 */
[----:B0-----:R-:W-:-:S02]  /*199b0*/  FSEL R69, R82, -INF , P2 ;  /* 0xff80000052457808 */ /* 0x001fc40001000000 */
[----:B------:R-:W-:Y:S02]  /*199c0*/  FMNMX.FTZ R10, R81, R10, !PT ;  /* 0x0000000a510a7209 */ /* 0x000fe40007810000 */
[----:B------:R-:W-:Y:S02]  /*199d0*/  ISETP.GT.AND P2, PT, R100, 0x38, PT ;  /* 0x000000386400780c */ /* 0x000fe40003f44270 */
[----:B--2---:R-:W-:Y:S01]  /*199e0*/  FSEL R65, R98, -INF , P1 ;  /* 0xff80000062417808 */ /* 0x004fe20000800000 */
[----:B------:R0:W-:Y:S01]  /*199f0*/  MUFU.TANH R88, R43 ;  /* 0x0000002b00587308 */ /* 0x0001e20000002400 */
[----:B------:R-:W-:Y:S01]  /*19a00*/  FMNMX.FTZ R10, R69, R10, !PT ;  /* 0x0000000a450a7209 */ /* 0x000fe20007810000 */
[----:B------:R-:W-:Y:S01]  /*19a10*/  FMUL.FTZ R98, R2, R29 ;  /* 0x0000001d02627220 */ /* 0x000fe20000410000 */
[----:B------:R-:W-:Y:S02]  /*19a20*/  ISETP.GT.AND P1, PT, R100, 0x39, PT ;  /* 0x000000396400780c */ /* 0x000fe40003f24270 */
[----:B----4-:R-:W-:-:S02]  /*19a30*/  FSEL R63, R84, -INF , P2 ;  /* 0xff800000543f7808 */ /* 0x010fc40001000000 */
[----:B------:R-:W-:Y:S01]  /*19a40*/  FMNMX.FTZ R10, R65, R10, !PT ;  /* 0x0000000a410a7209 */ /* 0x000fe20007810000 */
[----:B------:R-:W1:Y:S01]  /*19a50*/  MUFU.TANH R109, R109 ;  /* 0x0000006d006d7308 */ /* 0x000e620000002400 */
[----:B------:R-:W-:Y:S02]  /*19a60*/  ISETP.GT.AND P2, PT, R100, 0x40, PT ;  /* 0x000000406400780c */ /* 0x000fe40003f44270 */
[----:B---3--:R-:W-:Y:S02]  /*19a70*/  FSEL R64, R86, -INF , P1 ;  /* 0xff80000056407808 */ /* 0x008fe40000800000 */
[----:B0-----:R-:W-:Y:S01]  /*19a80*/  FMNMX.FTZ R43, R63, R10, !PT ;  /* 0x0000000a3f2b7209 */ /* 0x001fe20007810000 */
[----:B------:R-:W-:Y:S01]  /*19a90*/  FMUL.FTZ R10, R2, R54 ;  /* 0x00000036020a7220 */ /* 0x000fe20000410000 */
[----:B------:R-:W-:Y:S01]  /*19aa0*/  ISETP.GT.AND P1, PT, R100, 0x41, PT ;  /* 0x000000416400780c */ /* 0x000fe20003f24270 */
[----:B------:R-:W0:Y:S01]  /*19ab0*/  MUFU.TANH R67, R67 ;  /* 0x0000004300437308 */ /* 0x000e220000002400 */
[----:B------:R-:W-:Y:S01]  /*19ac0*/  FSEL R66, R102, -INF , P2 ;  /* 0xff80000066427808 */ /* 0x000fe20001000000 */
[----:B------:R-:W-:Y:S01]  /*19ad0*/  FMUL.FTZ R102, R2, R33 ;  /* 0x0000002102667220 */ /* 0x000fe20000410000 */
[----:B------:R-:W-:-:S02]  /*19ae0*/  FMNMX.FTZ R43, R64, R43, !PT ;  /* 0x0000002b402b7209 */ /* 0x000fc40007810000 */
[----:B------:R-:W-:Y:S02]  /*19af0*/  ISETP.GT.AND P2, PT, R100, 0x48, PT ;  /* 0x000000486400780c */ /* 0x000fe40003f44270 */
[----:B------:R-:W-:Y:S01]  /*19b00*/  FSEL R54, R106, -INF , P1 ;  /* 0xff8000006a367808 */ /* 0x000fe20000800000 */
[----:B------:R2:W-:Y:S01]  /*19b10*/  MUFU.TANH R77, R47 ;  /* 0x0000002f004d7308 */ /* 0x0005e20000002400 */
[----:B------:R-:W-:Y:S01]  /*19b20*/  ISETP.GT.AND P1, PT, R100, 0x49, PT ;  /* 0x000000496400780c */ /* 0x000fe20003f24270 */
[----:B------:R-:W-:-:S06]  /*19b30*/  FMUL.FTZ R106, R2, R32 ;  /* 0x00000020026a7220 */ /* 0x000fcc0000410000 */
[----:B------:R-:W3:Y:S01]  /*19b40*/  MUFU.TANH R68, R68 ;  /* 0x0000004400447308 */ /* 0x000ee20000002400 */
[----:B--2---:R-:W-:Y:S01]  /*19b50*/  FMNMX.FTZ R47, R66, R43, !PT ;  /* 0x0000002b422f7209 */ /* 0x004fe20007810000 */
[----:B------:R-:W-:Y:S01]  /*19b60*/  FMUL.FTZ R43, R2, R55 ;  /* 0x00000037022b7220 */ /* 0x000fe20000410000 */
[----:B-----5:R-:W-:Y:S02]  /*19b70*/  FSEL R55, R107, -INF , P2 ;  /* 0xff8000006b377808 */ /* 0x020fe40001000000 */
[----:B------:R-:W-:-:S03]  /*19b80*/  ISETP.GT.AND P2, PT, R100, 0x50, PT ;  /* 0x000000506400780c */ /* 0x000fc60003f44270 */
[----:B------:R2:W-:Y:S08]  /*19b90*/  MUFU.TANH R71, R42 ;  /* 0x0000002a00477308 */ /* 0x0005f00000002400 */
[----:B------:R-:W4:Y:S01]  /*19ba0*/  MUFU.TANH R70, R70 ;  /* 0x0000004600467308 */ /* 0x000f220000002400 */
[----:B--2---:R-:W-:Y:S02]  /*19bb0*/  FMNMX.FTZ R42, R54, R47, !PT ;  /* 0x0000002f362a7209 */ /* 0x004fe40007810000 */
[----:B-1----:R-:W-:-:S02]  /*19bc0*/  FSEL R47, R109, -INF , P2 ;  /* 0xff8000006d2f7808 */ /* 0x002fc40001000000 */
[----:B------:R-:W-:-:S03]  /*19bd0*/  ISETP.GT.AND P2, PT, R100, 0x58, PT ;  /* 0x000000586400780c */ /* 0x000fc60003f44270 */
[----:B------:R1:W-:Y:S08]  /*19be0*/  MUFU.TANH R82, R50 ;  /* 0x0000003200527308 */ /* 0x0003f00000002400 */
[----:B------:R2:W-:Y:S01]  /*19bf0*/  MUFU.TANH R84, R51 ;  /* 0x0000003300547308 */ /* 0x0005e20000002400 */
[----:B-1----:R-:W-:Y:S02]  /*19c00*/  FSEL R50, R108, -INF , P1 ;  /* 0xff8000006c327808 */ /* 0x002fe40000800000 */
[----:B------:R-:W-:-:S05]  /*19c10*/  ISETP.GT.AND P1, PT, R100, 0x51, PT ;  /* 0x000000516400780c */ /* 0x000fca0003f24270 */
[----:B------:R1:W-:Y:S01]  /*19c20*/  MUFU.TANH R86, R10 ;  /* 0x0000000a00567308 */ /* 0x0003e20000002400 */
[----:B--2---:R-:W-:Y:S02]  /*19c30*/  FMNMX.FTZ R51, R55, R42, !PT ;  /* 0x0000002a37337209 */ /* 0x004fe40007810000 */
[----:B0-----:R-:W-:Y:S01]  /*19c40*/  FSEL R42, R67, -INF , P1 ;  /* 0xff800000432a7808 */ /* 0x001fe20000800000 */
[----:B------:R-:W-:Y:S01]  /*19c50*/  FMUL.FTZ R67, R2, R31 ;  /* 0x0000001f02437220 */ /* 0x000fe20000410000 */
[----:B------:R-:W-:-:S03]  /*19c60*/  ISETP.GT.AND P1, PT, R100, 0x59, PT ;  /* 0x000000596400780c */ /* 0x000fc60003f24270 */
[----:B------:R3:W-:Y:S01]  /*19c70*/  MUFU.TANH R92, R43 ;  /* 0x0000002b005c7308 */ /* 0x0007e20000002400 */
[----:B-1----:R-:W-:Y:S01]  /*19c80*/  FMUL.FTZ R10, R2, R26 ;  /* 0x0000001a020a7220 */ /* 0x002fe20000410000 */
[----:B------:R-:W-:-:S04]  /*19c90*/  FMNMX.FTZ R26, R50, R51, !PT ;  /* 0x00000033321a7209 */ /* 0x000fc80007810000 */
[----:B------:R-:W-:Y:S02]  /*19ca0*/  FMNMX.FTZ R51, R47, R26, !PT ;  /* 0x0000001a2f337209 */ /* 0x000fe40007810000 */
[----:B------:R0:W1:Y:S01]  /*19cb0*/  MUFU.TANH R90, R46 ;  /* 0x0000002e005a7308 */ /* 0x0000620000002400 */
[----:B---3--:R-:W-:Y:S02]  /*19cc0*/  FSEL R43, R68, -INF , P2 ;  /* 0xff800000442b7808 */ /* 0x008fe40001000000 */
[----:B------:R-:W-:Y:S02]  /*19cd0*/  FMNMX.FTZ R68, R42, R51, !PT ;  /* 0x000000332a447209 */ /* 0x000fe40007810000 */
[----:B------:R-:W-:Y:S02]  /*19ce0*/  ISETP.GT.AND P2, PT, R100, 0x60, PT ;  /* 0x000000606400780c */ /* 0x000fe40003f44270 */
[----:B----4-:R-:W-:Y:S01]  /*19cf0*/  FSEL R26, R70, -INF , P1 ;  /* 0xff800000461a7808 */ /* 0x010fe20000800000 */
[----:B------:R2:W3:Y:S01]  /*19d00*/  MUFU.TANH R94, R10 ;  /* 0x0000000a005e7308 */ /* 0x0004e20000002400 */
[C---:B0-----:R-:W-:Y:S01]  /*19d10*/  FMUL.FTZ R46, R2.reuse, R27 ;  /* 0x0000001b022e7220 */ /* 0x041fe20000410000 */
[----:B------:R-:W-:Y:S01]  /*19d20*/  FMNMX.FTZ R27, R43, R68, !PT ;  /* 0x000000442b1b7209 */ /* 0x000fe20007810000 */
[----:B------:R-:W-:Y:S01]  /*19d30*/  FMUL.FTZ R70, R2, R35 ;  /* 0x0000002302467220 */ /* 0x000fe20000410000 */
[----:B------:R-:W-:-:S02]  /*19d40*/  ISETP.GT.AND P1, PT, R100, 0x61, PT ;  /* 0x000000616400780c */ /* 0x000fc40003f24270 */
[----:B------:R-:W-:Y:S02]  /*19d50*/  FMNMX.FTZ R51, R26, R27, !PT ;  /* 0x0000001b1a337209 */ /* 0x000fe40007810000 */
[----:B------:R0:W4:Y:S01]  /*19d60*/  MUFU.TANH R96, R46 ;  /* 0x0000002e00607308 */ /* 0x0001220000002400 */
[----:B--2---:R-:W-:Y:S01]  /*19d70*/  FMUL.FTZ R10, R2, R30 ;  /* 0x0000001e020a7220 */ /* 0x004fe20000410000 */
[----:B------:R-:W-:Y:S02]  /*19d80*/  FSEL R30, R71, -INF , P2 ;  /* 0xff800000471e7808 */ /* 0x000fe40001000000 */
[----:B------:R-:W-:Y:S02]  /*19d90*/  ISETP.GT.AND P2, PT, R100, 0x68, PT ;  /* 0x000000686400780c */ /* 0x000fe40003f44270 */
[----:B------:R-:W-:Y:S02]  /*19da0*/  FSEL R27, R88, -INF , P1 ;  /* 0xff800000581b7808 */ /* 0x000fe40000800000 */
[----:B------:R-:W-:Y:S01]  /*19db0*/  ISETP.GT.AND P1, PT, R100, 0x69, PT ;  /* 0x000000696400780c */ /* 0x000fe20003f24270 */
[----:B------:R2:W5:Y:S01]  /*19dc0*/  MUFU.TANH R97, R10 ;  /* 0x0000000a00617308 */ /* 0x0005620000002400 */
[----:B0-----:R-:W-:-:S02]  /*19dd0*/  FMNMX.FTZ R46, R30, R51, !PT ;  /* 0x000000331e2e7209 */ /* 0x001fc40007810000 */
[----:B-1----:R-:W-:Y:S02]  /*19de0*/  FSEL R31, R90, -INF , P2 ;  /* 0xff8000005a1f7808 */ /* 0x002fe40001000000 */
[----:B------:R-:W-:Y:S02]  /*19df0*/  FMNMX.FTZ R68, R27, R46, !PT ;  /* 0x0000002e1b447209 */ /* 0x000fe40007810000 */
[----:B------:R-:W-:Y:S01]  /*19e00*/  ISETP.GT.AND P2, PT, R100, 0x70, PT ;  /* 0x000000706400780c */ /* 0x000fe20003f44270 */
[----:B------:R-:W0:Y:S01]  /*19e10*/  MUFU.TANH R88, R67 ;  /* 0x0000004300587308 */ /* 0x000e220000002400 */
[----:B------:R-:W-:Y:S01]  /*19e20*/  FSEL R46, R77, -INF , P1 ;  /* 0xff8000004d2e7808 */ /* 0x000fe20000800000 */
[C---:B--2---:R-:W-:Y:S01]  /*19e30*/  FMUL.FTZ R10, R2.reuse, R34 ;  /* 0x00000022020a7220 */ /* 0x044fe20000410000 */
[----:B------:R-:W-:Y:S01]  /*19e40*/  FMNMX.FTZ R51, R31, R68, !PT ;  /* 0x000000441f337209 */ /* 0x000fe20007810000 */
[----:B------:R-:W-:Y:S01]  /*19e50*/  FMUL.FTZ R77, R2, R39 ;  /* 0x00000027024d7220 */ /* 0x000fe20000410000 */
[----:B------:R-:W-:-:S02]  /*19e60*/  ISETP.GT.AND P1, PT, R100, 0x71, PT ;  /* 0x000000716400780c */ /* 0x000fc40003f24270 */
[----:B------:R-:W-:Y:S01]  /*19e70*/  FSEL R34, R82, -INF , P2 ;  /* 0xff80000052227808 */ /* 0x000fe20001000000 */
[----:B------:R1:W2:Y:S01]  /*19e80*/  MUFU.TANH R90, R10 ;  /* 0x0000000a005a7308 */ /* 0x0002a20000002400 */
[----:B------:R-:W-:Y:S02]  /*19e90*/  FMNMX.FTZ R71, R46, R51, !PT ;  /* 0x000000332e477209 */ /* 0x000fe40007810000 */
[----:B------:R-:W-:Y:S02]  /*19ea0*/  ISETP.GT.AND P2, PT, R100, 0x78, PT ;  /* 0x000000786400780c */ /* 0x000fe40003f44270 */
[----:B------:R-:W-:Y:S01]  /*19eb0*/  FSEL R51, R84, -INF , P1 ;  /* 0xff80000054337808 */ /* 0x000fe20000800000 */
[----:B------:R-:W-:Y:S01]  /*19ec0*/  FMUL.FTZ R84, R2, R44 ;  /* 0x0000002c02547220 */ /* 0x000fe20000410000 */
[----:B------:R-:W-:Y:S01]  /*19ed0*/  FMNMX.FTZ R68, R34, R71, !PT ;  /* 0x0000004722447209 */ /* 0x000fe20007810000 */
[----:B------:R-:W-:Y:S01]  /*19ee0*/  MUFU.TANH R4, R4 ;  /* 0x0000000400047308 */ /* 0x000fe20000002400 */
[----:B------:R-:W-:Y:S01]  /*19ef0*/  ISETP.GT.AND P1, PT, R100, 0x79, PT ;  /* 0x000000796400780c */ /* 0x000fe20003f24270 */
[----:B-1----:R-:W-:Y:S01]  /*19f00*/  FMUL.FTZ R10, R2, R38 ;  /* 0x00000026020a7220 */ /* 0x002fe20000410000 */
[----:B------:R-:W-:-:S02]  /*19f10*/  FSEL R67, R86, -INF , P2 ;  /* 0xff80000056437808 */ /* 0x000fc40001000000 */
[----:B------:R-:W-:Y:S02]  /*19f20*/  FMNMX.FTZ R68, R51, R68, !PT ;  /* 0x0000004433447209 */ /* 0x000fe40007810000 */
[----:B------:R-:W-:Y:S01]  /*19f30*/  ISETP.GT.AND P2, PT, R100, 0x80, PT ;  /* 0x000000806400780c */ /* 0x000fe20003f44270 */
[----:B------:R5:W1:Y:S01]  /*19f40*/  MUFU.TANH R86, R70 ;  /* 0x0000004600567308 */ /* 0x000a620000002400 */
[----:B------:R-:W-:Y:S02]  /*19f50*/  FSEL R35, R92, -INF , P1 ;  /* 0xff8000005c237808 */ /* 0x000fe40000800000 */
[----:B------:R-:W-:Y:S02]  /*19f60*/  FMNMX.FTZ R82, R67, R68, !PT ;  /* 0x0000004443527209 */ /* 0x000fe40007810000 */
[----:B------:R-:W-:Y:S02]  /*19f70*/  ISETP.GT.AND P1, PT, R100, 0x81, PT ;  /* 0x000000816400780c */ /* 0x000fe40003f24270 */
[----:B---3--:R-:W-:Y:S01]  /*19f80*/  FSEL R68, R94, -INF , P2 ;  /* 0xff8000005e447808 */ /* 0x008fe20001000000 */
[----:B------:R-:W-:Y:S01]  /*19f90*/  MUFU.TANH R92, R77 ;  /* 0x0000004d005c7308 */ /* 0x000fe20000002400 */
[----:B------:R-:W-:Y:S01]  /*19fa0*/  FMNMX.FTZ R71, R35, R82, !PT ;  /* 0x0000005223477209 */ /* 0x000fe20007810000 */
[----:B------:R-:W-:Y:S01]  /*19fb0*/  FMUL.FTZ R94, R2, R52 ;  /* 0x00000034025e7220 */ /* 0x000fe20000410000 */
[----:B------:R-:W-:-:S02]  /*19fc0*/  ISETP.GT.AND P2, PT, R100, 0x88, PT ;  /* 0x000000886400780c */ /* 0x000fc40003f44270 */
[----:B----4-:R-:W-:Y:S01]  /*19fd0*/  FSEL R38, R96, -INF , P1 ;  /* 0xff80000060267808 */ /* 0x010fe20000800000 */
[----:B------:R-:W-:Y:S01]  /*19fe0*/  FMUL.FTZ R96, R2, R25 ;  /* 0x0000001902607220 */ /* 0x000fe20000410000 */
[----:B------:R-:W-:Y:S01]  /*19ff0*/  FMNMX.FTZ R71, R68, R71, !PT ;  /* 0x0000004744477209 */ /* 0x000fe20007810000 */
[----:B------:R3:W4:Y:S01]  /*1a000*/  MUFU.TANH R82, R10 ;  /* 0x0000000a00527308 */ /* 0x0007220000002400 */
[----:B------:R-:W-:Y:S01]  /*1a010*/  ISETP.GT.AND P1, PT, R100, 0x89, PT ;  /* 0x000000896400780c */ /* 0x000fe20003f24270 */
[----:B------:R-:W-:Y:S01]  /*1a020*/  IMAD.U32 R25, RZ, RZ, UR51 ;  /* 0x00000033ff197e24 */ /* 0x000fe2000f8e00ff */
[----:B-----5:R-:W-:Y:S01]  /*1a030*/  FSEL R70, R97, -INF , P2 ;  /* 0xff80000061467808 */ /* 0x020fe20001000000 */
[----:B------:R-:W-:Y:S01]  /*1a040*/  FMUL.FTZ R97, R2, R24 ;  /* 0x0000001802617220 */ /* 0x000fe20000410000 */
[----:B------:R-:W-:Y:S02]  /*1a050*/  FMNMX.FTZ R39, R38, R71, !PT ;  /* 0x0000004726277209 */ /* 0x000fe40007810000 */
[----:B------:R-:W-:Y:S01]  /*1a060*/  ISETP.GT.AND P2, PT, R100, 0x90, PT ;  /* 0x000000906400780c */ /* 0x000fe20003f44270 */
[----:B------:R-:W5:Y:S01]  /*1a070*/  MUFU.TANH R3, R3 ;  /* 0x0000000300037308 */ /* 0x000f620000002400 */
[----:B0-----:R-:W-:Y:S01]  /*1a080*/  FSEL R71, R88, -INF , P1 ;  /* 0xff80000058477808 */ /* 0x001fe20000800000 */
[----:B------:R-:W-:Y:S01]  /*1a090*/  FMUL.FTZ R88, R2, R48 ;  /* 0x0000003002587220 */ /* 0x000fe20000410000 */
[----:B---3--:R-:W-:-:S02]  /*1a0a0*/  FMNMX.FTZ R10, R70, R39, !PT ;  /* 0x00000027460a7209 */ /* 0x008fc40007810000 */
[----:B------:R-:W-:Y:S02]  /*1a0b0*/  ISETP.GT.AND P1, PT, R100, 0x91, PT ;  /* 0x000000916400780c */ /* 0x000fe40003f24270 */
[----:B--2---:R-:W-:Y:S01]  /*1a0c0*/  FSEL R39, R90, -INF , P2 ;  /* 0xff8000005a277808 */ /* 0x004fe20001000000 */
[----:B------:R-:W0:Y:S01]  /*1a0d0*/  MUFU.TANH R7, R7 ;  /* 0x0000000700077308 */ /* 0x000e220000002400 */
[----:B------:R-:W-:Y:S01]  /*1a0e0*/  FMNMX.FTZ R10, R71, R10, !PT ;  /* 0x0000000a470a7209 */ /* 0x000fe20007810000 */
[----:B------:R-:W-:Y:S01]  /*1a0f0*/  FMUL.FTZ R90, R2, R49 ;  /* 0x00000031025a7220 */ /* 0x000fe20000410000 */
[----:B------:R-:W-:Y:S02]  /*1a100*/  ISETP.GT.AND P2, PT, R100, 0x98, PT ;  /* 0x000000986400780c */ /* 0x000fe40003f44270 */
[----:B-1----:R-:W-:Y:S01]  /*1a110*/  FSEL R44, R86, -INF , P1 ;  /* 0xff800000562c7808 */ /* 0x002fe20000800000 */
[----:B------:R-:W-:Y:S01]  /*1a120*/  FMUL.FTZ R86, R2, R45 ;  /* 0x0000002d02567220 */ /* 0x000fe20000410000 */
[----:B------:R-:W-:Y:S01]  /*1a130*/  FMNMX.FTZ R77, R39, R10, !PT ;  /* 0x0000000a274d7209 */ /* 0x000fe20007810000 */
[----:B------:R-:W1:Y:S01]  /*1a140*/  MUFU.TANH R5, R5 ;  /* 0x0000000500057308 */ /* 0x000e620000002400 */
[----:B------:R-:W-:Y:S01]  /*1a150*/  ISETP.GT.AND P1, PT, R100, 0x99, PT ;  /* 0x000000996400780c */ /* 0x000fe20003f24270 */
[----:B------:R-:W-:Y:S01]  /*1a160*/  FMUL.FTZ R100, R2, R28 ;  /* 0x0000001c02647220 */ /* 0x000fe20000410000 */
[----:B----4-:R-:W-:-:S02]  /*1a170*/  FSEL R45, R82, -INF , P2 ;  /* 0xff800000522d7808 */ /* 0x010fc40001000000 */
[----:B------:R-:W-:Y:S02]  /*1a180*/  FMNMX.FTZ R10, R44, R77, !PT ;  /* 0x0000004d2c0a7209 */ /* 0x000fe40007810000 */
[----:B------:R-:W-:Y:S01]  /*1a190*/  FSEL R77, R92, -INF , P1 ;  /* 0xff8000005c4d7808 */ /* 0x000fe20000800000 */
[----:B------:R-:W2:Y:S01]  /*1a1a0*/  MUFU.TANH R8, R8 ;  /* 0x0000000800087308 */ /* 0x000ea20000002400 */
[----:B------:R-:W-:Y:S01]  /*1a1b0*/  FMNMX.FTZ R10, R45, R10, !PT ;  /* 0x0000000a2d0a7209 */ /* 0x000fe20007810000 */
[----:B------:R-:W-:-:S03]  /*1a1c0*/  FMUL.FTZ R92, R2, R53 ;  /* 0x00000035025c7220 */ /* 0x000fc60000410000 */
[----:B------:R-:W-:-:S03]  /*1a1d0*/  FMNMX.FTZ R10, R77, R10, !PT ;  /* 0x0000000a4d0a7209 */ /* 0x000fc60007810000 */
[----:B------:R-:W3:Y:S02]  /*1a1e0*/  MUFU.TANH R6, R6 ;  /* 0x0000000600067308 */ /* 0x000ee40000002400 */
[----:B------:R-:W4:Y:S06]  /*1a1f0*/  SHFL.BFLY PT, R107, R10, 0x2, 0x1f ;  /* 0x0c401f000a6b7f89 */ /* 0x000f2c00000e0000 */
[----:B------:R-:W3:Y:S08]  /*1a200*/  MUFU.TANH R12, R12 ;  /* 0x0000000c000c7308 */ /* 0x000ef00000002400 */
[----:B------:R-:W3:Y:S08]  /*1a210*/  MUFU.TANH R11, R11 ;  /* 0x0000000b000b7308 */ /* 0x000ef00000002400 */
[----:B------:R-:W3:Y:S01]  /*1a220*/  MUFU.TANH R14, R14 ;  /* 0x0000000e000e7308 */ /* 0x000ee20000002400 */
[----:B----4-:R-:W-:-:S05]  /*1a230*/  FMNMX.FTZ R107, R10, R107, !PT ;  /* 0x0000006b0a6b7209 */ /* 0x010fca0007810000 */
[----:B------:R-:W4:Y:S02]  /*1a240*/  SHFL.BFLY PT, R10, R107, 0x1, 0x1f ;  /* 0x0c201f006b0a7f89 */ /* 0x000f2400000e0000 */
[----:B------:R-:W3:Y:S08]  /*1a250*/  MUFU.TANH R13, R13 ;  /* 0x0000000d000d7308 */ /* 0x000ef00000002400 */
[----:B------:R-:W3:Y:S08]  /*1a260*/  MUFU.TANH R72, R72 ;  /* 0x0000004800487308 */ /* 0x000ef00000002400 */
[----:B------:R-:W3:Y:S01]  /*1a270*/  MUFU.TANH R20, R20 ;  /* 0x0000001400147308 */ /* 0x000ee20000002400 */
[----:B----4-:R-:W-:-:S07]  /*1a280*/  FMNMX.FTZ R10, R107, R10, !PT ;  /* 0x0000000a6b0a7209 */ /* 0x010fce0007810000 */
[----:B------:R-:W4:Y:S01]  /*1a290*/  MUFU.TANH R73, R73 ;  /* 0x0000004900497308 */ /* 0x000f220000002400 */
[----:B------:R-:W-:Y:S01]  /*1a2a0*/  FMUL.FTZ R107, R2, R36 ;  /* 0x00000024026b7220 */ /* 0x000fe20000410000 */
[C---:B------:R-:W-:Y:S01]  /*1a2b0*/  FSETP.NEU.FTZ.AND P1, PT, R10.reuse, -INF , PT ;  /* 0xff8000000a00780b */ /* 0x040fe20003f3d000 */
[----:B------:R-:W-:-:S05]  /*1a2c0*/  FFMA.FTZ R24, R10, R25, -8 ;  /* 0xc10000000a187423 */ /* 0x000fca0000010019 */
[----:B------:R-:W4:Y:S01]  /*1a2d0*/  MUFU.TANH R21, R21 ;  /* 0x0000001500157308 */ /* 0x000f220000002400 */
[----:B------:R-:W-:-:S05]  /*1a2e0*/  FSEL R24, R24, RZ, P1 ;  /* 0x000000ff18187208 */ /* 0x000fca0000800000 */
[--C-:B------:R-:W-:Y:S01]  /*1a2f0*/  FFMA.FTZ R28, R99, UR51, -R24.reuse ;  /* 0x00000033631c7c23 */ /* 0x100fe20008010818 */
[----:B------:R-:W-:Y:S01]  /*1a300*/  VIADDMNMX R99, R78, R80, R79, PT ;  /* 0x000000504e637246 */ /* 0x000fe2000380014f */
[----:B------:R-:W4:Y:S01]  /*1a310*/  MUFU.TANH R75, R75 ;  /* 0x0000004b004b7308 */ /* 0x000f220000002400 */
[----:B------:R-:W-:-:S01]  /*1a320*/  FFMA.FTZ R80, R85, UR51, -R24 ;  /* 0x0000003355507c23 */ /* 0x000fc20008010818 */
[--C-:B------:R-:W-:Y:S01]  /*1a330*/  FFMA.FTZ R82, R81, UR51, -R24.reuse ;  /* 0x0000003351527c23 */ /* 0x100fe20008010818 */
[----:B------:R-:W-:Y:S01]  /*1a340*/  ISETP.GT.AND P1, PT, R99, RZ, PT ;  /* 0x000000ff6300720c */ /* 0x000fe20003f24270 */
[--C-:B------:R-:W-:Y:S01]  /*1a350*/  FFMA.FTZ R83, R83, UR51, -R24.reuse ;  /* 0x0000003353537c23 */ /* 0x100fe20008010818 */
[----:B------:R-:W-:Y:S01]  /*1a360*/  ISETP.GT.AND P2, PT, R99, 0x1, PT ;  /* 0x000000016300780c */ /* 0x000fe20003f44270 */
[--C-:B------:R-:W-:Y:S01]  /*1a370*/  FFMA.FTZ R25, R101, UR51, -R24.reuse ;  /* 0x0000003365197c23 */ /* 0x100fe20008010818 */
[----:B------:R-:W-:Y:S01]  /*1a380*/  ISETP.GT.AND P3, PT, R99, 0x8, PT ;  /* 0x000000086300780c */ /* 0x000fe20003f64270 */
[----:B------:R-:W4:Y:S01]  /*1a390*/  MUFU.TANH R74, R74 ;  /* 0x0000004a004a7308 */ /* 0x000f220000002400 */
[----:B------:R-:W-:Y:S01]  /*1a3a0*/  FSEL R4, R4, -INF , P1 ;  /* 0xff80000004047808 */ /* 0x000fe20000800000 */
[--C-:B------:R-:W-:Y:S01]  /*1a3b0*/  FFMA.FTZ R29, R103, UR51, -R24.reuse ;  /* 0x00000033671d7c23 */ /* 0x100fe20008010818 */
[----:B-----5:R-:W-:Y:S01]  /*1a3c0*/  FSEL R3, R3, -INF , P2 ;  /* 0xff80000003037808 */ /* 0x020fe20001000000 */
[--C-:B------:R-:W-:Y:S01]  /*1a3d0*/  FFMA.FTZ R32, R105, UR51, -R24.reuse ;  /* 0x0000003369207c23 */ /* 0x100fe20008010818 */
[----:B------:R-:W-:Y:S01]  /*1a3e0*/  ISETP.GT.AND P1, PT, R99, 0x9, PT ;  /* 0x000000096300780c */ /* 0x000fe20003f24270 */
[--C-:B------:R-:W-:Y:S01]  /*1a3f0*/  FFMA.FTZ R33, R91, UR51, -R24.reuse ;  /* 0x000000335b217c23 */ /* 0x100fe20008010818 */
[----:B0-----:R-:W-:Y:S01]  /*1a400*/  FSEL R7, R7, -INF , P3 ;  /* 0xff80000007077808 */ /* 0x001fe20001800000 */
[----:B------:R-:W0:Y:S01]  /*1a410*/  MUFU.TANH R76, R76 ;  /* 0x0000004c004c7308 */ /* 0x000e220000002400 */
[----:B------:R-:W-:Y:S01]  /*1a420*/  FMNMX.FTZ R48, R4, R3, !PT ;  /* 0x0000000304307209 */ /* 0x000fe20007810000 */
[--C-:B------:R-:W-:Y:S01]  /*1a430*/  FFMA.FTZ R36, R89, UR51, -R24.reuse ;  /* 0x0000003359247c23 */ /* 0x100fe20008010818 */
[----:B------:R-:W-:Y:S01]  /*1a440*/  ISETP.GT.AND P2, PT, R99, 0x10, PT ;  /* 0x000000106300780c */ /* 0x000fe20003f44270 */
[--C-:B------:R-:W-:Y:S01]  /*1a450*/  FFMA.FTZ R66, R66, UR51, -R24.reuse ;  /* 0x0000003342427c23 */ /* 0x100fe20008010818 */
[----:B-1----:R-:W-:Y:S01]  /*1a460*/  FSEL R5, R5, -INF , P1 ;  /* 0xff80000005057808 */ /* 0x002fe20000800000 */
[--C-:B------:R-:W-:Y:S01]  /*1a470*/  FFMA.FTZ R93, R93, UR51, -R24.reuse ;  /* 0x000000335d5d7c23 */ /* 0x100fe20008010818 */
[----:B------:R-:W-:Y:S01]  /*1a480*/  FMNMX.FTZ R52, R7, R48, !PT ;  /* 0x0000003007347209 */ /* 0x000fe20007810000 */
[----:B------:R-:W1:Y:S01]  /*1a490*/  MUFU.TANH R56, R56 ;  /* 0x0000003800387308 */ /* 0x000e620000002400 */
[----:B------:R-:W-:Y:S01]  /*1a4a0*/  ISETP.GT.AND P1, PT, R99, 0x11, PT ;  /* 0x000000116300780c */ /* 0x000fe20003f24270 */
[--C-:B------:R-:W-:Y:S01]  /*1a4b0*/  FFMA.FTZ R53, R87, UR51, -R24.reuse ;  /* 0x0000003357357c23 */ /* 0x100fe20008010818 */
[----:B--2---:R-:W-:Y:S01]  /*1a4c0*/  FSEL R48, R8, -INF , P2 ;  /* 0xff80000008307808 */ /* 0x004fe20001000000 */
[--C-:B------:R-:W-:Y:S01]  /*1a4d0*/  FFMA.FTZ R95, R95, UR51, -R24.reuse ;  /* 0x000000335f5f7c23 */ /* 0x100fe20008010818 */
[----:B------:R-:W-:Y:S01]  /*1a4e0*/  FMNMX.FTZ R49, R5, R52, !PT ;  /* 0x0000003405317209 */ /* 0x000fe20007810000 */
[--C-:B------:R-:W-:Y:S01]  /*1a4f0*/  FFMA.FTZ R47, R47, UR51, -R24.reuse ;  /* 0x000000332f2f7c23 */ /* 0x100fe20008010818 */
[----:B------:R-:W-:Y:S01]  /*1a500*/  ISETP.GT.AND P2, PT, R99, 0x18, PT ;  /* 0x000000186300780c */ /* 0x000fe20003f44270 */
[----:B------:R-:W2:Y:S01]  /*1a510*/  MUFU.TANH R58, R58 ;  /* 0x0000003a003a7308 */ /* 0x000ea20000002400 */
[----:B---3--:R-:W-:Y:S01]  /*1a520*/  FSEL R6, R6, -INF , P1 ;  /* 0xff80000006067808 */ /* 0x008fe20000800000 */
[--C-:B------:R-:W-:Y:S01]  /*1a530*/  FFMA.FTZ R42, R42, UR51, -R24.reuse ;  /* 0x000000332a2a7c23 */ /* 0x100fe20008010818 */
[----:B------:R-:W-:Y:S01]  /*1a540*/  FMNMX.FTZ R79, R48, R49, !PT ;  /* 0x00000031304f7209 */ /* 0x000fe20007810000 */
[--C-:B------:R-:W-:Y:S01]  /*1a550*/  FFMA.FTZ R43, R43, UR51, -R24.reuse ;  /* 0x000000332b2b7c23 */ /* 0x100fe20008010818 */
[----:B------:R-:W-:Y:S01]  /*1a560*/  FSEL R49, R12, -INF , P2 ;  /* 0xff8000000c317808 */ /* 0x000fe20001000000 */
[--C-:B------:R-:W-:Y:S01]  /*1a570*/  FFMA.FTZ R27, R27, UR51, -R24.reuse ;  /* 0x000000331b1b7c23 */ /* 0x100fe20008010818 */
[----:B------:R-:W-:Y:S01]  /*1a580*/  ISETP.GT.AND P1, PT, R99, 0x19, PT ;  /* 0x000000196300780c */ /* 0x000fe20003f24270 */
[----:B------:R-:W3:Y:S01]  /*1a590*/  MUFU.TANH R57, R57 ;  /* 0x0000003900397308 */ /* 0x000ee20000002400 */
[----:B------:R-:W-:Y:S01]  /*1a5a0*/  FMNMX.FTZ R12, R6, R79, !PT ;  /* 0x0000004f060c7209 */ /* 0x000fe20007810000 */
[--C-:B------:R-:W-:Y:S01]  /*1a5b0*/  FFMA.FTZ R31, R31, UR51, -R24.reuse ;  /* 0x000000331f1f7c23 */ /* 0x100fe20008010818 */
[----:B------:R-:W-:Y:S01]  /*1a5c0*/  ISETP.GT.AND P2, PT, R99, 0x20, PT ;  /* 0x000000206300780c */ /* 0x000fe20003f44270 */
[--C-:B------:R-:W-:Y:S01]  /*1a5d0*/  FFMA.FTZ R46, R46, UR51, -R24.reuse ;  /* 0x000000332e2e7c23 */ /* 0x100fe20008010818 */
[----:B------:R-:W-:Y:S01]  /*1a5e0*/  FSEL R11, R11, -INF , P1 ;  /* 0xff8000000b0b7808 */ /* 0x000fe20000800000 */
[--C-:B------:R-:W-:Y:S01]  /*1a5f0*/  FFMA.FTZ R38, R38, UR51, -R24.reuse ;  /* 0x0000003326267c23 */ /* 0x100fe20008010818 */
[----:B------:R-:W-:Y:S01]  /*1a600*/  FMNMX.FTZ R12, R49, R12, !PT ;  /* 0x0000000c310c7209 */ /* 0x000fe20007810000 */
[----:B------:R-:W5:Y:S01]  /*1a610*/  MUFU.TANH R59, R59 ;  /* 0x0000003b003b7308 */ /* 0x000f620000002400 */
[----:B------:R-:W-:Y:S01]  /*1a620*/  ISETP.GT.AND P1, PT, R99, 0x21, PT ;  /* 0x000000216300780c */ /* 0x000fe20003f24270 */
[--C-:B------:R-:W-:Y:S01]  /*1a630*/  FFMA.FTZ R39, R39, UR51, -R24.reuse ;  /* 0x0000003327277c23 */ /* 0x100fe20008010818 */
[----:B------:R-:W-:Y:S01]  /*1a640*/  FSEL R52, R14, -INF , P2 ;  /* 0xff8000000e347808 */ /* 0x000fe20001000000 */
[--C-:B------:R-:W-:Y:S01]  /*1a650*/  FFMA.FTZ R44, R44, UR51, -R24.reuse ;  /* 0x000000332c2c7c23 */ /* 0x100fe20008010818 */
[----:B------:R-:W-:Y:S01]  /*1a660*/  FMNMX.FTZ R79, R11, R12, !PT ;  /* 0x0000000c0b4f7209 */ /* 0x000fe20007810000 */
[----:B------:R-:W-:Y:S01]  /*1a670*/  FFMA.FTZ R45, R45, UR51, -R24 ;  /* 0x000000332d2d7c23 */ /* 0x000fe20008010818 */
[----:B------:R-:W-:Y:S01]  /*1a680*/  ISETP.GT.AND P2, PT, R99, 0x28, PT ;  /* 0x000000286300780c */ /* 0x000fe20003f44270 */
[----:B------:R-:W5:Y:S01]  /*1a690*/  MUFU.TANH R60, R60 ;  /* 0x0000003c003c7308 */ /* 0x000f620000002400 */
[----:B------:R-:W-:-:S02]  /*1a6a0*/  FSEL R13, R13, -INF , P1 ;  /* 0xff8000000d0d7808 */ /* 0x000fc40000800000 */
[----:B------:R-:W-:Y:S02]  /*1a6b0*/  FMNMX.FTZ R12, R52, R79, !PT ;  /* 0x0000004f340c7209 */ /* 0x000fe40007810000 */
[----:B------:R-:W-:Y:S02]  /*1a6c0*/  ISETP.GT.AND P1, PT, R99, 0x29, PT ;  /* 0x000000296300780c */ /* 0x000fe40003f24270 */
[----:B------:R-:W-:Y:S01]  /*1a6d0*/  FSEL R72, R72, -INF , P2 ;  /* 0xff80000048487808 */ /* 0x000fe20001000000 */
[----:B------:R0:W-:Y:S01]  /*1a6e0*/  MUFU.EX2 R79, R80 ;  /* 0x00000050004f7308 */ /* 0x0001e20000000800 */
[----:B------:R-:W-:Y:S02]  /*1a6f0*/  FMNMX.FTZ R85, R13, R12, !PT ;  /* 0x0000000c0d557209 */ /* 0x000fe40007810000 */
[----:B------:R-:W-:Y:S02]  /*1a700*/  ISETP.GT.AND P2, PT, R99, 0x30, PT ;  /* 0x000000306300780c */ /* 0x000fe40003f44270 */
[----:B------:R-:W-:-:S02]  /*1a710*/  FSEL R20, R20, -INF , P1 ;  /* 0xff80000014147808 */ /* 0x000fc40000800000 */
[----:B------:R-:W-:Y:S01]  /*1a720*/  FMNMX.FTZ R85, R72, R85, !PT ;  /* 0x0000005548557209 */ /* 0x000fe20007810000 */
[----:B------:R-:W5:Y:S01]  /*1a730*/  MUFU.TANH R62, R62 ;  /* 0x0000003e003e7308 */ /* 0x000f620000002400 */
[----:B------:R-:W-:Y:S02]  /*1a740*/  ISETP.GT.AND P1, PT, R99, 0x31, PT ;  /* 0x000000316300780c */ /* 0x000fe40003f24270 */
[----:B----4-:R-:W-:Y:S02]  /*1a750*/  FSEL R78, R73, -INF , P2 ;  /* 0xff800000494e7808 */ /* 0x010fe40001000000 */
[----:B------:R-:W-:Y:S02]  /*1a760*/  FMNMX.FTZ R85, R20, R85, !PT ;  /* 0x0000005514557209 */ /* 0x000fe40007810000 */
[----:B------:R-:W-:Y:S01]  /*1a770*/  ISETP.GT.AND P2, PT, R99, 0x38, PT ;  /* 0x000000386300780c */ /* 0x000fe20003f44270 */
[----:B------:R-:W4:Y:S01]  /*1a780*/  MUFU.TANH R61, R61 ;  /* 0x0000003d003d7308 */ /* 0x000f220000002400 */
[----:B0-----:R-:W-:Y:S01]  /*1a790*/  FSEL R80, R21, -INF , P1 ;  /* 0xff80000015507808 */ /* 0x001fe20000800000 */
[----:B------:R-:W-:Y:S01]  /*1a7a0*/  FFMA.FTZ R21, R69, UR51, -R24 ;  /* 0x0000003345157c23 */ /* 0x000fe20008010818 */
[----:B------:R-:W-:-:S02]  /*1a7b0*/  FMNMX.FTZ R85, R78, R85, !PT ;  /* 0x000000554e557209 */ /* 0x000fc40007810000 */
[----:B------:R-:W-:Y:S02]  /*1a7c0*/  ISETP.GT.AND P1, PT, R99, 0x39, PT ;  /* 0x000000396300780c */ /* 0x000fe40003f24270 */
[----:B------:R-:W-:Y:S01]  /*1a7d0*/  FSEL R75, R75, -INF , P2 ;  /* 0xff8000004b4b7808 */ /* 0x000fe20001000000 */
[----:B------:R-:W0:Y:S01]  /*1a7e0*/  MUFU.TANH R40, R40 ;  /* 0x0000002800287308 */ /* 0x000e220000002400 */
[----:B------:R-:W-:Y:S02]  /*1a7f0*/  FMNMX.FTZ R12, R80, R85, !PT ;  /* 0x00000055500c7209 */ /* 0x000fe40007810000 */
[----:B------:R-:W-:Y:S02]  /*1a800*/  ISETP.GT.AND P2, PT, R99, 0x40, PT ;  /* 0x000000406300780c */ /* 0x000fe40003f44270 */
[----:B------:R-:W-:Y:S02]  /*1a810*/  FSEL R74, R74, -INF , P1 ;  /* 0xff8000004a4a7808 */ /* 0x000fe40000800000 */
[----:B------:R-:W-:Y:S01]  /*1a820*/  FMNMX.FTZ R69, R75, R12, !PT ;  /* 0x0000000c4b457209 */ /* 0x000fe20007810000 */
[----:B------:R-:W0:Y:S01]  /*1a830*/  MUFU.TANH R41, R41 ;  /* 0x0000002900297308 */ /* 0x000e220000002400 */
[----:B------:R-:W-:-:S02]  /*1a840*/  ISETP.GT.AND P1, PT, R99, 0x41, PT ;  /* 0x000000416300780c */ /* 0x000fc40003f24270 */
[----:B------:R-:W-:Y:S02]  /*1a850*/  FSEL R76, R76, -INF , P2 ;  /* 0xff8000004c4c7808 */ /* 0x000fe40001000000 */
[----:B------:R-:W-:Y:S02]  /*1a860*/  FMNMX.FTZ R81, R74, R69, !PT ;  /* 0x000000454a517209 */ /* 0x000fe40007810000 */
[----:B------:R-:W-:Y:S01]  /*1a870*/  ISETP.GT.AND P2, PT, R99, 0x48, PT ;  /* 0x000000486300780c */ /* 0x000fe20003f44270 */
[----:B------:R-:W0:Y:S01]  /*1a880*/  MUFU.TANH R84, R84 ;  /* 0x0000005400547308 */ /* 0x000e220000002400 */
[----:B-1----:R-:W-:Y:S01]  /*1a890*/  FSEL R69, R56, -INF , P1 ;  /* 0xff80000038457808 */ /* 0x002fe20000800000 */
[----:B------:R-:W-:Y:S01]  /*1a8a0*/  FFMA.FTZ R56, R65, UR51, -R24 ;  /* 0x0000003341387c23 */ /* 0x000fe20008010818 */
[----:B------:R-:W-:Y:S02]  /*1a8b0*/  FMNMX.FTZ R12, R76, R81, !PT ;  /* 0x000000514c0c7209 */ /* 0x000fe40007810000 */
[----:B------:R-:W-:-:S02]  /*1a8c0*/  ISETP.GT.AND P1, PT, R99, 0x49, PT ;  /* 0x000000496300780c */ /* 0x000fc40003f24270 */
[----:B--2---:R-:W-:Y:S01]  /*1a8d0*/  FSEL R65, R58, -INF , P2 ;  /* 0xff8000003a417808 */ /* 0x004fe20001000000 */
[----:B------:R-:W1:Y:S01]  /*1a8e0*/  MUFU.TANH R86, R86 ;  /* 0x0000005600567308 */ /* 0x000e620000002400 */
[----:B------:R-:W-:Y:S02]  /*1a8f0*/  FMNMX.FTZ R12, R69, R12, !PT ;  /* 0x0000000c450c7209 */ /* 0x000fe40007810000 */
[----:B------:R-:W-:Y:S02]  /*1a900*/  ISETP.GT.AND P2, PT, R99, 0x50, PT ;  /* 0x000000506300780c */ /* 0x000fe40003f44270 */
[----:B---3--:R-:W-:Y:S01]  /*1a910*/  FSEL R58, R57, -INF , P1 ;  /* 0xff800000393a7808 */ /* 0x008fe20000800000 */
[----:B------:R-:W-:Y:S01]  /*1a920*/  FFMA.FTZ R57, R63, UR51, -R24 ;  /* 0x000000333f397c23 */ /* 0x000fe20008010818 */
[----:B------:R-:W-:Y:S01]  /*1a930*/  FMNMX.FTZ R81, R65, R12, !PT ;  /* 0x0000000c41517209 */ /* 0x000fe20007810000 */
[----:B------:R-:W2:Y:S01]  /*1a940*/  MUFU.TANH R88, R88 ;  /* 0x0000005800587308 */ /* 0x000ea20000002400 */
[----:B------:R-:W-:-:S02]  /*1a950*/  ISETP.GT.AND P1, PT, R99, 0x51, PT ;  /* 0x000000516300780c */ /* 0x000fc40003f24270 */
[----:B-----5:R-:W-:Y:S02]  /*1a960*/  FSEL R63, R59, -INF , P2 ;  /* 0xff8000003b3f7808 */ /* 0x020fe40001000000 */
[----:B------:R-:W-:Y:S02]  /*1a970*/  FMNMX.FTZ R12, R58, R81, !PT ;  /* 0x000000513a0c7209 */ /* 0x000fe40007810000 */
[----:B------:R-:W-:Y:S01]  /*1a980*/  ISETP.GT.AND P2, PT, R99, 0x58, PT ;  /* 0x000000586300780c */ /* 0x000fe20003f44270 */
[----:B------:R3:W-:Y:S01]  /*1a990*/  MUFU.EX2 R73, R83 ;  /* 0x0000005300497308 */ /* 0x0007e20000000800 */
[----:B------:R-:W-:Y:S01]  /*1a9a0*/  FSEL R81, R60, -INF , P1 ;  /* 0xff8000003c517808 */ /* 0x000fe20000800000 */
[----:B------:R-:W-:Y:S01]  /*1a9b0*/  FFMA.FTZ R60, R64, UR51, -R24 ;  /* 0x00000033403c7c23 */ /* 0x000fe20008010818 */
[----:B------:R-:W-:Y:S02]  /*1a9c0*/  FMNMX.FTZ R12, R63, R12, !PT ;  /* 0x0000000c3f0c7209 */ /* 0x000fe40007810000 */
[----:B------:R-:W-:-:S02]  /*1a9d0*/  ISETP.GT.AND P1, PT, R99, 0x59, PT ;  /* 0x000000596300780c */ /* 0x000fc40003f24270 */
[----:B------:R-:W-:Y:S01]  /*1a9e0*/  FSEL R62, R62, -INF , P2 ;  /* 0xff8000003e3e7808 */ /* 0x000fe20001000000 */
[----:B------:R-:W5:Y:S01]  /*1a9f0*/  MUFU.TANH R90, R90 ;  /* 0x0000005a005a7308 */ /* 0x000f620000002400 */
[----:B------:R-:W-:Y:S02]  /*1aa00*/  FMNMX.FTZ R59, R81, R12, !PT ;  /* 0x0000000c513b7209 */ /* 0x000fe40007810000 */
[----:B------:R-:W-:Y:S02]  /*1aa10*/  ISETP.GT.AND P2, PT, R99, 0x60, PT ;  /* 0x000000606300780c */ /* 0x000fe40003f44270 */
[----:B----4-:R-:W-:Y:S02]  /*1aa20*/  FSEL R61, R61, -INF , P1 ;  /* 0xff8000003d3d7808 */ /* 0x010fe40000800000 */
[----:B------:R-:W-:Y:S01]  /*1aa30*/  FMNMX.FTZ R12, R62, R59, !PT ;  /* 0x0000003b3e0c7209 */ /* 0x000fe20007810000 */
[----:B------:R-:W4:Y:S01]  /*1aa40*/  MUFU.TANH R94, R94 ;  /* 0x0000005e005e7308 */ /* 0x000f220000002400 */
[----:B------:R-:W-:-:S02]  /*1aa50*/  ISETP.GT.AND P1, PT, R99, 0x61, PT ;  /* 0x000000616300780c */ /* 0x000fc40003f24270 */
[----:B0-----:R-:W-:Y:S02]  /*1aa60*/  FSEL R64, R40, -INF , P2 ;  /* 0xff80000028407808 */ /* 0x001fe40001000000 */
[----:B---3--:R-:W-:Y:S02]  /*1aa70*/  FMNMX.FTZ R83, R61, R12, !PT ;  /* 0x0000000c3d537209 */ /* 0x008fe40007810000 */
[----:B------:R-:W-:Y:S01]  /*1aa80*/  ISETP.GT.AND P2, PT, R99, 0x68, PT ;  /* 0x000000686300780c */ /* 0x000fe20003f44270 */
[----:B------:R-:W0:Y:S01]  /*1aa90*/  MUFU.TANH R92, R92 ;  /* 0x0000005c005c7308 */ /* 0x000e220000002400 */
[----:B------:R-:W-:Y:S01]  /*1aaa0*/  FSEL R59, R41, -INF , P1 ;  /* 0xff800000293b7808 */ /* 0x000fe20000800000 */
[--C-:B------:R-:W-:Y:S01]  /*1aab0*/  FFMA.FTZ R41, R54, UR51, -R24.reuse ;  /* 0x0000003336297c23 */ /* 0x100fe20008010818 */
[----:B------:R-:W-:Y:S01]  /*1aac0*/  FMNMX.FTZ R12, R64, R83, !PT ;  /* 0x00000053400c7209 */ /* 0x000fe20007810000 */
[--C-:B------:R-:W-:Y:S01]  /*1aad0*/  FFMA.FTZ R54, R55, UR51, -R24.reuse ;  /* 0x0000003337367c23 */ /* 0x100fe20008010818 */
[----:B------:R-:W-:Y:S01]  /*1aae0*/  ISETP.GT.AND P1, PT, R99, 0x69, PT ;  /* 0x000000696300780c */ /* 0x000fe20003f24270 */
[--C-:B------:R-:W-:Y:S01]  /*1aaf0*/  FFMA.FTZ R55, R50, UR51, -R24.reuse ;  /* 0x0000003332377c23 */ /* 0x100fe20008010818 */
[----:B------:R-:W-:Y:S01]  /*1ab00*/  FSEL R84, R84, -INF , P2 ;  /* 0xff80000054547808 */ /* 0x000fe20001000000 */
[----:B------:R-:W3:Y:S01]  /*1ab10*/  MUFU.TANH R97, R97 ;  /* 0x0000006100617308 */ /* 0x000ee20000002400 */
[----:B------:R-:W-:Y:S01]  /*1ab20*/  FMNMX.FTZ R83, R59, R12, !PT ;  /* 0x0000000c3b537209 */ /* 0x000fe20007810000 */
[--C-:B------:R-:W-:Y:S01]  /*1ab30*/  FFMA.FTZ R50, R26, UR51, -R24.reuse ;  /* 0x000000331a327c23 */ /* 0x100fe20008010818 */
[C---:B------:R-:W-:Y:S01]  /*1ab40*/  ISETP.GT.AND P2, PT, R99.reuse, 0x70, PT ;  /* 0x000000706300780c */ /* 0x040fe20003f44270 */
        /* <DEDUP_REMOVED lines=8> */
[----:B------:R-:W-:Y:S01]  /*1abd0*/  FFMA.FTZ R35, R68, UR51, -R24 ;  /* 0x0000003344237c23 */ /* 0x000fe20008010818 */
[----:B------:R-:W-:-:S02]  /*1abe0*/  FMNMX.FTZ R83, R86, R83, !PT ;  /* 0x0000005356537209 */ /* 0x000fc40007810000 */
[C---:B------:R-:W-:Y:S01]  /*1abf0*/  ISETP.GT.AND P2, PT, R99.reuse, 0x78, PT ;  /* 0x000000786300780c */ /* 0x040fe20003f44270 */
[----:B------:R-:W2:Y:S01]  /*1ac00*/  MUFU.TANH R100, R100 ;  /* 0x0000006400647308 */ /* 0x000ea20000002400 */
[----:B-----5:R-:W-:Y:S02]  /*1ac10*/  FSEL R90, R90, -INF , P1 ;  /* 0xff8000005a5a7808 */ /* 0x020fe40000800000 */
[----:B------:R-:W-:Y:S02]  /*1ac20*/  FMNMX.FTZ R83, R88, R83, !PT ;  /* 0x0000005358537209 */ /* 0x000fe40007810000 */
[----:B------:R-:W-:Y:S02]  /*1ac30*/  ISETP.GT.AND P1, PT, R99, 0x79, PT ;  /* 0x000000796300780c */ /* 0x000fe40003f24270 */
[----:B----4-:R-:W-:Y:S01]  /*1ac40*/  FSEL R94, R94, -INF , P2 ;  /* 0xff8000005e5e7808 */ /* 0x010fe20001000000 */
[----:B------:R-:W4:Y:S01]  /*1ac50*/  MUFU.TANH R98, R98 ;  /* 0x0000006200627308 */ /* 0x000f220000002400 */
[----:B------:R-:W-:-:S02]  /*1ac60*/  FMNMX.FTZ R83, R90, R83, !PT ;  /* 0x000000535a537209 */ /* 0x000fc40007810000 */
[C---:B------:R-:W-:Y:S02]  /*1ac70*/  ISETP.GT.AND P2, PT, R99.reuse, 0x80, PT ;  /* 0x000000806300780c */ /* 0x040fe40003f44270 */
[----:B0-----:R-:W-:Y:S02]  /*1ac80*/  FSEL R92, R92, -INF , P1 ;  /* 0xff8000005c5c7808 */ /* 0x001fe40000800000 */
[----:B------:R-:W-:Y:S01]  /*1ac90*/  FMNMX.FTZ R83, R94, R83, !PT ;  /* 0x000000535e537209 */ /* 0x000fe20007810000 */
[----:B------:R-:W0:Y:S01]  /*1aca0*/  MUFU.TANH R106, R106 ;  /* 0x0000006a006a7308 */ /* 0x000e220000002400 */
[----:B------:R-:W-:Y:S02]  /*1acb0*/  ISETP.GT.AND P1, PT, R99, 0x81, PT ;  /* 0x000000816300780c */ /* 0x000fe40003f24270 */
[----:B---3--:R-:W-:Y:S02]  /*1acc0*/  FSEL R97, R97, -INF , P2 ;  /* 0xff80000061617808 */ /* 0x008fe40001000000 */
[----:B------:R-:W-:-:S02]  /*1acd0*/  FMNMX.FTZ R12, R92, R83, !PT ;  /* 0x000000535c0c7209 */ /* 0x000fc40007810000 */
[----:B------:R-:W-:Y:S01]  /*1ace0*/  ISETP.GT.AND P2, PT, R99, 0x88, PT ;  /* 0x000000886300780c */ /* 0x000fe20003f44270 */
[----:B------:R-:W3:Y:S01]  /*1acf0*/  MUFU.TANH R102, R102 ;  /* 0x0000006600667308 */ /* 0x000ee20000002400 */
[----:B-1----:R-:W-:Y:S02]  /*1ad00*/  FSEL R96, R96, -INF , P1 ;  /* 0xff80000060607808 */ /* 0x002fe40000800000 */
[----:B------:R-:W-:Y:S02]  /*1ad10*/  FMNMX.FTZ R83, R97, R12, !PT ;  /* 0x0000000c61537209 */ /* 0x000fe40007810000 */
[----:B------:R-:W-:Y:S02]  /*1ad20*/  ISETP.GT.AND P1, PT, R99, 0x89, PT ;  /* 0x000000896300780c */ /* 0x000fe40003f24270 */
[----:B--2---:R-:W-:Y:S01]  /*1ad30*/  FSEL R100, R100, -INF , P2 ;  /* 0xff80000064647808 */ /* 0x004fe20001000000 */
[----:B------:R-:W1:Y:S01]  /*1ad40*/  MUFU.TANH R107, R107 ;  /* 0x0000006b006b7308 */ /* 0x000e620000002400 */
[----:B------:R-:W-:-:S02]  /*1ad50*/  FMNMX.FTZ R83, R96, R83, !PT ;  /* 0x0000005360537209 */ /* 0x000fc40007810000 */
[C---:B------:R-:W-:Y:S02]  /*1ad60*/  ISETP.GT.AND P2, PT, R99.reuse, 0x90, PT ;  /* 0x000000906300780c */ /* 0x040fe40003f44270 */
[----:B----4-:R-:W-:Y:S02]  /*1ad70*/  FSEL R98, R98, -INF , P1 ;  /* 0xff80000062627808 */ /* 0x010fe40000800000 */
[----:B------:R-:W-:Y:S01]  /*1ad80*/  FMNMX.FTZ R83, R100, R83, !PT ;  /* 0x0000005364537209 */ /* 0x000fe20007810000 */
[----:B------:R-:W2:Y:S01]  /*1ad90*/  MUFU.TANH R37, R37 ;  /* 0x0000002500257308 */ /* 0x000ea20000002400 */
[----:B------:R-:W-:Y:S02]  /*1ada0*/  ISETP.GT.AND P1, PT, R99, 0x91, PT ;  /* 0x000000916300780c */ /* 0x000fe40003f24270 */
[----:B0-----:R-:W-:Y:S02]  /*1adb0*/  FSEL R106, R106, -INF , P2 ;  /* 0xff8000006a6a7808 */ /* 0x001fe40001000000 */
[----:B------:R-:W-:-:S02]  /*1adc0*/  FMNMX.FTZ R83, R98, R83, !PT ;  /* 0x0000005362537209 */ /* 0x000fc40007810000 */
[C---:B------:R-:W-:Y:S01]  /*1add0*/  ISETP.GT.AND P2, PT, R99.reuse, 0x98, PT ;  /* 0x000000986300780c */ /* 0x040fe20003f44270 */
[----:B------:R-:W-:Y:S01]  /*1ade0*/  MUFU.EX2 R25, R25 ;  /* 0x0000001900197308 */ /* 0x000fe20000000800 */
[----:B---3--:R-:W-:Y:S02]  /*1adf0*/  FSEL R102, R102, -INF , P1 ;  /* 0xff80000066667808 */ /* 0x008fe40000800000 */
[----:B------:R-:W-:Y:S02]  /*1ae00*/  FMNMX.FTZ R83, R106, R83, !PT ;  /* 0x000000536a537209 */ /* 0x000fe40007810000 */
[----:B------:R-:W-:Y:S02]  /*1ae10*/  ISETP.GT.AND P1, PT, R99, 0x99, PT ;  /* 0x000000996300780c */ /* 0x000fe40003f24270 */
[----:B-1----:R-:W-:Y:S01]  /*1ae20*/  FSEL R107, R107, -INF , P2 ;  /* 0xff8000006b6b7808 */ /* 0x002fe20001000000 */
[----:B------:R-:W-:Y:S01]  /*1ae30*/  MUFU.EX2 R28, R28 ;  /* 0x0000001c001c7308 */ /* 0x000fe20000000800 */
[----:B------:R-:W-:-:S02]  /*1ae40*/  FMNMX.FTZ R12, R102, R83, !PT ;  /* 0x00000053660c7209 */ /* 0x000fc40007810000 */
[----:B--2---:R-:W-:Y:S01]  /*1ae50*/  FSEL R83, R37, -INF , P1 ;  /* 0xff80000025537808 */ /* 0x004fe20000800000 */
[----:B------:R-:W-:-:S01]  /*1ae60*/  FFMA.FTZ R37, R51, UR51, -R24 ;  /* 0x0000003333257c23 */ /* 0x000fc20008010818 */
[----:B------:R-:W-:Y:S01]  /*1ae70*/  FMNMX.FTZ R12, R107, R12, !PT ;  /* 0x0000000c6b0c7209 */ /* 0x000fe20007810000 */
[----:B------:R-:W-:-:S01]  /*1ae80*/  FFMA.FTZ R51, R67, UR51, -R24 ;  /* 0x0000003343337c23 */ /* 0x000fc20008010818 */
[----:B------:R-:W-:Y:S01]  /*1ae90*/  FFMA.FTZ R67, R71, UR51, -R24 ;  /* 0x0000003347437c23 */ /* 0x000fe20008010818 */
[----:B------:R-:W-:Y:S01]  /*1aea0*/  IMAD.U32 R71, RZ, RZ, UR51 ;  /* 0x00000033ff477e24 */ /* 0x000fe2000f8e00ff */
[----:B------:R-:W-:Y:S01]  /*1aeb0*/  FMNMX.FTZ R12, R83, R12, !PT ;  /* 0x0000000c530c7209 */ /* 0x000fe20007810000 */
[----:B------:R-:W-:Y:S04]  /*1aec0*/  MUFU.EX2 R29, R29 ;  /* 0x0000001d001d7308 */ /* 0x000fe80000000800 */
[----:B------:R-:W0:Y:S04]  /*1aed0*/  SHFL.BFLY PT, R85, R12, 0x2, 0x1f ;  /* 0x0c401f000c557f89 */ /* 0x000e2800000e0000 */
[----:B------:R-:W1:Y:S08]  /*1aee0*/  MUFU.EX2 R32, R32 ;  /* 0x0000002000207308 */ /* 0x000e700000000800 */
[----:B------:R-:W-:Y:S08]  /*1aef0*/  MUFU.EX2 R33, R33 ;  /* 0x0000002100217308 */ /* 0x000ff00000000800 */
[----:B------:R2:W-:Y:S01]  /*1af00*/  MUFU.EX2 R40, R66 ;  /* 0x0000004200287308 */ /* 0x0005e20000000800 */
[----:B-1----:R-:W-:-:S02]  /*1af10*/  F2FP.SATFINITE.E4M3.F32.PACK_AB_MERGE_C R185, R32, R29, RZ ;  /* 0x0000001d20b9723e */ /* 0x002fc400048070ff */
[----:B0-----:R-:W-:Y:S02]  /*1af20*/  FMNMX.FTZ R85, R12, R85, !PT ;  /* 0x000000550c557209 */ /* 0x001fe40007810000 */
[----:B------:R-:W-:-:S03]  /*1af30*/  F2FP.SATFINITE.E4M3.F32.PACK_AB_MERGE_C R185, R28, R25, R185 ;  /* 0x000000191cb9723e */ /* 0x000fc600048070b9 */
[----:B------:R-:W-:Y:S01]  /*1af40*/  MUFU.EX2 R36, R36 ;  /* 0x0000002400247308 */ /* 0x000fe20000000800 */
[----:B------:R-:W0:Y:S01]  /*1af50*/  SHFL.BFLY PT, R12, R85, 0x1, 0x1f ;  /* 0x0c201f00550c7f89 */ /* 0x000e2200000e0000 */
[----:B--2---:R-:W-:-:S01]  /*1af60*/  FFMA.FTZ R66, R70, UR51, -R24 ;  /* 0x0000003346427c23 */ /* 0x004fc20008010818 */
[----:B------:R-:W-:-:S05]  /*1af70*/  FFMA.FTZ R24, R77, UR51, -R24 ;  /* 0x000000334d187c23 */ /* 0x000fca0008010818 */
[----:B------:R-:W-:Y:S08]  /*1af80*/  MUFU.EX2 R8, R93 ;  /* 0x0000005d00087308 */ /* 0x000ff00000000800 */
[----:B------:R-:W1:Y:S08]  /*1af90*/  MUFU.EX2 R53, R53 ;  /* 0x0000003500357308 */ /* 0x000e700000000800 */
[----:B------:R-:W-:Y:S01]  /*1afa0*/  MUFU.EX2 R14, R95 ;  /* 0x0000005f000e7308 */ /* 0x000fe20000000800 */
[----:B0-----:R-:W-:-:S04]  /*1afb0*/  FMNMX.FTZ R12, R85, R12, !PT ;  /* 0x0000000c550c7209 */ /* 0x001fc80007810000 */
[C---:B------:R-:W-:Y:S01]  /*1afc0*/  FSETP.NEU.FTZ.AND P1, PT, R12.reuse, -INF , PT ;  /* 0xff8000000c00780b */ /* 0x040fe20003f3d000 */
[----:B------:R-:W-:-:S02]  /*1afd0*/  FFMA.FTZ R71, R12, R71, -8 ;  /* 0xc10000000c477423 */ /* 0x000fc40000010047 */
[----:B------:R-:W-:Y:S01]  /*1afe0*/  MUFU.EX2 R82, R82 ;  /* 0x0000005200527308 */ /* 0x000fe20000000800 */
[----:B-1----:R-:W-:Y:S02]  /*1aff0*/  F2FP.SATFINITE.E4M3.F32.PACK_AB_MERGE_C R187, R53, R8, RZ ;  /* 0x0000000835bb723e */ /* 0x002fe400048070ff */
[----:B------:R-:W-:Y:S02]  /*1b000*/  FSEL R71, R71, RZ, P1 ;  /* 0x000000ff47477208 */ /* 0x000fe40000800000 */
[----:B------:R-:W-:-:S03]  /*1b010*/  F2FP.SATFINITE.E4M3.F32.PACK_AB_MERGE_C R187, R36, R33, R187 ;  /* 0x0000002124bb723e */ /* 0x000fc600048070bb */
        /* <DEDUP_REMOVED lines=20> */
[----:B------:R-:W-:Y:S01]  /*1b160*/  FADD.FTZ R89, R29, R80 ;  /* 0x000000501d597221 */ /* 0x000fe20000010000 */
[----:B------:R-:W-:-:S01]  /*1b170*/  FFMA.FTZ R180, R52, UR51, -R71 ;  /* 0x0000003334b47c23 */ /* 0x000fc20008010847 */
[----:B------:R-:W1:Y:S01]  /*1b180*/  MUFU.EX2 R7, R7 ;  /* 0x0000000700077308 */ /* 0x000e620000000800 */
[----:B------:R-:W-:-:S01]  /*1b190*/  FFMA.FTZ R63, R81, UR51, -R71 ;  /* 0x00000033513f7c23 */ /* 0x000fc20008010847 */
[--C-:B------:R-:W-:Y:S01]  /*1b1a0*/  FFMA.FTZ R52, R76, UR51, -R71.reuse ;  /* 0x000000334c347c23 */ /* 0x100fe20008010847 */
[----:B------:R-:W-:Y:S01]  /*1b1b0*/  MOV R81, UR38 ;  /* 0x0000002600517c02 */ /* 0x000fe20008000f00 */
[--C-:B------:R-:W-:Y:S01]  /*1b1c0*/  FFMA.FTZ R76, R64, UR51, -R71.reuse ;  /* 0x00000033404c7c23 */ /* 0x100fe20008010847 */
[----:B------:R-:W-:-:S01]  /*1b1d0*/  FFMA.FTZ R69, R69, UR51, -R71 ;  /* 0x0000003345457c23 */ /* 0x000fc20008010847 */
[----:B------:R-:W-:Y:S01]  /*1b1e0*/  FFMA.FTZ R65, R65, UR51, -R71 ;  /* 0x0000003341417c23 */ /* 0x000fe20008010847 */
[----:B------:R-:W-:Y:S01]  /*1b1f0*/  PRMT R64, R81, 0x654, R0 ;  /* 0x0000065451407816 */ /* 0x000fe20000000000 */
[----:B------:R-:W2:Y:S01]  /*1b200*/  MUFU.EX2 R68, R68 ;  /* 0x0000004400447308 */ /* 0x000ea20000000800 */
[----:B0-----:R-:W-:-:S01]  /*1b210*/  FADD.FTZ R78, R4, R3 ;  /* 0x00000003044e7221 */ /* 0x001fc20000010000 */
[--C-:B------:R-:W-:Y:S01]  /*1b220*/  FFMA.FTZ R62, R62, UR51, -R71.reuse ;  /* 0x000000333e3e7c23 */ /* 0x100fe20008010847 */
[----:B------:R0:W-:Y:S01]  /*1b230*/  SYNCS.ARRIVE.TRANS64.RED.A1T0 RZ, [R64+URZ], RZ ;  /* 0x000000ff40ff79a7 */ /* 0x0001e2000810043f */
[----:B------:R-:W-:-:S01]  /*1b240*/  FFMA.FTZ R61, R61, UR51, -R71 ;  /* 0x000000333d3d7c23 */ /* 0x000fc20008010847 */
[--C-:B------:R-:W-:Y:S01]  /*1b250*/  FFMA.FTZ R59, R59, UR51, -R71.reuse ;  /* 0x000000333b3b7c23 */ /* 0x100fe20008010847 */
[----:B------:R-:W-:-:S01]  /*1b260*/  FFMA.FTZ R77, R86, UR51, -R71 ;  /* 0x00000033564d7c23 */ /* 0x000fc20008010847 */
[----:B------:R-:W-:Y:S01]  /*1b270*/  FFMA.FTZ R88, R88, UR51, -R71 ;  /* 0x0000003358587c23 */ /* 0x000fe20008010847 */
[----:B------:R-:W-:Y:S01]  /*1b280*/  MUFU.EX2 R5, R5 ;  /* 0x0000000500057308 */ /* 0x000fe20000000800 */
[----:B-1----:R-:W-:-:S01]  /*1b290*/  FADD.FTZ R87, R7, R78 ;  /* 0x0000004e07577221 */ /* 0x002fc20000010000 */
[----:B------:R-:W-:Y:S01]  /*1b2a0*/  FADD.FTZ R78, R32, R89 ;  /* 0x00000059204e7221 */ /* 0x000fe20000010000 */
[----:B0-----:R-:W-:-:S01]  /*1b2b0*/  FFMA.FTZ R64, R84, UR51, -R71 ;  /* 0x0000003354407c23 */ /* 0x001fc20008010847 */
[--C-:B------:R-:W-:Y:S01]  /*1b2c0*/  FFMA.FTZ R81, R90, UR51, -R71.reuse ;  /* 0x000000335a517c23 */ /* 0x100fe20008010847 */
[----:B------:R-:W-:-:S01]  /*1b2d0*/  FFMA.FTZ R94, R94, UR51, -R71 ;  /* 0x000000335e5e7c23 */ /* 0x000fc20008010847 */
[----:B------:R-:W-:Y:S01]  /*1b2e0*/  FADD.FTZ R89, R33, R78 ;  /* 0x0000004e21597221 */ /* 0x000fe20000010000 */
[----:B------:R-:W-:-:S01]  /*1b2f0*/  FFMA.FTZ R92, R92, UR51, -R71 ;  /* 0x000000335c5c7c23 */ /* 0x000fc20008010847 */
[----:B------:R-:W-:Y:S01]  /*1b300*/  MUFU.EX2 R6, R6 ;  /* 0x0000000600067308 */ /* 0x000fe20000000800 */
[----:B------:R-:W-:-:S01]  /*1b310*/  FFMA.FTZ R97, R97, UR51, -R71 ;  /* 0x0000003361617c23 */ /* 0x000fc20008010847 */
[----:B------:R-:W-:Y:S01]  /*1b320*/  FADD.FTZ R89, R36, R89 ;  /* 0x0000005924597221 */ /* 0x000fe20000010000 */
[----:B------:R-:W-:-:S01]  /*1b330*/  FFMA.FTZ R96, R96, UR51, -R71 ;  /* 0x0000003360607c23 */ /* 0x000fc20008010847 */
        /* <DEDUP_REMOVED lines=8> */
[----:B------:R-:W-:Y:S01]  /*1b3c0*/  FFMA.FTZ R71, R83, UR51, -R71 ;  /* 0x0000003353477c23 */ /* 0x000fe20008010847 */
[----:B--2---:R-:W-:Y:S01]  /*1b3d0*/  F2FP.SATFINITE.E4M3.F32.PACK_AB_MERGE_C R184, R68, R7, RZ ;  /* 0x0000000744b8723e */ /* 0x004fe200048070ff */
[----:B------:R-:W-:Y:S01]  /*1b3e0*/  FADD.FTZ R80, R14, R89 ;  /* 0x000000590e507221 */ /* 0x000fe20000010000 */
[----:B------:R-:W-:Y:S01]  /*1b3f0*/  F2FP.SATFINITE.E4M3.F32.PACK_AB_MERGE_C R181, R82, R73, RZ ;  /* 0x0000004952b5723e */ /* 0x000fe200048070ff */
[----:B------:R-:W0:Y:S01]  /*1b400*/  MUFU.EX2 R49, R49 ;  /* 0x0000003100317308 */ /* 0x000e220000000800 */
[----:B------:R-:W-:Y:S01]  /*1b410*/  F2FP.SATFINITE.E4M3.F32.PACK_AB_MERGE_C R184, R3, R4, R184 ;  /* 0x0000000403b8723e */ /* 0x000fe200048070b8 */
[C---:B------:R-:W-:Y:S01]  /*1b420*/  FADD.FTZ R80, R79.reuse, R80 ;  /* 0x000000504f507221 */ /* 0x040fe20000010000 */
[----:B------:R-:W-:-:S05]  /*1b430*/  F2FP.SATFINITE.E4M3.F32.PACK_AB_MERGE_C R181, R79, R14, R181 ;  /* 0x0000000e4fb5723e */ /* 0x000fca00048070b5 */
[----:B------:R1:W-:Y:S08]  /*1b440*/  MUFU.EX2 R0, R76 ;  /* 0x0000004c00007308 */ /* 0x0003f00000000800 */
[----:B------:R-:W2:Y:S01]  /*1b450*/  MUFU.EX2 R180, R180 ;  /* 0x000000b400b47308 */ /* 0x000ea20000000800 */
[----:B-1----:R-:W-:-:S01]  /*1b460*/  FADD.FTZ R76, R68, R87 ;  /* 0x00000057444c7221 */ /* 0x002fc20000010000 */
[----:B0-----:R-:W-:-:S03]  /*1b470*/  F2FP.SATFINITE.E4M3.F32.PACK_AB_MERGE_C R186, R49, R48, RZ ;  /* 0x0000003031ba723e */ /* 0x001fc600048070ff */
[----:B------:R-:W-:Y:S01]  /*1b480*/  FADD.FTZ R87, R5, R76 ;  /* 0x0000004c05577221 */ /* 0x000fe20000010000 */
[C---:B------:R-:W-:Y:S02]  /*1b490*/  F2FP.SATFINITE.E4M3.F32.PACK_AB_MERGE_C R186, R6.reuse, R5, R186 ;  /* 0x0000000506ba723e */ /* 0x040fe400048070ba */
[----:B------:R-:W0:Y:S01]  /*1b4a0*/  MUFU.EX2 R11, R11 ;  /* 0x0000000b000b7308 */ /* 0x000e220000000800 */
[----:B------:R-:W-:-:S04]  /*1b4b0*/  FADD.FTZ R87, R6, R87 ;  /* 0x0000005706577221 */ /* 0x000fc80000010000 */
[----:B------:R-:W-:-:S03]  /*1b4c0*/  FADD.FTZ R76, R48, R87 ;  /* 0x00000057304c7221 */ /* 0x000fc60000010000 */
[----:B------:R-:W1:Y:S01]  /*1b4d0*/  MUFU.EX2 R70, R70 ;  /* 0x0000004600467308 */ /* 0x000e620000000800 */
[----:B------:R-:W-:-:S04]  /*1b4e0*/  FADD.FTZ R87, R49, R76 ;  /* 0x0000004c31577221 */ /* 0x000fc80000010000 */
[----:B--2---:R-:W-:Y:S01]  /*1b4f0*/  FADD.FTZ R78, R180, R87 ;  /* 0x00000057b44e7221 */ /* 0x004fe20000010000 */
[----:B------:R-:W-:-:S02]  /*1b500*/  FADD.FTZ R87, R73, R80 ;  /* 0x0000005049577221 */ /* 0x000fc40000010000 */
[----:B------:R-:W2:Y:S01]  /*1b510*/  MUFU.EX2 R21, R21 ;  /* 0x0000001500157308 */ /* 0x000ea20000000800 */
[----:B0-----:R-:W-:-:S01]  /*1b520*/  FADD.FTZ R83, R11, R78 ;  /* 0x0000004e0b537221 */ /* 0x001fc20000010000 */
[----:B------:R-:W-:Y:S01]  /*1b530*/  FADD.FTZ R8, R82, R87 ;  /* 0x0000005752087221 */ /* 0x000fe20000010000 */
[----:B------:R-:W-:Y:S02]  /*1b540*/  CS2R R78, SRZ ;  /* 0x00000000004e7805 */ /* 0x000fe4000001ff00 */
[----:B------:R-:W-:-:S03]  /*1b550*/  CS2R R86, SRZ ;  /* 0x0000000000567805 */ /* 0x000fc6000001ff00 */
[----:B------:R-:W0:Y:S01]  /*1b560*/  MUFU.EX2 R85, R85 ;  /* 0x0000005500557308 */ /* 0x000e220000000800 */
[----:B-1----:R-:W-:-:S01]  /*1b570*/  FADD.FTZ R32, R70, R83 ;  /* 0x0000005346207221 */ /* 0x002fc20000010000 */
[----:B------:R-:W-:-:S06]  /*1b580*/  CS2R R82, SRZ ;  /* 0x0000000000527805 */ /* 0x000fcc000001ff00 */
[----:B------:R-:W1:Y:S01]  /*1b590*/  MUFU.EX2 R56, R56 ;  /* 0x0000003800387308 */ /* 0x000e620000000800 */
[----:B--2---:R-:W-:-:S07]  /*1b5a0*/  FADD.FTZ R53, R21, R8 ;  /* 0x0000000815357221 */ /* 0x004fce0000010000 */
[----:B------:R-:W2:Y:S01]  /*1b5b0*/  MUFU.EX2 R13, R13 ;  /* 0x0000000d000d7308 */ /* 0x000ea20000000800 */
[----:B0-----:R-:W-:-:S01]  /*1b5c0*/  FADD.FTZ R32, R85, R32 ;  /* 0x0000002055207221 */ /* 0x001fc20000010000 */
[----:B------:R-:W-:Y:S02]  /*1b5d0*/  F2FP.SATFINITE.E4M3.F32.PACK_AB_MERGE_C R70, R85, R70, RZ ;  /* 0x000000465546723e */ /* 0x000fe400048070ff */
[----:B------:R-:W-:Y:S02]  /*1b5e0*/  CS2R R84, SRZ ;  /* 0x0000000000547805 */ /* 0x000fe4000001ff00 */
[----:B------:R-:W-:Y:S02]  /*1b5f0*/  F2FP.SATFINITE.E4M3.F32.PACK_AB_MERGE_C R180, R11, R180, R70 ;  /* 0x000000b40bb4723e */ /* 0x000fe40004807046 */
[----:B------:R-:W0:Y:S01]  /*1b600*/  MUFU.EX2 R57, R57 ;  /* 0x0000003900397308 */ /* 0x000e220000000800 */
[----:B-1----:R-:W-:-:S07]  /*1b610*/  FADD.FTZ R8, R56, R53 ;  /* 0x0000003538087221 */ /* 0x002fce0000010000 */
        /* <DEDUP_REMOVED lines=8> */
[----:B--2---:R-:W-:-:S01]  /*1b6a0*/  FADD.FTZ R49, R60, R49 ;  /* 0x000000313c317221 */ /* 0x004fc20000010000 */
[----:B------:R-:W-:-:S03]  /*1b6b0*/  F2FP.SATFINITE.E4M3.F32.PACK_AB_MERGE_C R183, R60, R57, RZ ;  /* 0x000000393cb7723e */ /* 0x000fc600048070ff */
[----:B------:R-:W-:Y:S01]  /*1b6c0*/  FADD.FTZ R28, R40, R49 ;  /* 0x00000031281c7221 */ /* 0x000fe20000010000 */
[----:B------:R-:W-:Y:S02]  /*1b6d0*/  F2FP.SATFINITE.E4M3.F32.PACK_AB_MERGE_C R183, R56, R21, R183 ;  /* 0x0000001538b7723e */ /* 0x000fe400048070b7 */
[----:B------:R-:W-:Y:S01]  /*1b6e0*/  CS2R R48, SRZ ;  /* 0x0000000000307805 */ /* 0x000fe2000001ff00 */
[----:B------:R-:W2:Y:S01]  /*1b6f0*/  MUFU.EX2 R41, R41 ;  /* 0x0000002900297308 */ /* 0x000ea20000000800 */
[----:B0-----:R-:W-:-:S01]  /*1b700*/  FADD.FTZ R8, R72, R29 ;  /* 0x0000001d48087221 */ /* 0x001fc20000010000 */
[----:B------:R-:W0:Y:S01]  /*1b710*/  @P4 LDC R21, c[0x0][0x44c] ;  /* 0x00011300ff154b82 */ /* 0x000e220000000800 */
[----:B------:R-:W-:-:S05]  /*1b720*/  CS2R R56, SRZ ;  /* 0x0000000000387805 */ /* 0x000fca000001ff00 */
[----:B------:R-:W3:Y:S01]  /*1b730*/  MUFU.EX2 R52, R52 ;  /* 0x0000003400347308 */ /* 0x000ee20000000800 */
[C---:B-1----:R-:W-:Y:S01]  /*1b740*/  F2FP.SATFINITE.E4M3.F32.PACK_AB_MERGE_C R182, R75.reuse, R72, RZ ;  /* 0x000000484bb6723e */ /* 0x042fe200048070ff */
[----:B------:R-:W-:Y:S01]  /*1b750*/  FADD.FTZ R75, R75, R8 ;  /* 0x000000084b4b7221 */ /* 0x000fe20000010000 */
[----:B------:R-:W-:Y:S02]  /*1b760*/  CS2R R72, SRZ ;  /* 0x0000000000487805 */ /* 0x000fe4000001ff00 */
[----:B------:R-:W-:-:S03]  /*1b770*/  F2FP.SATFINITE.E4M3.F32.PACK_AB_MERGE_C R182, R20, R13, R182 ;  /* 0x0000000d14b6723e */ /* 0x000fc600048070b6 */
[----:B------:R-:W1:Y:S01]  /*1b780*/  MUFU.EX2 R54, R54 ;  /* 0x0000003600367308 */ /* 0x000e620000000800 */
[----:B--2---:R-:W-:-:S01]  /*1b790*/  FADD.FTZ R3, R41, R28 ;  /* 0x0000001c29037221 */ /* 0x004fc20000010000 */
[----:B------:R-:W-:-:S06]  /*1b7a0*/  CS2R R28, SRZ ;  /* 0x00000000001c7805 */ /* 0x000fcc000001ff00 */
[----:B------:R-:W2:Y:S01]  /*1b7b0*/  MUFU.EX2 R69, R69 ;  /* 0x0000004500457308 */ /* 0x000ea20000000800 */
[----:B---3--:R-:W-:-:S07]  /*1b7c0*/  FADD.FTZ R8, R52, R75 ;  /* 0x0000004b34087221 */ /* 0x008fce0000010000 */
[----:B------:R-:W3:Y:S01]  /*1b7d0*/  MUFU.EX2 R55, R55 ;  /* 0x0000003700377308 */ /* 0x000ee20000000800 */
[----:B-1----:R-:W-:-:S07]  /*1b7e0*/  FADD.FTZ R4, R54, R3 ;  /* 0x0000000336047221 */ /* 0x002fce0000010000 */
[----:B------:R-:W1:Y:S01]  /*1b7f0*/  MUFU.EX2 R65, R65 ;  /* 0x0000004100417308 */ /* 0x000e620000000800 */
[----:B--2---:R-:W-:-:S07]  /*1b800*/  FADD.FTZ R8, R69, R8 ;  /* 0x0000000845087221 */ /* 0x004fce0000010000 */
[----:B------:R-:W2:Y:S01]  /*1b810*/  MUFU.EX2 R47, R47 ;  /* 0x0000002f002f7308 */ /* 0x000ea20000000800 */
[----:B---3--:R-:W-:-:S01]  /*1b820*/  FADD.FTZ R4, R55, R4 ;  /* 0x0000000437047221 */ /* 0x008fc20000010000 */
[----:B------:R-:W-:Y:S02]  /*1b830*/  F2FP.SATFINITE.E4M3.F32.PACK_AB_MERGE_C R177, R55, R54, RZ ;  /* 0x0000003637b1723e */ /* 0x000fe400048070ff */
[----:B------:R-:W-:Y:S02]  /*1b840*/  CS2R R54, SRZ ;  /* 0x0000000000367805 */ /* 0x000fe4000001ff00 */
[----:B------:R-:W-:Y:S02]  /*1b850*/  F2FP.SATFINITE.E4M3.F32.PACK_AB_MERGE_C R177, R41, R40, R177 ;  /* 0x0000002829b1723e */ /* 0x000fe400048070b1 */
[----:B------:R-:W-:Y:S01]  /*1b860*/  CS2R R40, SRZ ;  /* 0x0000000000287805 */ /* 0x000fe2000001ff00 */
[----:B------:R-:W3:Y:S01]  /*1b870*/  MUFU.EX2 R74, R74 ;  /* 0x0000004a004a7308 */ /* 0x000ee20000000800 */
[----:B-1----:R-:W-:-:S01]  /*1b880*/  FADD.FTZ R3, R65, R8 ;  /* 0x0000000841037221 */ /* 0x002fc20000010000 */
[----:B0-----:R-:W-:-:S06]  /*1b890*/  @P4 IMAD.HI.U32 R8, R214, R21, RZ ;  /* 0x00000015d6084227 */ /* 0x001fcc00078e00ff */
[----:B------:R-:W0:Y:S01]  /*1b8a0*/  MUFU.EX2 R42, R42 ;  /* 0x0000002a002a7308 */ /* 0x000e220000000800 */
[----:B--2---:R-:W-:-:S07]  /*1b8b0*/  FADD.FTZ R5, R47, R4 ;  /* 0x000000042f057221 */ /* 0x004fce0000010000 */
[----:B------:R-:W1:Y:S01]  /*1b8c0*/  MUFU.EX2 R58, R58 ;  /* 0x0000003a003a7308 */ /* 0x000e620000000800 */
[----:B---3--:R-:W-:-:S01]  /*1b8d0*/  FADD.FTZ R3, R74, R3 ;  /* 0x000000034a037221 */ /* 0x008fc20000010000 */
[----:B------:R-:W-:Y:S02]  /*1b8e0*/  F2FP.SATFINITE.E4M3.F32.PACK_AB_MERGE_C R176, R74, R65, RZ ;  /* 0x000000414ab0723e */ /* 0x000fe400048070ff */
[----:B------:R-:W-:Y:S02]  /*1b8f0*/  CS2R R74, SRZ ;  /* 0x00000000004a7805 */ /* 0x000fe4000001ff00 */
[----:B------:R-:W-:Y:S02]  /*1b900*/  F2FP.SATFINITE.E4M3.F32.PACK_AB_MERGE_C R176, R69, R52, R176 ;  /* 0x0000003445b0723e */ /* 0x000fe400048070b0 */
[----:B------:R-:W-:Y:S01]  /*1b910*/  CS2R R52, SRZ ;  /* 0x0000000000347805 */ /* 0x000fe2000001ff00 */
[----:B------:R-:W2:Y:S01]  /*1b920*/  MUFU.EX2 R43, R43 ;  /* 0x0000002b002b7308 */ /* 0x000ea20000000800 */
[----:B0-----:R-:W-:-:S01]  /*1b930*/  FADD.FTZ R6, R42, R5 ;  /* 0x000000052a067221 */ /* 0x001fc20000010000 */
[----:B------:R-:W-:-:S06]  /*1b940*/  CS2R R68, SRZ ;  /* 0x0000000000447805 */ /* 0x000fcc000001ff00 */
        /* <DEDUP_REMOVED lines=8> */
[----:B------:R-:W-:-:S04]  /*1b9d0*/  F2FP.SATFINITE.E4M3.F32.PACK_AB_MERGE_C R179, R50, R43, RZ ;  /* 0x0000002b32b3723e */ /* 0x000fc800048070ff */
[----:B------:R-:W-:Y:S02]  /*1b9e0*/  F2FP.SATFINITE.E4M3.F32.PACK_AB_MERGE_C R179, R42, R47, R179 ;  /* 0x0000002f2ab3723e */ /* 0x000fe400048070b3 */
[----:B------:R-:W-:Y:S01]  /*1b9f0*/  CS2R R42, SRZ ;  /* 0x00000000002a7805 */ /* 0x000fe2000001ff00 */
[----:B------:R-:W1:Y:S01]  /*1ba00*/  MUFU.EX2 R26, R26 ;  /* 0x0000001a001a7308 */ /* 0x000e620000000800 */
[----:B--2---:R-:W-:-:S07]  /*1ba10*/  FADD.FTZ R4, R62, R5 ;  /* 0x000000053e047221 */ /* 0x004fce0000010000 */
[----:B------:R-:W2:Y:S01]  /*1ba20*/  MUFU.EX2 R27, R27 ;  /* 0x0000001b001b7308 */ /* 0x000ea20000000800 */
[C---:B0-----:R-:W-:Y:S01]  /*1ba30*/  F2FP.SATFINITE.E4M3.F32.PACK_AB_MERGE_C R178, R61.reuse, R62, RZ ;  /* 0x0000003e3db2723e */ /* 0x041fe200048070ff */
[----:B------:R-:W-:-:S03]  /*1ba40*/  FADD.FTZ R61, R61, R4 ;  /* 0x000000043d3d7221 */ /* 0x000fc60000010000 */
[----:B------:R-:W-:Y:S01]  /*1ba50*/  F2FP.SATFINITE.E4M3.F32.PACK_AB_MERGE_C R178, R63, R58, R178 ;  /* 0x0000003a3fb2723e */ /* 0x000fe200048070b2 */
[----:B------:R-:W-:-:S01]  /*1ba60*/  FADD.FTZ R4, R0, R61 ;  /* 0x0000003d00047221 */ /* 0x000fc20000010000 */
[----:B------:R-:W-:Y:S01]  /*1ba70*/  CS2R R60, SRZ ;  /* 0x00000000003c7805 */ /* 0x000fe2000001ff00 */
[----:B------:R-:W0:Y:S01]  /*1ba80*/  MUFU.EX2 R31, R31 ;  /* 0x0000001f001f7308 */ /* 0x000e220000000800 */
[----:B-1----:R-:W-:-:S01]  /*1ba90*/  FADD.FTZ R6, R26, R11 ;  /* 0x0000000b1a067221 */ /* 0x002fc20000010000 */
[----:B------:R-:W-:-:S06]  /*1baa0*/  CS2R R62, SRZ ;  /* 0x00000000003e7805 */ /* 0x000fcc000001ff00 */
[----:B------:R-:W1:Y:S01]  /*1bab0*/  MUFU.EX2 R59, R59 ;  /* 0x0000003b003b7308 */ /* 0x000e620000000800 */
[----:B--2---:R-:W-:-:S07]  /*1bac0*/  FADD.FTZ R6, R27, R6 ;  /* 0x000000061b067221 */ /* 0x004fce0000010000 */
[----:B------:R-:W2:Y:S01]  /*1bad0*/  MUFU.EX2 R46, R46 ;  /* 0x0000002e002e7308 */ /* 0x000ea20000000800 */
[----:B0-----:R-:W-:-:S01]  /*1bae0*/  FADD.FTZ R13, R31, R6 ;  /* 0x000000061f0d7221 */ /* 0x001fc20000010000 */
[----:B------:R-:W-:-:S06]  /*1baf0*/  IMAD.MOV.U32 R6, RZ, RZ, R214 ;  /* 0x000000ffff067224 */ /* 0x000fcc00078e00d6 */
[----:B------:R-:W0:Y:S01]  /*1bb00*/  MUFU.EX2 R64, R64 ;  /* 0x0000004000407308 */ /* 0x000e220000000800 */
[----:B-1----:R-:W-:-:S07]  /*1bb10*/  FADD.FTZ R11, R59, R4 ;  /* 0x000000043b0b7221 */ /* 0x002fce0000010000 */
[----:B------:R-:W1:Y:S01]  /*1bb20*/  MUFU.EX2 R77, R77 ;  /* 0x0000004d004d7308 */ /* 0x000e620000000800 */
[----:B--2---:R-:W-:-:S01]  /*1bb30*/  FADD.FTZ R13, R46, R13 ;  /* 0x0000000d2e0d7221 */ /* 0x004fc20000010000 */
[----:B------:R-:W-:Y:S02]  /*1bb40*/  F2FP.SATFINITE.E4M3.F32.PACK_AB_MERGE_C R173, R46, R31, RZ ;  /* 0x0000001f2ead723e */ /* 0x000fe400048070ff */
[----:B------:R-:W-:Y:S02]  /*1bb50*/  CS2R R46, SRZ ;  /* 0x00000000002e7805 */ /* 0x000fe4000001ff00 */
[----:B------:R-:W-:Y:S02]  /*1bb60*/  F2FP.SATFINITE.E4M3.F32.PACK_AB_MERGE_C R173, R27, R26, R173 ;  /* 0x0000001a1bad723e */ /* 0x000fe400048070ad */
[----:B------:R-:W-:Y:S01]  /*1bb70*/  CS2R R26, SRZ ;  /* 0x00000000001a7805 */ /* 0x000fe2000001ff00 */
[----:B------:R-:W2:Y:S01]  /*1bb80*/  MUFU.EX2 R30, R30 ;  /* 0x0000001e001e7308 */ /* 0x000ea20000000800 */
[----:B0-----:R-:W-:-:S07]  /*1bb90*/  FADD.FTZ R4, R64, R11 ;  /* 0x0000000b40047221 */ /* 0x001fce0000010000 */
[----:B------:R-:W0:Y:S01]  /*1bba0*/  MUFU.EX2 R37, R37 ;  /* 0x0000002500257308 */ /* 0x000e220000000800 */
[C---:B-1----:R-:W-:Y:S01]  /*1bbb0*/  F2FP.SATFINITE.E4M3.F32.PACK_AB_MERGE_C R172, R77.reuse, R64, RZ ;  /* 0x000000404dac723e */ /* 0x042fe200048070ff */
[----:B------:R-:W-:Y:S01]  /*1bbc0*/  FADD.FTZ R77, R77, R4 ;  /* 0x000000044d4d7221 */ /* 0x000fe20000010000 */
[----:B------:R-:W-:Y:S02]  /*1bbd0*/  CS2R R64, SRZ ;  /* 0x0000000000407805 */ /* 0x000fe4000001ff00 */
[----:B------:R-:W-:Y:S02]  /*1bbe0*/  F2FP.SATFINITE.E4M3.F32.PACK_AB_MERGE_C R172, R59, R0, R172 ;  /* 0x000000003bac723e */ /* 0x000fe400048070ac */
[----:B------:R-:W-:Y:S01]  /*1bbf0*/  CS2R R58, SRZ ;  /* 0x00000000003a7805 */ /* 0x000fe2000001ff00 */
[----:B------:R-:W1:Y:S01]  /*1bc00*/  MUFU.EX2 R76, R88 ;  /* 0x00000058004c7308 */ /* 0x000e620000000800 */
[----:B--2---:R-:W-:-:S02]  /*1bc10*/  FADD.FTZ R4, R30, R13 ;  /* 0x0000000d1e047221 */ /* 0x004fc40000010000 */
[----:B------:R-:W2:Y:S05]  /*1bc20*/  @P4 LDC R13, c[0x0][0x450] ;  /* 0x00011400ff0d4b82 */ /* 0x000eaa0000000800 */
[----:B------:R-:W-:Y:S01]  /*1bc30*/  MUFU.EX2 R51, R51 ;  /* 0x0000003300337308 */ /* 0x000fe20000000800 */
[----:B0-----:R-:W-:-:S07]  /*1bc40*/  FADD.FTZ R4, R37, R4 ;  /* 0x0000000425047221 */ /* 0x001fce0000010000 */
[----:B------:R-:W0:Y:S01]  /*1bc50*/  MUFU.EX2 R34, R34 ;  /* 0x0000002200227308 */ /* 0x000e220000000800 */
[----:B-1----:R-:W-:-:S07]  /*1bc60*/  FADD.FTZ R0, R76, R77 ;  /* 0x0000004d4c007221 */ /* 0x002fce0000010000 */
[----:B------:R-:W1:Y:S01]  /*1bc70*/  MUFU.EX2 R81, R81 ;  /* 0x0000005100517308 */ /* 0x000e620000000800 */
[----:B--2---:R-:W-:-:S04]  /*1bc80*/  @P4 SHF.R.U32.HI R6, RZ, R13, R8 ;  /* 0x0000000dff064219 */ /* 0x004fc80000011608 */
[----:B------:R-:W-:-:S03]  /*1bc90*/  IADD3 R6, R6, R217, -R215 ;  /* 0x000000d906067210 */ /* 0x000fc60007ffe8d7 */
[----:B------:R-:W-:Y:S01]  /*1bca0*/  MUFU.EX2 R7, R94 ;  /* 0x0000005e00077308 */ /* 0x000fe20000000800 */
[----:B0-----:R-:W-:Y:S01]  /*1bcb0*/  F2FP.SATFINITE.E4M3.F32.PACK_AB_MERGE_C R175, R34, R51, RZ ;  /* 0x0000003322af723e */ /* 0x001fe200048070ff */
[----:B------:R-:W-:Y:S01]  /*1bcc0*/  FADD.FTZ R51, R51, R4 ;  /* 0x0000000433337221 */ /* 0x000fe20000010000 */
[----:B------:R-:W-:Y:S02]  /*1bcd0*/  IMAD.HI R8, R6, 0x66666667, RZ ;  /* 0x6666666706087827 */ /* 0x000fe400078e02ff */
[----:B------:R-:W-:Y:S02]  /*1bce0*/  F2FP.SATFINITE.E4M3.F32.PACK_AB_MERGE_C R175, R37, R30, R175 ;  /* 0x0000001e25af723e */ /* 0x000fe400048070af */
[----:B------:R-:W-:-:S01]  /*1bcf0*/  FADD.FTZ R34, R34, R51 ;  /* 0x0000003322227221 */ /* 0x000fc20000010000 */
[----:B------:R-:W-:Y:S01]  /*1bd00*/  CS2R R30, SRZ ;  /* 0x00000000001e7805 */ /* 0x000fe2000001ff00 */
[----:B------:R-:W0:Y:S01]  /*1bd10*/  MUFU.EX2 R92, R92 ;  /* 0x0000005c005c7308 */ /* 0x000e220000000800 */
[----:B-1----:R-:W-:-:S01]  /*1bd20*/  FADD.FTZ R0, R81, R0 ;  /* 0x0000000051007221 */ /* 0x002fc20000010000 */
[----:B------:R-:W-:-:S02]  /*1bd30*/  CS2R R36, SRZ ;  /* 0x0000000000247805 */ /* 0x000fc4000001ff00 */
[----:B------:R-:W-:-:S04]  /*1bd40*/  CS2R R50, SRZ ;  /* 0x0000000000327805 */ /* 0x000fc8000001ff00 */
[----:B------:R-:W1:Y:S08]  /*1bd50*/  MUFU.EX2 R35, R35 ;  /* 0x0000002300237308 */ /* 0x000e700000000800 */
[----:B------:R-:W-:Y:S01]  /*1bd60*/  MUFU.EX2 R100, R100 ;  /* 0x0000006400647308 */ /* 0x000fe20000000800 */
[----:B0-----:R-:W-:Y:S01]  /*1bd70*/  F2FP.SATFINITE.E4M3.F32.PACK_AB_MERGE_C R174, R92, R7, RZ ;  /* 0x000000075cae723e */ /* 0x001fe200048070ff */
[----:B------:R-:W-:-:S03]  /*1bd80*/  FADD.FTZ R7, R7, R0 ;  /* 0x0000000007077221 */ /* 0x000fc60000010000 */
[----:B------:R-:W-:Y:S01]  /*1bd90*/  F2FP.SATFINITE.E4M3.F32.PACK_AB_MERGE_C R174, R81, R76, R174 ;  /* 0x0000004c51ae723e */ /* 0x000fe200048070ae */
[----:B------:R-:W-:-:S01]  /*1bda0*/  FADD.FTZ R92, R92, R7 ;  /* 0x000000075c5c7221 */ /* 0x000fc20000010000 */
[----:B------:R-:W-:Y:S01]  /*1bdb0*/  CS2R R76, SRZ ;  /* 0x00000000004c7805 */ /* 0x000fe2000001ff00 */
[----:B------:R-:W0:Y:S01]  /*1bdc0*/  MUFU.EX2 R3, R98 ;  /* 0x0000006200037308 */ /* 0x000e220000000800 */
[----:B-1----:R-:W-:-:S01]  /*1bdd0*/  FADD.FTZ R11, R35, R34 ;  /* 0x00000022230b7221 */ /* 0x002fc20000010000 */
[----:B------:R-:W-:-:S06]  /*1bde0*/  CS2R R80, SRZ ;  /* 0x0000000000507805 */ /* 0x000fcc000001ff00 */
[----:B------:R-:W1:Y:S08]  /*1bdf0*/  MUFU.EX2 R38, R38 ;  /* 0x0000002600267308 */ /* 0x000e700000000800 */
[----:B------:R-:W2:Y:S01]  /*1be00*/  MUFU.EX2 R97, R97 ;  /* 0x0000006100617308 */ /* 0x000ea20000000800 */
[----:B0-----:R-:W-:-:S07]  /*1be10*/  F2FP.SATFINITE.E4M3.F32.PACK_AB_MERGE_C R0, R3, R100, RZ ;  /* 0x000000640300723e */ /* 0x001fce00048070ff */
[----:B------:R-:W0:Y:S01]  /*1be20*/  MUFU.EX2 R96, R96 ;  /* 0x0000006000607308 */ /* 0x000e220000000800 */
[----:B-1----:R-:W-:-:S07]  /*1be30*/  FADD.FTZ R11, R38, R11 ;  /* 0x0000000b260b7221 */ /* 0x002fce0000010000 */
[----:B------:R-:W1:Y:S01]  /*1be40*/  MUFU.EX2 R66, R66 ;  /* 0x0000004200427308 */ /* 0x000e620000000800 */
[----:B--2---:R-:W-:-:S07]  /*1be50*/  FADD.FTZ R7, R97, R92 ;  /* 0x0000005c61077221 */ /* 0x004fce0000010000 */
[----:B------:R-:W2:Y:S01]  /*1be60*/  MUFU.EX2 R67, R67 ;  /* 0x0000004300437308 */ /* 0x000ea20000000800 */
[C---:B0-----:R-:W-:Y:S01]  /*1be70*/  F2FP.SATFINITE.E4M3.F32.PACK_AB_MERGE_C R168, R96.reuse, R97, R0 ;  /* 0x0000006160a8723e */ /* 0x041fe20004807000 */
[----:B------:R-:W-:-:S04]  /*1be80*/  FADD.FTZ R7, R96, R7 ;  /* 0x0000000760077221 */ /* 0x000fc80000010000 */
[----:B------:R-:W-:Y:S02]  /*1be90*/  FADD.FTZ R100, R100, R7 ;  /* 0x0000000764647221 */ /* 0x000fe40000010000 */
[----:B------:R-:W0:Y:S01]  /*1bea0*/  MUFU.EX2 R39, R39 ;  /* 0x0000002700277308 */ /* 0x000e220000000800 */
[----:B-1----:R-:W-:-:S01]  /*1beb0*/  FADD.FTZ R0, R66, R11 ;  /* 0x0000000b42007221 */ /* 0x002fc20000010000 */
[----:B------:R-:W-:-:S06]  /*1bec0*/  FADD.FTZ R3, R3, R100 ;  /* 0x0000006403037221 */ /* 0x000fcc0000010000 */
[----:B------:R-:W1:Y:S01]  /*1bed0*/  MUFU.EX2 R44, R44 ;  /* 0x0000002c002c7308 */ /* 0x000e620000000800 */
[----:B--2---:R-:W-:-:S01]  /*1bee0*/  FADD.FTZ R0, R67, R0 ;  /* 0x0000000043007221 */ /* 0x004fc20000010000 */
[----:B------:R-:W-:-:S04]  /*1bef0*/  F2FP.SATFINITE.E4M3.F32.PACK_AB_MERGE_C R66, R67, R66, RZ ;  /* 0x000000424342723e */ /* 0x000fc800048070ff */
[----:B------:R-:W-:Y:S02]  /*1bf00*/  F2FP.SATFINITE.E4M3.F32.PACK_AB_MERGE_C R169, R38, R35, R66 ;  /* 0x0000002326a9723e */ /* 0x000fe40004807042 */
[----:B------:R-:W-:Y:S01]  /*1bf10*/  CS2R R34, SRZ ;  /* 0x0000000000227805 */ /* 0x000fe2000001ff00 */
[----:B------:R-:W2:Y:S01]  /*1bf20*/  MUFU.EX2 R106, R106 ;  /* 0x0000006a006a7308 */ /* 0x000ea20000000800 */
[----:B0-----:R-:W-:-:S01]  /*1bf30*/  FADD.FTZ R7, R39, R0 ;  /* 0x0000000027077221 */ /* 0x001fc20000010000 */
[----:B------:R-:W-:-:S06]  /*1bf40*/  CS2R R66, SRZ ;  /* 0x0000000000427805 */ /* 0x000fcc000001ff00 */
[----:B------:R-:W-:Y:S01]  /*1bf50*/  MUFU.EX2 R107, R107 ;  /* 0x0000006b006b7308 */ /* 0x000fe20000000800 */
[----:B-1----:R-:W-:-:S01]  /*1bf60*/  FADD.FTZ R6, R44, R7 ;  /* 0x000000072c067221 */ /* 0x002fc20000010000 */
[----:B------:R-:W-:-:S04]  /*1bf70*/  SHF.R.U32.HI R7, RZ, 0x1f, R8 ;  /* 0x0000001fff077819 */ /* 0x000fc80000011608 */
[----:B------:R-:W-:Y:S02]  /*1bf80*/  LEA.HI.SX32 R14, R8, R7, 0x1a ;  /* 0x00000007080e7211 */ /* 0x000fe400078fd2ff */
[----:B------:R0:W1:Y:S01]  /*1bf90*/  MUFU.EX2 R4, R71 ;  /* 0x0000004700047308 */ /* 0x0000620000000800 */
[----:B--2---:R-:W-:-:S01]  /*1bfa0*/  FADD.FTZ R0, R106, R3 ;  /* 0x000000036a007221 */ /* 0x004fc20000010000 */
[----:B------:R-:W-:-:S06]  /*1bfb0*/  VIMNMX R14, R213, R14, !PT ;  /* 0x0000000ed50e7248 */ /* 0x000fcc0007fe0100 */
[----:B------:R-:W2:Y:S01]  /*1bfc0*/  MUFU.EX2 R5, R102 ;  /* 0x0000006600057308 */ /* 0x000ea20000000800 */
[----:B0-----:R-:W-:-:S07]  /*1bfd0*/  CS2R R70, SRZ ;  /* 0x0000000000467805 */ /* 0x001fce000001ff00 */
[----:B------:R-:W-:Y:S01]  /*1bfe0*/  MUFU.EX2 R45, R45 ;  /* 0x0000002d002d7308 */ /* 0x000fe20000000800 */
[----:B-1----:R-:W-:-:S07]  /*1bff0*/  F2FP.SATFINITE.E4M3.F32.PACK_AB_MERGE_C R3, R4, R107, RZ ;  /* 0x0000006b0403723e */ /* 0x002fce00048070ff */
[----:B------:R-:W0:Y:S01]  /*1c000*/  MUFU.EX2 R24, R24 ;  /* 0x0000001800187308 */ /* 0x000e220000000800 */
[----:B--2---:R-:W-:-:S01]  /*1c010*/  FADD.FTZ R0, R5, R0 ;  /* 0x0000000005007221 */ /* 0x004fc20000010000 */
[----:B------:R-:W-:-:S03]  /*1c020*/  F2FP.SATFINITE.E4M3.F32.PACK_AB_MERGE_C R170, R5, R106, R3 ;  /* 0x0000006a05aa723e */ /* 0x000fc60004807003 */
[----:B------:R-:W-:-:S04]  /*1c030*/  FADD.FTZ R3, R107, R0 ;  /* 0x000000006b037221 */ /* 0x000fc80000010000 */
[----:B------:R-:W-:Y:S01]  /*1c040*/  FADD.FTZ R3, R4, R3 ;  /* 0x0000000304037221 */ /* 0x000fe20000010000 */
[----:B0-----:R-:W-:Y:S01]  /*1c050*/  F2FP.SATFINITE.E4M3.F32.PACK_AB_MERGE_C R5, R24, R45, RZ ;  /* 0x0000002d1805723e */ /* 0x001fe200048070ff */
[----:B------:R-:W-:Y:S01]  /*1c060*/  FADD.FTZ R45, R45, R6 ;  /* 0x000000062d2d7221 */ /* 0x000fe20000010000 */
[----:B------:R-:W-:Y:S02]  /*1c070*/  VIADD R6, R104, 0xfffffffe ;  /* 0xfffffffe68067836 */ /* 0x000fe40000000000 */
[----:B------:R-:W-:Y:S01]  /*1c080*/  F2FP.SATFINITE.E4M3.F32.PACK_AB_MERGE_C R171, R44, R39, R5 ;  /* 0x000000272cab723e */ /* 0x000fe20004807005 */
[----:B------:R-:W-:-:S01]  /*1c090*/  FADD.FTZ R0, R24, R45 ;  /* 0x0000002d18007221 */ /* 0x000fc20000010000 */
[----:B------:R-:W-:Y:S02]  /*1c0a0*/  CS2R R24, SRZ ;  /* 0x0000000000187805 */ /* 0x000fe4000001ff00 */
[----:B------:R-:W-:Y:S02]  /*1c0b0*/  ISETP.GE.AND P1, PT, R6, R14, PT ;  /* 0x0000000e0600720c */ /* 0x000fe40003f26270 */
[----:B------:R-:W-:-:S02]  /*1c0c0*/  CS2R R38, SRZ ;  /* 0x0000000000267805 */ /* 0x000fc4000001ff00 */
[----:B------:R-:W-:-:S09]  /*1c0d0*/  CS2R R44, SRZ ;  /* 0x00000000002c7805 */ /* 0x000fd2000001ff00 */
        /* <DEDUP_REMOVED lines=37> */
.L_x_2853:
        /* <DEDUP_REMOVED lines=8> */
.L_x_2843:
        /* <DEDUP_REMOVED lines=8> */
.L_x_2844:
[----:B------:R-:W-:Y:S04]  /*1c430*/  BSSY B0, `(.L_x_2842) ;  /* 0x0000004000007945 */ /* 0x000fe80003800000 */
[----:B-1----:R-:W-:Y:S05]  /*1c440*/  @P2 BRA `(.L_x_2845) ;  /* 0x0000000000082947 */ /* 0x002fea0003800000 */
[----:B------:R-:W1:Y:S02]  /*1c450*/  SYNCS.PHASECHK.TRANS64.TRYWAIT P2, [R11+URZ+0x29830], R10 ;  /* 0x0298300a0b0075a7 */ /* 0x000e64000804017f */
[----:B-1----:R-:W-:Y:S05]  /*1c460*/  @!P2 BRA `(.L_x_2846) ;  /* 0x000001680088a947 */ /* 0x002fea0003800000 */
.L_x_2845:
[----:B------:R-:W-:Y:S05]  /*1c470*/  BSYNC B0 ;  /* 0x0000000000007941 */ /* 0x000fea0003800000 */
.L_x_2842:
        /* <DEDUP_REMOVED lines=8> */
[----:B------:R-:W-:Y:S01]  /*1c500*/  IMAD.MOV.U32 R13, RZ, RZ, -0x7fffffe0 ;  /* 0x80000020ff0d7424 */ /* 0x000fe200078e00ff */
[----:B------:R-:W-:Y:S01]  /*1c510*/  R2UR UR47, R11 ;  /* 0x000000000b2f72ca */ /* 0x000fe200000e0000 */
[----:B------:R-:W-:Y:S01]  /*1c520*/  UMOV UR40, UR24 ;  /* 0x0000001800287c82 */ /* 0x000fe20008000000 */
[----:B------:R-:W-:Y:S01]  /*1c530*/  UMOV UR41, UR25 ;  /* 0x0000001900297c82 */ /* 0x000fe20008000000 */
[----:B------:R-:W-:Y:S01]  /*1c540*/  IMAD.MOV.U32 R89, RZ, RZ, -0x7fffffe0 ;  /* 0x80000020ff597424 */ /* 0x000fe200078e00ff */
[----:B------:R-:W-:Y:S01]  /*1c550*/  R2UR UR43, R13 ;  /* 0x000000000d2b72ca */ /* 0x000fe200000e0000 */
[----:B------:R-:W-:Y:S01]  /*1c560*/  IMAD.MOV.U32 R21, RZ, RZ, -0x7fffffe0 ;  /* 0x80000020ff157424 */ /* 0x000fe200078e00ff */
[----:B------:R-:W-:Y:S01]  /*1c570*/  UMOV UR28, UR24 ;  /* 0x00000018001c7c82 */ /* 0x000fe20008000000 */
        /* <DEDUP_REMOVED lines=8> */
[----:B------:R-:W-:-:S02]  /*1c600*/  IMAD.MOV.U32 R13, RZ, RZ, -0x7fffffe0 ;  /* 0x80000020ff0d7424 */ /* 0x000fc400078e00ff */
[----:B------:R-:W-:Y:S01]  /*1c610*/  IMAD.MOV.U32 R11, RZ, RZ, -0x7fffffe0 ;  /* 0x80000020ff0b7424 */ /* 0x000fe200078e00ff */
[----:B0-----:R-:W-:-:S04]  /*1c620*/  SHF.R.U32.HI R10, RZ, 0x7, R10 ;  /* 0x00000007ff0a7819 */ /* 0x001fc8000001160a */
[----:B------:R-:W-:Y:S01]  /*1c630*/  IADD3 R90, R10, 0x8, RZ ;  /* 0x000000080a5a7810 */ /* 0x000fe20007ffe0ff */
[----:B------:R-:W-:-:S04]  /*1c640*/  IMAD R10, R23, 0x780, R9 ;  /* 0x00000780170a7824 */ /* 0x000fc800078e0209 */
[----:B------:R0:W-:Y:S01]  /*1c650*/  BAR.SYNC.DEFER_BLOCKING R90, 0x100 ;  /* 0x0004005a0000751d */ /* 0x0001e20000010000 */
[C---:B------:R-:W-:Y:S01]  /*1c660*/  R2UR UR46, R10.reuse ;  /* 0x000000000a2e72ca */ /* 0x040fe200000e0000 */
[C---:B------:R-:W-:Y:S01]  /*1c670*/  VIADD R12, R10.reuse, 0x80 ;  /* 0x000000800a0c7836 */ /* 0x040fe20000000000 */
[C---:B------:R-:W-:Y:S01]  /*1c680*/  IADD3 R20, R10.reuse, 0x180, RZ ;  /* 0x000001800a147810 */ /* 0x040fe20007ffe0ff */
[----:B------:R-:W-:-:S03]  /*1c690*/  VIADD R88, R10, 0x100 ;  /* 0x000001000a587836 */ /* 0x000fc60000000000 */
[----:B------:R-:W-:Y:S01]  /*1c6a0*/  R2UR UR42, R12 ;  /* 0x000000000c2a72ca */ /* 0x000fe200000e0000 */
[----:B------:R-:W-:Y:S01]  /*1c6b0*/  VIADD R12, R10, 0x200 ;  /* 0x000002000a0c7836 */ /* 0x000fe20000000000 */
[----:B------:R-:W-:Y:S01]  /*1c6c0*/  R2UR UR26, R88 ;  /* 0x00000000581a72ca */ /* 0x000fe200000e0000 */
[----:B------:R-:W-:Y:S01]  /*1c6d0*/  VIADD R88, R10, 0x2 ;  /* 0x000000020a587836 */ /* 0x000fe20000000000 */
[----:B------:R-:W-:Y:S02]  /*1c6e0*/  R2UR UR30, R20 ;  /* 0x00000000141e72ca */ /* 0x000fe400000e0000 */
[----:B------:R-:W-:Y:S01]  /*1c6f0*/  R2UR UR34, R12 ;  /* 0x000000000c2272ca */ /* 0x000fe200000e0000 */
[----:B------:R-:W-:Y:S01]  /*1c700*/  VIADD R12, R10, 0x102 ;  /* 0x000001020a0c7836 */ /* 0x000fe20000000000 */
[----:B------:R-:W-:Y:S02]  /*1c710*/  R2UR UR6, R88 ;  /* 0x00000000580672ca */ /* 0x000fe400000e0000 */
[----:B------:R-:W-:Y:S01]  /*1c720*/  IADD3 R20, R10, 0x82, RZ ;  /* 0x000000820a147810 */ /* 0x000fe20007ffe0ff */
        /* <DEDUP_REMOVED lines=74> */
[----:B------:R-:W-:-:S03]  /*1cbd0*/  IMAD.MOV.U32 R13, RZ, RZ, -0x7fffffe0 ;  /* 0x80000020ff0d7424 */ /* 0x000fc600078e00ff */
[----:B------:R-:W-:Y:S01]  /*1cbe0*/  R2UR UR46, R12 ;  /* 0x000000000c2e72ca */ /* 0x000fe200000e0000 */
[----:B------:R-:W-:Y:S01]  /*1cbf0*/  VIADD R12, R10, 0x282 ;  /* 0x000002820a0c7836 */ /* 0x000fe20000000000 */
[----:B------:R-:W-:Y:S01]  /*1cc00*/  R2UR UR47, R13 ;  /* 0x000000000d2f72ca */ /* 0x000fe200000e0000 */
        /* <DEDUP_REMOVED lines=111> */
[----:B------:R-:W-:Y:S01]  /*1d300*/  MOV R13, 0x80000020 ;  /* 0x80000020000d7802 */ /* 0x000fe20000000f00 */
[----:B------:R-:W-:Y:S01]  /*1d310*/  VIADD R10, R10, 0x702 ;  /* 0x000007020a0a7836 */ /* 0x000fe20000000000 */
        /* <DEDUP_REMOVED lines=33> */
.L_x_2848:
[----:B------:R-:W-:Y:S01]  /*1d530*/  SHF.L.U32 R7, R7, 0x1f, RZ ;  /* 0x0000001f07077819 */ /* 0x000fe200000006ff */
[----:B------:R-:W-:-:S04]  /*1d540*/  IMAD R10, R8, 0x8, R18 ;  /* 0x00000008080a7824 */ /* 0x000fc800078e0212 */
[----:B------:R0:W1:Y:S01]  /*1d550*/  SYNCS.PHASECHK.TRANS64.TRYWAIT P1, [R10+URZ+0x29850], R7 ;  /* 0x029850070a0075a7 */ /* 0x000062000802017f */
[----:B------:R-:W-:Y:S05]  /*1d560*/  @!P0 BRA `(.L_x_2849) ;  /* 0x0000000000048947 */ /* 0x000fea0003800000 */
[----:B------:R-:W-:Y:S01]  /*1d570*/  BPT.TRAP 0x1 ;  /* 0x000000040000795c */ /* 0x000fe20000300000 */
.L_x_2849:
[----:B-1----:R-:W-:Y:S05]  /*1d580*/  @P1 BRA `(.L_x_2847) ;  /* 0x0000000000081947 */ /* 0x002fea0003800000 */
[----:B------:R-:W1:Y:S02]  /*1d590*/  SYNCS.PHASECHK.TRANS64.TRYWAIT P1, [R10+URZ+0x29850], R7 ;  /* 0x029850070a0075a7 */ /* 0x000e64000802017f */
[----:B-1----:R-:W-:Y:S05]  /*1d5a0*/  @!P1 BRA `(.L_x_2850) ;  /* 0x00000158004c9947 */ /* 0x002fea0003800000 */
.L_x_2847:
[----:B01----:R-:W-:Y:S01]  /*1d5b0*/  VIADD R7, R18, 0x400 ;  /* 0x0000040012077836 */ /* 0x003fe20000000000 */
[----:B------:R-:W-:Y:S01]  /*1d5c0*/  MOV R11, 0xc0000010 ;  /* 0xc0000010000b7802 */ /* 0x000fe20000000f00 */
[----:B------:R-:W-:Y:S05]  /*1d5d0*/  WARPSYNC.ALL ;  /* 0x0000000000007948 */ /* 0x000fea0003800000 */
[----:B------:R-:W-:Y:S01]  /*1d5e0*/  SHF.R.U32.HI R7, RZ, 0x4, R7 ;  /* 0x00000004ff077819 */ /* 0x000fe20000011607 */
[----:B------:R-:W-:Y:S01]  /*1d5f0*/  WARPGROUP.ARRIVE ;  /* 0x00000000000079c5 */ /* 0x000fe20000000000 */
[----:B------:R-:W-:Y:S01]  /*1d600*/  R2UR UR7, R11 ;  /* 0x000000000b0772ca */ /* 0x000fe200000e0000 */
[----:B------:R-:W-:Y:S01]  /*1d610*/  IMAD.MOV.U32 R13, RZ, RZ, -0x3ffffff0 ;  /* 0xc0000010ff0d7424 */ /* 0x000fe200078e00ff */
[----:B------:R-:W-:Y:S01]  /*1d620*/  LOP3.LUT R7, R7, 0x3fff, RZ, 0xc0, !PT ;  /* 0x00003fff07077812 */ /* 0x000fe200078ec0ff */
[----:B------:R-:W-:-:S02]  /*1d630*/  IMAD.MOV.U32 R11, RZ, RZ, -0x3ffffff0 ;  /* 0xc0000010ff0b7424 */ /* 0x000fc400078e00ff */
[----:B------:R-:W0:Y:S01]  /*1d640*/  S2R R20, SR_TID.X ;  /* 0x0000000000147919 */ /* 0x000e220000002100 */
[----:B------:R-:W-:-:S05]  /*1d650*/  LOP3.LUT R7, R7, 0x10000, RZ, 0xfc, !PT ;  /* 0x0001000007077812 */ /* 0x000fca00078efcff */
[----:B------:R-:W-:-:S04]  /*1d660*/  IMAD R10, R8, 0x500, R7 ;  /* 0x00000500080a7824 */ /* 0x000fc800078e0207 */
[C---:B------:R-:W-:Y:S01]  /*1d670*/  VIADD R12, R10.reuse, 0x100 ;  /* 0x000001000a0c7836 */ /* 0x040fe20000000000 */
[----:B------:R-:W-:-:S13]  /*1d680*/  R2UR UR6, R10 ;  /* 0x000000000a0672ca */ /* 0x000fda00000e0000 */
[----:B------:R-:W-:Y:S01]  /*1d690*/  QGMMA.64x128x32.F32.E4M3.E4M3 R24, R184, gdesc[UR4], R24, gsb0 ;  /* 0x01e00004b8187df3 */ /* 0x000fe20008000818 */
[----:B------:R-:W-:Y:S01]  /*1d6a0*/  R2UR UR6, R12 ;  /* 0x000000000c0672ca */ /* 0x000fe200000e0000 */
[----:B------:R-:W-:Y:S01]  /*1d6b0*/  VIADD R12, R10, 0x200 ;  /* 0x000002000a0c7836 */ /* 0x000fe20000000000 */
[----:B------:R-:W-:Y:S01]  /*1d6c0*/  R2UR UR7, R13 ;  /* 0x000000000d0772ca */ /* 0x000fe200000e0000 */
[----:B------:R-:W-:Y:S01]  /*1d6d0*/  IMAD.MOV.U32 R13, RZ, RZ, -0x3ffffff0 ;  /* 0xc0000010ff0d7424 */ /* 0x000fe200078e00ff */
[----:B0-----:R-:W-:-:S04]  /*1d6e0*/  SHF.R.U32.HI R20, RZ, 0x7, R20 ;  /* 0x00000007ff147819 */ /* 0x001fc80000011614 */
[----:B------:R-:W-:Y:S01]  /*1d6f0*/  IADD3 R7, -R20, 0xb, RZ ;  /* 0x0000000b14077810 */ /* 0x000fe20007ffe1ff */
[----:B------:R-:W-:Y:S02]  /*1d700*/  WARPGROUP.DEPBAR.LE gsb0, 0x0 ;  /* 0x00008000000079c5 */ /* 0x000fe40000010000 */
[----:B------:R-:W-:-:S06]  /*1d710*/  WARPGROUP.ARRIVE ;  /* 0x00000000000079c5 */ /* 0x000fcc0000000000 */
[----:B------:R-:W-:Y:S01]  /*1d720*/  QGMMA.64x128x32.F32.E4M3.E4M3 R24, R180, gdesc[UR4], R24, gsb0 ;  /* 0x01e00004b4187df3 */ /* 0x000fe20008000818 */
[----:B------:R-:W-:Y:S02]  /*1d730*/  R2UR UR6, R12 ;  /* 0x000000000c0672ca */ /* 0x000fe400000e0000 */
[----:B------:R-:W-:Y:S01]  /*1d740*/  R2UR UR7, R13 ;  /* 0x000000000d0772ca */ /* 0x000fe200000e0000 */
[----:B------:R-:W-:Y:S01]  /*1d750*/  IMAD.MOV.U32 R13, RZ, RZ, -0x3ffffff0 ;  /* 0xc0000010ff0d7424 */ /* 0x000fe200078e00ff */
[C---:B------:R-:W-:Y:S01]  /*1d760*/  IADD3 R12, R10.reuse, 0x300, RZ ;  /* 0x000003000a0c7810 */ /* 0x040fe20007ffe0ff */
        /* <DEDUP_REMOVED lines=18> */
.L_x_2851:
[----:B------:R-:W-:Y:S01]  /*1d890*/  ISETP.NE.AND P1, PT, R15, 0x1, PT ;  /* 0x000000010f00780c */ /* 0x000fe20003f25270 */
[----:B0-----:R-:W-:Y:S02]  /*1d8a0*/  IMAD.IADD R7, R219, 0x1, R214 ;  /* 0x00000001db077824 */ /* 0x001fe400078e02d6 */
[C---:B------:R-:W-:Y:S01]  /*1d8b0*/  FMUL.FTZ R20, R2.reuse, R156 ;  /* 0x0000009c02147220 */ /* 0x040fe20000410000 */
[C---:B------:R-:W-:Y:S01]  /*1d8c0*/  FMUL.FTZ R156, R2.reuse, R162 ;  /* 0x000000a2029c7220 */ /* 0x040fe20000410000 */
[C---:B------:R-:W-:Y:S01]  /*1d8d0*/  FMUL.FTZ R21, R2.reuse, R157 ;  /* 0x0000009d02157220 */ /* 0x040fe20000410000 */
[----:B------:R-:W-:Y:S01]  /*1d8e0*/  FMUL.FTZ R157, R2, R163 ;  /* 0x000000a3029d7220 */ /* 0x000fe20000410000 */
[----:B------:R-:W-:Y:S02]  /*1d8f0*/  IMAD R163, R6, -0xa0, RZ ;  /* 0xffffff6006a37824 */ /* 0x000fe400078e02ff */
[C---:B------:R-:W-:Y:S01]  /*1d900*/  FMUL.FTZ R12, R2.reuse, R154 ;  /* 0x0000009a020c7220 */ /* 0x040fe20000410000 */
[C---:B------:R-:W-:Y:S01]  /*1d910*/  FMUL.FTZ R154, R2.reuse, R160 ;  /* 0x000000a0029a7220 */ /* 0x040fe20000410000 */
[C---:B------:R-:W-:Y:S01]  /*1d920*/  FMUL.FTZ R136, R2.reuse, R136 ;  /* 0x0000008802887220 */ /* 0x040fe20000410000 */
[----:B------:R-:W-:Y:S01]  /*1d930*/  FMUL.FTZ R13, R2, R155 ;  /* 0x0000009b020d7220 */ /* 0x000fe20000410000 */
[----:B------:R-:W-:Y:S01]  /*1d940*/  IADD3 R163, -R216, 0x1, R163 ;  /* 0x00000001d8a37810 */ /* 0x000fe20007ffe1a3 */
[C---:B------:R-:W-:Y:S01]  /*1d950*/  FMUL.FTZ R155, R2.reuse, R161 ;  /* 0x000000a1029b7220 */ /* 0x040fe20000410000 */
[----:B------:R-:W0:Y:S01]  /*1d960*/  @P1 LDC R11, c[0x0][0x44c] ;  /* 0x00011300ff0b1b82 */ /* 0x000e220000000800 */
[----:B------:R-:W-:Y:S01]  /*1d970*/  MUFU.TANH R154, R154 ;  /* 0x0000009a009a7308 */ /* 0x000fe20000002400 */
[----:B------:R-:W-:Y:S01]  /*1d980*/  IADD3 R163, -R215, R163, R217 ;  /* 0x000000a3d7a37210 */ /* 0x000fe20007ffe1d9 */
[C---:B------:R-:W-:Y:S01]  /*1d990*/  FMUL.FTZ R144, R2.reuse, R144 ;  /* 0x0000009002907220 */ /* 0x040fe20000410000 */
[C---:B------:R-:W-:Y:S01]  /*1d9a0*/  FMUL.FTZ R137, R2.reuse, R137 ;  /* 0x0000008902897220 */ /* 0x040fe20000410000 */
[C---:B------:R-:W-:Y:S01]  /*1d9b0*/  FMUL.FTZ R140, R2.reuse, R140 ;  /* 0x0000008c028c7220 */ /* 0x040fe20000410000 */
[C---:B------:R-:W-:Y:S01]  /*1d9c0*/  FMUL.FTZ R141, R2.reuse, R141 ;  /* 0x0000008d028d7220 */ /* 0x040fe20000410000 */
[C---:B------:R-:W-:Y:S01]  /*1d9d0*/  FMUL.FTZ R120, R2.reuse, R120 ;  /* 0x0000007802787220 */ /* 0x040fe20000410000 */
[----:B------:R-:W1:Y:S01]  /*1d9e0*/  @P1 LDC R10, c[0x0][0x450] ;  /* 0x00011400ff0a1b82 */ /* 0x000e620000000800 */
[----:B------:R-:W-:Y:S01]  /*1d9f0*/  MUFU.TANH R20, R20 ;  /* 0x0000001400147308 */ /* 0x000fe20000002400 */
[C---:B------:R-:W-:Y:S01]  /*1da00*/  FMUL.FTZ R145, R2.reuse, R145 ;  /* 0x0000009102917220 */ /* 0x040fe20000410000 */
[C---:B------:R-:W-:Y:S01]  /*1da10*/  FMUL.FTZ R148, R2.reuse, R148 ;  /* 0x0000009402947220 */ /* 0x040fe20000410000 */
[C---:B------:R-:W-:Y:S01]  /*1da20*/  FMUL.FTZ R149, R2.reuse, R149 ;  /* 0x0000009502957220 */ /* 0x040fe20000410000 */
[C---:B------:R-:W-:Y:S01]  /*1da30*/  FMUL.FTZ R128, R2.reuse, R128 ;  /* 0x0000008002807220 */ /* 0x040fe20000410000 */
[C---:B------:R-:W-:Y:S01]  /*1da40*/  FMUL.FTZ R121, R2.reuse, R121 ;  /* 0x0000007902797220 */ /* 0x040fe20000410000 */
[C---:B------:R-:W-:Y:S01]  /*1da50*/  FMUL.FTZ R124, R2.reuse, R124 ;  /* 0x0000007c027c7220 */ /* 0x040fe20000410000 */
[C---:B------:R-:W-:Y:S01]  /*1da60*/  FMUL.FTZ R125, R2.reuse, R125 ;  /* 0x0000007d027d7220 */ /* 0x040fe20000410000 */
[----:B------:R-:W-:Y:S01]  /*1da70*/  MUFU.TANH R21, R21 ;  /* 0x0000001500157308 */ /* 0x000fe20000002400 */
[C---:B------:R-:W-:Y:S01]  /*1da80*/  FMUL.FTZ R104, R2.reuse, R104 ;  /* 0x0000006802687220 */ /* 0x040fe20000410000 */
[C---:B------:R-:W-:Y:S01]  /*1da90*/  FMUL.FTZ R129, R2.reuse, R129 ;  /* 0x0000008102817220 */ /* 0x040fe20000410000 */
[C---:B------:R-:W-:Y:S01]  /*1daa0*/  FMUL.FTZ R132, R2.reuse, R132 ;  /* 0x0000008402847220 */ /* 0x040fe20000410000 */
[C---:B------:R-:W-:Y:S01]  /*1dab0*/  FMUL.FTZ R133, R2.reuse, R133 ;  /* 0x0000008502857220 */ /* 0x040fe20000410000 */
[C---:B------:R-:W-:Y:S01]  /*1dac0*/  FMUL.FTZ R112, R2.reuse, R112 ;  /* 0x0000007002707220 */ /* 0x040fe20000410000 */
[C---:B------:R-:W-:Y:S01]  /*1dad0*/  FMUL.FTZ R105, R2.reuse, R105 ;  /* 0x0000006902697220 */ /* 0x040fe20000410000 */
[----:B0-----:R-:W-:Y:S01]  /*1dae0*/  @P1 IMAD.HI.U32 R11, R7, R11, RZ ;  /* 0x0000000b070b1227 */ /* 0x001fe200078e00ff */
[----:B------:R-:W-:Y:S03]  /*1daf0*/  MUFU.TANH R136, R136 ;  /* 0x0000008800887308 */ /* 0x000fe60000002400 */
        /* <DEDUP_REMOVED lines=13> */
[----:B------:R-:W1:Y:S01]  /*1dbd0*/  MUFU.TANH R10, R10 ;  /* 0x0000000a000a7308 */ /* 0x000e620000002400 */
[C---:B------:R-:W-:Y:S01]  /*1dbe0*/  FMUL.FTZ R159, R2.reuse, R165 ;  /* 0x000000a5029f7220 */ /* 0x040fe20000410000 */
[----:B------:R-:W2:Y:S01]  /*1dbf0*/  SHFL.IDX PT, R7, R7, 0x1, 0x1c1f ;  /* 0x003c1f0007077f89 */ /* 0x000ea200000e0000 */
        /* <DEDUP_REMOVED lines=19> */
[C---:B0-----:R-:W-:Y:S01]  /*1dd30*/  IADD3 R162, R163.reuse, R162, RZ ;  /* 0x000000a2a3a27210 */ /* 0x041fe20007ffe0ff */
[C---:B------:R-:W-:Y:S01]  /*1dd40*/  FMUL.FTZ R123, R2.reuse, R123 ;  /* 0x0000007b027b7220 */ /* 0x040fe20000410000 */
[----:B------:R-:W0:Y:S01]  /*1dd50*/  MUFU.TANH R158, R158 ;  /* 0x0000009e009e7308 */ /* 0x000e220000002400 */
[----:B------:R-:W-:Y:S01]  /*1dd60*/  FMUL.FTZ R126, R2, R126 ;  /* 0x0000007e027e7220 */ /* 0x000fe20000410000 */
[C---:B------:R-:W-:Y:S01]  /*1dd70*/  ISETP.GT.AND P2, PT, R162.reuse, RZ, PT ;  /* 0x000000ffa200720c */ /* 0x040fe20003f44270 */
[----:B--2---:R-:W-:Y:S01]  /*1dd80*/  IMAD.IADD R7, R163, 0x1, R7 ;  /* 0x00000001a3077824 */ /* 0x004fe200078e0207 */
[----:B------:R-:W-:Y:S01]  /*1dd90*/  ISETP.GT.AND P3, PT, R162, 0x1, PT ;  /* 0x00000001a200780c */ /* 0x000fe20003f64270 */
[----:B------:R-:W-:Y:S01]  /*1dda0*/  FMUL.FTZ R163, R2, R101 ;  /* 0x0000006502a37220 */ /* 0x000fe20000410000 */
[----:B-1----:R-:W-:Y:S01]  /*1ddb0*/  FSEL R10, R10, -INF , P2 ;  /* 0xff8000000a0a7808 */ /* 0x002fe20001000000 */
[----:B------:R-:W-:Y:S01]  /*1ddc0*/  FMUL.FTZ R101, R2, R94 ;  /* 0x0000005e02657220 */ /* 0x000fe20000410000 */
[----:B------:R-:W1:Y:S01]  /*1ddd0*/  MUFU.TANH R159, R159 ;  /* 0x0000009f009f7308 */ /* 0x000e620000002400 */
[----:B------:R-:W-:Y:S01]  /*1dde0*/  ISETP.GT.AND P2, PT, R162, 0x10, PT ;  /* 0x00000010a200780c */ /* 0x000fe20003f44270 */
[----:B------:R-:W-:Y:S01]  /*1ddf0*/  FMUL.FTZ R127, R2, R127 ;  /* 0x0000007f027f7220 */ /* 0x000fe20000410000 */
[----:B------:R-:W-:Y:S01]  /*1de00*/  ISETP.GT.AND P4, PT, R162, 0x8, PT ;  /* 0x00000008a200780c */ /* 0x000fe20003f84270 */
[----:B------:R-:W-:Y:S01]  /*1de10*/  FMUL.FTZ R130, R2, R130 ;  /* 0x0000008202827220 */ /* 0x000fe20000410000 */
[----:B------:R-:W-:Y:S01]  /*1de20*/  ISETP.GT.AND P1, PT, R162, 0x9, PT ;  /* 0x00000009a200780c */ /* 0x000fe20003f24270 */
[----:B------:R-:W-:Y:S01]  /*1de30*/  FMUL.FTZ R131, R2, R131 ;  /* 0x0000008302837220 */ /* 0x000fe20000410000 */
[----:B------:R-:W-:Y:S01]  /*1de40*/  FSEL R154, R154, -INF , P2 ;  /* 0xff8000009a9a7808 */ /* 0x000fe20001000000 */
[----:B------:R-:W2:Y:S01]  /*1de50*/  MUFU.TANH R144, R144 ;  /* 0x0000009000907308 */ /* 0x000ea20000002400 */
[----:B------:R-:W-:Y:S01]  /*1de60*/  ISETP.GT.AND P2, PT, R162, 0x20, PT ;  /* 0x00000020a200780c */ /* 0x000fe20003f44270 */
[C---:B------:R-:W-:Y:S01]  /*1de70*/  FMUL.FTZ R134, R2.reuse, R134 ;  /* 0x0000008602867220 */ /* 0x040fe20000410000 */
[----:B---3--:R-:W-:Y:S01]  /*1de80*/  FSEL R11, R11, -INF , P3 ;  /* 0xff8000000b0b7808 */ /* 0x008fe20001800000 */
[----:B------:R-:W-:Y:S01]  /*1de90*/  FMUL.FTZ R135, R2, R135 ;  /* 0x0000008702877220 */ /* 0x000fe20000410000 */
[----:B------:R-:W-:Y:S01]  /*1dea0*/  FSEL R20, R20, -INF , P4 ;  /* 0xff80000014147808 */ /* 0x000fe20002000000 */
[----:B------:R-:W-:Y:S01]  /*1deb0*/  FMUL.FTZ R106, R2, R106 ;  /* 0x0000006a026a7220 */ /* 0x000fe20000410000 */
[----:B------:R-:W-:Y:S01]  /*1dec0*/  FSEL R21, R21, -INF , P1 ;  /* 0xff80000015157808 */ /* 0x000fe20000800000 */
[----:B------:R-:W3:Y:S01]  /*1ded0*/  MUFU.TANH R137, R137 ;  /* 0x0000008900897308 */ /* 0x000ee20000002400 */
[----:B------:R-:W-:Y:S01]  /*1dee0*/  ISETP.GT.AND P3, PT, R162, 0x11, PT ;  /* 0x00000011a200780c */ /* 0x000fe20003f64270 */
[----:B------:R-:W-:Y:S01]  /*1def0*/  FMUL.FTZ R107, R2, R107 ;  /* 0x0000006b026b7220 */ /* 0x000fe20000410000 */
[----:B------:R-:W-:Y:S01]  /*1df00*/  ISETP.GT.AND P4, PT, R162, 0x18, PT ;  /* 0x00000018a200780c */ /* 0x000fe20003f84270 */
[----:B------:R-:W-:Y:S01]  /*1df10*/  FMUL.FTZ R110, R2, R110 ;  /* 0x0000006e026e7220 */ /* 0x000fe20000410000 */
[----:B------:R-:W-:Y:S01]  /*1df20*/  ISETP.GT.AND P1, PT, R162, 0x19, PT ;  /* 0x00000019a200780c */ /* 0x000fe20003f24270 */
[----:B------:R-:W-:Y:S01]  /*1df30*/  FMUL.FTZ R111, R2, R111 ;  /* 0x0000006f026f7220 */ /* 0x000fe20000410000 */
[----:B------:R-:W-:Y:S01]  /*1df40*/  FSEL R136, R136, -INF , P2 ;  /* 0xff80000088887808 */ /* 0x000fe20001000000 */
[----:B------:R-:W5:Y:S01]  /*1df50*/  MUFU.TANH R140, R140 ;  /* 0x0000008c008c7308 */ /* 0x000f620000002400 */
[----:B------:R-:W-:Y:S01]  /*1df60*/  ISETP.GT.AND P2, PT, R162, 0x30, PT ;  /* 0x00000030a200780c */ /* 0x000fe20003f44270 */
[C---:B------:R-:W-:Y:S01]  /*1df70*/  FMUL.FTZ R114, R2.reuse, R114 ;  /* 0x0000007202727220 */ /* 0x040fe20000410000 */
[----:B----4-:R-:W-:Y:S01]  /*1df80*/  FSEL R155, R155, -INF , P3 ;  /* 0xff8000009b9b7808 */ /* 0x010fe20001800000 */
[----:B------:R-:W-:Y:S01]  /*1df90*/  FMUL.FTZ R115, R2, R115 ;  /* 0x0000007302737220 */ /* 0x000fe20000410000 */
[----:B0-----:R-:W-:Y:S01]  /*1dfa0*/  FSEL R158, R158, -INF , P4 ;  /* 0xff8000009e9e7808 */ /* 0x001fe20002000000 */
[----:B------:R-:W-:Y:S01]  /*1dfb0*/  FMUL.FTZ R118, R2, R118 ;  /* 0x0000007602767220 */ /* 0x000fe20000410000 */
[----:B-1----:R-:W-:Y:S01]  /*1dfc0*/  FSEL R159, R159, -INF , P1 ;  /* 0xff8000009f9f7808 */ /* 0x002fe20000800000 */
[----:B------:R-:W0:Y:S01]  /*1dfd0*/  MUFU.TANH R141, R141 ;  /* 0x0000008d008d7308 */ /* 0x000e220000002400 */
[----:B------:R-:W-:Y:S01]  /*1dfe0*/  ISETP.GT.AND P3, PT, R162, 0x21, PT ;  /* 0x00000021a200780c */ /* 0x000fe20003f64270 */
[----:B------:R-:W-:Y:S01]  /*1dff0*/  FMUL.FTZ R119, R2, R119 ;  /* 0x0000007702777220 */ /* 0x000fe20000410000 */
[----:B------:R-:W-:Y:S01]  /*1e000*/  ISETP.GT.AND P4, PT, R162, 0x28, PT ;  /* 0x00000028a200780c */ /* 0x000fe20003f84270 */
[----:B------:R-:W-:Y:S01]  /*1e010*/  FMUL.FTZ R90, R2, R90 ;  /* 0x0000005a025a7220 */ /* 0x000fe20000410000 */
[----:B------:R-:W-:Y:S01]  /*1e020*/  ISETP.GT.AND P1, PT, R162, 0x29, PT ;  /* 0x00000029a200780c */ /* 0x000fe20003f24270 */
[----:B------:R-:W-:Y:S01]  /*1e030*/  FMUL.FTZ R91, R2, R91 ;  /* 0x0000005b025b7220 */ /* 0x000fe20000410000 */
[----:B--2---:R-:W-:Y:S01]  /*1e040*/  FSEL R144, R144, -INF , P2 ;  /* 0xff80000090907808 */ /* 0x004fe20001000000 */
[----:B------:R-:W1:Y:S01]  /*1e050*/  MUFU.TANH R120, R120 ;  /* 0x0000007800787308 */ /* 0x000e620000002400 */
[----:B------:R-:W-:Y:S01]  /*1e060*/  ISETP.GT.AND P2, PT, R162, 0x40, PT ;  /* 0x00000040a200780c */ /* 0x000fe20003f44270 */
[----:B------:R-:W-:Y:S01]  /*1e070*/  UMOV UR51, UR50 ;  /* 0x0000003200337c82 */ /* 0x000fe20008000000 */
[----:B---3--:R-:W-:Y:S01]  /*1e080*/  FSEL R137, R137, -INF , P3 ;  /* 0xff80000089897808 */ /* 0x008fe20001800000 */
[----:B------:R-:W-:Y:S01]  /*1e090*/  FMUL.FTZ R95, R2, R95 ;  /* 0x0000005f025f7220 */ /* 0x000fe20000410000 */
[----:B-----5:R-:W-:Y:S01]  /*1e0a0*/  FSEL R140, R140, -INF , P4 ;  /* 0xff8000008c8c7808 */ /* 0x020fe20002000000 */
[----:B------:R-:W-:Y:S01]  /*1e0b0*/  FMUL.FTZ R98, R2, R98 ;  /* 0x0000006202627220 */ /* 0x000fe20000410000 */
[----:B------:R-:W-:Y:S01]  /*1e0c0*/  ISETP.GT.AND P3, PT, R162, 0x31, PT ;  /* 0x00000031a200780c */ /* 0x000fe20003f64270 */
[----:B------:R-:W2:Y:S01]  /*1e0d0*/  MUFU.TANH R145, R145 ;  /* 0x0000009100917308 */ /* 0x000ea20000002400 */
[----:B0-----:R-:W-:Y:S01]  /*1e0e0*/  FSEL R141, R141, -INF , P1 ;  /* 0xff8000008d8d7808 */ /* 0x001fe20000800000 */
[----:B------:R-:W-:Y:S01]  /*1e0f0*/  FMUL.FTZ R99, R2, R99 ;  /* 0x0000006302637220 */ /* 0x000fe20000410000 */
[----:B------:R-:W-:Y:S01]  /*1e100*/  ISETP.GT.AND P4, PT, R162, 0x38, PT ;  /* 0x00000038a200780c */ /* 0x000fe20003f84270 */
[----:B------:R-:W-:Y:S01]  /*1e110*/  FMUL.FTZ R102, R2, R102 ;  /* 0x0000006602667220 */ /* 0x000fe20000410000 */
[----:B------:R-:W-:Y:S01]  /*1e120*/  ISETP.GT.AND P1, PT, R162, 0x39, PT ;  /* 0x00000039a200780c */ /* 0x000fe20003f24270 */
[----:B------:R-:W-:Y:S01]  /*1e130*/  FMUL.FTZ R103, R2, R103 ;  /* 0x0000006702677220 */ /* 0x000fe20000410000 */
[----:B------:R-:W-:Y:S01]  /*1e140*/  ISETP.GT.AND P5, PT, R7, 0x99, PT ;  /* 0x000000990700780c */ /* 0x000fe20003fa4270 */
[----:B------:R-:W0:Y:S01]  /*1e150*/  MUFU.TANH R148, R148 ;  /* 0x0000009400947308 */ /* 0x000e220000002400 */
[----:B-1----:R-:W-:-:S02]  /*1e160*/  FSEL R120, R120, -INF , P2 ;  /* 0xff80000078787808 */ /* 0x002fc40001000000 */
[----:B------:R-:W-:-:S05]  /*1e170*/  ISETP.GT.AND P2, PT, R162, 0x50, PT ;  /* 0x00000050a200780c */ /* 0x000fca0003f44270 */
[----:B------:R-:W1:Y:S01]  /*1e180*/  MUFU.TANH R149, R149 ;  /* 0x0000009500957308 */ /* 0x000e620000002400 */
[----:B--2---:R-:W-:Y:S02]  /*1e190*/  FSEL R145, R145, -INF , P3 ;  /* 0xff80000091917808 */ /* 0x004fe40001800000 */
[----:B------:R-:W-:-:S05]  /*1e1a0*/  ISETP.GT.AND P3, PT, R162, 0x41, PT ;  /* 0x00000041a200780c */ /* 0x000fca0003f64270 */
[----:B------:R-:W2:Y:S01]  /*1e1b0*/  MUFU.TANH R128, R128 ;  /* 0x0000008000807308 */ /* 0x000ea20000002400 */
[----:B0-----:R-:W-:Y:S02]  /*1e1c0*/  FSEL R148, R148, -INF , P4 ;  /* 0xff80000094947808 */ /* 0x001fe40002000000 */
[----:B------:R-:W-:-:S05]  /*1e1d0*/  ISETP.GT.AND P4, PT, R162, 0x48, PT ;  /* 0x00000048a200780c */ /* 0x000fca0003f84270 */
[----:B------:R-:W0:Y:S01]  /*1e1e0*/  MUFU.TANH R121, R121 ;  /* 0x0000007900797308 */ /* 0x000e220000002400 */
[----:B-1----:R-:W-:Y:S02]  /*1e1f0*/  FSEL R149, R149, -INF , P1 ;  /* 0xff80000095957808 */ /* 0x002fe40000800000 */
        /* <DEDUP_REMOVED lines=51> */
[----:B------:R-:W-:-:S05]  /*1e530*/  ISETP.GT.AND P2, PT, R7, RZ, PT ;  /* 0x000000ff0700720c */ /* 0x000fca0003f44270 */
        /* <DEDUP_REMOVED lines=11> */
[----:B------:R-:W-:Y:S02]  /*1e5f0*/  FMNMX.FTZ R12, R10, R5, !PT ;  /* 0x000000050a0c7209 */ /* 0x000fe40007810000 */
[----:B------:R-:W-:Y:S02]  /*1e600*/  ISETP.GT.AND P2, PT, R7, 0x10, PT ;  /* 0x000000100700780c */ /* 0x000fe40003f44270 */
[----:B------:R-:W-:Y:S01]  /*1e610*/  FMNMX.FTZ R12, R11, R12, !PT ;  /* 0x0000000c0b0c7209 */ /* 0x000fe20007810000 */
[----:B------:R-:W1:Y:S01]  /*1e620*/  MUFU.TANH R13, R13 ;  /* 0x0000000d000d7308 */ /* 0x000e620000002400 */
[----:B--2---:R-:W-:Y:S02]  /*1e630*/  FSEL R97, R97, -INF , P3 ;  /* 0xff80000061617808 */ /* 0x004fe40001800000 */
[----:B------:R-:W-:-:S02]  /*1e640*/  FMNMX.FTZ R12, R20, R12, !PT ;  /* 0x0000000c140c7209 */ /* 0x000fc40007810000 */
[----:B------:R-:W-:Y:S02]  /*1e650*/  ISETP.GT.AND P3, PT, R7, 0x1, PT ;  /* 0x000000010700780c */ /* 0x000fe40003f64270 */
[----:B------:R-:W-:Y:S01]  /*1e660*/  FMNMX.FTZ R12, R21, R12, !PT ;  /* 0x0000000c150c7209 */ /* 0x000fe20007810000 */
[----:B------:R-:W2:Y:S01]  /*1e670*/  MUFU.TANH R152, R152 ;  /* 0x0000009800987308 */ /* 0x000ea20000002400 */
[----:B0-----:R-:W-:Y:S02]  /*1e680*/  FSEL R100, R100, -INF , P4 ;  /* 0xff80000064647808 */ /* 0x001fe40002000000 */
[----:B------:R-:W-:Y:S02]  /*1e690*/  FMNMX.FTZ R12, R154, R12, !PT ;  /* 0x0000000c9a0c7209 */ /* 0x000fe40007810000 */
[----:B------:R-:W-:Y:S02]  /*1e6a0*/  ISETP.GT.AND P4, PT, R7, 0x8, PT ;  /* 0x000000080700780c */ /* 0x000fe40003f84270 */
[----:B------:R-:W-:Y:S01]  /*1e6b0*/  FMNMX.FTZ R12, R155, R12, !PT ;  /* 0x0000000c9b0c7209 */ /* 0x000fe20007810000 */
[----:B------:R-:W0:Y:S01]  /*1e6c0*/  MUFU.TANH R94, R163 ;  /* 0x000000a3005e7308 */ /* 0x000e220000002400 */
[----:B-1----:R-:W-:-:S02]  /*1e6d0*/  FSEL R13, R13, -INF , P3 ;  /* 0xff8000000d0d7808 */ /* 0x002fc40001800000 */
[----:B------:R-:W-:Y:S02]  /*1e6e0*/  FMNMX.FTZ R12, R158, R12, !PT ;  /* 0x0000000c9e0c7209 */ /* 0x000fe40007810000 */
[----:B------:R-:W-:Y:S02]  /*1e6f0*/  ISETP.GT.AND P3, PT, R7, 0x11, PT ;  /* 0x000000110700780c */ /* 0x000fe40003f64270 */
[----:B------:R-:W-:Y:S01]  /*1e700*/  FMNMX.FTZ R12, R159, R12, !PT ;  /* 0x0000000c9f0c7209 */ /* 0x000fe20007810000 */
[----:B------:R-:W1:Y:S01]  /*1e710*/  MUFU.TANH R153, R153 ;  /* 0x0000009900997308 */ /* 0x000e620000002400 */
[----:B--2---:R-:W-:Y:S02]  /*1e720*/  FSEL R152, R152, -INF , P4 ;  /* 0xff80000098987808 */ /* 0x004fe40002000000 */
[----:B------:R-:W-:Y:S02]  /*1e730*/  FMNMX.FTZ R12, R136, R12, !PT ;  /* 0x0000000c880c7209 */ /* 0x000fe40007810000 */
[----:B------:R-:W-:-:S02]  /*1e740*/  ISETP.GT.AND P4, PT, R7, 0x18, PT ;  /* 0x000000180700780c */ /* 0x000fc40003f84270 */
        /* <DEDUP_REMOVED lines=127> */
[----:B------:R-:W-:Y:S02]  /*1ef40*/  ISETP.GT.AND P4, PT, R7, 0x98, PT ;  /* 0x000000980700780c */ /* 0x000fe40003f84270 */
[----:B------:R-:W-:-:S03]  /*1ef50*/  FMNMX.FTZ R7, R100, R12, !PT ;  /* 0x0000000c64077209 */ /* 0x000fc60007810000 */
[----:B------:R-:W2:Y:S01]  /*1ef60*/  MUFU.TANH R99, R99 ;  /* 0x0000006300637308 */ /* 0x000ea20000002400 */
[----:B------:R-:W-:Y:S02]  /*1ef70*/  FMNMX.FTZ R7, R94, R7, !PT ;  /* 0x000000075e077209 */ /* 0x000fe40007810000 */
[----:B0-----:R-:W-:-:S03]  /*1ef80*/  FSEL R95, R95, -INF , P1 ;  /* 0xff8000005f5f7808 */ /* 0x001fc60000800000 */
[----:B------:R-:W0:Y:S02]  /*1ef90*/  SHFL.BFLY PT, R12, R7, 0x2, 0x1f ;  /* 0x0c401f00070c7f89 */ /* 0x000e2400000e0000 */
[----:B------:R-:W3:Y:S01]  /*1efa0*/  MUFU.TANH R102, R102 ;  /* 0x0000006600667308 */ /* 0x000ee20000002400 */
[----:B-1----:R-:W-:Y:S02]  /*1efb0*/  FSEL R98, R98, -INF , P2 ;  /* 0xff80000062627808 */ /* 0x002fe40001000000 */
[----:B--2---:R-:W-:Y:S02]  /*1efc0*/  FSEL R99, R99, -INF , P3 ;  /* 0xff80000063637808 */ /* 0x004fe40001800000 */
[----:B---3--:R-:W-:Y:S02]  /*1efd0*/  FSEL R102, R102, -INF , P4 ;  /* 0xff80000066667808 */ /* 0x008fe40002000000 */
        /* <DEDUP_REMOVED lines=103> */
[----:B------:R-:W0:Y:S03]  /*1f650*/  MUFU.TANH R94, R103 ;  /* 0x00000067005e7308 */ /* 0x000e260000002400 */
[----:B------:R-:W-:-:S04]  /*1f660*/  FMNMX.FTZ R163, R95, R163, !PT ;  /* 0x000000a35fa37209 */ /* 0x000fc80007810000 */
[----:B------:R-:W-:Y:S01]  /*1f670*/  FMNMX.FTZ R163, R98, R163, !PT ;  /* 0x000000a362a37209 */ /* 0x000fe20007810000 */
[----:B------:R-:W1:Y:S03]  /*1f680*/  MUFU.EX2 R103, R10 ;  /* 0x0000000a00677308 */ /* 0x000e660000000800 */
[----:B------:R-:W-:-:S04]  /*1f690*/  FMNMX.FTZ R163, R99, R163, !PT ;  /* 0x000000a363a37209 */ /* 0x000fc80007810000 */
[----:B------:R-:W-:Y:S01]  /*1f6a0*/  FMNMX.FTZ R163, R102, R163, !PT ;  /* 0x000000a366a37209 */ /* 0x000fe20007810000 */
[----:B------:R-:W-:Y:S01]  /*1f6b0*/  MUFU.EX2 R124, R124 ;  /* 0x0000007c007c7308 */ /* 0x000fe20000000800 */
[----:B0-----:R-:W-:-:S04]  /*1f6c0*/  FSEL R94, R94, -INF , P5 ;  /* 0xff8000005e5e7808 */ /* 0x001fc80002800000 */
[----:B------:R-:W-:-:S03]  /*1f6d0*/  FMNMX.FTZ R163, R94, R163, !PT ;  /* 0x000000a35ea37209 */ /* 0x000fc60007810000 */
[----:B------:R-:W-:Y:S01]  /*1f6e0*/  MUFU.EX2 R125, R125 ;  /* 0x0000007d007d7308 */ /* 0x000fe20000000800 */
[----:B-1----:R-:W-:-:S01]  /*1f6f0*/  FFMA.FTZ R3, R5, R3, R103 ;  /* 0x0000000305037223 */ /* 0x002fc20000010067 */
[----:B------:R-:W0:Y:S03]  /*1f700*/  SHFL.BFLY PT, R164, R163, 0x2, 0x1f ;  /* 0x0c401f00a3a47f89 */ /* 0x000e2600000e0000 */
[----:B------:R-:W-:-:S03]  /*1f710*/  FADD.FTZ R3, R11, R3 ;  /* 0x000000030b037221 */ /* 0x000fc60000010000 */
[----:B------:R-:W-:Y:S08]  /*1f720*/  MUFU.EX2 R128, R128 ;  /* 0x0000008000807308 */ /* 0x000ff00000000800 */
[----:B------:R-:W-:Y:S08]  /*1f730*/  MUFU.EX2 R129, R129 ;  /* 0x0000008100817308 */ /* 0x000ff00000000800 */
[----:B------:R-:W-:Y:S01]  /*1f740*/  MUFU.EX2 R132, R132 ;  /* 0x0000008400847308 */ /* 0x000fe20000000800 */
[----:B0-----:R-:W-:-:S05]  /*1f750*/  FMNMX.FTZ R164, R163, R164, !PT ;  /* 0x000000a4a3a47209 */ /* 0x001fca0007810000 */
[----:B------:R-:W0:Y:S02]  /*1f760*/  SHFL.BFLY PT, R10, R164, 0x1, 0x1f ;  /* 0x0c201f00a40a7f89 */ /* 0x000e2400000e0000 */
[----:B------:R-:W-:Y:S08]  /*1f770*/  MUFU.EX2 R133, R133 ;  /* 0x0000008500857308 */ /* 0x000ff00000000800 */
[----:B------:R-:W-:Y:S08]  /*1f780*/  MUFU.EX2 R104, R104 ;  /* 0x0000006800687308 */ /* 0x000ff00000000800 */
[----:B------:R-:W-:Y:S01]  /*1f790*/  MUFU.EX2 R105, R105 ;  /* 0x0000006900697308 */ /* 0x000fe20000000800 */
[----:B0-----:R-:W-:Y:S01]  /*1f7a0*/  FMNMX.FTZ R10, R164, R10, !PT ;  /* 0x0000000aa40a7209 */ /* 0x001fe20007810000 */
[----:B------:R-:W-:-:S06]  /*1f7b0*/  IMAD.U32 R164, RZ, RZ, UR38 ;  /* 0x00000026ffa47e24 */ /* 0x000fcc000f8e00ff */
[----:B------:R-:W-:Y:S01]  /*1f7c0*/  MUFU.EX2 R108, R108 ;  /* 0x0000006c006c7308 */ /* 0x000fe20000000800 */
[----:B------:R-:W-:-:S04]  /*1f7d0*/  FSETP.NEU.FTZ.AND P1, PT, R10, -INF , PT ;  /* 0xff8000000a00780b */ /* 0x000fc80003f3d000 */
[----:B------:R-:W-:-:S03]  /*1f7e0*/  FSEL R163, R10, RZ, P1 ;  /* 0x000000ff0aa37208 */ /* 0x000fc60000800000 */
[----:B------:R-:W-:Y:S02]  /*1f7f0*/  MUFU.EX2 R109, R109 ;  /* 0x0000006d006d7308 */ /* 0x000fe40000000800 */
[----:B------:R-:W-:-:S01]  /*1f800*/  FADD.FTZ R4, -R163, R4 ;  /* 0x00000004a3047221 */ /* 0x000fc20000010100 */
[----:B------:R-:W-:-:S03]  /*1f810*/  IMAD.U32 R163, RZ, RZ, UR51 ;  /* 0x00000033ffa37e24 */ /* 0x000fc6000f8e00ff */
[----:B------:R-:W-:Y:S01]  /*1f820*/  FMUL.FTZ R4, R4, UR51 ;  /* 0x0000003304047c20 */ /* 0x000fe20008410000 */
[----:B------:R-:W-:-:S01]  /*1f830*/  FFMA.FTZ R163, R10, R163, -8 ;  /* 0xc10000000aa37423 */ /* 0x000fc200000100a3 */
[----:B------:R-:W-:Y:S04]  /*1f840*/  MUFU.EX2 R112, R112 ;  /* 0x0000007000707308 */ /* 0x000fe80000000800 */
        /* <DEDUP_REMOVED lines=44> */
[----:B------:R-:W-:Y:S01]  /*1fb10*/  IMAD R163, R23, 0x8, R18 ;  /* 0x0000000817a37824 */ /* 0x000fe200078e0212 */
[----:B------:R-:W2:Y:S01]  /*1fb20*/  MUFU.EX2 R152, R152 ;  /* 0x0000009800987308 */ /* 0x000ea20000000800 */
[----:B0-----:R-:W-:-:S03]  /*1fb30*/  FFMA.FTZ R0, R4, R0, R162 ;  /* 0x0000000004007223 */ /* 0x001fc600000100a2 */
[----:B------:R-:W-:-:S04]  /*1fb40*/  IADD3 R163, R163, 0x29840, RZ ;  /* 0x00029840a3a37810 */ /* 0x000fc80007ffe0ff */
[----:B------:R-:W0:Y:S01]  /*1fb50*/  MUFU.EX2 R153, R153 ;  /* 0x0000009900997308 */ /* 0x000e220000000800 */
[----:B------:R-:W-:-:S04]  /*1fb60*/  PRMT R163, R164, 0x654, R163 ;  /* 0x00000654a4a37816 */ /* 0x000fc800000000a3 */
[----:B------:R1:W-:Y:S03]  /*1fb70*/  SYNCS.ARRIVE.TRANS64.RED.A1T0 RZ, [R163+URZ], RZ ;  /* 0x000000ffa3ff79a7 */ /* 0x0003e6000810043f */
[----:B------:R-:W3:Y:S01]  /*1fb80*/  MUFU.EX2 R156, R156 ;  /* 0x0000009c009c7308 */ /* 0x000ee20000000800 */
[----:B-1----:R-:W-:-:S01]  /*1fb90*/  FADD.FTZ R163, R13, R0 ;  /* 0x000000000da37221 */ /* 0x002fc20000010000 */
[----:B------:R-:W-:-:S06]  /*1fba0*/  FADD.FTZ R0, R20, R3 ;  /* 0x0000000314007221 */ /* 0x000fcc0000010000 */
[----:B------:R-:W1:Y:S01]  /*1fbb0*/  MUFU.EX2 R157, R157 ;  /* 0x0000009d009d7308 */ /* 0x000e620000000800 */
[----:B--2---:R-:W-:-:S01]  /*1fbc0*/  FADD.FTZ R3, R152, R163 ;  /* 0x000000a398037221 */ /* 0x004fc20000010000 */
[----:B------:R-:W-:-:S03]  /*1fbd0*/  FADD.FTZ R0, R21, R0 ;  /* 0x0000000015007221 */ /* 0x000fc60000010000 */
[----:B0-----:R-:W-:Y:S01]  /*1fbe0*/  FADD.FTZ R3, R153, R3 ;  /* 0x0000000399037221 */ /* 0x001fe20000010000 */
[----:B------:R-:W-:-:S02]  /*1fbf0*/  FADD.FTZ R0, R154, R0 ;  /* 0x000000009a007221 */ /* 0x000fc40000010000 */
[----:B------:R-:W0:Y:S01]  /*1fc00*/  MUFU.EX2 R160, R160 ;  /* 0x000000a000a07308 */ /* 0x000e220000000800 */
[----:B---3--:R-:W-:-:S01]  /*1fc10*/  FADD.FTZ R3, R156, R3 ;  /* 0x000000039c037221 */ /* 0x008fc20000010000 */
[----:B------:R-:W-:-:S04]  /*1fc20*/  FADD.FTZ R0, R155, R0 ;  /* 0x000000009b007221 */ /* 0x000fc80000010000 */
[----:B------:R-:W-:Y:S02]  /*1fc30*/  FADD.FTZ R0, R158, R0 ;  /* 0x000000009e007221 */ /* 0x000fe40000010000 */
        /* <DEDUP_REMOVED lines=9> */
[----:B--2---:R-:W-:-:S01]  /*1fcd0*/  FADD.FTZ R3, R161, R3 ;  /* 0x00000003a1037221 */ /* 0x004fc20000010000 */
        /* <DEDUP_REMOVED lines=104> */
.L_x_2852:
        /* <DEDUP_REMOVED lines=12> */
[-C--:B------:R-:W-:Y:S01]  /*20420*/  FMUL.FTZ R29, R29, R5.reuse ;  /* 0x000000051d1d7220 */ /* 0x080fe20000410000 */
[----:B------:R-:W-:Y:S01]  /*20430*/  F2FP.SATFINITE.E4M3.F32.PACK_AB_MERGE_C R160, R161, R160, RZ ;  /* 0x000000a0a1a0723e */ /* 0x000fe200048070ff */
[----:B------:R0:W-:Y:S01]  /*20440*/  SYNCS.ARRIVE.TRANS64.RED.A1T0 RZ, [R8+URZ], RZ ;  /* 0x000000ff08ff79a7 */ /* 0x0001e2000810043f */
        /* <DEDUP_REMOVED lines=99> */
[----:B------:R-:W-:Y:S01]  /*20a80*/  IADD3 R6, R6, -0x1, RZ ;  /* 0xffffffff06067810 */ /* 0x000fe20007ffe0ff */
[----:B------:R-:W-:Y:S06]  /*20a90*/  @P1 BRA `(.L_x_2853) ;  /* 0xffffffb800241947 */ /* 0x000fec000383ffff */
.L_x_2841:
[----:B------:R-:W-:-:S13]  /*20aa0*/  ISETP.GE.AND P1, PT, R6, R213, PT ;  /* 0x000000d50600720c */ /* 0x000fda0003f26270 */
[----:B------:R-:W-:Y:S05]  /*20ab0*/  @!P1 BRA `(.L_x_2854) ;  /* 0x0000003c00109947 */ /* 0x000fea0003800000 */
[----:B------:R-:W-:Y:S01]  /*20ac0*/  MOV R4, R10 ;  /* 0x0000000a00047202 */ /* 0x000fe20000000f00 */
[----:B------:R-:W-:Y:S02]  /*20ad0*/  IMAD.MOV.U32 R5, RZ, RZ, R12 ;  /* 0x000000ffff057224 */ /* 0x000fe400078e000c */
[----:B------:R-:W-:Y:S02]  /*20ae0*/  IMAD.MOV.U32 R7, RZ, RZ, R194 ;  /* 0x000000ffff077224 */ /* 0x000fe400078e00c2 */
[----:B------:R-:W-:-:S07]  /*20af0*/  IMAD.MOV.U32 R8, RZ, RZ, R23 ;  /* 0x000000ffff087224 */ /* 0x000fce00078e0017 */
.L_x_2866:
        /* <DEDUP_REMOVED lines=10> */
.L_x_2856:
[----:B------:R-:W-:Y:S02]  /*20ba0*/  LEA R10, R23, R18, 0x3 ;  /* 0x00000012170a7211 */ /* 0x000fe400078e18ff */
[----:B------:R-:W-:-:S04]  /*20bb0*/  SHF.L.U32 R11, R194, 0x1f, RZ ;  /* 0x0000001fc20b7819 */ /* 0x000fc800000006ff */
[----:B------:R0:W1:Y:S01]  /*20bc0*/  SYNCS.PHASECHK.TRANS64.TRYWAIT P1, [R10+URZ+0x29830], R11 ;  /* 0x0298300b0a0075a7 */ /* 0x000062000802017f */
[----:B------:R-:W-:Y:S05]  /*20bd0*/  @!P0 BRA `(.L_x_2857) ;  /* 0x0000000000048947 */ /* 0x000fea0003800000 */
[----:B------:R-:W-:Y:S01]  /*20be0*/  BPT.TRAP 0x1 ;  /* 0x000000040000795c */ /* 0x000fe20000300000 */
.L_x_2857:
[----:B------:R-:W-:Y:S04]  /*20bf0*/  BSSY B0, `(.L_x_2855) ;  /* 0x0000004000007945 */ /* 0x000fe80003800000 */
[----:B-1----:R-:W-:Y:S05]  /*20c00*/  @P1 BRA `(.L_x_2858) ;  /* 0x0000000000081947 */ /* 0x002fea0003800000 */
[----:B------:R-:W1:Y:S02]  /*20c10*/  SYNCS.PHASECHK.TRANS64.TRYWAIT P1, [R10+URZ+0x29830], R11 ;  /* 0x0298300b0a0075a7 */ /* 0x000e64000802017f */
[----:B-1----:R-:W-:Y:S05]  /*20c20*/  @!P1 BRA `(.L_x_2859) ;  /* 0x0000012000c09947 */ /* 0x002fea0003800000 */
.L_x_2858:
[----:B------:R-:W-:Y:S05]  /*20c30*/  BSYNC B0 ;  /* 0x0000000000007941 */ /* 0x000fea0003800000 */
.L_x_2855:
[----:B01----:R-:W0:Y:S01]  /*20c40*/  S2R R10, SR_TID.X ;  /* 0x00000000000a7919 */ /* 0x003e220000002100 */
[----:B------:R-:W-:Y:S05]  /*20c50*/  WARPSYNC.ALL ;  /* 0x0000000000007948 */ /* 0x000fea0003800000 */
[----:B------:R-:W-:Y:S01]  /*20c60*/  IMAD.MOV.U32 R11, RZ, RZ, -0x7fffffe0 ;  /* 0x80000020ff0b7424 */ /* 0x000fe200078e00ff */
[----:B------:R-:W-:Y:S01]  /*20c70*/  UMOV UR44, UR24 ;  /* 0x00000018002c7c82 */ /* 0x000fe20008000000 */
[----:B------:R-:W-:Y:S01]  /*20c80*/  UMOV UR45, UR25 ;  /* 0x00000019002d7c82 */ /* 0x000fe20008000000 */
[----:B------:R-:W-:Y:S01]  /*20c90*/  MOV R13, 0x80000020 ;  /* 0x80000020000d7802 */ /* 0x000fe20000000f00 */
[----:B------:R-:W-:Y:S01]  /*20ca0*/  UMOV UR40, UR24 ;  /* 0x0000001800287c82 */ /* 0x000fe20008000000 */
[----:B------:R-:W-:Y:S01]  /*20cb0*/  R2UR UR47, R11 ;  /* 0x000000000b2f72ca */ /* 0x000fe200000e0000 */
[----:B------:R-:W-:Y:S01]  /*20cc0*/  UMOV UR41, UR25 ;  /* 0x0000001900297c82 */ /* 0x000fe20008000000 */
[C---:B------:R-:W-:Y:S01]  /*20cd0*/  R2UR UR43, R13.reuse ;  /* 0x000000000d2b72ca */ /* 0x040fe200000e0000 */
[----:B------:R-:W-:Y:S01]  /*20ce0*/  IMAD.MOV.U32 R21, RZ, RZ, -0x7fffffe0 ;  /* 0x80000020ff157424 */ /* 0x000fe200078e00ff */
[----:B------:R-:W-:Y:S01]  /*20cf0*/  MOV R15, 0x80000020 ;  /* 0x80000020000f7802 */ /* 0x000fe20000000f00 */
        /* <DEDUP_REMOVED lines=102> */
[----:B------:R-:W-:-:S03]  /*21360*/  IMAD.MOV.U32 R13, RZ, RZ, -0x7fffffe0 ;  /* 0x80000020ff0d7424 */ /* 0x000fc600078e00ff */
[----:B------:R-:W-:Y:S01]  /*21370*/  R2UR UR46, R12 ;  /* 0x000000000c2e72ca */ /* 0x000fe200000e0000 */
[----:B------:R-:W-:Y:S01]  /*21380*/  VIADD R12, R10, 0x282 ;  /* 0x000002820a0c7836 */ /* 0x000fe20000000000 */
[----:B------:R-:W-:Y:S02]  /*21390*/  R2UR UR47, R13 ;  /* 0x000000000d2f72ca */ /* 0x000fe400000e0000 */
[----:B------:R-:W-:Y:S02]  /*213a0*/  MOV R13, 0x80000020 ;  /* 0x80000020000d7802 */ /* 0x000fe40000000f00 */
[----:B------:R-:W-:Y:S01]  /*213b0*/  R2UR UR14, R12 ;  /* 0x000000000c0e72ca */ /* 0x000fe200000e0000 */
[----:B------:R-:W-:Y:S01]  /*213c0*/  VIADD R12, R10, 0x302 ;  /* 0x000003020a0c7836 */ /* 0x000fe20000000000 */
[----:B------:R-:W-:Y:S01]  /*213d0*/  R2UR UR15, R13 ;  /* 0x000000000d0f72ca */ /* 0x000fe200000e0000 */
[----:B------:R-:W-:Y:S01]  /*213e0*/  IMAD.MOV.U32 R13, RZ, RZ, -0x7fffffe0 ;  /* 0x80000020ff0d7424 */ /* 0x000fe200078e00ff */
[----:B------:R-:W-:-:S02]  /*213f0*/  WARPGROUP.DEPBAR.LE gsb0, 0x0 ;  /* 0x00008000000079c5 */ /* 0x000fc40000010000 */
        /* <DEDUP_REMOVED lines=105> */
[C---:B------:R-:W-:Y:S01]  /*21a90*/  IADD3 R12, R10.reuse, 0x682, RZ ;  /* 0x000006820a0c7810 */ /* 0x040fe20007ffe0ff */
        /* <DEDUP_REMOVED lines=34> */
.L_x_2861:
[----:B------:R-:W-:Y:S01]  /*21cc0*/  SHF.L.U32 R7, R7, 0x1f, RZ ;  /* 0x0000001f07077819 */ /* 0x000fe200000006ff */
[----:B------:R-:W-:-:S04]  /*21cd0*/  IMAD R10, R8, 0x8, R18 ;  /* 0x00000008080a7824 */ /* 0x000fc800078e0212 */
[----:B------:R0:W1:Y:S01]  /*21ce0*/  SYNCS.PHASECHK.TRANS64.TRYWAIT P1, [R10+URZ+0x29850], R7 ;  /* 0x029850070a0075a7 */ /* 0x000062000802017f */
[----:B------:R-:W-:Y:S05]  /*21cf0*/  @!P0 BRA `(.L_x_2862) ;  /* 0x0000000000048947 */ /* 0x000fea0003800000 */
[----:B------:R-:W-:Y:S01]  /*21d00*/  BPT.TRAP 0x1 ;  /* 0x000000040000795c */ /* 0x000fe20000300000 */
.L_x_2862:
[----:B-1----:R-:W-:Y:S05]  /*21d10*/  @P1 BRA `(.L_x_2860) ;  /* 0x0000000000081947 */ /* 0x002fea0003800000 */
[----:B------:R-:W1:Y:S02]  /*21d20*/  SYNCS.PHASECHK.TRANS64.TRYWAIT P1, [R10+URZ+0x29850], R7 ;  /* 0x029850070a0075a7 */ /* 0x000e64000802017f */
[----:B-1----:R-:W-:Y:S05]  /*21d30*/  @!P1 BRA `(.L_x_2863) ;  /* 0x0000011000909947 */ /* 0x002fea0003800000 */
.L_x_2860:
[----:B01----:R-:W-:Y:S01]  /*21d40*/  IADD3 R7, R18, 0x400, RZ ;  /* 0x0000040012077810 */ /* 0x003fe20007ffe0ff */
[----:B------:R-:W-:Y:S01]  /*21d50*/  IMAD.MOV.U32 R11, RZ, RZ, -0x3ffffff0 ;  /* 0xc0000010ff0b7424 */ /* 0x000fe200078e00ff */
        /* <DEDUP_REMOVED lines=44> */
.L_x_2864:
        /* <DEDUP_REMOVED lines=8> */
[----:B------:R-:W-:Y:S01]  /*220a0*/  LEA R10, R23, R18, 0x3 ;  /* 0x00000012170a7211 */ /* 0x000fe200078e18ff */
[----:B------:R-:W-:Y:S01]  /*220b0*/  FMUL.FTZ R157, R2, R164 ;  /* 0x000000a4029d7220 */ /* 0x000fe20000410000 */
[----:B------:R-:W-:-:S02]  /*220c0*/  IMAD.U32 R161, RZ, RZ, UR38 ;  /* 0x00000026ffa17e24 */ /* 0x000fc4000f8e00ff */
[C---:B------:R-:W-:Y:S01]  /*220d0*/  FMUL.FTZ R21, R2.reuse, R158 ;  /* 0x0000009e02157220 */ /* 0x040fe20000410000 */
[----:B------:R-:W-:Y:S01]  /*220e0*/  FMUL.FTZ R158, R2, R165 ;  /* 0x000000a5029e7220 */ /* 0x000fe20000410000 */
[----:B------:R-:W-:Y:S01]  /*220f0*/  VIADD R10, R10, 0x29840 ;  /* 0x000298400a0a7836 */ /* 0x000fe20000000000 */
[----:B------:R-:W1:Y:S01]  /*22100*/  MUFU.TANH R11, R11 ;  /* 0x0000000b000b7308 */ /* 0x000e620000002400 */
[C---:B------:R-:W-:Y:S01]  /*22110*/  FMUL.FTZ R136, R2.reuse, R136 ;  /* 0x0000008802887220 */ /* 0x040fe20000410000 */
[C---:B------:R-:W-:Y:S01]  /*22120*/  FMUL.FTZ R137, R2.reuse, R137 ;  /* 0x0000008902897220 */ /* 0x040fe20000410000 */
[C---:B------:R-:W-:Y:S01]  /*22130*/  FMUL.FTZ R140, R2.reuse, R140 ;  /* 0x0000008c028c7220 */ /* 0x040fe20000410000 */
[----:B------:R-:W-:Y:S01]  /*22140*/  PRMT R10, R161, 0x654, R10 ;  /* 0x00000654a10a7816 */ /* 0x000fe2000000000a */
        /* <DEDUP_REMOVED lines=39> */
[----:B------:R1:W-:Y:S01]  /*223c0*/  SYNCS.ARRIVE.TRANS64.RED.A1T0 RZ, [R10+URZ], RZ ;  /* 0x000000ff0aff79a7 */ /* 0x0003e2000810043f */
[C---:B------:R-:W-:Y:S01]  /*223d0*/  FMUL.FTZ R14, R2.reuse, R155 ;  /* 0x0000009b020e7220 */ /* 0x040fe20000410000 */
[C---:B------:R-:W-:Y:S01]  /*223e0*/  FMUL.FTZ R152, R2.reuse, R159 ;  /* 0x0000009f02987220 */ /* 0x040fe20000410000 */
[----:B------:R-:W-:Y:S01]  /*223f0*/  FMUL.FTZ R155, R2, R162 ;  /* 0x000000a2029b7220 */ /* 0x000fe20000410000 */
[----:B------:R-:W3:Y:S01]  /*22400*/  MUFU.TANH R158, R158 ;  /* 0x0000009e009e7308 */ /* 0x000ee20000002400 */
        /* <DEDUP_REMOVED lines=44> */
[----:B------:R-:W-:Y:S01]  /*226d0*/  FMUL.FTZ R102, R2, R102 ;  /* 0x0000006602667220 */ /* 0x000fe20000410000 */
[----:B------:R-:W-:-:S02]  /*226e0*/  UMOV UR51, UR49 ;  /* 0x0000003100337c82 */ /* 0x000fc40008000000 */
[----:B------:R-:W3:Y:S01]  /*226f0*/  MUFU.TANH R145, R145 ;  /* 0x0000009100917308 */ /* 0x000ee20000002400 */
[----:B--2---:R-:W-:-:S07]  /*22700*/  FMNMX.FTZ R161, R141, R12, !PT ;  /* 0x0000000c8da17209 */ /* 0x004fce0007810000 */
[----:B------:R-:W2:Y:S01]  /*22710*/  MUFU.TANH R148, R148 ;  /* 0x0000009400947308 */ /* 0x000ea20000002400 */
[----:B0-----:R-:W-:-:S07]  /*22720*/  FMNMX.FTZ R12, R144, R161, !PT ;  /* 0x000000a1900c7209 */ /* 0x001fce0007810000 */
[----:B------:R-:W0:Y:S01]  /*22730*/  MUFU.TANH R149, R149 ;  /* 0x0000009500957308 */ /* 0x000e220000002400 */
[----:B---3--:R-:W-:-:S07]  /*22740*/  FMNMX.FTZ R161, R145, R12, !PT ;  /* 0x0000000c91a17209 */ /* 0x008fce0007810000 */
        /* <DEDUP_REMOVED lines=51> */
[----:B0-----:R-:W-:-:S05]  /*22a80*/  FMNMX.FTZ R12, R101, R12, !PT ;  /* 0x0000000c650c7209 */ /* 0x001fca0007810000 */
[----:B-1----:R-:W0:Y:S02]  /*22a90*/  SHFL.BFLY PT, R10, R12, 0x2, 0x1f ;  /* 0x0c401f000c0a7f89 */ /* 0x002e2400000e0000 */
[----:B------:R-:W1:Y:S01]  /*22aa0*/  MUFU.TANH R21, R21 ;  /* 0x0000001500157308 */ /* 0x000e620000002400 */
[----:B---3--:R-:W-:-:S07]  /*22ab0*/  FMNMX.FTZ R161, R13, R4, !PT ;  /* 0x000000040da17209 */ /* 0x008fce0007810000 */
[----:B------:R-:W3:Y:S08]  /*22ac0*/  MUFU.TANH R152, R152 ;  /* 0x0000009800987308 */ /* 0x000ef00000002400 */
[----:B------:R-:W4:Y:S01]  /*22ad0*/  MUFU.TANH R155, R155 ;  /* 0x0000009b009b7308 */ /* 0x000f220000002400 */
[----:B0-----:R-:W-:-:S07]  /*22ae0*/  FMNMX.FTZ R10, R12, R10, !PT ;  /* 0x0000000a0c0a7209 */ /* 0x001fce0007810000 */
[----:B------:R-:W0:Y:S01]  /*22af0*/  MUFU.TANH R156, R156 ;  /* 0x0000009c009c7308 */ /* 0x000e220000002400 */
[----:B------:R-:W5:Y:S07]  /*22b00*/  SHFL.BFLY PT, R12, R10, 0x1, 0x1f ;  /* 0x0c201f000a0c7f89 */ /* 0x000f6e00000e0000 */
[----:B------:R-:W0:Y:S08]  /*22b10*/  MUFU.TANH R159, R159 ;  /* 0x0000009f009f7308 */ /* 0x000e300000002400 */
[----:B------:R-:W0:Y:S08]  /*22b20*/  MUFU.TANH R160, R160 ;  /* 0x000000a000a07308 */ /* 0x000e300000002400 */
[----:B------:R-:W0:Y:S01]  /*22b30*/  MUFU.TANH R138, R138 ;  /* 0x0000008a008a7308 */ /* 0x000e220000002400 */
[----:B-----5:R-:W-:-:S02]  /*22b40*/  FMNMX.FTZ R12, R10, R12, !PT ;  /* 0x0000000c0a0c7209 */ /* 0x020fc40007810000 */
[----:B--2---:R-:W-:-:S05]  /*22b50*/  FMNMX.FTZ R10, R14, R161, !PT ;  /* 0x000000a10e0a7209 */ /* 0x004fca0007810000 */
[----:B------:R-:W2:Y:S01]  /*22b60*/  MUFU.TANH R139, R139 ;  /* 0x0000008b008b7308 */ /* 0x000ea20000002400 */
[----:B-1----:R-:W-:Y:S01]  /*22b70*/  FMNMX.FTZ R161, R21, R10, !PT ;  /* 0x0000000a15a17209 */ /* 0x002fe20007810000 */
[----:B------:R-:W-:-:S03]  /*22b80*/  FADD.FTZ R5, -R12, R5 ;  /* 0x000000050c057221 */ /* 0x000fc60000010100 */
[----:B---3--:R-:W-:Y:S01]  /*22b90*/  FMNMX.FTZ R10, R152, R161, !PT ;  /* 0x000000a1980a7209 */ /* 0x008fe20007810000 */
[----:B------:R-:W-:Y:S02]  /*22ba0*/  FMUL.FTZ R5, R5, UR51 ;  /* 0x0000003305057c20 */ /* 0x000fe40008410000 */
[----:B------:R-:W1:Y:S01]  /*22bb0*/  MUFU.TANH R142, R142 ;  /* 0x0000008e008e7308 */ /* 0x000e620000002400 */
[----:B----4-:R-:W-:-:S04]  /*22bc0*/  FMNMX.FTZ R161, R155, R10, !PT ;  /* 0x0000000a9ba17209 */ /* 0x010fc80007810000 */
[----:B0-----:R-:W-:-:S03]  /*22bd0*/  FMNMX.FTZ R10, R156, R161, !PT ;  /* 0x000000a19c0a7209 */ /* 0x001fc60007810000 */
[----:B------:R-:W0:Y:S01]  /*22be0*/  MUFU.TANH R143, R143 ;  /* 0x0000008f008f7308 */ /* 0x000e220000002400 */
[----:B------:R-:W-:-:S04]  /*22bf0*/  FMNMX.FTZ R161, R159, R10, !PT ;  /* 0x0000000a9fa17209 */ /* 0x000fc80007810000 */
[----:B------:R-:W-:-:S03]  /*22c00*/  FMNMX.FTZ R161, R160, R161, !PT ;  /* 0x000000a1a0a17209 */ /* 0x000fc60007810000 */
[----:B------:R-:W3:Y:S01]  /*22c10*/  MUFU.TANH R146, R146 ;  /* 0x0000009200927308 */ /* 0x000ee20000002400 */
[----:B------:R-:W-:-:S04]  /*22c20*/  FMNMX.FTZ R10, R138, R161, !PT ;  /* 0x000000a18a0a7209 */ /* 0x000fc80007810000 */
[----:B--2---:R-:W-:-:S03]  /*22c30*/  FMNMX.FTZ R161, R139, R10, !PT ;  /* 0x0000000a8ba17209 */ /* 0x004fc60007810000 */
[----:B------:R-:W2:Y:S01]  /*22c40*/  MUFU.TANH R147, R147 ;  /* 0x0000009300937308 */ /* 0x000ea20000002400 */
[----:B-1----:R-:W-:-:S04]  /*22c50*/  FMNMX.FTZ R10, R142, R161, !PT ;  /* 0x000000a18e0a7209 */ /* 0x002fc80007810000 */
[----:B0-----:R-:W-:-:S03]  /*22c60*/  FMNMX.FTZ R161, R143, R10, !PT ;  /* 0x0000000a8fa17209 */ /* 0x001fc60007810000 */
[----:B------:R-:W0:Y:S01]  /*22c70*/  MUFU.TANH R150, R150 ;  /* 0x0000009600967308 */ /* 0x000e220000002400 */
[----:B---3--:R-:W-:-:S07]  /*22c80*/  FMNMX.FTZ R10, R146, R161, !PT ;  /* 0x000000a1920a7209 */ /* 0x008fce0007810000 */
        /* <DEDUP_REMOVED lines=39> */
[----:B0-----:R-:W-:Y:S01]  /*22f00*/  FMNMX.FTZ R10, R90, R161, !PT ;  /* 0x000000a15a0a7209 */ /* 0x001fe20007810000 */
[----:B------:R-:W-:-:S06]  /*22f10*/  FMUL.FTZ R161, R2, R103 ;  /* 0x0000006702a17220 */ /* 0x000fcc0000410000 */
        /* <DEDUP_REMOVED lines=9> */
[----:B--2---:R-:W-:-:S04]  /*22fb0*/  FMNMX.FTZ R103, R99, R10, !PT ;  /* 0x0000000a63677209 */ /* 0x004fc80007810000 */
[----:B0-----:R-:W-:-:S04]  /*22fc0*/  FMNMX.FTZ R10, R102, R103, !PT ;  /* 0x00000067660a7209 */ /* 0x001fc80007810000 */
[----:B-1----:R-:W-:-:S05]  /*22fd0*/  FMNMX.FTZ R163, R161, R10, !PT ;  /* 0x0000000aa1a37209 */ /* 0x002fca0007810000 */
[----:B------:R-:W0:Y:S02]  /*22fe0*/  SHFL.BFLY PT, R10, R163, 0x2, 0x1f ;  /* 0x0c401f00a30a7f89 */ /* 0x000e2400000e0000 */
[----:B0-----:R-:W-:-:S05]  /*22ff0*/  FMNMX.FTZ R164, R163, R10, !PT ;  /* 0x0000000aa3a47209 */ /* 0x001fca0007810000 */
[----:B------:R-:W0:Y:S02]  /*23000*/  SHFL.BFLY PT, R103, R164, 0x1, 0x1f ;  /* 0x0c201f00a4677f89 */ /* 0x000e2400000e0000 */
[----:B0-----:R-:W-:Y:S01]  /*23010*/  FMNMX.FTZ R10, R164, R103, !PT ;  /* 0x00000067a40a7209 */ /* 0x001fe20007810000 */
[----:B------:R-:W-:Y:S01]  /*23020*/  IMAD.U32 R103, RZ, RZ, UR51 ;  /* 0x00000033ff677e24 */ /* 0x000fe2000f8e00ff */
[----:B------:R0:W-:Y:S03]  /*23030*/  MUFU.EX2 R164, R5 ;  /* 0x0000000500a47308 */ /* 0x0001e60000000800 */
[----:B------:R-:W-:-:S01]  /*23040*/  FADD.FTZ R4, -R10, R4 ;  /* 0x000000040a047221 */ /* 0x000fc20000010100 */
[----:B------:R-:W-:-:S03]  /*23050*/  FFMA.FTZ R162, R12, R103, -8 ;  /* 0xc10000000ca27423 */ /* 0x000fc60000010067 */
[----:B------:R-:W-:Y:S01]  /*23060*/  FMUL.FTZ R4, R4, UR51 ;  /* 0x0000003304047c20 */ /* 0x000fe20008410000 */
[----:B------:R-:W-:-:S01]  /*23070*/  FFMA.FTZ R7, R7, UR51, -R162 ;  /* 0x0000003307077c23 */ /* 0x000fc200080108a2 */
[----:B0-----:R-:W-:Y:S02]  /*23080*/  IMAD.U32 R5, RZ, RZ, UR51 ;  /* 0x00000033ff057e24 */ /* 0x001fe4000f8e00ff */
        /* <DEDUP_REMOVED lines=10> */
[----:B0-----:R-:W-:-:S01]  /*23130*/  FFMA.FTZ R4, R10, R5, -8 ;  /* 0xc10000000a047423 */ /* 0x001fc20000010005 */
[--C-:B------:R-:W-:Y:S01]  /*23140*/  FFMA.FTZ R137, R137, UR51, -R162.reuse ;  /* 0x0000003389897c23 */ /* 0x100fe200080108a2 */
[----:B------:R-:W-:-:S01]  /*23150*/  FFMA.FTZ R140, R140, UR51, -R162 ;  /* 0x000000338c8c7c23 */ /* 0x000fc200080108a2 */
[----:B------:R-:W-:Y:S01]  /*23160*/  FFMA.FTZ R141, R141, UR51, -R162 ;  /* 0x000000338d8d7c23 */ /* 0x000fe200080108a2 */
[----:B------:R-:W-:-:S01]  /*23170*/  FFMA.FTZ R13, R13, UR51, -R4 ;  /* 0x000000330d0d7c23 */ /* 0x000fc20008010804 */
[----:B------:R-:W-:Y:S01]  /*23180*/  FFMA.FTZ R14, R14, UR51, -R4 ;  /* 0x000000330e0e7c23 */ /* 0x000fe20008010804 */
        /* <DEDUP_REMOVED lines=29> */
[----:B------:R-:W-:-:S01]  /*23360*/  FFMA.FTZ R21, R21, UR51, -R4 ;  /* 0x0000003315157c23 */ /* 0x000fc20008010804 */
[----:B------:R-:W2:Y:S01]  /*23370*/  MUFU.EX2 R162, R11 ;  /* 0x0000000b00a27308 */ /* 0x000ea20000000800 */
[----:B------:R-:W-:-:S01]  /*23380*/  FFMA.FTZ R152, R152, UR51, -R4 ;  /* 0x0000003398987c23 */ /* 0x000fc20008010804 */
[--C-:B------:R-:W-:Y:S01]  /*23390*/  FFMA.FTZ R155, R155, UR51, -R4.reuse ;  /* 0x000000339b9b7c23 */ /* 0x100fe20008010804 */
[----:B------:R-:W-:-:S01]  /*233a0*/  FFMA.FTZ R156, R156, UR51, -R4 ;  /* 0x000000339c9c7c23 */ /* 0x000fc20008010804 */
[----:B-1----:R-:W-:Y:S01]  /*233b0*/  FFMA.FTZ R3, R164, R3, R7 ;  /* 0x00000003a4037223 */ /* 0x002fe20000010007 */
[----:B0-----:R-:W-:-:S01]  /*233c0*/  FFMA.FTZ R0, R103, R0, R166 ;  /* 0x0000000067007223 */ /* 0x001fc200000100a6 */
[--C-:B------:R-:W-:Y:S01]  /*233d0*/  FFMA.FTZ R159, R159, UR51, -R4.reuse ;  /* 0x000000339f9f7c23 */ /* 0x100fe20008010804 */
[----:B------:R-:W-:-:S01]  /*233e0*/  FFMA.FTZ R160, R160, UR51, -R4 ;  /* 0x00000033a0a07c23 */ /* 0x000fc20008010804 */
[----:B------:R2:W0:Y:S01]  /*233f0*/  MUFU.EX2 R5, R14 ;  /* 0x0000000e00057308 */ /* 0x0004220000000800 */
        /* <DEDUP_REMOVED lines=24> */
[----:B-1----:R-:W-:-:S01]  /*23580*/  FADD.FTZ R3, R15, R14 ;  /* 0x0000000e0f037221 */ /* 0x002fc20000010000 */
        /* <DEDUP_REMOVED lines=163> */
.L_x_2865:
[----:B------:R-:W-:Y:S01]  /*23fc0*/  F2FP.SATFINITE.E4M3.F32.PACK_AB_MERGE_C R21, R152, R21, RZ ;  /* 0x000000159815723e */ /* 0x000fe200048070ff */
[----:B------:R-:W-:Y:S01]  /*23fd0*/  FMUL.FTZ R24, R24, R164 ;  /* 0x000000a418187220 */ /* 0x000fe20000410000 */
[----:B------:R-:W-:Y:S01]  /*23fe0*/  LEA R4, R8, R18, 0x3 ;  /* 0x0000001208047211 */ /* 0x000fe200078e18ff */
[-C--:B------:R-:W-:Y:S01]  /*23ff0*/  FMUL.FTZ R25, R25, R164.reuse ;  /* 0x000000a419197220 */ /* 0x080fe20000410000 */
[----:B------:R-:W-:Y:S01]  /*24000*/  ISETP.GT.AND P1, PT, R6, R213, PT ;  /* 0x000000d50600720c */ /* 0x000fe20003f24270 */
[----:B------:R-:W-:Y:S01]  /*24010*/  FMUL.FTZ R28, R28, R164 ;  /* 0x000000a41c1c7220 */ /* 0x000fe20000410000 */
[----:B------:R-:W-:Y:S01]  /*24020*/  F2FP.SATFINITE.E4M3.F32.PACK_AB_MERGE_C R185, R5, R166, R21 ;  /* 0x000000a605b9723e */ /* 0x000fe20004807015 */
        /* <DEDUP_REMOVED lines=103> */
[----:B------:R-:W-:Y:S01]  /*246a0*/  VIADD R6, R6, 0xffffffff ;  /* 0xffffffff06067836 */ /* 0x000fe20000000000 */
[----:B------:R-:W-:Y:S01]  /*246b0*/  MOV R5, R12 ;  /* 0x0000000c00057202 */ /* 0x000fe20000000f00 */
[----:B0-----:R-:W-:-:S02]  /*246c0*/  IMAD.MOV.U32 R4, RZ, RZ, R10 ;  /* 0x000000ffff047224 */ /* 0x001fc400078e000a */
[----:B------:R-:W-:Y:S02]  /*246d0*/  IMAD.MOV.U32 R7, RZ, RZ, R194 ;  /* 0x000000ffff077224 */ /* 0x000fe400078e00c2 */
[----:B------:R-:W-:Y:S01]  /*246e0*/  IMAD.MOV.U32 R8, RZ, RZ, R23 ;  /* 0x000000ffff087224 */ /* 0x000fe200078e0017 */
[----:B------:R-:W-:Y:S06]  /*246f0*/  @P1 BRA `(.L_x_2866) ;  /* 0xffffffc400001947 */ /* 0x000fec000383ffff */
.L_x_2854:
[----:B------:R-:W-:Y:S05]  /*24700*/  WARPSYNC.ALL ;  /* 0x0000000000007948 */ /* 0x000fea0003800000 */
[----:B------:R-:W-:Y:S06]  /*24710*/  BAR.ARV 0x8, 0x180 ;  /* 0x0206000000007b1d */ /* 0x000fec0000002000 */
[----:B------:R-:W-:Y:S05]  /*24720*/  @!P0 BRA `(.L_x_2867) ;  /* 0x0000000000048947 */ /* 0x000fea0003800000 */
[----:B------:R-:W-:Y:S01]  /*24730*/  BPT.TRAP 0x1 ;  /* 0x000000040000795c */ /* 0x000fe20000300000 */
.L_x_2867:
[----:B------:R-:W-:Y:S01]  /*24740*/  IMAD R11, R23, 0x8, R18 ;  /* 0x00000008170b7824 */ /* 0x000fe200078e0212 */
[----:B------:R-:W-:-:S04]  /*24750*/  SHF.L.U32 R2, R194, 0x1f, RZ ;  /* 0x0000001fc2027819 */ /* 0x000fc800000006ff */
[----:B------:R0:W1:Y:S01]  /*24760*/  SYNCS.PHASECHK.TRANS64.TRYWAIT P1, [R11+URZ+0x29850], R2 ;  /* 0x029850020b0075a7 */ /* 0x000062000802017f */
[----:B------:R-:W-:Y:S05]  /*24770*/  @!P0 BRA `(.L_x_2868) ;  /* 0x0000000000048947 */ /* 0x000fea0003800000 */
[----:B------:R-:W-:Y:S01]  /*24780*/  BPT.TRAP 0x1 ;  /* 0x000000040000795c */ /* 0x000fe20000300000 */
.L_x_2868:
[----:B------:R-:W-:-:S05]  /*24790*/  VIADD R18, R18, 0x400 ;  /* 0x0000040012127836 */ /* 0x000fca0000000000 */
[----:B------:R-:W-:-:S04]  /*247a0*/  SHF.R.U32.HI R18, RZ, 0x4, R18 ;  /* 0x00000004ff127819 */ /* 0x000fc80000011612 */
[----:B------:R-:W-:-:S04]  /*247b0*/  LOP3.LUT R18, R18, 0x3fff, RZ, 0xc0, !PT ;  /* 0x00003fff12127812 */ /* 0x000fc800078ec0ff */
[----:B------:R-:W-:Y:S01]  /*247c0*/  LOP3.LUT R18, R18, 0x10000, RZ, 0xfc, !PT ;  /* 0x0001000012127812 */ /* 0x000fe200078efcff */
[----:B-1----:R-:W-:Y:S06]  /*247d0*/  @P1 BRA `(.L_x_2869) ;  /* 0x0000000000081947 */ /* 0x002fec0003800000 */
[----:B------:R-:W1:Y:S02]  /*247e0*/  SYNCS.PHASECHK.TRANS64.TRYWAIT P1, [R11+URZ+0x29850], R2 ;  /* 0x029850020b0075a7 */ /* 0x000e64000802017f */
[----:B-1----:R-:W-:Y:S05]  /*247f0*/  @!P1 BRA `(.L_x_2870) ;  /* 0x000000e400f49947 */ /* 0x002fea0003800000 */
.L_x_2869:
[----:B------:R-:W-:Y:S01]  /*24800*/  IMAD R4, R23, 0x500, R18 ;  /* 0x0000050017047824 */ /* 0x000fe200078e0212 */
[----:B------:R-:W-:Y:S01]  /*24810*/  MOV R5, 0xc0000010 ;  /* 0xc000001000057802 */ /* 0x000fe20000000f00 */
[----:B------:R-:W-:Y:S05]  /*24820*/  WARPSYNC.ALL ;  /* 0x0000000000007948 */ /* 0x000fea0003800000 */
[C---:B------:R-:W-:Y:S01]  /*24830*/  R2UR UR6, R4.reuse ;  /* 0x00000000040672ca */ /* 0x040fe200000e0000 */
[----:B------:R-:W-:Y:S01]  /*24840*/  WARPGROUP.ARRIVE ;  /* 0x00000000000079c5 */ /* 0x000fe20000000000 */
[----:B------:R-:W-:Y:S01]  /*24850*/  R2UR UR7, R5 ;  /* 0x00000000050772ca */ /* 0x000fe200000e0000 */
[----:B------:R-:W-:Y:S01]  /*24860*/  VIADD R6, R4, 0x100 ;  /* 0x0000010004067836 */ /* 0x000fe20000000000 */
[----:B------:R-:W-:Y:S01]  /*24870*/  ULDC.64 UR4, c[0x0][0x9a0] ;  /* 0x0002680000047ab9 */ /* 0x000fe20000000a00 */
[----:B------:R-:W-:Y:S01]  /*24880*/  IMAD.MOV.U32 R7, RZ, RZ, -0x3ffffff0 ;  /* 0xc0000010ff077424 */ /* 0x000fe200078e00ff */
[----:B------:R-:W-:-:S04]  /*24890*/  ISETP.NE.U32.AND P1, PT, RZ, UR4, PT ;  /* 0x00000004ff007c0c */ /* 0x000fc8000bf25070 */
[----:B------:R-:W-:-:S05]  /*248a0*/  ISETP.NE.AND.EX P1, PT, RZ, UR5, PT, P1 ;  /* 0x00000005ff007c0c */ /* 0x000fca000bf25310 */
[----:B------:R-:W-:Y:S01]  /*248b0*/  QGMMA.64x128x32.F32.E4M3.E4M3 R24, R184, gdesc[UR4], R24, gsb0 ;  /* 0x01e00004b8187df3 */ /* 0x000fe20008000818 */
[----:B------:R-:W-:Y:S02]  /*248c0*/  R2UR UR6, R6 ;  /* 0x00000000060672ca */ /* 0x000fe400000e0000 */
[----:B------:R-:W-:-:S05]  /*248d0*/  R2UR UR7, R7 ;  /* 0x00000000070772ca */ /* 0x000fca00000e0000 */
        /* <DEDUP_REMOVED lines=26> */
[----:B------:R-:W-:Y:S01]  /*24a80*/  VIADD R4, R4, 0x400 ;  /* 0x0000040004047836 */ /* 0x000fe20000000000 */
[----:B------:R-:W-:Y:S01]  /*24a90*/  MOV R5, 0xc0000010 ;  /* 0xc000001000057802 */ /* 0x000fe20000000f00 */
        /* <DEDUP_REMOVED lines=34> */
[----:B------:R-:W-:Y:S01]  /*24cc0*/  MOV R88, 0xff800000 ;  /* 0xff80000000587802 */ /* 0x000fe20000000f00 */
[----:B------:R-:W-:Y:S02]  /*24cd0*/  IMAD.MOV.U32 R89, RZ, RZ, -0x800000 ;  /* 0xff800000ff597424 */ /* 0x000fe400078e00ff */
[----:B------:R-:W-:-:S01]  /*24ce0*/  @P2 FFMA.FTZ R88, R5, R12, R0 ;  /* 0x0000000c05582223 */ /* 0x000fc20000010000 */
[----:B------:R-:W-:Y:S01]  /*24cf0*/  @P3 FFMA.FTZ R89, R6, R10, R9 ;  /* 0x0000000a06593223 */ /* 0x000fe20000010009 */
[-C--:B--2---:R-:W-:Y:S01]  /*24d00*/  FMUL.FTZ R4, R3, R2.reuse ;  /* 0x0000000203047220 */ /* 0x084fe20000410000 */
[----:B---3--:R-:W-:Y:S01]  /*24d10*/  FMUL.FTZ R7, R7, R2 ;  /* 0x0000000207077220 */ /* 0x008fe20000410000 */
[----:B------:R-:W-:-:S02]  /*24d20*/  WARPGROUP.DEPBAR.LE gsb0, 0x0 ;  /* 0x00008000000079c5 */ /* 0x000fc40000010000 */
[----:B------:R-:W-:Y:S05]  /*24d30*/  @!P0 BRA `(.L_x_2871) ;  /* 0x0000000000048947 */ /* 0x000fea0003800000 */
[----:B------:R-:W-:Y:S01]  /*24d40*/  BPT.TRAP 0x1 ;  /* 0x000000040000795c */ /* 0x000fe20000300000 */
.L_x_2871:
        /* <DEDUP_REMOVED lines=75> */
.L_x_2800:
[----:B------:R-:W-:Y:S05]  /*25200*/  WARPSYNC.ALL ;  /* 0x0000000000007948 */ /* 0x000fea0003800000 */
[----:B------:R-:W0:Y:S08]  /*25210*/  S2UR UR38, SR_CgaCtaId ;  /* 0x00000000002679c3 */ /* 0x000e300000008800 */
[----:B------:R-:W-:Y:S01]  /*25220*/  BAR.SYNC.DEFER_BLOCKING 0x5, 0x180 ;  /* 0x0146000000007b1d */ /* 0x000fe20000010000 */
[----:B------:R-:W-:-:S05]  /*25230*/  ISETP.NE.AND P1, PT, R224, RZ, PT ;  /* 0x000000ffe000720c */ /* 0x000fca0003f25270 */
[----:B------:R-:W-:Y:S01]  /*25240*/  UMOV UR4, 0x400 ;  /* 0x0000040000047882 */ /* 0x000fe20000000000 */
[----:B------:R-:W-:Y:S07]  /*25250*/  BSSY B0, `(.L_x_2872) ;  /* 0x000042a000007945 */ /* 0x000fee0003800000 */
[----:B------:R-:W2:Y:S01]  /*25260*/  @!P1 LDC R224, c[0x0][0xad4] ;  /* 0x0002b500ffe09b82 */ /* 0x000ea20000000800 */
[----:B0-----:R-:W-:-:S06]  /*25270*/  ULEA UR4, UR38, UR4, 0x18 ;  /* 0x0000000426047291 */ /* 0x001fcc000f8ec03f */
[----:B------:R-:W-:-:S05]  /*25280*/  MOV R18, UR4 ;  /* 0x0000000400127c02 */ /* 0x000fca0008000f00 */
        /* <DEDUP_REMOVED lines=34> */
[----:B------:R-:W-:Y:S02]  /*254b0*/  SHF.R.U64 R34, R34, 0x3, RZ ;  /* 0x0000000322227819 */ /* 0x000fe400000012ff */
[----:B------:R-:W-:-:S02]  /*254c0*/  IADD3 R35, P4, R40, 0x60, RZ ;  /* 0x0000006028237810 */ /* 0x000fc40007f9e0ff */
[C---:B------:R-:W-:Y:S02]  /*254d0*/  IADD3 R27, P5, R40.reuse, 0x40, RZ ;  /* 0x00000040281b7810 */ /* 0x040fe40007fbe0ff */
[C---:B------:R-:W-:Y:S02]  /*254e0*/  IADD3 R15, P1, R40.reuse, 0x20, RZ ;  /* 0x00000020280f7810 */ /* 0x040fe40007f3e0ff */
[----:B------:R-:W-:Y:S02]  /*254f0*/  IADD3 R37, P2, R40, 0x4020, RZ ;  /* 0x0000402028257810 */ /* 0x000fe40007f5e0ff */
[----:B------:R-:W-:Y:S02]  /*25500*/  LOP3.LUT R34, R34, R11, RZ, 0x3c, !PT ;  /* 0x0000000b22227212 */ /* 0x000fe400078e3cff */
[----:B------:R-:W-:Y:S02]  /*25510*/  LOP3.LUT R26, R35, 0x380, RZ, 0xc0, !PT ;  /* 0x00000380231a7812 */ /* 0x000fe400078ec0ff */
        /* <DEDUP_REMOVED lines=18> */
[----:B------:R-:W-:Y:S02]  /*25640*/  IADD3.X R37, RZ, R41, RZ, P2, !PT ;  /* 0x00000029ff257210 */ /* 0x000fe400017fe4ff */
[----:B------:R-:W-:Y:S02]  /*25650*/  MOV R106, R106 ;  /* 0x0000006a006a7202 */ /* 0x000fe40000000f00 */
[----:B------:R-:W-:Y:S02]  /*25660*/  MOV R110, R40 ;  /* 0x00000028006e7202 */ /* 0x000fe40000000f00 */
[----:B------:R-:W-:Y:S02]  /*25670*/  MOV R105, R38 ;  /* 0x0000002600697202 */ /* 0x000fe40000000f00 */
[----:B------:R-:W-:Y:S02]  /*25680*/  MOV R104, R36 ;  /* 0x0000002400687202 */ /* 0x000fe40000000f00 */
[----:B------:R-:W-:-:S02]  /*25690*/  MOV R103, R34 ;  /* 0x0000002200677202 */ /* 0x000fc40000000f00 */
[----:B------:R-:W-:Y:S02]  /*256a0*/  MOV R109, R26 ;  /* 0x0000001a006d7202 */ /* 0x000fe40000000f00 */
[----:B------:R-:W-:Y:S02]  /*256b0*/  MOV R108, R14 ;  /* 0x0000000e006c7202 */ /* 0x000fe40000000f00 */
[----:B------:R-:W-:Y:S01]  /*256c0*/  MOV R107, R10 ;  /* 0x0000000a006b7202 */ /* 0x000fe20000000f00 */
[----:B------:R-:W-:Y:S06]  /*256d0*/  BRA.DIV UR4, `(.L_x_2874) ;  /* 0x000000da04507947 */ /* 0x000fec000b800000 */
[----:B------:R-:W-:Y:S02]  /*256e0*/  SEL R80, R90, R123, P0 ;  /* 0x0000007b5a507207 */ /* 0x000fe40000000000 */
[----:B------:R-:W-:Y:S02]  /*256f0*/  SEL R49, R123, R90, P0 ;  /* 0x0000005a7b317207 */ /* 0x000fe40000000000 */
[----:B---3--:R-:W-:Y:S02]  /*25700*/  SEL R4, R0, R101, P0 ;  /* 0x0000006500047207 */ /* 0x008fe40000000000 */
[----:B------:R-:W-:Y:S01]  /*25710*/  SEL R79, R101, R0, P0 ;  /* 0x00000000654f7207 */ /* 0x000fe20000000000 */
[----:B-----5:R-:W-:Y:S01]  /*25720*/  SHFL.IDX PT, R80, R80, R9, 0x1c1f ;  /* 0x001c1f0950507589 */ /* 0x020fe200000e0000 */
[----:B------:R-:W-:Y:S02]  /*25730*/  SEL R90, R58, R85, P0 ;  /* 0x000000553a5a7207 */ /* 0x000fe40000000000 */
[----:B------:R-:W-:-:S02]  /*25740*/  LOP3.LUT R10, R9, 0x2, RZ, 0x3c, !PT ;  /* 0x00000002090a7812 */ /* 0x000fc400078e3cff */
[----:B------:R-:W-:Y:S02]  /*25750*/  SEL R0, R100, R45, P0 ;  /* 0x0000002d64007207 */ /* 0x000fe40000000000 */
        /* <DEDUP_REMOVED lines=31> */
[----:B------:R-:W0:Y:S01]  /*25950*/  SHFL.IDX PT, R2, R77, R10, 0x1c1f ;  /* 0x001c1f0a4d027589 */ /* 0x000e2200000e0000 */
        /* <DEDUP_REMOVED lines=20> */
[----:B------:R-:W3:Y:S01]  /*25aa0*/  SHFL.IDX PT, R98, R13, R9, 0x1c1f ;  /* 0x001c1f090d627589 */ /* 0x000ee200000e0000 */
[----:B------:R-:W-:-:S02]  /*25ab0*/  SEL R67, R91, R12, P0 ;  /* 0x0000000c5b437207 */ /* 0x000fc40000000000 */
[----:B------:R-:W-:Y:S01]  /*25ac0*/  SEL R115, R115, R94, P0 ;  /* 0x0000005e73737207 */ /* 0x000fe20000000000 */
[----:B------:R-:W4:Y:S01]  /*25ad0*/  SHFL.IDX PT, R87, R87, R10, 0x1c1f ;  /* 0x001c1f0a57577589 */ /* 0x000f2200000e0000 */
        /* <DEDUP_REMOVED lines=23> */
[----:B------:R3:W-:Y:S01]  /*25c50*/  SHFL.IDX PT, R65, R52, R9, 0x1c1f ;  /* 0x001c1f0934417589 */ /* 0x0007e200000e0000 */
[----:B------:R-:W-:-:S02]  /*25c60*/  SEL R25, R70, R25, P0 ;  /* 0x0000001946197207 */ /* 0x000fc40000000000 */
[----:B0-----:R-:W-:Y:S01]  /*25c70*/  SEL R102, R99, R2, P0 ;  /* 0x0000000263667207 */ /* 0x001fe20000000000 */
[----:B------:R-:W-:Y:S01]  /*25c80*/  SHFL.IDX PT, R91, R28, R9, 0x1c1f ;  /* 0x001c1f091c5b7589 */ /* 0x000fe200000e0000 */
[----:B------:R-:W-:Y:S02]  /*25c90*/  SEL R99, R2, R99, P0 ;  /* 0x0000006302637207 */ /* 0x000fe40000000000 */
[----:B-1----:R-:W-:Y:S01]  /*25ca0*/  SEL R2, R3, R4, P0 ;  /* 0x0000000403027207 */ /* 0x002fe20000000000 */
[----:B------:R-:W-:Y:S01]  /*25cb0*/  SHFL.IDX PT, R97, R26, R9, 0x1c1f ;  /* 0x001c1f091a617589 */ /* 0x000fe200000e0000 */
[----:B------:R-:W-:Y:S02]  /*25cc0*/  SEL R81, R0, R47, P0 ;  /* 0x0000002f00517207 */ /* 0x000fe40000000000 */
[----:B------:R-:W-:Y:S01]  /*25cd0*/  SEL R3, R4, R3, P0 ;  /* 0x0000000304037207 */ /* 0x000fe20000000000 */
[----:B------:R-:W-:Y:S01]  /*25ce0*/  SHFL.IDX PT, R95, R24, R9, 0x1c1f ;  /* 0x001c1f09185f7589 */ /* 0x000fe200000e0000 */
[----:B------:R-:W-:-:S02]  /*25cf0*/  SEL R0, R47, R0, P0 ;  /* 0x000000002f007207 */ /* 0x000fc40000000000 */
[----:B---3--:R-:W-:Y:S01]  /*25d00*/  SEL R52, R54, R127, P0 ;  /* 0x0000007f36347207 */ /* 0x008fe20000000000 */
[----:B------:R0:W-:Y:S01]  /*25d10*/  SHFL.IDX PT, R68, R53, R10, 0x1c1f ;  /* 0x001c1f0a35447589 */ /* 0x0001e200000e0000 */
[----:B------:R-:W-:Y:S02]  /*25d20*/  SEL R101, R98, R21, P0 ;  /* 0x0000001562657207 */ /* 0x000fe40000000000 */
[----:B------:R-:W-:Y:S01]  /*25d30*/  SEL R79, R80, R49, P0 ;  /* 0x00000031504f7207 */ /* 0x000fe20000000000 */
[----:B------:R-:W-:Y:S01]  /*25d40*/  SHFL.IDX PT, R40, R40, R9, 0x1c1f ;  /* 0x001c1f0928287589 */ /* 0x000fe200000e0000 */
[----:B------:R-:W-:Y:S02]  /*25d50*/  SEL R77, R78, R41, P0 ;  /* 0x000000294e4d7207 */ /* 0x000fe40000000000 */
[----:B------:R-:W-:Y:S01]  /*25d60*/  SEL R4, R20, R51, P0 ;  /* 0x0000003314047207 */ /* 0x000fe20000000000 */
[----:B------:R-:W-:Y:S01]  /*25d70*/  SHFL.IDX PT, R44, R44, R9, 0x1c1f ;  /* 0x001c1f092c2c7589 */ /* 0x000fe200000e0000 */
[----:B----4-:R-:W-:-:S02]  /*25d80*/  SEL R47, R48, R87, P0 ;  /* 0x00000057302f7207 */ /* 0x010fc40000000000 */
[----:B0-----:R-:W-:Y:S01]  /*25d90*/  SEL R53, R127, R54, P0 ;  /* 0x000000367f357207 */ /* 0x001fe20000000000 */
[----:B------:R-:W-:Y:S01]  /*25da0*/  SHFL.IDX PT, R42, R42, R9, 0x1c1f ;  /* 0x001c1f092a2a7589 */ /* 0x000fe200000e0000 */
[----:B--2---:R-:W-:Y:S02]  /*25db0*/  SEL R56, R58, R61, P0 ;  /* 0x0000003d3a387207 */ /* 0x004fe40000000000 */
        /* <DEDUP_REMOVED lines=9> */
[----:B------:R-:W-:Y:S01]  /*25e50*/  MOV R100, RZ ;  /* 0x000000ff00647202 */ /* 0x000fe20000000f00 */
[----:B------:R-:W-:Y:S04]  /*25e60*/  SHFL.IDX PT, R86, R86, R9, 0x1c1f ;  /* 0x001c1f0956567589 */ /* 0x000fe800000e0000 */
[----:B------:R-:W-:Y:S04]  /*25e70*/  SHFL.IDX PT, R84, R84, R9, 0x1c1f ;  /* 0x001c1f0954547589 */ /* 0x000fe800000e0000 */
[----:B------:R-:W-:Y:S04]  /*25e80*/  SHFL.IDX PT, R90, R90, R9, 0x1c1f ;  /* 0x001c1f095a5a7589 */ /* 0x000fe800000e0000 */
[----:B------:R-:W0:Y:S04]  /*25e90*/  SHFL.IDX PT, R119, R119, R10, 0x1c1f ;  /* 0x001c1f0a77777589 */ /* 0x000e2800000e0000 */
[----:B------:R-:W1:Y:S04]  /*25ea0*/  SHFL.IDX PT, R121, R121, R10, 0x1c1f ;  /* 0x001c1f0a79797589 */ /* 0x000e6800000e0000 */
        /* <DEDUP_REMOVED lines=10> */
[----:B------:R-:W1:Y:S01]  /*25f50*/  SHFL.IDX PT, R125, R85, R10, 0x1c1f ;  /* 0x001c1f0a557d7589 */ /* 0x000e6200000e0000 */
[----:B--2---:R-:W-:Y:S02]  /*25f60*/  SEL R43, R44, R111, P0 ;  /* 0x0000006f2c2b7207 */ /* 0x004fe40000000000 */
[----:B------:R-:W-:Y:S01]  /*25f70*/  SEL R44, R111, R44, P0 ;  /* 0x0000002c6f2c7207 */ /* 0x000fe20000000000 */
[----:B------:R2:W-:Y:S01]  /*25f80*/  SHFL.IDX PT, R36, R57, R10, 0x1c1f ;  /* 0x001c1f0a39247589 */ /* 0x0005e200000e0000 */
[----:B---3--:R-:W-:-:S02]  /*25f90*/  SEL R45, R46, R113, P0 ;  /* 0x000000712e2d7207 */ /* 0x008fc40000000000 */
[----:B------:R-:W-:Y:S01]  /*25fa0*/  SEL R46, R113, R46, P0 ;  /* 0x0000002e712e7207 */ /* 0x000fe20000000000 */
[----:B------:R-:W3:Y:S01]  /*25fb0*/  SHFL.IDX PT, R38, R59, R10, 0x1c1f ;  /* 0x001c1f0a3b267589 */ /* 0x000ee200000e0000 */
[----:B----4-:R-:W-:Y:S02]  /*25fc0*/  SEL R49, R50, R115, P0 ;  /* 0x0000007332317207 */ /* 0x010fe40000000000 */
[----:B------:R-:W-:Y:S01]  /*25fd0*/  SEL R50, R115, R50, P0 ;  /* 0x0000003273327207 */ /* 0x000fe20000000000 */
[----:B------:R-:W4:Y:S01]  /*25fe0*/  SHFL.IDX PT, R32, R37, R10, 0x1c1f ;  /* 0x001c1f0a25207589 */ /* 0x000f2200000e0000 */
[----:B------:R-:W-:Y:S02]  /*25ff0*/  SEL R51, R82, R67, P0 ;  /* 0x0000004352337207 */ /* 0x000fe40000000000 */
[----:B--2---:R-:W-:Y:S01]  /*26000*/  SEL R57, R61, R58, P0 ;  /* 0x0000003a3d397207 */ /* 0x004fe20000000000 */
[----:B------:R-:W2:Y:S01]  /*26010*/  SHFL.IDX PT, R34, R39, R10, 0x1c1f ;  /* 0x001c1f0a27227589 */ /* 0x000ea200000e0000 */
[----:B------:R-:W-:-:S02]  /*26020*/  SEL R61, R68, R65, P0 ;  /* 0x00000041443d7207 */ /* 0x000fc40000000000 */
[----:B------:R-:W-:Y:S01]  /*26030*/  SEL R83, R84, R117, P0 ;  /* 0x0000007554537207 */ /* 0x000fe20000000000 */
[----:B------:R-:W2:Y:S01]  /*26040*/  SHFL.IDX PT, R28, R33, R10, 0x1c1f ;  /* 0x001c1f0a211c7589 */ /* 0x000ea200000e0000 */
[----:B0-----:R-:W-:Y:S02]  /*26050*/  SEL R85, R86, R123, P0 ;  /* 0x0000007b56557207 */ /* 0x001fe40000000000 */
[----:B------:R-:W-:Y:S01]  /*26060*/  SEL R82, R67, R82, P0 ;  /* 0x0000005243527207 */ /* 0x000fe20000000000 */
[----:B------:R-:W0:Y:S01]  /*26070*/  SHFL.IDX PT, R30, R35, R10, 0x1c1f ;  /* 0x001c1f0a231e7589 */ /* 0x000e2200000e0000 */
[----:B-1----:R-:W-:Y:S02]  /*26080*/  SEL R87, R90, R125, P0 ;  /* 0x0000007d5a577207 */ /* 0x002fe40000000000 */
[----:B------:R-:W-:Y:S01]  /*26090*/  SEL R86, R123, R86, P0 ;  /* 0x000000567b567207 */ /* 0x000fe20000000000 */
[----:B------:R-:W-:Y:S01]  /*260a0*/  SHFL.IDX PT, R24, R31, R10, 0x1c1f ;  /* 0x001c1f0a1f187589 */ /* 0x000fe200000e0000 */
[----:B------:R-:W-:-:S02]  /*260b0*/  SEL R84, R117, R84, P0 ;  /* 0x0000005475547207 */ /* 0x000fc40000000000 */
[----:B------:R-:W-:Y:S01]  /*260c0*/  SEL R90, R125, R90, P0 ;  /* 0x0000005a7d5a7207 */ /* 0x000fe20000000000 */
[----:B------:R-:W1:Y:S01]  /*260d0*/  SHFL.IDX PT, R26, R29, R10, 0x1c1f ;  /* 0x001c1f0a1d1a7589 */ /* 0x000e6200000e0000 */
[----:B---3--:R-:W-:Y:S02]  /*260e0*/  SEL R70, R71, R38, P0 ;  /* 0x0000002647467207 */ /* 0x008fe40000000000 */
[----:B------:R-:W-:Y:S01]  /*260f0*/  SEL R71, R38, R71, P0 ;  /* 0x0000004726477207 */ /* 0x000fe20000000000 */
[----:B------:R-:W-:Y:S01]  /*26100*/  SHFL.IDX PT, R64, R64, R9, 0x1c1f ;  /* 0x001c1f0940407589 */ /* 0x000fe200000e0000 */
[----:B----4-:R-:W-:Y:S02]  /*26110*/  SEL R72, R73, R32, P0 ;  /* 0x0000002049487207 */ /* 0x010fe40000000000 */
[----:B------:R-:W-:Y:S01]  /*26120*/  SEL R73, R32, R73, P0 ;  /* 0x0000004920497207 */ /* 0x000fe20000000000 */
[----:B------:R3:W4:Y:S01]  /*26130*/  SHFL.IDX PT, R131, R55, R10, 0x1c1f ;  /* 0x001c1f0a37837589 */ /* 0x00072200000e0000 */
[----:B--2---:R-:W-:-:S02]  /*26140*/  SEL R74, R75, R34, P0 ;  /* 0x000000224b4a7207 */ /* 0x004fc40000000000 */
[----:B------:R-:W-:Y:S01]  /*26150*/  SEL R75, R34, R75, P0 ;  /* 0x0000004b224b7207 */ /* 0x000fe20000000000 */
[----:B------:R2:W2:Y:S01]  /*26160*/  SHFL.IDX PT, R66, R66, R9, 0x1c1f ;  /* 0x001c1f0942427589 */ /* 0x0004a200000e0000 */
[----:B------:R-:W-:Y:S02]  /*26170*/  SEL R76, R91, R28, P0 ;  /* 0x0000001c5b4c7207 */ /* 0x000fe40000000000 */
[----:B------:R-:W-:Y:S01]  /*26180*/  SEL R91, R28, R91, P0 ;  /* 0x0000005b1c5b7207 */ /* 0x000fe20000000000 */
[----:B------:R2:W2:Y:S01]  /*26190*/  SHFL.IDX PT, R8, R8, R9, 0x1c1f ;  /* 0x001c1f0908087589 */ /* 0x0004a200000e0000 */
[----:B0-----:R-:W-:Y:S02]  /*261a0*/  SEL R92, R93, R30, P0 ;  /* 0x0000001e5d5c7207 */ /* 0x001fe40000000000 */
[----:B---3--:R-:W-:Y:S01]  /*261b0*/  SEL R55, R129, R60, P0 ;  /* 0x0000003c81377207 */ /* 0x008fe20000000000 */
[----:B------:R0:W3:Y:S01]  /*261c0*/  SHFL.IDX PT, R27, R27, R10, 0x1c1f ;  /* 0x001c1f0a1b1b7589 */ /* 0x0000e200000e0000 */
[----:B------:R-:W-:-:S02]  /*261d0*/  SEL R60, R65, R68, P0 ;  /* 0x00000044413c7207 */ /* 0x000fc40000000000 */
[----:B------:R-:W-:Y:S01]  /*261e0*/  SEL R68, R69, R36, P0 ;  /* 0x0000002445447207 */ /* 0x000fe20000000000 */
[----:B------:R0:W0:Y:S01]  /*261f0*/  SHFL.IDX PT, R14, R25, R10, 0x1c1f ;  /* 0x001c1f0a190e7589 */ /* 0x00002200000e0000 */
[----:B-1----:R-:W-:Y:S02]  /*26200*/  SEL R96, R97, R26, P0 ;  /* 0x0000001a61607207 */ /* 0x002fe40000000000 */
[----:B------:R-:W-:Y:S02]  /*26210*/  SEL R94, R95, R24, P0 ;  /* 0x000000185f5e7207 */ /* 0x000fe40000000000 */
[----:B------:R-:W-:Y:S02]  /*26220*/  SEL R69, R36, R69, P0 ;  /* 0x0000004524457207 */ /* 0x000fe40000000000 */
[----:B------:R-:W-:Y:S02]  /*26230*/  SEL R93, R30, R93, P0 ;  /* 0x0000005d1e5d7207 */ /* 0x000fe40000000000 */
[----:B----4-:R-:W-:-:S02]  /*26240*/  SEL R58, R64, R131, P0 ;  /* 0x00000083403a7207 */ /* 0x010fc40000000000 */
[----:B------:R-:W-:Y:S02]  /*26250*/  SEL R59, R131, R64, P0 ;  /* 0x00000040833b7207 */ /* 0x000fe40000000000 */
[----:B------:R-:W-:Y:S02]  /*26260*/  SEL R97, R26, R97, P0 ;  /* 0x000000611a617207 */ /* 0x000fe40000000000 */
[----:B------:R-:W-:-:S07]  /*26270*/  SEL R95, R24, R95, P0 ;  /* 0x0000005f185f7207 */ /* 0x000fce0000000000 */
.L_x_3159:
[----:B------:R-:W-:Y:S05]  /*26280*/  WARPSYNC.ALL ;  /* 0x0000000000007948 */ /* 0x000fea0003800000 */
[----:B------:R-:W-:Y:S01]  /*26290*/  BAR.SYNC.DEFER_BLOCKING 0x1, 0x100 ;  /* 0x0044000000007b1d */ /* 0x000fe20000010000 */
[----:B0-2---:R-:W-:Y:S02]  /*262a0*/  SEL R64, R66, R14, P0 ;  /* 0x0000000e42407207 */ /* 0x005fe40000000000 */
[----:B---3--:R-:W-:Y:S02]  /*262b0*/  SEL R65, R8, R27, P0 ;  /* 0x0000001b08417207 */ /* 0x008fe40000000000 */
[----:B------:R-:W-:Y:S01]  /*262c0*/  SEL R67, R27, R8, P0 ;  /* 0x000000081b437207 */ /* 0x000fe20000000000 */
[----:B------:R-:W-:Y:S01]  /*262d0*/  ULDC.64 UR6, c[0x0][0xc08] ;  /* 0x0003020000067ab9 */ /* 0x000fe20000000a00 */
[----:B------:R-:W-:Y:S01]  /*262e0*/  SEL R66, R14, R66, P0 ;  /* 0x000000420e427207 */ /* 0x000fe20000000000 */
[----:B------:R-:W-:Y:S01]  /*262f0*/  ULDC.64 UR4, c[0x0][0xc00] ;  /* 0x0003000000047ab9 */ /* 0x000fe20000000a00 */
[----:B------:R-:W-:-:S02]  /*26300*/  F2FP.BF16.F32.PACK_AB R8, R101, R102 ;  /* 0x000000666508723e */ /* 0x000fc400000010ff */
[----:B------:R-:W-:Y:S02]  /*26310*/  F2FP.BF16.F32.PACK_AB R9, R87, R52 ;  /* 0x000000345709723e */ /* 0x000fe400000010ff */
[----:B------:R-:W-:Y:S02]  /*26320*/  F2FP.BF16.F32.PACK_AB R10, R98, R99 ;  /* 0x00000063620a723e */ /* 0x000fe400000010ff */
[----:B------:R-:W-:Y:S02]  /*26330*/  F2FP.BF16.F32.PACK_AB R11, R90, R53 ;  /* 0x000000355a0b723e */ /* 0x000fe400000010ff */
        /* <DEDUP_REMOVED lines=40> */
[C---:B--2---:R-:W-:Y:S02]  /*265c0*/  IADD3 R24, P1, R225.reuse, UR4, RZ ;  /* 0x00000004e1187c10 */ /* 0x044fe4000ff3e0ff */
[----:B------:R-:W-:Y:S01]  /*265d0*/  ISETP.NE.AND.EX P0, PT, RZ, UR5, PT, P0 ;  /* 0x00000005ff007c0c */ /* 0x000fe2000bf05300 */
[----:B---3--:R-:W-:Y:S01]  /*265e0*/  IMAD.MOV.U32 R28, RZ, RZ, 0x9b8 ;  /* 0x000009b8ff1c7424 */ /* 0x008fe200078e00ff */
[----:B------:R-:W-:Y:S01]  /*265f0*/  IADD3.X R25, R226, UR5, RZ, P1, !PT ;  /* 0x00000005e2197c10 */ /* 0x000fe20008ffe4ff */
[----:B0-----:R-:W0:Y:S06]  /*26600*/  LDC R104, c[0x0][0xbe8] ;  /* 0x0002fa00ff687b82 */ /* 0x001e2c0000000800 */
[----:B-1----:R-:W-:Y:S01]  /*26610*/  @P3 IADD3 R8, P1, R225, UR6, RZ ;  /* 0x00000006e1083c10 */ /* 0x002fe2000ff3e0ff */
[----:B------:R-:W-:-:S02]  /*26620*/  ULDC UR6, c[0x0][0xa88] ;  /* 0x0002a20000067ab9 */ /* 0x000fc40000000800 */
[----:B------:R-:W-:Y:S01]  /*26630*/  IMAD.U32 R103, RZ, RZ, UR6 ;  /* 0x00000006ff677e24 */ /* 0x000fe2000f8e00ff */
[----:B------:R-:W-:Y:S01]  /*26640*/  @P3 IADD3.X R9, R226, UR7, RZ, P1, !PT ;  /* 0x00000007e2093c10 */ /* 0x000fe20008ffe4ff */
[----:B------:R1:W5:Y:S04]  /*26650*/  @P0 LDG.E R100, desc[UR52][R24.64] ;  /* 0x0000003418640981 */ /* 0x000368000c1e1900 */
[----:B------:R1:W5:Y:S01]  /*26660*/  @P3 LDG.E R103, desc[UR52][R8.64] ;  /* 0x0000003408673981 */ /* 0x000362000c1e1900 */
[----:B------:R-:W-:Y:S02]  /*26670*/  ISETP.GT.AND P2, PT, R224, 0x1, PT ;  /* 0x00000001e000780c */ /* 0x000fe40003f44270 */
[----:B0-----:R-:W-:Y:S02]  /*26680*/  ISETP.NE.AND P1, PT, R104, 0x1, PT ;  /* 0x000000016800780c */ /* 0x001fe40003f25270 */
[----:B------:R-:W-:-:S04]  /*26690*/  SEL R28, R28, 0x978, P2 ;  /* 0x000009781c1c7807 */ /* 0x000fc80001000000 */
[----:B----4-:R1:W0:Y:S08]  /*266a0*/  LDC.64 R14, c[0x0][R28+0x220] ;  /* 0x000088001c0e7b82 */ /* 0x0102300000000a00 */
[----:B------:R1:W2:Y:S08]  /*266b0*/  LDC.64 R26, c[0x0][R28+0x218] ;  /* 0x000086001c1a7b82 */ /* 0x0002b00000000a00 */
[----:B------:R1:W3:Y:S01]  /*266c0*/  LDC.64 R12, c[0x0][R28+0x228] ;  /* 0x00008a001c0c7b82 */ /* 0x0002e20000000a00 */
[----:B------:R-:W-:Y:S05]  /*266d0*/  @P3 BRA `(.L_x_2875) ;  /* 0x0000000000103947 */ /* 0x000fea0003800000 */
[----:B------:R-:W-:Y:S05]  /*266e0*/  @!P0 BRA `(.L_x_2875) ;  /* 0x00000000000c8947 */ /* 0x000fea0003800000 */
[----:B-1----:R-:W4:Y:S04]  /*266f0*/  LDG.E R8, desc[UR52][R24.64] ;  /* 0x0000003418087981 */ /* 0x002f28000c1e1900 */
[----:B-----5:R-:W4:Y:S02]  /*26700*/  LDG.E R103, desc[UR52][R24.64+0x4] ;  /* 0x0000043418677981 */ /* 0x020f24000c1e1900 */
[----:B----4-:R-:W-:-:S07]  /*26710*/  IMAD.IADD R103, R103, 0x1, -R8 ;  /* 0x0000000167677824 */ /* 0x010fce00078e0a08 */
.L_x_2875:
[----:B------:R-:W4:Y:S04]  /*26720*/  LDL R106, [R1] ;  /* 0x00000000016a7983 */ /* 0x000f280000100800 */
[----:B------:R-:W3:Y:S01]  /*26730*/  LDL R32, [R1+0x4c] ;  /* 0x00004c0001207983 */ /* 0x000ee20000100800 */
[----:B-1----:R-:W1:Y:S01]  /*26740*/  LDC.64 R8, c[0x0][R28+0x210] ;  /* 0x000084001c087b82 */ /* 0x002e620000000a00 */
[----:B------:R-:W-:-:S07]  /*26750*/  ISETP.NE.U32.AND P0, PT, RZ, UR4, PT ;  /* 0x00000004ff007c0c */ /* 0x000fce000bf05070 */
[----:B------:R-:W1:Y:S01]  /*26760*/  @P1 LDC R24, c[0x0][0xbec] ;  /* 0x0002fb00ff181b82 */ /* 0x000e620000000800 */
[----:B------:R-:W-:-:S07]  /*26770*/  ISETP.NE.AND.EX P0, PT, RZ, UR5, PT, P0 ;  /* 0x00000005ff007c0c */ /* 0x000fce000bf05300 */
[----:B------:R-:W1:Y:S01]  /*26780*/  @P1 LDC R31, c[0x0][0xbf0] ;  /* 0x0002fc00ff1f1b82 */ /* 0x000e620000000800 */
[----:B------:R-:W-:-:S07]  /*26790*/  SEL R105, R220, RZ, !P0 ;  /* 0x000000ffdc697207 */ /* 0x000fce0004000000 */
[----:B------:R-:W1:Y:S01]  /*267a0*/  LDC.64 R10, c[0x0][0xba8] ;  /* 0x0002ea00ff0a7b82 */ /* 0x000e620000000a00 */
[----:B------:R-:W1:Y:S01]  /*267b0*/  S2R R30, SR_TID.X ;  /* 0x00000000001e7919 */ /* 0x000e620000002100 */
[----:B------:R-:W-:Y:S01]  /*267c0*/  SEL R227, R227, RZ, !P0 ;  /* 0x000000ffe3e37207 */ /* 0x000fe20004000000 */
[----:B0-----:R-:W-:Y:S02]  /*267d0*/  IMAD R15, R15, R105, RZ ;  /* 0x000000690f0f7224 */ /* 0x001fe400078e02ff */
[----:B------:R-:W-:Y:S02]  /*267e0*/  IMAD.IADD R33, R219, 0x1, R214 ;  /* 0x00000001db217824 */ /* 0x000fe400078e02d6 */
[C---:B------:R-:W-:Y:S02]  /*267f0*/  IMAD R227, R14.reuse, R227, R15 ;  /* 0x000000e30ee37224 */ /* 0x040fe400078e020f */
[----:B------:R-:W-:-:S04]  /*26800*/  IMAD.WIDE.U32 R14, R14, R105, RZ ;  /* 0x000000690e0e7225 */ /* 0x000fc800078e00ff */
[----:B--2---:R-:W-:Y:S02]  /*26810*/  IMAD R29, R27, R191, RZ ;  /* 0x000000bf1b1d7224 */ /* 0x004fe400078e02ff */
[----:B-1----:R-:W-:-:S04]  /*26820*/  @P1 IMAD.HI.U32 R24, R33, R24, RZ ;  /* 0x0000001821181227 */ /* 0x002fc800078e00ff */
[----:B------:R-:W-:-:S04]  /*26830*/  IMAD.WIDE.U32 R26, R26, R191, RZ ;  /* 0x000000bf1a1a7225 */ /* 0x000fc800078e00ff */
[----:B------:R-:W-:Y:S01]  /*26840*/  IMAD.IADD R227, R15, 0x1, R227 ;  /* 0x000000010fe37824 */ /* 0x000fe200078e02e3 */
[----:B------:R-:W0:Y:S01]  /*26850*/  @!P2 LDC R10, c[0x0][0xb50] ;  /* 0x0002d400ff0aab82 */ /* 0x000e220000000800 */
[----:B------:R-:W-:Y:S01]  /*26860*/  IMAD.MOV.U32 R15, RZ, RZ, R33 ;  /* 0x000000ffff0f7224 */ /* 0x000fe200078e0021 */
[----:B------:R-:W-:Y:S02]  /*26870*/  @P1 SHF.R.U32.HI R15, RZ, R31, R24 ;  /* 0x0000001fff0f1219 */ /* 0x000fe40000011618 */
[----:B------:R-:W-:Y:S02]  /*26880*/  IADD3 R29, R27, R29, RZ ;  /* 0x0000001d1b1d7210 */ /* 0x000fe40007ffe0ff */
[--C-:B-----5:R-:W-:Y:S02]  /*26890*/  IADD3 R26, P0, P3, R14, R26, R100.reuse ;  /* 0x0000001a0e1a7210 */ /* 0x120fe40007b1e064 */
[----:B------:R-:W-:Y:S01]  /*268a0*/  SHF.R.S32.HI R14, RZ, 0x1f, R100 ;  /* 0x0000001fff0e7819 */ /* 0x000fe20000011464 */
[----:B------:R-:W1:Y:S03]  /*268b0*/  @!P2 LDC R11, c[0x0][0xb54] ;  /* 0x0002d500ff0bab82 */ /* 0x000e660000000800 */
[----:B------:R-:W-:Y:S01]  /*268c0*/  IADD3.X R24, R227, R29, R14, P0, P3 ;  /* 0x0000001de3187210 */ /* 0x000fe200007e640e */
[----:B------:R-:W-:-:S05]  /*268d0*/  VIADD R34, R30, 0xffffff80 ;  /* 0xffffff801e227836 */ /* 0x000fca0000000000 */
[----:B------:R-:W-:-:S04]  /*268e0*/  SHF.R.S32.HI R30, RZ, 0x1f, R34 ;  /* 0x0000001fff1e7819 */ /* 0x000fc80000011422 */
[----:B------:R-:W-:-:S04]  /*268f0*/  LEA.HI R30, R30, R34, RZ, 0x7 ;  /* 0x000000221e1e7211 */ /* 0x000fc800078f38ff */
[----:B------:R-:W-:Y:S01]  /*26900*/  LOP3.LUT R30, R30, 0xffffff80, RZ, 0xc0, !PT ;  /* 0xffffff801e1e7812 */ /* 0x000fe200078ec0ff */
[----:B------:R-:W-:-:S04]  /*26910*/  IMAD R103, R103, R104, RZ ;  /* 0x0000006867677224 */ /* 0x000fc800078e02ff */
[----:B------:R-:W-:Y:S01]  /*26920*/  IMAD.IADD R30, R34, 0x1, -R30 ;  /* 0x00000001221e7824 */ /* 0x000fe200078e0a1e */
[----:B----4-:R-:W-:-:S05]  /*26930*/  SEL R25, R106, RZ, P2 ;  /* 0x000000ff6a197207 */ /* 0x010fca0001000000 */
[-C--:B---3--:R-:W-:Y:S02]  /*26940*/  IMAD R27, R13, R25.reuse, RZ ;  /* 0x000000190d1b7224 */ /* 0x088fe400078e02ff */
[----:B------:R-:W-:-:S04]  /*26950*/  IMAD.WIDE.U32 R12, R12, R25, RZ ;  /* 0x000000190c0c7225 */ /* 0x000fc800078e00ff */
[----:B------:R-:W-:Y:S01]  /*26960*/  IMAD.MOV R25, RZ, RZ, -R15 ;  /* 0x000000ffff197224 */ /* 0x000fe200078e0a0f */
[----:B------:R-:W-:Y:S01]  /*26970*/  IADD3 R12, P0, P3, R15, R26, R12 ;  /* 0x0000001a0f0c7210 */ /* 0x000fe20007b1e00c */
[----:B------:R-:W-:Y:S01]  /*26980*/  IMAD.IADD R27, R13, 0x1, R27 ;  /* 0x000000010d1b7824 */ /* 0x000fe200078e021b */
[----:B------:R-:W-:Y:S01]  /*26990*/  SHF.R.S32.HI R13, RZ, 0x1f, R15 ;  /* 0x0000001fff0d7819 */ /* 0x000fe2000001140f */
[----:B------:R-:W-:-:S03]  /*269a0*/  IMAD R15, R104, R25, R33 ;  /* 0x00000019680f7224 */ /* 0x000fc600078e0221 */
[----:B------:R-:W-:Y:S01]  /*269b0*/  IADD3.X R13, R13, R24, R27, P0, P3 ;  /* 0x000000180d0d7210 */ /* 0x000fe200007e641b */
[-C--:B------:R-:W-:Y:S01]  /*269c0*/  IMAD R9, R9, R15.reuse, RZ ;  /* 0x0000000f09097224 */ /* 0x080fe200078e02ff */
[----:B------:R-:W-:Y:S01]  /*269d0*/  SHF.R.S32.HI R25, RZ, 0x1f, R15 ;  /* 0x0000001fff197819 */ /* 0x000fe2000001140f */
[----:B------:R-:W-:-:S04]  /*269e0*/  IMAD.WIDE.U32 R12, R8, R15, R12 ;  /* 0x0000000f080c7225 */ /* 0x000fc800078e000c */
[----:B------:R-:W-:-:S05]  /*269f0*/  IMAD R9, R8, R25, R9 ;  /* 0x0000001908097224 */ /* 0x000fca00078e0209 */
[----:B------:R-:W-:Y:S02]  /*26a00*/  IADD3 R8, R13, R9, RZ ;  /* 0x000000090d087210 */ /* 0x000fe40007ffe0ff */
[----:B0-----:R-:W-:-:S04]  /*26a10*/  LEA R13, P0, R12, R10, 0x2 ;  /* 0x0000000a0c0d7211 */ /* 0x001fc800078010ff */
[----:B-1----:R-:W-:Y:S01]  /*26a20*/  LEA.HI.X R12, R12, R11, R8, 0x2, P0 ;  /* 0x0000000b0c0c7211 */ /* 0x002fe200000f1408 */
[----:B------:R-:W-:Y:S01]  /*26a30*/  SHFL.IDX PT, R10, R13, 0x1, 0x1c1f ;  /* 0x003c1f000d0a7f89 */ /* 0x000fe200000e0000 */
[----:B------:R-:W-:-:S03]  /*26a40*/  IMAD.IADD R26, R32, 0x1, R214 ;  /* 0x00000001201a7824 */ /* 0x000fc600078e02d6 */
        /* <DEDUP_REMOVED lines=12> */
[----:B0-----:R-:W0:Y:S01]  /*26b10*/  @P1 LDC R11, c[0x0][0xbec] ;  /* 0x0002fb00ff0b1b82 */ /* 0x001e220000000800 */
[----:B------:R-:W-:-:S07]  /*26b20*/  ULDC.64 UR4, c[0x0][0xaa0] ;  /* 0x0002a80000047ab9 */ /* 0x000fce0000000a00 */
[----:B------:R-:W2:Y:S01]  /*26b30*/  @P1 LDC R13, c[0x0][0xbf0] ;  /* 0x0002fc00ff0d1b82 */ /* 0x000ea20000000800 */
        /* <DEDUP_REMOVED lines=10> */
[----:B------:R-:W-:Y:S02]  /*26be0*/  SHF.R.U64 R32, R32, 0x3, RZ ;  /* 0x0000000320207819 */ /* 0x000fe400000012ff */
[----:B------:R-:W-:-:S02]  /*26bf0*/  LOP3.LUT R9, R62, 0x380, RZ, 0xc0, !PT ;  /* 0x000003803e097812 */ /* 0x000fc400078ec0ff */
[----:B------:R-:W-:Y:S01]  /*26c00*/  LOP3.LUT R32, R32, R33, RZ, 0x3c, !PT ;  /* 0x0000002120207212 */ /* 0x000fe200078e3cff */
[--C-:B------:R-:W-:Y:S01]  /*26c10*/  IMAD.X R33, RZ, RZ, R63.reuse, P0 ;  /* 0x000000ffff217224 */ /* 0x100fe200000e063f */
[----:B------:R-:W-:Y:S02]  /*26c20*/  IADD3 R3, P0, R62, 0x7000, RZ ;  /* 0x000070003e037810 */ /* 0x000fe40007f1e0ff */
[----:B------:R-:W-:Y:S02]  /*26c30*/  SHF.R.U64 R28, R28, 0x3, RZ ;  /* 0x000000031c1c7819 */ /* 0x000fe400000012ff */
[----:B------:R-:W-:Y:S01]  /*26c40*/  LOP3.LUT R0, R3, 0x380, RZ, 0xc0, !PT ;  /* 0x0000038003007812 */ /* 0x000fe200078ec0ff */
[----:B------:R-:W-:Y:S01]  /*26c50*/  IMAD.X R53, RZ, RZ, R63, P0 ;  /* 0x000000ffff357224 */ /* 0x000fe200000e063f */
[----:B------:R-:W-:Y:S01]  /*26c60*/  SHF.R.U64 R9, R9, 0x3, RZ ;  /* 0x0000000309097819 */ /* 0x000fe200000012ff */
[----:B------:R-:W5:Y:S01]  /*26c70*/  LD.E.128 R32, desc[UR52][R32.64] ;  /* 0x0000003420207980 */ /* 0x000f62000c101d00 */
[----:B------:R-:W-:-:S02]  /*26c80*/  SHF.R.U64 R0, R0, 0x3, RZ ;  /* 0x0000000300007819 */ /* 0x000fc400000012ff */
[----:B------:R-:W-:Y:S01]  /*26c90*/  LOP3.LUT R28, R28, R29, RZ, 0x3c, !PT ;  /* 0x0000001d1c1c7212 */ /* 0x000fe200078e3cff */
[----:B------:R-:W-:Y:S01]  /*26ca0*/  IMAD.X R29, RZ, RZ, R63, P5 ;  /* 0x000000ffff1d7224 */ /* 0x000fe200028e063f */
[----:B------:R-:W-:Y:S01]  /*26cb0*/  LOP3.LUT R52, R0, R3, RZ, 0x3c, !PT ;  /* 0x0000000300347212 */ /* 0x000fe200078e3cff */
[----:B------:R-:W-:Y:S01]  /*26cc0*/  IMAD R3, R14, UR4, RZ ;  /* 0x000000040e037c24 */ /* 0x000fe2000f8e02ff */
[C---:B------:R-:W-:Y:S02]  /*26cd0*/  IADD3 R37, P2, R62.reuse, 0x3000, RZ ;  /* 0x000030003e257810 */ /* 0x040fe40007f5e0ff */
[C---:B------:R-:W-:Y:S01]  /*26ce0*/  IADD3 R41, P3, R62.reuse, 0x4000, RZ ;  /* 0x000040003e297810 */ /* 0x040fe20007f7e0ff */
[----:B------:R-:W5:Y:S01]  /*26cf0*/  LD.E.128 R28, desc[UR52][R28.64] ;  /* 0x000000341c1c7980 */ /* 0x000f62000c101d00 */
[C---:B------:R-:W-:Y:S02]  /*26d00*/  IADD3 R45, P4, R62.reuse, 0x5000, RZ ;  /* 0x000050003e2d7810 */ /* 0x040fe40007f9e0ff */
[----:B------:R-:W-:Y:S01]  /*26d10*/  IADD3 R49, P5, R62, 0x6000, RZ ;  /* 0x000060003e317810 */ /* 0x000fe20007fbe0ff */
[----:B------:R-:W5:Y:S01]  /*26d20*/  LD.E.128 R52, desc[UR52][R52.64] ;  /* 0x0000003434347980 */ /* 0x000f62000c101d00 */
[----:B------:R-:W-:Y:S01]  /*26d30*/  LOP3.LUT R62, R9, R62, RZ, 0x3c, !PT ;  /* 0x0000003e093e7212 */ /* 0x000fe200078e3cff */
[C---:B------:R-:W-:Y:S01]  /*26d40*/  IMAD R9, R100.reuse, UR5, R3 ;  /* 0x0000000564097c24 */ /* 0x040fe2000f8e0203 */
[----:B------:R-:W-:Y:S01]  /*26d50*/  LOP3.LUT R36, R37, 0x380, RZ, 0xc0, !PT ;  /* 0x0000038025247812 */ /* 0x000fe200078ec0ff */
[----:B------:R-:W-:Y:S01]  /*26d60*/  IMAD.WIDE.U32 R2, R100, UR4, RZ ;  /* 0x0000000464027c25 */ /* 0x000fe2000f8e00ff */
[----:B------:R-:W-:Y:S01]  /*26d70*/  ULDC.64 UR4, c[0x0][0xae8] ;  /* 0x0002ba0000047ab9 */ /* 0x000fe20000000a00 */
[----:B------:R-:W-:Y:S01]  /*26d80*/  LOP3.LUT R40, R41, 0x380, RZ, 0xc0, !PT ;  /* 0x0000038029287812 */ /* 0x000fe200078ec0ff */
[----:B------:R1:W5:Y:S01]  /*26d90*/  LD.E.128 R24, desc[UR52][R62.64] ;  /* 0x000000343e187980 */ /* 0x000362000c101d00 */
[----:B------:R-:W-:-:S02]  /*26da0*/  LOP3.LUT R44, R45, 0x380, RZ, 0xc0, !PT ;  /* 0x000003802d2c7812 */ /* 0x000fc400078ec0ff */
[----:B------:R-:W-:Y:S01]  /*26db0*/  IADD3 R3, R3, R9, RZ ;  /* 0x0000000903037210 */ /* 0x000fe20007ffe0ff */
[----:B------:R-:W-:Y:S01]  /*26dc0*/  IMAD R9, R223, 0x20, R107 ;  /* 0x00000020df097824 */ /* 0x000fe200078e026b */
[----:B------:R-:W-:Y:S02]  /*26dd0*/  LOP3.LUT R48, R49, 0x380, RZ, 0xc0, !PT ;  /* 0x0000038031307812 */ /* 0x000fe400078ec0ff */
[----:B------:R-:W-:Y:S01]  /*26de0*/  SHF.R.S32.HI R4, RZ, 0x1f, R105 ;  /* 0x0000001fff047819 */ /* 0x000fe20000011469 */
[----:B------:R-:W-:Y:S01]  /*26df0*/  IMAD.IADD R8, R214, 0x1, R9 ;  /* 0x00000001d6087824 */ /* 0x000fe200078e0209 */
[----:B------:R-:W-:Y:S01]  /*26e00*/  SHF.R.U64 R36, R36, 0x3, RZ ;  /* 0x0000000324247819 */ /* 0x000fe200000012ff */
[----:B------:R-:W-:Y:S01]  /*26e10*/  IMAD.WIDE.U32 R2, R191, UR4, R2 ;  /* 0x00000004bf027c25 */ /* 0x000fe2000f8e0002 */
[----:B------:R-:W-:Y:S02]  /*26e20*/  SHF.R.U64 R40, R40, 0x3, RZ ;  /* 0x0000000328287819 */ /* 0x000fe400000012ff */
[----:B------:R-:W-:Y:S01]  /*26e30*/  SHF.R.U64 R44, R44, 0x3, RZ ;  /* 0x000000032c2c7819 */ /* 0x000fe200000012ff */
[----:B0-----:R-:W-:Y:S01]  /*26e40*/  @P1 IMAD.HI.U32 R0, R8, R11, RZ ;  /* 0x0000000b08001227 */ /* 0x001fe200078e00ff */
[----:B------:R-:W-:-:S02]  /*26e50*/  SHF.R.U64 R48, R48, 0x3, RZ ;  /* 0x0000000330307819 */ /* 0x000fc400000012ff */
[----:B------:R-:W-:Y:S01]  /*26e60*/  LOP3.LUT R36, R36, R37, RZ, 0x3c, !PT ;  /* 0x0000002524247212 */ /* 0x000fe200078e3cff */
[----:B------:R-:W-:Y:S01]  /*26e70*/  IMAD R3, R191, UR5, R3 ;  /* 0x00000005bf037c24 */ /* 0x000fe2000f8e0203 */
[----:B------:R-:W-:Y:S01]  /*26e80*/  ULDC.64 UR4, c[0x0][0xaf0] ;  /* 0x0002bc0000047ab9 */ /* 0x000fe20000000a00 */
[----:B------:R-:W-:Y:S01]  /*26e90*/  IMAD.MOV.U32 R9, RZ, RZ, R8 ;  /* 0x000000ffff097224 */ /* 0x000fe200078e0008 */
[----:B------:R-:W-:Y:S01]  /*26ea0*/  LOP3.LUT R40, R40, R41, RZ, 0x3c, !PT ;  /* 0x0000002928287212 */ /* 0x000fe200078e3cff */
[----:B------:R-:W-:Y:S01]  /*26eb0*/  IMAD R4, R4, UR4, RZ ;  /* 0x0000000404047c24 */ /* 0x000fe2000f8e02ff */
[----:B------:R-:W-:Y:S01]  /*26ec0*/  LOP3.LUT R44, R44, R45, RZ, 0x3c, !PT ;  /* 0x0000002d2c2c7212 */ /* 0x000fe200078e3cff */
[--C-:B------:R-:W-:Y:S01]  /*26ed0*/  IMAD.X R41, RZ, RZ, R63.reuse, P3 ;  /* 0x000000ffff297224 */ /* 0x100fe200018e063f */
[----:B------:R-:W-:Y:S01]  /*26ee0*/  LOP3.LUT R48, R48, R49, RZ, 0x3c, !PT ;  /* 0x0000003130307212 */ /* 0x000fe200078e3cff */
[--C-:B------:R-:W-:Y:S01]  /*26ef0*/  IMAD.X R45, RZ, RZ, R63.reuse, P4 ;  /* 0x000000ffff2d7224 */ /* 0x100fe200020e063f */
[----:B--2---:R-:W-:Y:S01]  /*26f00*/  @P1 SHF.R.U32.HI R9, RZ, R13, R0 ;  /* 0x0000000dff091219 */ /* 0x004fe20000011600 */
[----:B------:R-:W-:Y:S01]  /*26f10*/  IMAD.X R49, RZ, RZ, R63, P5 ;  /* 0x000000ffff317224 */ /* 0x000fe200028e063f */
[----:B------:R-:W-:Y:S01]  /*26f20*/  IADD3.X R37, RZ, R63, RZ, P2, !PT ;  /* 0x0000003fff257210 */ /* 0x000fe200017fe4ff */
[----:B------:R-:W-:-:S02]  /*26f30*/  IMAD R11, R105, UR5, R4 ;  /* 0x00000005690b7c24 */ /* 0x000fc4000f8e0204 */
[----:B------:R-:W-:Y:S01]  /*26f40*/  IMAD.WIDE.U32 R2, R105, UR4, R2 ;  /* 0x0000000469027c25 */ /* 0x000fe2000f8e0002 */
[--C-:B------:R-:W-:Y:S01]  /*26f50*/  SHF.R.S32.HI R0, RZ, 0x1f, R9.reuse ;  /* 0x0000001fff007819 */ /* 0x100fe20000011409 */
[----:B------:R-:W5:Y:S01]  /*26f60*/  LD.E.128 R40, desc[UR52][R40.64] ;  /* 0x0000003428287980 */ /* 0x000f62000c101d00 */
[----:B------:R-:W-:Y:S01]  /*26f70*/  ULDC.64 UR4, c[0x0][0xae0] ;  /* 0x0002b80000047ab9 */ /* 0x000fe20000000a00 */
[----:B------:R-:W-:Y:S01]  /*26f80*/  IMAD.MOV R13, RZ, RZ, -R9 ;  /* 0x000000ffff0d7224 */ /* 0x000fe200078e0a09 */
[----:B------:R-:W-:Y:S01]  /*26f90*/  IADD3 R3, R3, R11, RZ ;  /* 0x0000000b03037210 */ /* 0x000fe20007ffe0ff */
[----:B------:R-:W5:Y:S02]  /*26fa0*/  LD.E.128 R36, desc[UR52][R36.64] ;  /* 0x0000003424247980 */ /* 0x000f64000c101d00 */
[----:B------:R-:W-:Y:S02]  /*26fb0*/  IMAD R11, R104, R13, R8 ;  /* 0x0000000d680b7224 */ /* 0x000fe400078e0208 */
[----:B------:R-:W5:Y:S04]  /*26fc0*/  LD.E.128 R44, desc[UR52][R44.64] ;  /* 0x000000342c2c7980 */ /* 0x000f68000c101d00 */
[----:B------:R-:W5:Y:S01]  /*26fd0*/  LD.E.128 R48, desc[UR52][R48.64] ;  /* 0x0000003430307980 */ /* 0x000f62000c101d00 */
[----:B------:R-:W-:Y:S01]  /*26fe0*/  IMAD R8, R0, UR4, RZ ;  /* 0x0000000400087c24 */ /* 0x000fe2000f8e02ff */
[----:B------:R-:W-:Y:S01]  /*26ff0*/  @!PT LDS RZ, [RZ] ;  /* 0x00000000fffff984 */ /* 0x000fe20000000800 */
[----:B------:R-:W-:Y:S01]  /*27000*/  @!PT LDS RZ, [RZ] ;  /* 0x00000000fffff984 */ /* 0x000fe20000000800 */
[----:B------:R-:W-:Y:S01]  /*27010*/  @!PT LDS RZ, [RZ] ;  /* 0x00000000fffff984 */ /* 0x000fe20000000800 */
[----:B------:R-:W-:Y:S01]  /*27020*/  @!PT LDS RZ, [RZ] ;  /* 0x00000000fffff984 */ /* 0x000fe20000000800 */
[----:B------:R0:W-:Y:S06]  /*27030*/  MEMBAR.ALL.CTA ;  /* 0x0000000000007992 */ /* 0x0001ec0000008000 */
[----:B0-----:R-:W0:Y:S01]  /*27040*/  FENCE.VIEW.ASYNC.S ;  /* 0x00000000000073c6 */ /* 0x001e220000000000 */
[----:B------:R-:W-:Y:S01]  /*27050*/  SHF.R.S32.HI R4, RZ, 0x1f, R11 ;  /* 0x0000001fff047819 */ /* 0x000fe2000001140b */
[----:B------:R-:W-:-:S02]  /*27060*/  IMAD R13, R9, UR5, R8 ;  /* 0x00000005090d7c24 */ /* 0x000fc4000f8e0208 */
[----:B------:R-:W-:Y:S01]  /*27070*/  IMAD.WIDE.U32 R2, R9, UR4, R2 ;  /* 0x0000000409027c25 */ /* 0x000fe2000f8e0002 */
[----:B------:R-:W-:-:S03]  /*27080*/  ULDC.64 UR4, c[0x0][0xad8] ;  /* 0x0002b60000047ab9 */ /* 0x000fc60000000a00 */
[----:B------:R-:W-:Y:S02]  /*27090*/  IMAD R4, R4, UR4, RZ ;  /* 0x0000000404047c24 */ /* 0x000fe4000f8e02ff */
[----:B------:R-:W-:Y:S02]  /*270a0*/  IMAD.IADD R3, R3, 0x1, R13 ;  /* 0x0000000103037824 */ /* 0x000fe400078e020d */
[----:B------:R-:W-:Y:S02]  /*270b0*/  VIADD R0, R18, 0x29820 ;  /* 0x0002982012007836 */ /* 0x000fe40000000000 */
        /* <DEDUP_REMOVED lines=8> */
[----:B0-----:R1:W-:Y:S01]  /*27140*/  SYNCS.ARRIVE.TRANS64.RED.A1T0 RZ, [R0+URZ], RZ ;  /* 0x000000ff00ff79a7 */ /* 0x0013e2000810043f */
[----:B------:R-:W-:Y:S02]  /*27150*/  LEA.HI.X R3, R8, UR5, R3, 0x1, P0 ;  /* 0x0000000508037c11 */ /* 0x000fe400080f0c03 */
[----:B------:R-:W-:Y:S02]  /*27160*/  SHF.R.S32.HI R10, RZ, 0x1f, R21 ;  /* 0x0000001fff0a7819 */ /* 0x000fe40000011415 */
[----:B------:R-:W-:Y:S01]  /*27170*/  SHF.R.S32.HI R20, RZ, 0x1f, R57 ;  /* 0x0000001fff147819 */ /* 0x000fe20000011439 */
[----:B------:R-:W-:Y:S06]  /*27180*/  BRA.DIV UR4, `(.L_x_2877) ;  /* 0x000000de04107947 */ /* 0x000fec000b800000 */
[----:B-1----:R0:W1:Y:S04]  /*27190*/  SHFL.IDX PT, R0, R3, RZ, 0x181f ;  /* 0x00181fff03007589 */ /* 0x00206800000e0000 */
[----:B------:R0:W2:Y:S02]  /*271a0*/  SHFL.IDX PT, R14, R2, RZ, 0x181f ;  /* 0x00181fff020e7589 */ /* 0x0000a400000e0000 */
.L_x_3162:
[----:B------:R-:W-:Y:S01]  /*271b0*/  IADD3 R214, R107, R214, RZ ;  /* 0x000000d66bd67210 */ /* 0x000fe20007ffe0ff */
        /* <DEDUP_REMOVED lines=12> */
.L_x_2879:
[----:B------:R-:W-:Y:S05]  /*27280*/  BSYNC B1 ;  /* 0x0000000000017941 */ /* 0x000fea0003800000 */
.L_x_2878:
[----:B------:R-:W-:-:S03]  /*27290*/  UMOV UR4, 0xffffffff ;  /* 0xffffffff00047882 */ /* 0x000fc60000000000 */
[----:B------:R-:W-:Y:S05]  /*272a0*/  BRA.DIV UR4, `(.L_x_2880) ;  /* 0x000000da04fc7947 */ /* 0x000fea000b800000 */
[----:B-1----:R1:W4:Y:S04]  /*272b0*/  SHFL.IDX PT, R0, R3, 0x1, 0x181f ;  /* 0x00381f0003007f89 */ /* 0x00232800000e0000 */
[----:B--23--:R1:W2:Y:S02]  /*272c0*/  SHFL.IDX PT, R14, R2, 0x1, 0x181f ;  /* 0x00381f00020e7f89 */ /* 0x00c2a400000e0000 */
.L_x_3166:
        /* <DEDUP_REMOVED lines=11> */
[----:B-----5:R3:W-:Y:S04]  /*27380*/  @!P2 ST.E.128 desc[UR52][R8.64], R28 ;  /* 0x0000001c0800a985 */ /* 0x0207e8000c101d34 */
[----:B------:R3:W-:Y:S02]  /*27390*/  @!P3 ST.E.128 desc[UR52][R14.64], R44 ;  /* 0x0000002c0e00b985 */ /* 0x0007e4000c101d34 */
.L_x_2882:
[----:B------:R-:W-:Y:S05]  /*273a0*/  BSYNC B1 ;  /* 0x0000000000017941 */ /* 0x000fea0003800000 */
.L_x_2881:
[----:B------:R-:W-:-:S03]  /*273b0*/  UMOV UR4, 0xffffffff ;  /* 0xffffffff00047882 */ /* 0x000fc60000000000 */
[----:B------:R-:W-:Y:S05]  /*273c0*/  BRA.DIV UR4, `(.L_x_2883) ;  /* 0x000000da04fc7947 */ /* 0x000fea000b800000 */
[----:B----4-:R4:W0:Y:S04]  /*273d0*/  SHFL.IDX PT, R0, R3, 0x2, 0x181f ;  /* 0x00581f0003007f89 */ /* 0x01082800000e0000 */
[----:B--23--:R4:W2:Y:S02]  /*273e0*/  SHFL.IDX PT, R14, R2, 0x2, 0x181f ;  /* 0x00581f00020e7f89 */ /* 0x00c8a400000e0000 */
.L_x_3170:
        /* <DEDUP_REMOVED lines=11> */
[----:B-----5:R3:W-:Y:S04]  /*274a0*/  @!P2 ST.E.128 desc[UR52][R8.64], R32 ;  /* 0x000000200800a985 */ /* 0x0207e8000c101d34 */
[----:B------:R3:W-:Y:S02]  /*274b0*/  @!P3 ST.E.128 desc[UR52][R14.64], R48 ;  /* 0x000000300e00b985 */ /* 0x0007e4000c101d34 */
.L_x_2885:
[----:B------:R-:W-:Y:S05]  /*274c0*/  BSYNC B1 ;  /* 0x0000000000017941 */ /* 0x000fea0003800000 */
.L_x_2884:
[----:B------:R-:W-:-:S03]  /*274d0*/  UMOV UR4, 0xffffffff ;  /* 0xffffffff00047882 */ /* 0x000fc60000000000 */
[----:B------:R-:W-:Y:S05]  /*274e0*/  BRA.DIV UR4, `(.L_x_2886) ;  /* 0x000000da04fc7947 */ /* 0x000fea000b800000 */
[----:B0-----:R0:W0:Y:S04]  /*274f0*/  SHFL.IDX PT, R0, R3, 0x3, 0x181f ;  /* 0x00781f0003007f89 */ /* 0x00102800000e0000 */
[----:B--23--:R2:W3:Y:S02]  /*27500*/  SHFL.IDX PT, R14, R2, 0x3, 0x181f ;  /* 0x00781f00020e7f89 */ /* 0x00c4e400000e0000 */
.L_x_3174:
[----:B-12-4-:R-:W-:-:S05]  /*27510*/  VIADD R2, R214, 0x60 ;  /* 0x00000060d6027836 */ /* 0x016fca0000000000 */
[----:B------:R-:W-:-:S13]  /*27520*/  ISETP.GE.AND P0, PT, R2, R103, PT ;  /* 0x000000670200720c */ /* 0x000fda0003f06270 */
[----:B------:R-:W-:Y:S05]  /*27530*/  @P0 BRA `(.L_x_2887) ;  /* 0x0000001c00ec0947 */ /* 0x000fea0003800000 */
[----:B------:R-:W-:Y:S02]  /*27540*/  ULDC UR4, c[0x0][0xac8] ;  /* 0x0002b20000047ab9 */ /* 0x000fe40000000800 */
[----:B------:R-:W-:-:S13]  /*27550*/  ISETP.GE.AND P1, PT, R21, UR4, PT ;  /* 0x0000000415007c0c */ /* 0x000fda000bf26270 */
[----:B---3--:R-:W-:-:S04]  /*27560*/  @!P1 LEA R2, P0, R21, R14, 0x1 ;  /* 0x0000000e15029211 */ /* 0x008fc800078008ff */
[----:B0-----:R-:W-:Y:S02]  /*27570*/  @!P1 LEA.HI.X R3, R21, R0, R10, 0x1, P0 ;  /* 0x0000000015039211 */ /* 0x001fe400000f0c0a */
[----:B------:R-:W-:-:S03]  /*27580*/  ISETP.GE.AND P0, PT, R57, UR4, PT ;  /* 0x0000000439007c0c */ /* 0x000fc6000bf06270 */
[----:B-----5:R0:W-:Y:S10]  /*27590*/  @!P1 ST.E.128 desc[UR52][R2.64], R36 ;  /* 0x0000002402009985 */ /* 0x0201f4000c101d34 */
[----:B------:R-:W-:Y:S05]  /*275a0*/  @P0 BRA `(.L_x_2887) ;  /* 0x0000001c00d00947 */ /* 0x000fea0003800000 */
[----:B------:R-:W-:-:S04]  /*275b0*/  LEA R14, P0, R57, R14, 0x1 ;  /* 0x0000000e390e7211 */ /* 0x000fc800078008ff */
[----:B------:R-:W-:-:S05]  /*275c0*/  LEA.HI.X R15, R57, R0, R20, 0x1, P0 ;  /* 0x00000000390f7211 */ /* 0x000fca00000f0c14 */
[----:B------:R1:W-:Y:S01]  /*275d0*/  ST.E.128 desc[UR52][R14.64], R52 ;  /* 0x000000340e007985 */ /* 0x0003e2000c101d34 */
[----:B------:R-:W-:Y:S05]  /*275e0*/  BRA `(.L_x_2887) ;  /* 0x0000001c00c07947 */ /* 0x000fea0003800000 */
.L_x_2876:
        /* <DEDUP_REMOVED lines=8> */
[----:B------:R-:W-:Y:S01]  /*27670*/  IMAD.IADD R9, R9, 0x1, R11 ;  /* 0x0000000109097824 */ /* 0x000fe200078e020b */
[----:B------:R-:W-:Y:S01]  /*27680*/  MOV R11, R33 ;  /* 0x00000021000b7202 */ /* 0x000fe20000000f00 */
        /* <DEDUP_REMOVED lines=30> */
[----:B------:R-:W-:Y:S01]  /*27870*/  UMOV UR4, 0xffffffff ;  /* 0xffffffff00047882 */ /* 0x000fe20000000000 */
[----:B------:R-:W-:-:S04]  /*27880*/  IADD3 R37, R9, R37, RZ ;  /* 0x0000002509257210 */ /* 0x000fc80007ffe0ff */
        /* <DEDUP_REMOVED lines=8> */
[C---:B------:R-:W-:Y:S02]  /*27910*/  VIADD R29, R216.reuse, 0x30 ;  /* 0x00000030d81d7836 */ /* 0x040fe40000000000 */
[C---:B------:R-:W-:Y:S02]  /*27920*/  VIADD R25, R216.reuse, 0x40 ;  /* 0x00000040d8197836 */ /* 0x040fe40000000000 */
[----:B------:R-:W-:-:S07]  /*27930*/  VIADD R31, R216, 0x18 ;  /* 0x00000018d81f7836 */ /* 0x000fce0000000000 */
.L_x_3177:
        /* <DEDUP_REMOVED lines=9> */
[C---:B------:R-:W-:Y:S01]  /*279d0*/  VIADD R39, R216.reuse, 0x60 ;  /* 0x00000060d8277836 */ /* 0x040fe20000000000 */
[----:B------:R-:W-:Y:S01]  /*279e0*/  ISETP.GE.AND P4, PT, R33, UR4, PT ;  /* 0x0000000421007c0c */ /* 0x000fe2000bf86270 */
[C---:B------:R-:W-:Y:S01]  /*279f0*/  VIADD R100, R216.reuse, 0x58 ;  /* 0x00000058d8647836 */ /* 0x040fe20000000000 */
[----:B------:R-:W-:Y:S01]  /*27a00*/  SHF.R.S32.HI R12, RZ, 0x1f, R33 ;  /* 0x0000001fff0c7819 */ /* 0x000fe20000011421 */
[C---:B------:R-:W-:Y:S01]  /*27a10*/  VIADD R88, R216.reuse, 0x68 ;  /* 0x00000068d8587836 */ /* 0x040fe20000000000 */
[----:B------:R-:W-:Y:S01]  /*27a20*/  ISETP.GE.AND P3, PT, R31, UR4, PT ;  /* 0x000000041f007c0c */ /* 0x000fe2000bf66270 */
[----:B------:R-:W-:Y:S01]  /*27a30*/  VIADD R63, R216, 0x60 ;  /* 0x00000060d83f7836 */ /* 0x000fe20000000000 */
[----:B------:R-:W-:-:S02]  /*27a40*/  ISETP.GE.AND P1, PT, R30, UR4, PT ;  /* 0x000000041e007c0c */ /* 0x000fc4000bf26270 */
[----:B------:R-:W-:Y:S01]  /*27a50*/  SHF.R.S32.HI R14, RZ, 0x1f, R31 ;  /* 0x0000001fff0e7819 */ /* 0x000fe2000001141f */
[----:B--2---:R-:W-:Y:S01]  /*27a60*/  @!P0 IMAD.MOV.U32 R8, RZ, RZ, R35 ;  /* 0x000000ffff088224 */ /* 0x004fe200078e0023 */
[----:B------:R-:W-:Y:S01]  /*27a70*/  @!P0 MOV R10, R102 ;  /* 0x00000066000a8202 */ /* 0x000fe20000000f00 */
[----:B-1----:R-:W-:Y:S01]  /*27a80*/  @!P0 IMAD.MOV.U32 R9, RZ, RZ, R36 ;  /* 0x000000ffff098224 */ /* 0x002fe200078e0024 */
[----:B------:R-:W-:Y:S01]  /*27a90*/  SHF.R.S32.HI R15, RZ, 0x1f, R28 ;  /* 0x0000001fff0f7819 */ /* 0x000fe2000001141c */
[----:B------:R-:W-:Y:S01]  /*27aa0*/  @!P0 IMAD.MOV.U32 R11, RZ, RZ, R101 ;  /* 0x000000ffff0b8224 */ /* 0x000fe200078e0065 */
[----:B------:R-:W-:Y:S01]  /*27ab0*/  SHF.R.S32.HI R27, RZ, 0x1f, R30 ;  /* 0x0000001fff1b7819 */ /* 0x000fe2000001141e */
[C---:B------:R-:W-:Y:S01]  /*27ac0*/  @!P0 IMAD.WIDE R8, R216.reuse, 0x4, R8 ;  /* 0x00000004d8088825 */ /* 0x040fe200078e0208 */
[----:B------:R-:W-:Y:S02]  /*27ad0*/  IADD3 R62, R216, 0x50, RZ ;  /* 0x00000050d83e7810 */ /* 0x000fe40007ffe0ff */
[----:B------:R-:W-:-:S02]  /*27ae0*/  SHF.R.S32.HI R100, RZ, 0x1f, R100 ;  /* 0x0000001fff647819 */ /* 0x000fc40000011464 */
[----:B------:R1:W-:Y:S01]  /*27af0*/  @!P0 ST.E.64 desc[UR52][R8.64], R10 ;  /* 0x0000000a08008985 */ /* 0x0003e2000c101b34 */
[----:B------:R-:W-:Y:S02]  /*27b00*/  SHF.R.S32.HI R62, RZ, 0x1f, R62 ;  /* 0x0000001fff3e7819 */ /* 0x000fe4000001143e */
[----:B------:R-:W-:Y:S02]  /*27b10*/  SHF.R.S32.HI R63, RZ, 0x1f, R63 ;  /* 0x0000001fff3f7819 */ /* 0x000fe4000001143f */
[-C--:B-1----:R-:W-:Y:S02]  /*27b20*/  @!P2 LEA R8, P0, R229, R35.reuse, 0x2 ;  /* 0x00000023e508a211 */ /* 0x082fe400078010ff */
[----:B------:R-:W-:Y:S02]  /*27b30*/  @!P4 LEA R10, P5, R33, R35, 0x2 ;  /* 0x00000023210ac211 */ /* 0x000fe400078a10ff */
[-C--:B------:R-:W-:Y:S01]  /*27b40*/  @!P2 LEA.HI.X R9, R229, R36.reuse, R13, 0x2, P0 ;  /* 0x00000024e509a211 */ /* 0x080fe200000f140d */
[----:B------:R-:W-:Y:S01]  /*27b50*/  @!P2 IMAD.MOV.U32 R13, RZ, RZ, R98 ;  /* 0x000000ffff0da224 */ /* 0x000fe200078e0062 */
[----:B------:R-:W-:Y:S01]  /*27b60*/  @!P4 LEA.HI.X R11, R33, R36, R12, 0x2, P5 ;  /* 0x00000024210bc211 */ /* 0x000fe200028f140c */
[----:B------:R-:W-:Y:S01]  /*27b70*/  @!P2 IMAD.MOV.U32 R12, RZ, RZ, R99 ;  /* 0x000000ffff0ca224 */ /* 0x000fe200078e0063 */
[----:B------:R-:W-:-:S04]  /*27b80*/  ISETP.GE.AND P0, PT, R28, UR4, PT ;  /* 0x000000041c007c0c */ /* 0x000fc8000bf06270 */
[----:B------:R1:W-:Y:S02]  /*27b90*/  @!P2 ST.E.64 desc[UR52][R8.64], R12 ;  /* 0x0000000c0800a985 */ /* 0x0003e4000c101b34 */
[----:B-1----:R-:W-:Y:S01]  /*27ba0*/  @!P4 IMAD.MOV.U32 R8, RZ, RZ, R79 ;  /* 0x000000ffff08c224 */ /* 0x002fe200078e004f */
[----:B------:R-:W-:Y:S01]  /*27bb0*/  @!P4 MOV R9, R77 ;  /* 0x0000004d0009c202 */ /* 0x000fe20000000f00 */
[----:B------:R-:W-:Y:S02]  /*27bc0*/  @!P3 IMAD.MOV.U32 R79, RZ, RZ, R78 ;  /* 0x000000ffff4fb224 */ /* 0x000fe400078e004e */
[----:B------:R-:W-:Y:S02]  /*27bd0*/  @!P3 IMAD.MOV.U32 R78, RZ, RZ, R80 ;  /* 0x000000ffff4eb224 */ /* 0x000fe400078e0050 */
[----:B------:R1:W-:Y:S01]  /*27be0*/  @!P4 ST.E.64 desc[UR52][R10.64], R8 ;  /* 0x000000080a00c985 */ /* 0x0003e2000c101b34 */
[----:B------:R-:W-:-:S04]  /*27bf0*/  @!P1 LEA R12, P4, R30, R35, 0x2 ;  /* 0x000000231e0c9211 */ /* 0x000fc800078810ff */
[-C--:B------:R-:W-:Y:S02]  /*27c00*/  @!P1 LEA.HI.X R13, R30, R36.reuse, R27, 0x2, P4 ;  /* 0x000000241e0d9211 */ /* 0x080fe400020f141b */
[----:B------:R-:W-:Y:S02]  /*27c10*/  ISETP.GE.AND P4, PT, R25, UR4, PT ;  /* 0x0000000419007c0c */ /* 0x000fe4000bf86270 */
[CC--:B-1----:R-:W-:Y:S02]  /*27c20*/  @!P3 LEA R10, P2, R31.reuse, R35.reuse, 0x2 ;  /* 0x000000231f0ab211 */ /* 0x0c2fe400078410ff */
[----:B------:R-:W-:Y:S02]  /*27c30*/  @!P0 LEA R8, P5, R28, R35, 0x2 ;  /* 0x000000231c088211 */ /* 0x000fe400078a10ff */
[----:B------:R-:W-:Y:S02]  /*27c40*/  @!P3 LEA.HI.X R11, R31, R36, R14, 0x2, P2 ;  /* 0x000000241f0bb211 */ /* 0x000fe400010f140e */
[----:B------:R-:W-:-:S02]  /*27c50*/  ISETP.GE.AND P2, PT, R29, UR4, PT ;  /* 0x000000041d007c0c */ /* 0x000fc4000bf46270 */
[----:B------:R-:W-:Y:S01]  /*27c60*/  @!P0 LEA.HI.X R9, R28, R36, R15, 0x2, P5 ;  /* 0x000000241c098211 */ /* 0x000fe200028f140f */
[----:B------:R1:W-:Y:S01]  /*27c70*/  @!P3 ST.E.64 desc[UR52][R10.64], R78 ;  /* 0x0000004e0a00b985 */ /* 0x0003e2000c101b34 */
[----:B------:R-:W-:Y:S02]  /*27c80*/  ISETP.GE.AND P3, PT, R24, UR4, PT ;  /* 0x0000000418007c0c */ /* 0x000fe4000bf66270 */
[----:B------:R-:W-:Y:S01]  /*27c90*/  SHF.R.S32.HI R15, RZ, 0x1f, R24 ;  /* 0x0000001fff0f7819 */ /* 0x000fe20000011418 */
[----:B-1----:R-:W-:Y:S01]  /*27ca0*/  @!P0 IMAD.MOV.U32 R10, RZ, RZ, R2 ;  /* 0x000000ffff0a8224 */ /* 0x002fe200078e0002 */
[----:B------:R-:W-:Y:S01]  /*27cb0*/  @!P1 MOV R2, R3 ;  /* 0x0000000300029202 */ /* 0x000fe20000000f00 */
[----:B------:R-:W-:Y:S02]  /*27cc0*/  @!P0 IMAD.MOV.U32 R11, RZ, RZ, R81 ;  /* 0x000000ffff0b8224 */ /* 0x000fe400078e0051 */
[----:B------:R-:W-:Y:S01]  /*27cd0*/  @!P1 IMAD.MOV.U32 R3, RZ, RZ, R0 ;  /* 0x000000ffff039224 */ /* 0x000fe200078e0000 */
[----:B------:R-:W-:-:S02]  /*27ce0*/  SHF.R.S32.HI R0, RZ, 0x1f, R29 ;  /* 0x0000001fff007819 */ /* 0x000fc4000001141d */
[----:B------:R1:W-:Y:S04]  /*27cf0*/  @!P0 ST.E.64 desc[UR52][R8.64], R10 ;  /* 0x0000000a08008985 */ /* 0x0003e8000c101b34 */
[----:B------:R2:W-:Y:S01]  /*27d00*/  @!P1 ST.E.64 desc[UR52][R12.64], R2 ;  /* 0x000000020c009985 */ /* 0x0005e2000c101b34 */
[----:B------:R-:W-:Y:S01]  /*27d10*/  ISETP.GE.AND P1, PT, R228, UR4, PT ;  /* 0x00000004e4007c0c */ /* 0x000fe2000bf26270 */
[----:B-1----:R-:W-:Y:S01]  /*27d20*/  @!P2 IMAD.MOV.U32 R10, RZ, RZ, R21 ;  /* 0x000000ffff0aa224 */ /* 0x002fe200078e0015 */
[CC--:B------:R-:W-:Y:S01]  /*27d30*/  @!P3 LEA R8, P5, R24.reuse, R35.reuse, 0x2 ;  /* 0x000000231808b211 */ /* 0x0c0fe200078a10ff */
[----:B------:R-:W-:Y:S01]  /*27d40*/  @!P2 IMAD.MOV.U32 R11, RZ, RZ, R4 ;  /* 0x000000ffff0ba224 */ /* 0x000fe200078e0004 */
[----:B------:R-:W-:Y:S01]  /*27d50*/  @!P3 MOV R21, R20 ;  /* 0x000000140015b202 */ /* 0x000fe20000000f00 */
[----:B------:R-:W-:Y:S01]  /*27d60*/  @!P3 IMAD.MOV.U32 R20, RZ, RZ, R40 ;  /* 0x000000ffff14b224 */ /* 0x000fe200078e0028 */
[----:B--2---:R-:W-:Y:S01]  /*27d70*/  @!P2 LEA R2, P0, R29, R35, 0x2 ;  /* 0x000000231d02a211 */ /* 0x004fe200078010ff */
[----:B------:R-:W-:Y:S01]  /*27d80*/  @!P4 IMAD.MOV.U32 R40, RZ, RZ, R43 ;  /* 0x000000ffff28c224 */ /* 0x000fe200078e002b */
[----:B------:R-:W-:-:S05]  /*27d90*/  @!P3 LEA.HI.X R9, R24, R36, R15, 0x2, P5 ;  /* 0x000000241809b211 */ /* 0x000fca00028f140f */
[----:B------:R-:W-:Y:S01]  /*27da0*/  @!P1 IMAD.MOV.U32 R43, RZ, RZ, R42 ;  /* 0x000000ffff2b9224 */ /* 0x000fe200078e002a */
[-C--:B------:R-:W-:Y:S01]  /*27db0*/  @!P2 LEA.HI.X R3, R29, R36.reuse, R0, 0x2, P0 ;  /* 0x000000241d03a211 */ /* 0x080fe200000f1400 */
[----:B------:R-:W-:Y:S01]  /*27dc0*/  @!P1 IMAD.MOV.U32 R42, RZ, RZ, R44 ;  /* 0x000000ffff2a9224 */ /* 0x000fe200078e002c */
[----:B------:R-:W-:Y:S02]  /*27dd0*/  ISETP.GE.AND P0, PT, R38, UR4, PT ;  /* 0x0000000426007c0c */ /* 0x000fe4000bf06270 */
[----:B------:R-:W-:Y:S01]  /*27de0*/  SHF.R.S32.HI R0, RZ, 0x1f, R25 ;  /* 0x0000001fff007819 */ /* 0x000fe20000011419 */
[----:B------:R1:W-:Y:S01]  /*27df0*/  @!P2 ST.E.64 desc[UR52][R2.64], R10 ;  /* 0x0000000a0200a985 */ /* 0x0003e2000c101b34 */
[C---:B------:R-:W-:Y:S02]  /*27e00*/  @!P4 LEA R12, P2, R25.reuse, R35, 0x2 ;  /* 0x00000023190cc211 */ /* 0x040fe400078410ff */
[----:B------:R-:W-:Y:S01]  /*27e10*/  SHF.R.S32.HI R15, RZ, 0x1f, R228 ;  /* 0x0000001fff0f7819 */ /* 0x000fe200000114e4 */
[----:B------:R2:W-:Y:S01]  /*27e20*/  @!P3 ST.E.64 desc[UR52][R8.64], R20 ;  /* 0x000000140800b985 */ /* 0x0005e2000c101b34 */
[----:B------:R-:W-:-:S02]  /*27e30*/  @!P4 LEA.HI.X R13, R25, R36, R0, 0x2, P2 ;  /* 0x00000024190dc211 */ /* 0x000fc400010f1400 */
[CC--:B------:R-:W-:Y:S02]  /*27e40*/  @!P1 LEA R14, P3, R228.reuse, R35.reuse, 0x2 ;  /* 0x00000023e40e9211 */ /* 0x0c0fe400078610ff */
[----:B------:R-:W-:Y:S01]  /*27e50*/  ISETP.GE.AND P2, PT, R89, UR4, PT ;  /* 0x0000000459007c0c */ /* 0x000fe2000bf46270 */
[----:B------:R-:W-:Y:S01]  /*27e60*/  @!P0 IMAD.MOV.U32 R44, RZ, RZ, R47 ;  /* 0x000000ffff2c8224 */ /* 0x000fe200078e002f */
[----:B------:R-:W-:Y:S01]  /*27e70*/  @!P1 LEA.HI.X R15, R228, R36, R15, 0x2, P3 ;  /* 0x00000024e40f9211 */ /* 0x000fe200018f140f */
[----:B------:R3:W-:Y:S01]  /*27e80*/  @!P4 ST.E.64 desc[UR52][R12.64], R40 ;  /* 0x000000280c00c985 */ /* 0x0007e2000c101b34 */
[----:B------:R-:W-:Y:S02]  /*27e90*/  ISETP.GE.AND P3, PT, R39, UR4, PT ;  /* 0x0000000427007c0c */ /* 0x000fe4000bf66270 */
[----:B------:R-:W-:Y:S01]  /*27ea0*/  @!P0 LEA R26, P5, R38, R35, 0x2 ;  /* 0x00000023261a8211 */ /* 0x000fe200078a10ff */
[----:B------:R4:W-:Y:S01]  /*27eb0*/  @!P1 ST.E.64 desc[UR52][R14.64], R42 ;  /* 0x0000002a0e009985 */ /* 0x0009e2000c101b34 */
[----:B------:R-:W-:-:S02]  /*27ec0*/  ISETP.GE.AND P4, PT, R88, UR4, PT ;  /* 0x0000000458007c0c */ /* 0x000fc4000bf86270 */
[-C--:B------:R-:W-:Y:S01]  /*27ed0*/  @!P0 LEA.HI.X R27, R38, R36.reuse, R62, 0x2, P5 ;  /* 0x00000024261b8211 */ /* 0x080fe200028f143e */
[C---:B------:R-:W-:Y:S01]  /*27ee0*/  VIADD R38, R216.reuse, 0x78 ;  /* 0x00000078d8267836 */ /* 0x040fe20000000000 */
[----:B------:R-:W-:Y:S01]  /*27ef0*/  IADD3 R62, R216, 0x70, RZ ;  /* 0x00000070d83e7810 */ /* 0x000fe20007ffe0ff */
[----:B------:R-:W-:Y:S01]  /*27f00*/  @!P2 IMAD.MOV.U32 R47, RZ, RZ, R46 ;  /* 0x000000ffff2fa224 */ /* 0x000fe200078e002e */
[CC--:B-1----:R-:W-:Y:S01]  /*27f10*/  @!P2 LEA R2, P1, R89.reuse, R35.reuse, 0x2 ;  /* 0x000000235902a211 */ /* 0x0c2fe200078210ff */
[----:B------:R1:W-:Y:S01]  /*27f20*/  @!P0 ST.E.64 desc[UR52][R26.64], R44 ;  /* 0x0000002c1a008985 */ /* 0x0003e2000c101b34 */
[----:B------:R-:W-:Y:S02]  /*27f30*/  ISETP.GE.AND P5, PT, R62, UR4, PT ;  /* 0x000000043e007c0c */ /* 0x000fe4000bfa6270 */
[----:B------:R-:W-:Y:S02]  /*27f40*/  ISETP.GE.AND P0, PT, R38, UR4, PT ;  /* 0x0000000426007c0c */ /* 0x000fe4000bf06270 */
[----:B------:R-:W-:Y:S01]  /*27f50*/  @!P2 LEA.HI.X R3, R89, R36, R100, 0x2, P1 ;  /* 0x000000245903a211 */ /* 0x000fe200008f1464 */
[----:B------:R-:W-:Y:S01]  /*27f60*/  VIADD R89, R216, 0x68 ;  /* 0x00000068d8597836 */ /* 0x000fe20000000000 */
[----:B--2---:R-:W-:-:S02]  /*27f70*/  @!P3 LEA R8, P1, R39, R35, 0x2 ;  /* 0x000000232708b211 */ /* 0x004fc400078210ff */
[----:B------:R-:W-:Y:S01]  /*27f80*/  @!P2 MOV R46, R48 ;  /* 0x00000030002ea202 */ /* 0x000fe20000000f00 */
[----:B------:R-:W-:Y:S01]  /*27f90*/  @!P3 IMAD.MOV.U32 R48, RZ, RZ, R51 ;  /* 0x000000ffff30b224 */ /* 0x000fe200078e0033 */
[----:B------:R-:W-:Y:S01]  /*27fa0*/  @!P3 LEA.HI.X R9, R39, R36, R63, 0x2, P1 ;  /* 0x000000242709b211 */ /* 0x000fe200008f143f */
[----:B------:R-:W-:Y:S01]  /*27fb0*/  VIADD R63, R216, 0x70 ;  /* 0x00000070d83f7836 */ /* 0x000fe20000000000 */
[-C--:B------:R-:W-:Y:S01]  /*27fc0*/  @!P4 LEA R10, P1, R88, R35.reuse, 0x2 ;  /* 0x00000023580ac211 */ /* 0x080fe200078210ff */
[----:B------:R-:W-:Y:S01]  /*27fd0*/  VIADD R39, R216, 0x78 ;  /* 0x00000078d8277836 */ /* 0x000fe20000000000 */
[----:B------:R1:W-:Y:S01]  /*27fe0*/  @!P2 ST.E.64 desc[UR52][R2.64], R46 ;  /* 0x0000002e0200a985 */ /* 0x0003e2000c101b34 */
[----:B------:R-:W-:Y:S02]  /*27ff0*/  SHF.R.S32.HI R89, RZ, 0x1f, R89 ;  /* 0x0000001fff597819 */ /* 0x000fe40000011459 */
[----:B---3--:R-:W-:Y:S01]  /*28000*/  @!P5 LEA R12, P2, R62, R35, 0x2 ;  /* 0x000000233e0cd211 */ /* 0x008fe200078410ff */
[----:B------:R1:W-:Y:S01]  /*28010*/  @!P3 ST.E.64 desc[UR52][R8.64], R48 ;  /* 0x000000300800b985 */ /* 0x0003e2000c101b34 */
[----:B------:R-:W-:-:S02]  /*28020*/  SHF.R.S32.HI R63, RZ, 0x1f, R63 ;  /* 0x0000001fff3f7819 */ /* 0x000fc4000001143f */
[----:B----4-:R-:W-:Y:S02]  /*28030*/  @!P0 LEA R14, P3, R38, R35, 0x2 ;  /* 0x00000023260e8211 */ /* 0x010fe400078610ff */
[----:B------:R-:W-:Y:S02]  /*28040*/  SHF.R.S32.HI R39, RZ, 0x1f, R39 ;  /* 0x0000001fff277819 */ /* 0x000fe40000011427 */
[----:B------:R-:W-:Y:S01]  /*28050*/  @!P4 MOV R51, R50 ;  /* 0x000000320033c202 */ /* 0x000fe20000000f00 */
[----:B------:R-:W-:Y:S01]  /*28060*/  @!P4 IMAD.MOV.U32 R50, RZ, RZ, R82 ;  /* 0x000000ffff32c224 */ /* 0x000fe200078e0052 */
[-C--:B------:R-:W-:Y:S01]  /*28070*/  @!P4 LEA.HI.X R11, R88, R36.reuse, R89, 0x2, P1 ;  /* 0x00000024580bc211 */ /* 0x080fe200008f1459 */
[----:B------:R-:W-:Y:S01]  /*28080*/  @!P5 IMAD.MOV.U32 R82, RZ, RZ, R85 ;  /* 0x000000ffff52d224 */ /* 0x000fe200078e0055 */
[-C--:B------:R-:W-:Y:S01]  /*28090*/  @!P5 LEA.HI.X R13, R62, R36.reuse, R63, 0x2, P2 ;  /* 0x000000243e0dd211 */ /* 0x080fe200010f143f */
[----:B------:R-:W-:Y:S01]  /*280a0*/  @!P0 IMAD.MOV.U32 R85, RZ, RZ, R84 ;  /* 0x000000ffff558224 */ /* 0x000fe200078e0054 */
[----:B------:R-:W-:Y:S01]  /*280b0*/  @!P0 LEA.HI.X R15, R38, R36, R39, 0x2, P3 ;  /* 0x00000024260f8211 */ /* 0x000fe200018f1427 */
[----:B------:R-:W-:Y:S01]  /*280c0*/  @!P0 IMAD.MOV.U32 R84, RZ, RZ, R86 ;  /* 0x000000ffff548224 */ /* 0x000fe200078e0056 */
[----:B------:R1:W-:Y:S04]  /*280d0*/  @!P4 ST.E.64 desc[UR52][R10.64], R50 ;  /* 0x000000320a00c985 */ /* 0x0003e8000c101b34 */
[----:B------:R1:W-:Y:S04]  /*280e0*/  @!P5 ST.E.64 desc[UR52][R12.64], R82 ;  /* 0x000000520c00d985 */ /* 0x0003e8000c101b34 */
[----:B------:R1:W-:Y:S02]  /*280f0*/  @!P0 ST.E.64 desc[UR52][R14.64], R84 ;  /* 0x000000540e008985 */ /* 0x0003e4000c101b34 */
.L_x_2890:
[----:B------:R-:W-:Y:S05]  /*28100*/  BSYNC B1 ;  /* 0x0000000000017941 */ /* 0x000fea0003800000 */
.L_x_2889:
[----:B------:R-:W-:-:S03]  /*28110*/  UMOV UR4, 0xffffffff ;  /* 0xffffffff00047882 */ /* 0x000fc60000000000 */
[----:B------:R-:W-:Y:S05]  /*28120*/  BRA.DIV UR4, `(.L_x_2891) ;  /* 0x000000d204887947 */ /* 0x000fea000b800000 */
[----:B------:R3:W4:Y:S04]  /*28130*/  SHFL.IDX PT, R0, R37, 0x1, 0x1c1f ;  /* 0x003c1f0025007f89 */ /* 0x00072800000e0000 */
[----:B-1----:R3:W1:Y:S02]  /*28140*/  SHFL.IDX PT, R14, R32, 0x1, 0x1c1f ;  /* 0x003c1f00200e7f89 */ /* 0x00266400000e0000 */
.L_x_3181:
[----:B------:R-:W-:-:S13]  /*28150*/  ISETP.GE.AND P0, PT, R34, R103, PT ;  /* 0x000000672200720c */ /* 0x000fda0003f06270 */
[----:B------:R-:W-:Y:S05]  /*28160*/  @P0 BRA `(.L_x_2887) ;  /* 0x0000001000e00947 */ /* 0x000fea0003800000 */
[----:B------:R-:W-:Y:S01]  /*28170*/  ULDC UR4, c[0x0][0xac8] ;  /* 0x0002b20000047ab9 */ /* 0x000fe20000000800 */
[----:B------:R-:W-:Y:S01]  /*28180*/  SHF.R.S32.HI R2, RZ, 0x1f, R33 ;  /* 0x0000001fff027819 */ /* 0x000fe20000011421 */
[C---:B--2---:R-:W-:Y:S01]  /*28190*/  VIADD R35, R216.reuse, 0x58 ;  /* 0x00000058d8237836 */ /* 0x044fe20000000000 */
[C---:B------:R-:W-:Y:S01]  /*281a0*/  ISETP.GE.AND P0, PT, R216.reuse, UR4, PT ;  /* 0x00000004d8007c0c */ /* 0x040fe2000bf06270 */
[C---:B------:R-:W-:Y:S01]  /*281b0*/  VIADD R40, R216.reuse, 0x50 ;  /* 0x00000050d8287836 */ /* 0x040fe20000000000 */
[----:B------:R-:W-:Y:S01]  /*281c0*/  ISETP.GE.AND P1, PT, R33, UR4, PT ;  /* 0x0000000421007c0c */ /* 0x000fe2000bf26270 */
[C---:B------:R-:W-:Y:S01]  /*281d0*/  VIADD R36, R216.reuse, 0x68 ;  /* 0x00000068d8247836 */ /* 0x040fe20000000000 */
[----:B------:R-:W-:Y:S01]  /*281e0*/  ISETP.GE.AND P2, PT, R229, UR4, PT ;  /* 0x00000004e5007c0c */ /* 0x000fe2000bf46270 */
[----:B0--3--:R-:W-:Y:S01]  /*281f0*/  VIADD R37, R216, 0x58 ;  /* 0x00000058d8257836 */ /* 0x009fe20000000000 */
[----:B------:R-:W-:Y:S02]  /*28200*/  ISETP.GE.AND P5, PT, R31, UR4, PT ;  /* 0x000000041f007c0c */ /* 0x000fe4000bfa6270 */
[----:B------:R-:W-:-:S02]  /*28210*/  SHF.R.S32.HI R4, RZ, 0x1f, R229 ;  /* 0x0000001fff047819 */ /* 0x000fc400000114e5 */
[----:B------:R-:W-:Y:S02]  /*28220*/  SHF.R.S32.HI R3, RZ, 0x1f, R31 ;  /* 0x0000001fff037819 */ /* 0x000fe4000001141f */
[----:B------:R-:W-:Y:S01]  /*28230*/  SHF.R.S32.HI R27, RZ, 0x1f, R30 ;  /* 0x0000001fff1b7819 */ /* 0x000fe2000001141e */
[----:B------:R-:W-:Y:S01]  /*28240*/  @!P0 IMAD.MOV.U32 R86, RZ, RZ, R52 ;  /* 0x000000ffff568224 */ /* 0x000fe200078e0034 */
[----:B----4-:R-:W-:Y:S02]  /*28250*/  @!P0 MOV R15, R0 ;  /* 0x00000000000f8202 */ /* 0x010fe40000000f00 */
[C---:B-1----:R-:W-:Y:S02]  /*28260*/  @!P1 LEA R12, P3, R33.reuse, R14, 0x2 ;  /* 0x0000000e210c9211 */ /* 0x042fe400078610ff */
[C---:B------:R-:W-:Y:S01]  /*28270*/  IADD3 R39, R216.reuse, 0x50, RZ ;  /* 0x00000050d8277810 */ /* 0x040fe20007ffe0ff */
[----:B------:R-:W-:Y:S01]  /*28280*/  @!P0 IMAD.WIDE R8, R216, 0x4, R14 ;  /* 0x00000004d8088825 */ /* 0x000fe200078e020e */
[----:B------:R-:W-:-:S02]  /*28290*/  @!P1 LEA.HI.X R13, R33, R0, R2, 0x2, P3 ;  /* 0x00000000210d9211 */ /* 0x000fc400018f1402 */
[C---:B------:R-:W-:Y:S02]  /*282a0*/  @!P2 LEA R10, P3, R229.reuse, R14, 0x2 ;  /* 0x0000000ee50aa211 */ /* 0x040fe400078610ff */
[----:B------:R0:W-:Y:S01]  /*282b0*/  @!P0 ST.E.64 desc[UR52][R8.64], R86 ;  /* 0x0000005608008985 */ /* 0x0001e2000c101b34 */
[----:B------:R-:W-:Y:S02]  /*282c0*/  ISETP.GE.AND P0, PT, R30, UR4, PT ;  /* 0x000000041e007c0c */ /* 0x000fe4000bf06270 */
[----:B------:R-:W-:Y:S02]  /*282d0*/  @!P2 LEA.HI.X R11, R229, R0, R4, 0x2, P3 ;  /* 0x00000000e50ba211 */ /* 0x000fe400018f1404 */
[----:B------:R-:W-:Y:S02]  /*282e0*/  ISETP.GE.AND P3, PT, R28, UR4, PT ;  /* 0x000000041c007c0c */ /* 0x000fe4000bf66270 */
[----:B------:R-:W-:Y:S02]  /*282f0*/  @!P5 LEA R2, P4, R31, R14, 0x2 ;  /* 0x0000000e1f02d211 */ /* 0x000fe400078810ff */
[----:B------:R-:W-:-:S02]  /*28300*/  SHF.R.S32.HI R15, RZ, 0x1f, R28 ;  /* 0x0000001fff0f7819 */ /* 0x000fc4000001141c */
[----:B------:R-:W-:Y:S02]  /*28310*/  @!P5 LEA.HI.X R3, R31, R0, R3, 0x2, P4 ;  /* 0x000000001f03d211 */ /* 0x000fe400020f1403 */
[----:B------:R-:W-:Y:S01]  /*28320*/  SHF.R.S32.HI R4, RZ, 0x1f, R29 ;  /* 0x0000001fff047819 */ /* 0x000fe2000001141d */
[----:B0-----:R-:W-:Y:S01]  /*28330*/  @!P2 IMAD.MOV.U32 R8, RZ, RZ, R53 ;  /* 0x000000ffff08a224 */ /* 0x001fe200078e0035 */
[C---:B------:R-:W-:Y:S01]  /*28340*/  IADD3 R38, R216.reuse, 0x60, RZ ;  /* 0x00000060d8267810 */ /* 0x040fe20007ffe0ff */
[----:B------:R-:W-:Y:S01]  /*28350*/  @!P2 IMAD.MOV.U32 R9, RZ, RZ, R90 ;  /* 0x000000ffff09a224 */ /* 0x000fe200078e005a */
[----:B------:R-:W-:Y:S02]  /*28360*/  IADD3 R32, R216, 0x70, RZ ;  /* 0x00000070d8207810 */ /* 0x000fe40007ffe0ff */
[----:B------:R-:W-:Y:S02]  /*28370*/  @!P3 LEA R20, P4, R28, R14, 0x2 ;  /* 0x0000000e1c14b211 */ /* 0x000fe400078810ff */
[----:B------:R0:W-:Y:S01]  /*28380*/  @!P2 ST.E.64 desc[UR52][R10.64], R8 ;  /* 0x000000080a00a985 */ /* 0x0001e2000c101b34 */
[----:B------:R-:W-:-:S02]  /*28390*/  ISETP.GE.AND P2, PT, R29, UR4, PT ;  /* 0x000000041d007c0c */ /* 0x000fc4000bf46270 */
[----:B------:R-:W-:Y:S02]  /*283a0*/  @!P3 LEA.HI.X R21, R28, R0, R15, 0x2, P4 ;  /* 0x000000001c15b211 */ /* 0x000fe400020f140f */
[----:B------:R-:W-:Y:S02]  /*283b0*/  SHF.R.S32.HI R15, RZ, 0x1f, R228 ;  /* 0x0000001fff0f7819 */ /* 0x000fe400000114e4 */
[----:B------:R-:W-:Y:S02]  /*283c0*/  SHF.R.S32.HI R40, RZ, 0x1f, R40 ;  /* 0x0000001fff287819 */ /* 0x000fe40000011428 */
[----:B------:R-:W-:Y:S01]  /*283d0*/  SHF.R.S32.HI R37, RZ, 0x1f, R37 ;  /* 0x0000001fff257819 */ /* 0x000fe20000011425 */
[----:B0-----:R-:W-:Y:S01]  /*283e0*/  @!P1 IMAD.MOV.U32 R8, RZ, RZ, R56 ;  /* 0x000000ffff089224 */ /* 0x001fe200078e0038 */
[----:B------:R-:W-:Y:S01]  /*283f0*/  @!P1 MOV R9, R54 ;  /* 0x0000003600099202 */ /* 0x000fe20000000f00 */
[----:B------:R-:W-:Y:S02]  /*28400*/  @!P5 IMAD.MOV.U32 R54, RZ, RZ, R57 ;  /* 0x000000ffff36d224 */ /* 0x000fe400078e0039 */
[----:B------:R-:W-:-:S02]  /*28410*/  @!P2 LEA R10, P4, R29, R14, 0x2 ;  /* 0x0000000e1d0aa211 */ /* 0x000fc400078810ff */
[----:B------:R0:W-:Y:S01]  /*28420*/  @!P1 ST.E.64 desc[UR52][R12.64], R8 ;  /* 0x000000080c009985 */ /* 0x0001e2000c101b34 */
[----:B------:R-:W-:Y:S02]  /*28430*/  ISETP.GE.AND P1, PT, R24, UR4, PT ;  /* 0x0000000418007c0c */ /* 0x000fe4000bf26270 */
[----:B------:R-:W-:Y:S01]  /*28440*/  @!P2 LEA.HI.X R11, R29, R0, R4, 0x2, P4 ;  /* 0x000000001d0ba211 */ /* 0x000fe200020f1404 */
[----:B------:R1:W-:Y:S01]  /*28450*/  @!P5 ST.E.64 desc[UR52][R2.64], R54 ;  /* 0x000000360200d985 */ /* 0x0003e2000c101b34 */
[C---:B------:R-:W-:Y:S02]  /*28460*/  @!P0 LEA R26, P5, R30.reuse, R14, 0x2 ;  /* 0x0000000e1e1a8211 */ /* 0x040fe400078a10ff */
[----:B------:R-:W-:Y:S02]  /*28470*/  SHF.R.S32.HI R4, RZ, 0x1f, R25 ;  /* 0x0000001fff047819 */ /* 0x000fe40000011419 */
[----:B------:R-:W-:Y:S02]  /*28480*/  @!P0 LEA.HI.X R27, R30, R0, R27, 0x2, P5 ;  /* 0x000000001e1b8211 */ /* 0x000fe400028f141b */
[----:B------:R-:W-:-:S02]  /*28490*/  ISETP.GE.AND P5, PT, R25, UR4, PT ;  /* 0x0000000419007c0c */ /* 0x000fc4000bfa6270 */
[----:B0-----:R-:W-:Y:S02]  /*284a0*/  SHF.R.S32.HI R9, RZ, 0x1f, R24 ;  /* 0x0000001fff097819 */ /* 0x001fe40000011418 */
[C---:B------:R-:W-:Y:S01]  /*284b0*/  @!P1 LEA R8, P4, R24.reuse, R14, 0x2 ;  /* 0x0000000e18089211 */ /* 0x040fe200078810ff */
[----:B-1----:R-:W-:Y:S02]  /*284c0*/  @!P3 IMAD.MOV.U32 R2, RZ, RZ, R60 ;  /* 0x000000ffff02b224 */ /* 0x002fe400078e003c */
[----:B------:R-:W-:Y:S01]  /*284d0*/  @!P3 IMAD.MOV.U32 R3, RZ, RZ, R58 ;  /* 0x000000ffff03b224 */ /* 0x000fe200078e003a */
[----:B------:R-:W-:Y:S01]  /*284e0*/  @!P1 LEA.HI.X R9, R24, R0, R9, 0x2, P4 ;  /* 0x0000000018099211 */ /* 0x000fe200020f1409 */
[----:B------:R-:W-:-:S04]  /*284f0*/  @!P0 IMAD.MOV.U32 R58, RZ, RZ, R61 ;  /* 0x000000ffff3a8224 */ /* 0x000fc800078e003d */
[C---:B------:R-:W-:Y:S01]  /*28500*/  @!P5 LEA R12, P4, R25.reuse, R14, 0x2 ;  /* 0x0000000e190cd211 */ /* 0x040fe200078810ff */
[----:B------:R0:W-:Y:S01]  /*28510*/  @!P3 ST.E.64 desc[UR52][R20.64], R2 ;  /* 0x000000021400b985 */ /* 0x0001e2000c101b34 */
[----:B------:R-:W-:Y:S02]  /*28520*/  ISETP.GE.AND P3, PT, R228, UR4, PT ;  /* 0x00000004e4007c0c */ /* 0x000fe4000bf66270 */
[----:B------:R-:W-:Y:S01]  /*28530*/  @!P5 LEA.HI.X R13, R25, R0, R4, 0x2, P4 ;  /* 0x00000000190dd211 */ /* 0x000fe200020f1404 */
[----:B------:R-:W-:Y:S01]  /*28540*/  @!P0 ST.E.64 desc[UR52][R26.64], R58 ;  /* 0x0000003a1a008985 */ /* 0x000fe2000c101b34 */
[----:B------:R-:W-:Y:S02]  /*28550*/  ISETP.GE.AND P0, PT, R39, UR4, PT ;  /* 0x0000000427007c0c */ /* 0x000fe4000bf06270 */
[----:B------:R-:W-:Y:S01]  /*28560*/  ISETP.GE.AND P4, PT, R38, UR4, PT ;  /* 0x0000000426007c0c */ /* 0x000fe2000bf86270 */
[----:B0-----:R-:W-:Y:S02]  /*28570*/  @!P2 IMAD.MOV.U32 R2, RZ, RZ, R70 ;  /* 0x000000ffff02a224 */ /* 0x001fe400078e0046 */
[----:B------:R-:W-:-:S02]  /*28580*/  @!P2 IMAD.MOV.U32 R3, RZ, RZ, R68 ;  /* 0x000000ffff03a224 */ /* 0x000fc400078e0044 */
[----:B------:R-:W-:-:S06]  /*28590*/  @!P1 IMAD.MOV.U32 R68, RZ, RZ, R71 ;  /* 0x000000ffff449224 */ /* 0x000fcc00078e0047 */
[----:B------:R-:W-:Y:S01]  /*285a0*/  @!P0 IMAD.MOV.U32 R77, RZ, RZ, R76 ;  /* 0x000000ffff4d8224 */ /* 0x000fe200078e004c */
[----:B------:R0:W-:Y:S01]  /*285b0*/  @!P2 ST.E.64 desc[UR52][R10.64], R2 ;  /* 0x000000020a00a985 */ /* 0x0001e2000c101b34 */
[C---:B------:R-:W-:Y:S01]  /*285c0*/  @!P3 LEA R20, P2, R228.reuse, R14, 0x2 ;  /* 0x0000000ee414b211 */ /* 0x040fe200078410ff */
[----:B------:R-:W-:Y:S02]  /*285d0*/  @!P0 IMAD.MOV.U32 R76, RZ, RZ, R92 ;  /* 0x000000ffff4c8224 */ /* 0x000fe400078e005c */
[----:B------:R1:W-:Y:S01]  /*285e0*/  @!P1 ST.E.64 desc[UR52][R8.64], R68 ;  /* 0x0000004408009985 */ /* 0x0003e2000c101b34 */
[----:B------:R-:W-:Y:S02]  /*285f0*/  ISETP.GE.AND P1, PT, R35, UR4, PT ;  /* 0x0000000423007c0c */ /* 0x000fe4000bf26270 */
[----:B------:R-:W-:Y:S01]  /*28600*/  @!P3 LEA.HI.X R21, R228, R0, R15, 0x2, P2 ;  /* 0x00000000e415b211 */ /* 0x000fe200010f140f */
[----:B0-----:R-:W-:Y:S01]  /*28610*/  @!P5 IMAD.MOV.U32 R2, RZ, RZ, R74 ;  /* 0x000000ffff02d224 */ /* 0x001fe200078e004a */
[----:B------:R-:W-:Y:S01]  /*28620*/  @!P0 LEA R10, P2, R39, R14, 0x2 ;  /* 0x0000000e270a8211 */ /* 0x000fe200078410ff */
[----:B------:R-:W-:-:S02]  /*28630*/  @!P5 IMAD.MOV.U32 R3, RZ, RZ, R72 ;  /* 0x000000ffff03d224 */ /* 0x000fc400078e0048 */
[----:B------:R-:W-:Y:S01]  /*28640*/  @!P3 IMAD.MOV.U32 R72, RZ, RZ, R75 ;  /* 0x000000ffff48b224 */ /* 0x000fe200078e004b */
[----:B------:R-:W-:Y:S01]  /*28650*/  @!P0 LEA.HI.X R11, R39, R0, R40, 0x2, P2 ;  /* 0x00000000270b8211 */ /* 0x000fe200010f1428 */
[----:B------:R-:W-:Y:S01]  /*28660*/  VIADD R39, R216, 0x60 ;  /* 0x00000060d8277836 */ /* 0x000fe20000000000 */
[----:B------:R0:W-:Y:S01]  /*28670*/  @!P5 ST.E.64 desc[UR52][R12.64], R2 ;  /* 0x000000020c00d985 */ /* 0x0001e2000c101b34 */
[----:B------:R-:W-:Y:S02]  /*28680*/  ISETP.GE.AND P5, PT, R36, UR4, PT ;  /* 0x0000000424007c0c */ /* 0x000fe4000bfa6270 */
[C---:B-1----:R-:W-:Y:S01]  /*28690*/  @!P1 LEA R8, P2, R35.reuse, R14, 0x2 ;  /* 0x0000000e23089211 */ /* 0x042fe200078410ff */
[----:B------:R1:W-:Y:S01]  /*286a0*/  @!P3 ST.E.64 desc[UR52][R20.64], R72 ;  /* 0x000000481400b985 */ /* 0x0003e2000c101b34 */
[----:B------:R-:W-:Y:S02]  /*286b0*/  ISETP.GE.AND P3, PT, R32, UR4, PT ;  /* 0x0000000420007c0c */ /* 0x000fe4000bf66270 */
[----:B------:R-:W-:Y:S01]  /*286c0*/  @!P1 LEA.HI.X R9, R35, R0, R37, 0x2, P2 ;  /* 0x0000000023099211 */ /* 0x000fe200010f1425 */
[C---:B------:R-:W-:Y:S01]  /*286d0*/  VIADD R37, R216.reuse, 0x68 ;  /* 0x00000068d8257836 */ /* 0x040fe20000000000 */
[----:B------:R-:W-:Y:S01]  /*286e0*/  @!P1 MOV R90, R93 ;  /* 0x0000005d005a9202 */ /* 0x000fe20000000f00 */
[----:B------:R-:W-:Y:S01]  /*286f0*/  VIADD R35, R216, 0x70 ;  /* 0x00000070d8237836 */ /* 0x000fe20000000000 */
[----:B------:R2:W-:Y:S01]  /*28700*/  @!P0 ST.E.64 desc[UR52][R10.64], R76 ;  /* 0x0000004c0a008985 */ /* 0x0005e2000c101b34 */
[----:B------:R-:W-:-:S02]  /*28710*/  SHF.R.S32.HI R39, RZ, 0x1f, R39 ;  /* 0x0000001fff277819 */ /* 0x000fc40000011427 */
[-C--:B0-----:R-:W-:Y:S01]  /*28720*/  @!P4 LEA R12, P0, R38, R14.reuse, 0x2 ;  /* 0x0000000e260cc211 */ /* 0x081fe200078010ff */
[----:B------:R2:W-:Y:S01]  /*28730*/  @!P1 ST.E.64 desc[UR52][R8.64], R90 ;  /* 0x0000005a08009985 */ /* 0x0005e2000c101b34 */
[----:B------:R-:W-:Y:S01]  /*28740*/  SHF.R.S32.HI R37, RZ, 0x1f, R37 ;  /* 0x0000001fff257819 */ /* 0x000fe20000011425 */
[----:B------:R-:W-:Y:S01]  /*28750*/  @!P4 IMAD.MOV.U32 R2, RZ, RZ, R96 ;  /* 0x000000ffff02c224 */ /* 0x000fe200078e0060 */
[-C--:B-1----:R-:W-:Y:S02]  /*28760*/  @!P5 LEA R20, P1, R36, R14.reuse, 0x2 ;  /* 0x0000000e2414d211 */ /* 0x082fe400078210ff */
[----:B------:R-:W-:Y:S02]  /*28770*/  @!P3 LEA R24, P2, R32, R14, 0x2 ;  /* 0x0000000e2018b211 */ /* 0x000fe400078410ff */
[----:B------:R-:W-:Y:S02]  /*28780*/  SHF.R.S32.HI R35, RZ, 0x1f, R35 ;  /* 0x0000001fff237819 */ /* 0x000fe40000011423 */
[----:B------:R-:W-:-:S02]  /*28790*/  @!P4 LEA.HI.X R13, R38, R0, R39, 0x2, P0 ;  /* 0x00000000260dc211 */ /* 0x000fc400000f1427 */
[----:B------:R-:W-:Y:S01]  /*287a0*/  @!P4 MOV R3, R94 ;  /* 0x0000005e0003c202 */ /* 0x000fe20000000f00 */
[----:B------:R-:W-:Y:S01]  /*287b0*/  @!P5 IMAD.MOV.U32 R94, RZ, RZ, R97 ;  /* 0x000000ffff5ed224 */ /* 0x000fe200078e0061 */
[-C--:B------:R-:W-:Y:S02]  /*287c0*/  @!P5 LEA.HI.X R21, R36, R0.reuse, R37, 0x2, P1 ;  /* 0x000000002415d211 */ /* 0x080fe400008f1425 */
[----:B------:R-:W-:Y:S01]  /*287d0*/  @!P3 LEA.HI.X R25, R32, R0, R35, 0x2, P2 ;  /* 0x000000002019b211 */ /* 0x000fe200010f1423 */
[----:B------:R2:W-:Y:S01]  /*287e0*/  @!P4 ST.E.64 desc[UR52][R12.64], R2 ;  /* 0x000000020c00c985 */ /* 0x0005e2000c101b34 */
[----:B------:R-:W-:-:S03]  /*287f0*/  VIADD R32, R216, 0x78 ;  /* 0x00000078d8207836 */ /* 0x000fc60000000000 */
[----:B------:R2:W-:Y:S02]  /*28800*/  @!P5 ST.E.64 desc[UR52][R20.64], R94 ;  /* 0x0000005e1400d985 */ /* 0x0005e4000c101b34 */
[----:B------:R-:W-:Y:S02]  /*28810*/  ISETP.GE.AND P0, PT, R32, UR4, PT ;  /* 0x0000000420007c0c */ /* 0x000fe4000bf06270 */
[----:B------:R2:W-:Y:S11]  /*28820*/  @!P3 ST.E.64 desc[UR52][R24.64], R64 ;  /* 0x000000401800b985 */ /* 0x0005f6000c101b34 */
[----:B------:R-:W-:Y:S05]  /*28830*/  @P0 BRA `(.L_x_2887) ;  /* 0x0000000c002c0947 */ /* 0x000fea0003800000 */
[----:B------:R-:W-:Y:S01]  /*28840*/  VIADD R35, R216, 0x78 ;  /* 0x00000078d8237836 */ /* 0x000fe20000000000 */
[----:B------:R-:W-:-:S04]  /*28850*/  LEA R14, P0, R32, R14, 0x2 ;  /* 0x0000000e200e7211 */ /* 0x000fc800078010ff */
[----:B------:R-:W-:-:S04]  /*28860*/  SHF.R.S32.HI R35, RZ, 0x1f, R35 ;  /* 0x0000001fff237819 */ /* 0x000fc80000011423 */
[----:B------:R-:W-:-:S05]  /*28870*/  LEA.HI.X R15, R32, R0, R35, 0x2, P0 ;  /* 0x00000000200f7211 */ /* 0x000fca00000f1423 */
[----:B------:R0:W-:Y:S01]  /*28880*/  ST.E.64 desc[UR52][R14.64], R66 ;  /* 0x000000420e007985 */ /* 0x0001e2000c101b34 */
[----:B------:R-:W-:Y:S05]  /*28890*/  BRA `(.L_x_2887) ;  /* 0x0000000c00147947 */ /* 0x000fea0003800000 */
.L_x_2873:
        /* <DEDUP_REMOVED lines=11> */
[----:B---3--:R-:W-:-:S04]  /*28950*/  IMAD.U32 R4, RZ, RZ, UR4 ;  /* 0x00000004ff047e24 */ /* 0x008fc8000f8e00ff */
[----:B------:R-:W-:-:S04]  /*28960*/  @P1 IADD3 R8, P2, R225, UR6, RZ ;  /* 0x00000006e1081c10 */ /* 0x000fc8000ff5e0ff */
[----:B------:R-:W-:Y:S01]  /*28970*/  @P1 IADD3.X R9, R226, UR7, RZ, P2, !PT ;  /* 0x00000007e2091c10 */ /* 0x000fe200097fe4ff */
[----:B------:R3:W5:Y:S04]  /*28980*/  @P0 LDG.E R21, desc[UR52][R2.64] ;  /* 0x0000003402150981 */ /* 0x000768000c1e1900 */
[----:B------:R3:W5:Y:S01]  /*28990*/  @P1 LDG.E R4, desc[UR52][R8.64] ;  /* 0x0000003408041981 */ /* 0x000762000c1e1900 */
[----:B--2---:R-:W-:Y:S02]  /*289a0*/  ISETP.GT.AND P2, PT, R224, 0x1, PT ;  /* 0x00000001e000780c */ /* 0x004fe40003f44270 */
[----:B----4-:R-:W-:-:S04]  /*289b0*/  IADD3 R26, R10, -0x80, RZ ;  /* 0xffffff800a1a7810 */ /* 0x010fc80007ffe0ff */
[----:B------:R-:W-:Y:S01]  /*289c0*/  ISETP.GT.AND P3, PT, R26, 0x7f, PT ;  /* 0x0000007f1a00780c */ /* 0x000fe20003f64270 */
[----:B---3--:R-:W-:-:S12]  /*289d0*/  @P1 BRA `(.L_x_2892) ;  /* 0x0000000000101947 */ /* 0x008fd80003800000 */
[----:B------:R-:W-:Y:S05]  /*289e0*/  @!P0 BRA `(.L_x_2892) ;  /* 0x00000000000c8947 */ /* 0x000fea0003800000 */
[----:B------:R-:W2:Y:S04]  /*289f0*/  LDG.E R9, desc[UR52][R2.64] ;  /* 0x0000003402097981 */ /* 0x000ea8000c1e1900 */
[----:B-----5:R-:W2:Y:S02]  /*28a00*/  LDG.E R4, desc[UR52][R2.64+0x4] ;  /* 0x0000043402047981 */ /* 0x020ea4000c1e1900 */
[----:B--2---:R-:W-:-:S07]  /*28a10*/  IMAD.IADD R4, R4, 0x1, -R9 ;  /* 0x0000000104047824 */ /* 0x004fce00078e0a09 */
.L_x_2892:
[----:B------:R-:W-:Y:S01]  /*28a20*/  BSSY B1, `(.L_x_2893) ;  /* 0x0000036000017945 */ /* 0x000fe20003800000 */
[----:B------:R-:W-:Y:S02]  /*28a30*/  SEL R27, R220, RZ, !P0 ;  /* 0x000000ffdc1b7207 */ /* 0x000fe40004000000 */
[----:B------:R-:W-:Y:S02]  /*28a40*/  SEL R227, R227, RZ, !P0 ;  /* 0x000000ffe3e37207 */ /* 0x000fe40004000000 */
[----:B-----5:R-:W-:Y:S01]  /*28a50*/  SHF.R.S32.HI R20, RZ, 0x1f, R21 ;  /* 0x0000001fff147819 */ /* 0x020fe20000011415 */
[----:B------:R-:W-:Y:S06]  /*28a60*/  @P3 BRA `(.L_x_2894) ;  /* 0x0000000000c43947 */ /* 0x000fec0003800000 */
[----:B------:R-:W2:Y:S01]  /*28a70*/  LDC R31, c[0x0][0xbe8] ;  /* 0x0002fa00ff1f7b82 */ /* 0x000ea20000000800 */
[----:B------:R-:W-:Y:S01]  /*28a80*/  IADD3 R29, R214, -0x80, R10 ;  /* 0xffffff80d61d7810 */ /* 0x000fe20007ffe00a */
[----:B--2---:R-:W-:-:S05]  /*28a90*/  IMAD R0, R4, R31, RZ ;  /* 0x0000001f04007224 */ /* 0x004fca00078e02ff */
[----:B------:R-:W-:-:S13]  /*28aa0*/  ISETP.GE.AND P0, PT, R29, R0, PT ;  /* 0x000000001d00720c */ /* 0x000fda0003f06270 */
[----:B------:R-:W-:Y:S05]  /*28ab0*/  @P0 BRA `(.L_x_2894) ;  /* 0x0000000000b00947 */ /* 0x000fea0003800000 */
[----:B------:R-:W2:Y:S01]  /*28ac0*/  LDL.LU R28, [R1] ;  /* 0x00000000011c7983 */ /* 0x000ea20000300800 */
[----:B------:R-:W-:Y:S01]  /*28ad0*/  IMAD.MOV.U32 R0, RZ, RZ, 0x9b8 ;  /* 0x000009b8ff007424 */ /* 0x000fe200078e00ff */
[----:B------:R-:W-:Y:S01]  /*28ae0*/  ISETP.GT.AND P3, PT, R224, 0x1, PT ;  /* 0x00000001e000780c */ /* 0x000fe20003f64270 */
[----:B------:R-:W3:Y:S01]  /*28af0*/  LDC.64 R32, c[0x0][0xba8] ;  /* 0x0002ea00ff207b82 */ /* 0x000ee20000000a00 */
[----:B------:R-:W-:Y:S01]  /*28b00*/  ISETP.NE.AND P0, PT, R31, 0x1, PT ;  /* 0x000000011f00780c */ /* 0x000fe20003f05270 */
[----:B------:R-:W-:Y:S01]  /*28b10*/  IMAD.MOV.U32 R25, RZ, RZ, R29 ;  /* 0x000000ffff197224 */ /* 0x000fe200078e001d */
[----:B------:R-:W-:-:S05]  /*28b20*/  SEL R24, R0, 0x978, P3 ;  /* 0x0000097800187807 */ /* 0x000fca0001800000 */
[----:B------:R-:W4:Y:S08]  /*28b30*/  LDC.64 R10, c[0x0][R24+0x220] ;  /* 0x00008800180a7b82 */ /* 0x000f300000000a00 */
[----:B------:R-:W5:Y:S08]  /*28b40*/  LDC.64 R2, c[0x0][R24+0x218] ;  /* 0x0000860018027b82 */ /* 0x000f700000000a00 */
[----:B------:R-:W0:Y:S08]  /*28b50*/  LDC.64 R12, c[0x0][R24+0x228] ;  /* 0x00008a00180c7b82 */ /* 0x000e300000000a00 */
[----:B------:R-:W1:Y:S08]  /*28b60*/  LDC.64 R8, c[0x0][R24+0x210] ;  /* 0x0000840018087b82 */ /* 0x000e700000000a00 */
[----:B------:R-:W5:Y:S08]  /*28b70*/  @P0 LDC R0, c[0x0][0xbec] ;  /* 0x0002fb00ff000b82 */ /* 0x000f700000000800 */
[----:B------:R-:W0:Y:S01]  /*28b80*/  @P0 LDC R37, c[0x0][0xbf0] ;  /* 0x0002fc00ff250b82 */ /* 0x000e220000000800 */
[----:B----4-:R-:W-:-:S07]  /*28b90*/  IMAD R11, R11, R27, RZ ;  /* 0x0000001b0b0b7224 */ /* 0x010fce00078e02ff */
[----:B---3--:R-:W3:Y:S01]  /*28ba0*/  @!P3 LDC R32, c[0x0][0xb50] ;  /* 0x0002d400ff20bb82 */ /* 0x008ee20000000800 */
[----:B------:R-:W-:Y:S02]  /*28bb0*/  IMAD R11, R10, R227, R11 ;  /* 0x000000e30a0b7224 */ /* 0x000fe400078e020b */
[----:B-----5:R-:W-:-:S05]  /*28bc0*/  @P0 IMAD.HI.U32 R0, R29, R0, RZ ;  /* 0x000000001d000227 */ /* 0x020fca00078e00ff */
[----:B------:R-:W4:Y:S01]  /*28bd0*/  @!P3 LDC R33, c[0x0][0xb54] ;  /* 0x0002d500ff21bb82 */ /* 0x000f220000000800 */
[-C--:B------:R-:W-:Y:S02]  /*28be0*/  IMAD R35, R3, R191.reuse, RZ ;  /* 0x000000bf03237224 */ /* 0x080fe400078e02ff */
[----:B------:R-:W-:Y:S01]  /*28bf0*/  IMAD.WIDE.U32 R14, R2, R191, RZ ;  /* 0x000000bf020e7225 */ /* 0x000fe200078e00ff */
[----:B0-----:R-:W-:-:S03]  /*28c00*/  @P0 SHF.R.U32.HI R25, RZ, R37, R0 ;  /* 0x00000025ff190219 */ /* 0x001fc60000011600 */
[----:B------:R-:W-:Y:S01]  /*28c10*/  IMAD.WIDE.U32 R2, R10, R27, RZ ;  /* 0x0000001b0a027225 */ /* 0x000fe200078e00ff */
[----:B------:R-:W-:-:S03]  /*28c20*/  IADD3 R15, R35, R15, RZ ;  /* 0x0000000f230f7210 */ /* 0x000fc60007ffe0ff */
[----:B------:R-:W-:Y:S01]  /*28c30*/  IMAD.MOV R0, RZ, RZ, -R25 ;  /* 0x000000ffff007224 */ /* 0x000fe200078e0a19 */
[----:B------:R-:W-:Y:S01]  /*28c40*/  IADD3 R14, P0, P1, R2, R14, R21 ;  /* 0x0000000e020e7210 */ /* 0x000fe2000791e015 */
[----:B------:R-:W-:Y:S02]  /*28c50*/  IMAD.IADD R10, R3, 0x1, R11 ;  /* 0x00000001030a7824 */ /* 0x000fe400078e020b */
[----:B------:R-:W-:-:S03]  /*28c60*/  IMAD R11, R31, R0, R29 ;  /* 0x000000001f0b7224 */ /* 0x000fc600078e021d */
[----:B------:R-:W-:Y:S02]  /*28c70*/  IADD3.X R0, R10, R15, R20, P0, P1 ;  /* 0x0000000f0a007210 */ /* 0x000fe400007e2414 */
[----:B--2---:R-:W-:-:S05]  /*28c80*/  SEL R37, R28, RZ, P3 ;  /* 0x000000ff1c257207 */ /* 0x004fca0001800000 */
[----:B------:R-:W-:-:S04]  /*28c90*/  IMAD.WIDE.U32 R2, R12, R37, RZ ;  /* 0x000000250c027225 */ /* 0x000fc800078e00ff */
[----:B------:R-:W-:Y:S01]  /*28ca0*/  IMAD R13, R13, R37, RZ ;  /* 0x000000250d0d7224 */ /* 0x000fe200078e02ff */
[----:B------:R-:W-:Y:S02]  /*28cb0*/  IADD3 R2, P0, P1, R25, R14, R2 ;  /* 0x0000000e19027210 */ /* 0x000fe4000791e002 */
[----:B------:R-:W-:Y:S01]  /*28cc0*/  SHF.R.S32.HI R25, RZ, 0x1f, R25 ;  /* 0x0000001fff197819 */ /* 0x000fe20000011419 */
[----:B------:R-:W-:Y:S01]  /*28cd0*/  IMAD.IADD R3, R13, 0x1, R3 ;  /* 0x000000010d037824 */ /* 0x000fe200078e0203 */
[----:B------:R-:W-:-:S04]  /*28ce0*/  SHF.R.S32.HI R13, RZ, 0x1f, R11 ;  /* 0x0000001fff0d7819 */ /* 0x000fc8000001140b */
[----:B------:R-:W-:Y:S01]  /*28cf0*/  IADD3.X R3, R25, R0, R3, P0, P1 ;  /* 0x0000000019037210 */ /* 0x000fe200007e2403 */
[----:B-1----:R-:W-:-:S04]  /*28d00*/  IMAD R0, R9, R11, RZ ;  /* 0x0000000b09007224 */ /* 0x002fc800078e02ff */
[C---:B------:R-:W-:Y:S02]  /*28d10*/  IMAD R13, R8.reuse, R13, R0 ;  /* 0x0000000d080d7224 */ /* 0x040fe400078e0200 */
[----:B------:R-:W-:-:S04]  /*28d20*/  IMAD.WIDE.U32 R2, R8, R11, R2 ;  /* 0x0000000b08027225 */ /* 0x000fc800078e0002 */
[----:B------:R-:W-:Y:S01]  /*28d30*/  IMAD.IADD R0, R3, 0x1, R13 ;  /* 0x0000000103007824 */ /* 0x000fe200078e020d */
[C---:B---3--:R-:W-:Y:S02]  /*28d40*/  LEA R8, P0, R2.reuse, R32, 0x2 ;  /* 0x0000002002087211 */ /* 0x048fe400078010ff */
[----:B------:R-:W-:Y:S02]  /*28d50*/  MOV R3, 0xff800000 ;  /* 0xff80000000037802 */ /* 0x000fe40000000f00 */
[----:B----4-:R-:W-:-:S05]  /*28d60*/  LEA.HI.X R9, R2, R33, R0, 0x2, P0 ;  /* 0x0000002102097211 */ /* 0x010fca00000f1400 */
[----:B------:R2:W-:Y:S04]  /*28d70*/  STG.E desc[UR52][R8.64], R3 ;  /* 0x0000000308007986 */ /* 0x0005e8000c101934 */
.L_x_2894:
[----:B------:R-:W-:Y:S05]  /*28d80*/  BSYNC B1 ;  /* 0x0000000000017941 */ /* 0x000fea0003800000 */
.L_x_2893:
[----:B------:R-:W-:Y:S05]  /*28d90*/  @P2 BRA `(.L_x_2887) ;  /* 0x0000000400d42947 */ /* 0x000fea0003800000 */
[----:B------:R-:W3:Y:S01]  /*28da0*/  LDC R25, c[0x0][0xbe8] ;  /* 0x0002fa00ff197b82 */ /* 0x000ee20000000800 */
[----:B------:R-:W-:Y:S01]  /*28db0*/  SHF.R.S32.HI R24, RZ, 0x1f, R26 ;  /* 0x0000001fff187819 */ /* 0x000fe2000001141a */
[----:B------:R-:W-:Y:S01]  /*28dc0*/  ULDC.64 UR4, c[0x0][0xaa0] ;  /* 0x0002a80000047ab9 */ /* 0x000fe20000000a00 */
[----:B------:R-:W-:Y:S01]  /*28dd0*/  ULDC.64 UR6, c[0x0][0xaf0] ;  /* 0x0002bc0000067ab9 */ /* 0x000fe20000000a00 */
[----:B------:R-:W-:Y:S01]  /*28de0*/  IMAD R0, R20, UR4, RZ ;  /* 0x0000000414007c24 */ /* 0x000fe2000f8e02ff */
[----:B------:R-:W-:Y:S01]  /*28df0*/  LEA.HI R24, R24, R26, RZ, 0x3 ;  /* 0x0000001a18187211 */ /* 0x000fe200078f18ff */
[----:B--2---:R-:W-:-:S03]  /*28e00*/  IMAD.WIDE.U32 R2, R21, UR4, RZ ;  /* 0x0000000415027c25 */ /* 0x004fc6000f8e00ff */
[----:B------:R-:W-:Y:S01]  /*28e10*/  SHF.R.S32.HI R24, RZ, 0x3, R24 ;  /* 0x00000003ff187819 */ /* 0x000fe20000011418 */
[----:B------:R-:W-:Y:S01]  /*28e20*/  IMAD R9, R21, UR5, R0 ;  /* 0x0000000515097c24 */ /* 0x000fe2000f8e0200 */
[----:B------:R-:W-:Y:S01]  /*28e30*/  ULDC.64 UR4, c[0x0][0xae8] ;  /* 0x0002ba0000047ab9 */ /* 0x000fe20000000a00 */
[C---:B------:R-:W-:Y:S02]  /*28e40*/  IMAD.SHL.U32 R21, R223.reuse, 0x8, RZ ;  /* 0x00000008df157824 */ /* 0x040fe400078e00ff */
[----:B------:R-:W-:Y:S02]  /*28e50*/  IMAD R11, R223, 0x20, R24 ;  /* 0x00000020df0b7824 */ /* 0x000fe400078e0218 */
[----:B------:R-:W-:Y:S01]  /*28e60*/  IMAD.IADD R3, R3, 0x1, R9 ;  /* 0x0000000103037824 */ /* 0x000fe200078e0209 */
[----:B------:R-:W-:Y:S01]  /*28e70*/  SHF.R.S32.HI R10, RZ, 0x1f, R21 ;  /* 0x0000001fff0a7819 */ /* 0x000fe20000011415 */
[----:B------:R-:W-:Y:S02]  /*28e80*/  IMAD.IADD R13, R214, 0x1, R11 ;  /* 0x00000001d60d7824 */ /* 0x000fe400078e020b */
[----:B------:R-:W-:Y:S01]  /*28e90*/  IMAD.WIDE.U32 R2, R191, UR4, R2 ;  /* 0x00000004bf027c25 */ /* 0x000fe2000f8e0002 */
[----:B---3--:R-:W-:-:S03]  /*28ea0*/  ISETP.NE.AND P0, PT, R25, 0x1, PT ;  /* 0x000000011900780c */ /* 0x008fc60003f05270 */
[----:B------:R-:W-:Y:S02]  /*28eb0*/  IMAD.MOV.U32 R9, RZ, RZ, R13 ;  /* 0x000000ffff097224 */ /* 0x000fe400078e000d */
[----:B------:R-:W-:Y:S01]  /*28ec0*/  IMAD R3, R191, UR5, R3 ;  /* 0x00000005bf037c24 */ /* 0x000fe2000f8e0203 */
[----:B------:R-:W-:Y:S01]  /*28ed0*/  ULDC.64 UR4, c[0x0][0xae0] ;  /* 0x0002b80000047ab9 */ /* 0x000fe20000000a00 */
[----:B------:R-:W-:-:S06]  /*28ee0*/  IMAD.WIDE.U32 R2, R27, UR6, R2 ;  /* 0x000000061b027c25 */ /* 0x000fcc000f8e0002 */
[----:B------:R-:W2:Y:S08]  /*28ef0*/  @P0 LDC R8, c[0x0][0xbec] ;  /* 0x0002fb00ff080b82 */ /* 0x000eb00000000800 */
[----:B------:R-:W3:Y:S01]  /*28f00*/  @P0 LDC R15, c[0x0][0xbf0] ;  /* 0x0002fc00ff0f0b82 */ /* 0x000ee20000000800 */
[----:B--2---:R-:W-:-:S04]  /*28f10*/  @P0 IMAD.HI.U32 R0, R13, R8, RZ ;  /* 0x000000080d000227 */ /* 0x004fc800078e00ff */
[----:B------:R-:W-:Y:S01]  /*28f20*/  IMAD R8, R227, UR6, RZ ;  /* 0x00000006e3087c24 */ /* 0x000fe2000f8e02ff */
[----:B---3--:R-:W-:-:S03]  /*28f30*/  @P0 SHF.R.U32.HI R9, RZ, R15, R0 ;  /* 0x0000000fff090219 */ /* 0x008fc60000011600 */
[----:B------:R-:W-:Y:S02]  /*28f40*/  IMAD R11, R27, UR7, R8 ;  /* 0x000000071b0b7c24 */ /* 0x000fe4000f8e0208 */
[----:B------:R-:W-:Y:S01]  /*28f50*/  VIADD R27, R21, 0x40 ;  /* 0x00000040151b7836 */ /* 0x000fe20000000000 */
[----:B------:R-:W-:Y:S01]  /*28f60*/  SHF.R.S32.HI R0, RZ, 0x1f, R9 ;  /* 0x0000001fff007819 */ /* 0x000fe20000011409 */
[----:B------:R-:W-:Y:S01]  /*28f70*/  IMAD.IADD R3, R3, 0x1, R11 ;  /* 0x0000000103037824 */ /* 0x000fe200078e020b */
[----:B------:R-:W-:-:S03]  /*28f80*/  IADD3 R8, -R9, RZ, RZ ;  /* 0x000000ff09087210 */ /* 0x000fc60007ffe1ff */
[----:B------:R-:W-:Y:S02]  /*28f90*/  IMAD R0, R0, UR4, RZ ;  /* 0x0000000400007c24 */ /* 0x000fe4000f8e02ff */
[----:B------:R-:W-:Y:S02]  /*28fa0*/  IMAD R11, R25, R8, R13 ;  /* 0x00000008190b7224 */ /* 0x000fe400078e020d */
[C---:B------:R-:W-:Y:S02]  /*28fb0*/  IMAD R13, R9.reuse, UR5, R0 ;  /* 0x00000005090d7c24 */ /* 0x040fe4000f8e0200 */
[----:B------:R-:W-:Y:S01]  /*28fc0*/  IMAD.WIDE.U32 R2, R9, UR4, R2 ;  /* 0x0000000409027c25 */ /* 0x000fe2000f8e0002 */
[----:B------:R-:W-:Y:S01]  /*28fd0*/  SHF.R.S32.HI R0, RZ, 0x1f, R11 ;  /* 0x0000001fff007819 */ /* 0x000fe2000001140b */
[----:B------:R-:W-:Y:S02]  /*28fe0*/  ULDC.64 UR4, c[0x0][0xad8] ;  /* 0x0002b60000047ab9 */ /* 0x000fe40000000a00 */
[----:B------:R-:W-:-:S02]  /*28ff0*/  IMAD.IADD R3, R3, 0x1, R13 ;  /* 0x0000000103037824 */ /* 0x000fc400078e020d */
[----:B------:R-:W-:Y:S02]  /*29000*/  IMAD R0, R0, UR4, RZ ;  /* 0x0000000400007c24 */ /* 0x000fe4000f8e02ff */
[----:B------:R-:W-:-:S04]  /*29010*/  IMAD.WIDE.U32 R8, R11, UR4, R2 ;  /* 0x000000040b087c25 */ /* 0x000fc8000f8e0002 */
[----:B------:R-:W-:Y:S01]  /*29020*/  IMAD R3, R11, UR5, R0 ;  /* 0x000000050b037c24 */ /* 0x000fe2000f8e0200 */
[----:B------:R-:W-:Y:S02]  /*29030*/  ULDC.64 UR4, c[0x0][0xa80] ;  /* 0x0002a00000047ab9 */ /* 0x000fe40000000a00 */
[C---:B------:R-:W-:Y:S01]  /*29040*/  LEA R2, P0, R8.reuse, UR4, 0x1 ;  /* 0x0000000408027c11 */ /* 0x040fe2000f8008ff */
[----:B------:R-:W-:Y:S01]  /*29050*/  UMOV UR4, 0xffffffff ;  /* 0xffffffff00047882 */ /* 0x000fe20000000000 */
[----:B------:R-:W-:Y:S02]  /*29060*/  IADD3 R3, R9, R3, RZ ;  /* 0x0000000309037210 */ /* 0x000fe40007ffe0ff */
[----:B------:R-:W-:Y:S02]  /*29070*/  SHF.R.S32.HI R9, RZ, 0x1f, R27 ;  /* 0x0000001fff097819 */ /* 0x000fe4000001141b */
[----:B------:R-:W-:Y:S01]  /*29080*/  LEA.HI.X R3, R8, UR5, R3, 0x1, P0 ;  /* 0x0000000508037c11 */ /* 0x000fe200080f0c03 */
[----:B------:R-:W-:Y:S06]  /*29090*/  BRA.DIV UR4, `(.L_x_2895) ;  /* 0x000000c204f47947 */ /* 0x000fec000b800000 */
[----:B------:R2:W3:Y:S04]  /*290a0*/  SHFL.IDX PT, R0, R3, RZ, 0x181f ;  /* 0x00181fff03007589 */ /* 0x0004e800000e0000 */
[----:B------:R2:W4:Y:S02]  /*290b0*/  SHFL.IDX PT, R14, R2, RZ, 0x181f ;  /* 0x00181fff020e7589 */ /* 0x00052400000e0000 */
.L_x_3184:
[----:B------:R-:W-:Y:S01]  /*290c0*/  IMAD R25, R4, R25, RZ ;  /* 0x0000001904197224 */ /* 0x000fe200078e02ff */
[----:B------:R-:W-:Y:S01]  /*290d0*/  BSSY B1, `(.L_x_2896) ;  /* 0x000000d000017945 */ /* 0x000fe20003800000 */
[----:B------:R-:W-:-:S05]  /*290e0*/  IMAD.IADD R214, R24, 0x1, R214 ;  /* 0x0000000118d67824 */ /* 0x000fca00078e02d6 */
[----:B------:R-:W-:-:S13]  /*290f0*/  ISETP.GE.AND P0, PT, R214, R25, PT ;  /* 0x00000019d600720c */ /* 0x000fda0003f06270 */
[----:B------:R-:W-:Y:S05]  /*29100*/  @P0 BRA `(.L_x_2897) ;  /* 0x0000000000240947 */ /* 0x000fea0003800000 */
[----:B------:R-:W-:Y:S02]  /*29110*/  ULDC UR4, c[0x0][0xac8] ;  /* 0x0002b20000047ab9 */ /* 0x000fe40000000800 */
[----:B------:R-:W-:Y:S02]  /*29120*/  ISETP.GE.AND P2, PT, R21, UR4, PT ;  /* 0x0000000415007c0c */ /* 0x000fe4000bf46270 */
[----:B------:R-:W-:-:S11]  /*29130*/  ISETP.GE.AND P3, PT, R27, UR4, PT ;  /* 0x000000041b007c0c */ /* 0x000fd6000bf66270 */
[-C--:B----4-:R-:W-:Y:S02]  /*29140*/  @!P2 LEA R12, P0, R21, R14.reuse, 0x1 ;  /* 0x0000000e150ca211 */ /* 0x090fe400078008ff */
[----:B------:R-:W-:Y:S02]  /*29150*/  @!P3 LEA R14, P1, R27, R14, 0x1 ;  /* 0x0000000e1b0eb211 */ /* 0x000fe400078208ff */
[-C--:B---3--:R-:W-:Y:S02]  /*29160*/  @!P2 LEA.HI.X R13, R21, R0.reuse, R10, 0x1, P0 ;  /* 0x00000000150da211 */ /* 0x088fe400000f0c0a */
[----:B------:R-:W-:-:S03]  /*29170*/  @!P3 LEA.HI.X R15, R27, R0, R9, 0x1, P1 ;  /* 0x000000001b0fb211 */ /* 0x000fc600008f0c09 */
[----:B------:R3:W-:Y:S04]  /*29180*/  @!P2 ST.E.128 desc[UR52][R12.64], RZ ;  /* 0x000000ff0c00a985 */ /* 0x0007e8000c101d34 */
[----:B------:R3:W-:Y:S02]  /*29190*/  @!P3 ST.E.128 desc[UR52][R14.64], RZ ;  /* 0x000000ff0e00b985 */ /* 0x0007e4000c101d34 */
.L_x_2897:
[----:B------:R-:W-:Y:S05]  /*291a0*/  BSYNC B1 ;  /* 0x0000000000017941 */ /* 0x000fea0003800000 */
.L_x_2896:
[----:B------:R-:W-:-:S03]  /*291b0*/  UMOV UR4, 0xffffffff ;  /* 0xffffffff00047882 */ /* 0x000fc60000000000 */
[----:B------:R-:W-:Y:S05]  /*291c0*/  BRA.DIV UR4, `(.L_x_2898) ;  /* 0x000000c204dc7947 */ /* 0x000fea000b800000 */
[----:B---3--:R3:W0:Y:S04]  /*291d0*/  SHFL.IDX PT, R0, R3, 0x1, 0x181f ;  /* 0x00381f0003007f89 */ /* 0x00862800000e0000 */
[----:B----4-:R3:W4:Y:S02]  /*291e0*/  SHFL.IDX PT, R14, R2, 0x1, 0x181f ;  /* 0x00381f00020e7f89 */ /* 0x01072400000e0000 */
.L_x_3188:
[----:B------:R-:W-:Y:S01]  /*291f0*/  VIADD R4, R214, 0x20 ;  /* 0x00000020d6047836 */ /* 0x000fe20000000000 */
[----:B------:R-:W-:Y:S04]  /*29200*/  BSSY B1, `(.L_x_2899) ;  /* 0x000000c000017945 */ /* 0x000fe80003800000 */
        /* <DEDUP_REMOVED lines=11> */
.L_x_2900:
[----:B------:R-:W-:Y:S05]  /*292c0*/  BSYNC B1 ;  /* 0x0000000000017941 */ /* 0x000fea0003800000 */
.L_x_2899:
[----:B------:R-:W-:-:S03]  /*292d0*/  UMOV UR4, 0xffffffff ;  /* 0xffffffff00047882 */ /* 0x000fc60000000000 */
[----:B------:R-:W-:Y:S05]  /*292e0*/  BRA.DIV UR4, `(.L_x_2901) ;  /* 0x000000c204dc7947 */ /* 0x000fea000b800000 */
[----:B0-----:R0:W0:Y:S04]  /*292f0*/  SHFL.IDX PT, R0, R3, 0x2, 0x181f ;  /* 0x00581f0003007f89 */ /* 0x00102800000e0000 */
[----:B----4-:R4:W0:Y:S02]  /*29300*/  SHFL.IDX PT, R14, R2, 0x2, 0x181f ;  /* 0x00581f00020e7f89 */ /* 0x01082400000e0000 */
.L_x_3192:
        /* <DEDUP_REMOVED lines=13> */
.L_x_2903:
[----:B------:R-:W-:Y:S05]  /*293e0*/  BSYNC B1 ;  /* 0x0000000000017941 */ /* 0x000fea0003800000 */
.L_x_2902:
[----:B------:R-:W-:-:S03]  /*293f0*/  UMOV UR4, 0xffffffff ;  /* 0xffffffff00047882 */ /* 0x000fc60000000000 */
[----:B------:R-:W-:Y:S05]  /*29400*/  BRA.DIV UR4, `(.L_x_2904) ;  /* 0x000000c204dc7947 */ /* 0x000fea000b800000 */
[----:B0-----:R0:W0:Y:S04]  /*29410*/  SHFL.IDX PT, R0, R3, 0x3, 0x181f ;  /* 0x00781f0003007f89 */ /* 0x00102800000e0000 */
[----:B------:R0:W0:Y:S02]  /*29420*/  SHFL.IDX PT, R14, R2, 0x3, 0x181f ;  /* 0x00781f00020e7f89 */ /* 0x00002400000e0000 */
.L_x_3196:
[----:B0-234-:R-:W-:-:S05]  /*29430*/  VIADD R2, R214, 0x60 ;  /* 0x00000060d6027836 */ /* 0x01dfca0000000000 */
        /* <DEDUP_REMOVED lines=11> */
.L_x_2887:
[----:B------:R-:W-:Y:S05]  /*294f0*/  BSYNC B0 ;  /* 0x0000000000007941 */ /* 0x000fea0003800000 */
.L_x_2872:
[----:B------:R-:W-:Y:S02]  /*29500*/  ULDC UR4, c[0x0][0xc3c] ;  /* 0x00030f0000047ab9 */ /* 0x000fe40000000800 */
[----:B------:R-:W-:-:S13]  /*29510*/  ISETP.GE.AND P0, PT, R7, UR4, PT ;  /* 0x0000000407007c0c */ /* 0x000fda000bf06270 */
[----:B------:R-:W-:Y:S05]  /*29520*/  @!P0 BRA `(.L_x_2905) ;  /* 0xfffffd8000008947 */ /* 0x000fea000383ffff */
[----:B------:R-:W-:Y:S05]  /*29530*/  BRA `(.L_x_2680) ;  /* 0x0000008800dc7947 */ /* 0x000fea0003800000 */
.L_x_2678:
        /* <DEDUP_REMOVED lines=15> */
[----:B------:R-:W-:Y:S01]  /*29630*/  MOV R0, RZ ;  /* 0x000000ff00007202 */ /* 0x000fe20000000f00 */
        /* <DEDUP_REMOVED lines=42> */
.L_x_2909:
[----:B------:R-:W0:Y:S01]  /*298e0*/  LDC R0, c[0x0][0xc3c] ;  /* 0x00030f00ff007b82 */ /* 0x000e220000000800 */
[----:B------:R-:W-:Y:S01]  /*298f0*/  UIADD3 UR4, UR4, 0x1f, URZ ;  /* 0x0000001f04047890 */ /* 0x000fe2000fffe03f */
[----:B------:R-:W-:Y:S02]  /*29900*/  ULDC UR7, c[0x0][0xc3c] ;  /* 0x00030f0000077ab9 */ /* 0x000fe40000000800 */
[----:B-1----:R-:W-:-:S03]  /*29910*/  IMAD.U32 R19, RZ, RZ, UR7 ;  /* 0x00000007ff137e24 */ /* 0x002fc6000f8e00ff */
[----:B0-----:R-:W-:-:S13]  /*29920*/  ISETP.LE.AND P6, PT, R0, UR4, PT ;  /* 0x0000000400007c0c */ /* 0x001fda000bfc3270 */
[----:B------:R-:W-:Y:S05]  /*29930*/  @P6 BRA `(.L_x_2908) ;  /* 0x0000000800a86947 */ /* 0x000fea0003800000 */
[----:B------:R-:W-:-:S04]  /*29940*/  IADD3 R9, R7, UR4, RZ ;  /* 0x0000000407097c10 */ /* 0x000fc8000fffe0ff */
        /* <DEDUP_REMOVED lines=30> */
.L_x_2907:
[----:B------:R-:W-:Y:S01]  /*29b30*/  IMAD.IADD R3, R6, 0x1, -R3 ;  /* 0x0000000106037824 */ /* 0x000fe200078e0a03 */
[----:B-1----:R-:W-:-:S03]  /*29b40*/  MOV R16, RZ ;  /* 0x000000ff00107202 */ /* 0x002fc60000000f00 */
        /* <DEDUP_REMOVED lines=11> */
.L_x_2910:
        /* <DEDUP_REMOVED lines=14> */
[----:B0-----:R-:W-:Y:S01]  /*29ce0*/  MOV R2, RZ ;  /* 0x000000ff00027202 */ /* 0x001fe20000000f00 */
        /* <DEDUP_REMOVED lines=15> */
[----:B------:R-:W-:Y:S01]  /*29de0*/  @P0 IADD3 R2, R2, 0x1, RZ ;  /* 0x0000000102020810 */ /* 0x000fe20007ffe0ff */
[----:B0-----:R-:W-:-:S04]  /*29df0*/  IMAD.MOV R11, RZ, RZ, -R3 ;  /* 0x000000ffff0b7224 */ /* 0x001fc800078e0a03 */
[----:B------:R-:W-:Y:S01]  /*29e00*/  IMAD.MOV.U32 R8, RZ, RZ, R2 ;  /* 0x000000ffff087224 */ /* 0x000fe200078e0002 */
[----:B------:R-:W-:Y:S01]  /*29e10*/  IABS R2, R9 ;  /* 0x0000000900027213 */ /* 0x000fe20000000000 */
[----:B------:R-:W-:Y:S02]  /*29e20*/  IMAD R11, R11, R4, RZ ;  /* 0x000000040b0b7224 */ /* 0x000fe400078e02ff */
[----:B------:R-:W-:Y:S01]  /*29e30*/  @!P2 IMAD.MOV R8, RZ, RZ, -R8 ;  /* 0x000000ffff08a224 */ /* 0x000fe200078e0a08 */
[----:B------:R-:W-:Y:S01]  /*29e40*/  @!P1 LOP3.LUT R8, RZ, R0, RZ, 0x33, !PT ;  /* 0x00000000ff089212 */ /* 0x000fe200078e33ff */
[----:B------:R-:W-:Y:S01]  /*29e50*/  IMAD.MOV R10, RZ, RZ, -R2 ;  /* 0x000000ffff0a7224 */ /* 0x000fe200078e0a02 */
[----:B------:R-:W-:Y:S02]  /*29e60*/  MOV R2, RZ ;  /* 0x000000ff00027202 */ /* 0x000fe40000000f00 */
        /* <DEDUP_REMOVED lines=14> */
[----:B------:R-:W-:-:S06]  /*29f50*/  @P0 IADD3 R2, R2, 0x1, RZ ;  /* 0x0000000102020810 */ /* 0x000fcc0007ffe0ff */
[----:B------:R-:W-:Y:S01]  /*29f60*/  @!P2 IMAD.MOV R2, RZ, RZ, -R2 ;  /* 0x000000ffff02a224 */ /* 0x000fe200078e0a02 */
[----:B------:R-:W-:-:S05]  /*29f70*/  @!P1 LOP3.LUT R2, RZ, R9, RZ, 0x33, !PT ;  /* 0x00000009ff029212 */ /* 0x000fca00078e33ff */
[----:B------:R-:W-:-:S04]  /*29f80*/  IMAD.MOV R18, RZ, RZ, -R2 ;  /* 0x000000ffff127224 */ /* 0x000fc800078e0a02 */
[C---:B------:R-:W-:Y:S02]  /*29f90*/  IMAD R18, R9.reuse, R18, R8 ;  /* 0x0000001209127224 */ /* 0x040fe400078e0208 */
[----:B------:R-:W-:Y:S02]  /*29fa0*/  IMAD R9, R9, 0x1000000, R2 ;  /* 0x0100000009097824 */ /* 0x000fe400078e0202 */
[----:B------:R-:W-:-:S03]  /*29fb0*/  IMAD R2, R0, R3, R5 ;  /* 0x0000000300027224 */ /* 0x000fc600078e0205 */
[----:B------:R-:W-:Y:S01]  /*29fc0*/  LEA R18, R18, R9, 0x10 ;  /* 0x0000000912127211 */ /* 0x000fe200078e80ff */
[----:B------:R-:W-:Y:S06]  /*29fd0*/  BRA `(.L_x_2912) ;  /* 0x0000000000f47947 */ /* 0x000fec0003800000 */
.L_x_2911:
        /* <DEDUP_REMOVED lines=19> */
[-C--:B------:R-:W-:Y:S01]  /*2a110*/  @!P1 IADD3 R3, R3, -R10.reuse, RZ ;  /* 0x8000000a03039210 */ /* 0x080fe20007ffe0ff */
        /* <DEDUP_REMOVED lines=14> */
[-C--:B------:R-:W-:Y:S02]  /*2a200*/  IABS R8, R11.reuse ;  /* 0x0000000b00087213 */ /* 0x080fe40000000000 */
[----:B------:R-:W-:Y:S02]  /*2a210*/  IABS R10, R11 ;  /* 0x0000000b000a7213 */ /* 0x000fe40000000000 */
[----:B------:R-:W0:Y:S01]  /*2a220*/  I2F.RP R6, R8 ;  /* 0x0000000800067306 */ /* 0x000e220000209400 */
[----:B------:R-:W-:-:S07]  /*2a230*/  IADD3 R18, -R11, RZ, RZ ;  /* 0x000000ff0b127210 */ /* 0x000fce0007ffe1ff */
[----:B0-----:R-:W0:Y:S02]  /*2a240*/  MUFU.RCP R6, R6 ;  /* 0x0000000600067308 */ /* 0x001e240000001000 */
[----:B0-----:R-:W-:-:S06]  /*2a250*/  IADD3 R3, R6, 0xffffffe, RZ ;  /* 0x0ffffffe06037810 */ /* 0x001fcc0007ffe0ff */
[----:B------:R-:W0:Y:S02]  /*2a260*/  F2I.FTZ.U32.TRUNC.NTZ R3, R3 ;  /* 0x0000000300037305 */ /* 0x000e24000021f000 */
[----:B0-----:R-:W-:-:S04]  /*2a270*/  IMAD.MOV R9, RZ, RZ, -R3 ;  /* 0x000000ffff097224 */ /* 0x001fc800078e0a03 */
[----:B------:R-:W-:Y:S01]  /*2a280*/  IMAD.MOV.U32 R5, RZ, RZ, R9 ;  /* 0x000000ffff057224 */ /* 0x000fe200078e0009 */
[----:B------:R-:W-:-:S03]  /*2a290*/  IABS R9, R4 ;  /* 0x0000000400097213 */ /* 0x000fc60000000000 */
[----:B------:R-:W-:-:S04]  /*2a2a0*/  IMAD R5, R5, R8, RZ ;  /* 0x0000000805057224 */ /* 0x000fc800078e02ff */
[----:B------:R-:W-:Y:S01]  /*2a2b0*/  IMAD.HI.U32 R2, R3, R5, R2 ;  /* 0x0000000503027227 */ /* 0x000fe200078e0002 */
[----:B------:R-:W-:-:S05]  /*2a2c0*/  IADD3 R3, RZ, -R10, RZ ;  /* 0x8000000aff037210 */ /* 0x000fca0007ffe0ff */
        /* <DEDUP_REMOVED lines=14> */
.L_x_2912:
[----:B------:R-:W-:-:S05]  /*2a3b0*/  LOP3.LUT R17, RZ, R2, RZ, 0x33, !PT ;  /* 0x00000002ff117212 */ /* 0x000fca00078e33ff */
[----:B------:R-:W-:Y:S01]  /*2a3c0*/  IMAD.IADD R17, R0, 0x1, R17 ;  /* 0x0000000100117824 */ /* 0x000fe200078e0211 */
[----:B------:R-:W-:Y:S06]  /*2a3d0*/  BRA `(.L_x_2913) ;  /* 0x00000000000c7947 */ /* 0x000fec0003800000 */
.L_x_2908:
[----:B------:R-:W-:Y:S02]  /*2a3e0*/  IMAD.MOV.U32 R17, RZ, RZ, RZ ;  /* 0x000000ffff117224 */ /* 0x000fe400078e00ff */
[----:B------:R-:W-:Y:S02]  /*2a3f0*/  IMAD.U32 R16, RZ, RZ, UR6 ;  /* 0x00000006ff107e24 */ /* 0x000fe4000f8e00ff */
[----:B------:R-:W-:-:S07]  /*2a400*/  IMAD.MOV.U32 R18, RZ, RZ, RZ ;  /* 0x000000ffff127224 */ /* 0x000fce00078e00ff */
.L_x_2913:
[----:B------:R-:W-:-:S13]  /*2a410*/  ISETP.NE.AND P0, PT, R7, RZ, PT ;  /* 0x000000ff0700720c */ /* 0x000fda0003f05270 */
[----:B------:R-:W0:Y:S01]  /*2a420*/  @!P0 S2R R3, SR_CgaCtaId ;  /* 0x0000000000038919 */ /* 0x000e220000008800 */
[----:B------:R-:W-:-:S04]  /*2a430*/  @!P0 MOV R0, 0x400 ;  /* 0x0000040000008802 */ /* 0x000fc80000000f00 */
[----:B0-----:R-:W-:-:S05]  /*2a440*/  @!P0 LEA R0, R3, R0, 0x18 ;  /* 0x0000000003008211 */ /* 0x001fca00078ec0ff */
[----:B------:R2:W-:Y:S01]  /*2a450*/  @!P0 STS.128 [R0+0x298d0], R16 ;  /* 0x0298d01000008388 */ /* 0x0005e20000000c00 */
[----:B------:R-:W-:Y:S06]  /*2a460*/  BAR.ARV 0x5, 0x180 ;  /* 0x0146000000007b1d */ /* 0x000fec0000002000 */
.L_x_2906:
[----:B------:R3:W-:Y:S01]  /*2a470*/  STL [R1+0x3c], RZ ;  /* 0x00003cff01007387 */ /* 0x0007e20000100800 */
[----:B------:R-:W-:Y:S01]  /*2a480*/  ULDC UR4, c[0x0][0xc3c] ;  /* 0x00030f0000047ab9 */ /* 0x000fe20000000800 */
[----:B------:R-:W-:Y:S01]  /*2a490*/  MOV R35, 0x1 ;  /* 0x0000000100237802 */ /* 0x000fe20000000f00 */
[----:B------:R-:W-:Y:S01]  /*2a4a0*/  IMAD.MOV.U32 R28, RZ, RZ, RZ ;  /* 0x000000ffff1c7224 */ /* 0x000fe200078e00ff */
[----:B-1----:R-:W-:-:S13]  /*2a4b0*/  ISETP.GE.AND P0, PT, R19, UR4, PT ;  /* 0x0000000413007c0c */ /* 0x002fda000bf06270 */
[----:B---3--:R-:W-:Y:S05]  /*2a4c0*/  @P0 BRA `(.L_x_2914) ;  /* 0x0000007400fc0947 */ /* 0x008fea0003800000 */
[----:B------:R-:W0:Y:S01]  /*2a4d0*/  S2R R12, SR_TID.X ;  /* 0x00000000000c7919 */ /* 0x000e220000002100 */
[----:B------:R-:W1:Y:S01]  /*2a4e0*/  S2UR UR4, SR_CgaCtaId ;  /* 0x00000000000479c3 */ /* 0x000e620000008800 */
[----:B------:R-:W-:Y:S01]  /*2a4f0*/  MOV R23, 0x400 ;  /* 0x0000040000177802 */ /* 0x000fe20000000f00 */
[----:B------:R-:W-:Y:S01]  /*2a500*/  BSSY B7, `(.L_x_2914) ;  /* 0x000077b000077945 */ /* 0x000fe20003800000 */
[----:B------:R-:W-:Y:S01]  /*2a510*/  IMAD.MOV.U32 R36, RZ, RZ, 0x1 ;  /* 0x00000001ff247424 */ /* 0x000fe200078e00ff */
[----:B------:R-:W-:Y:S01]  /*2a520*/  CS2R R28, SRZ ;  /* 0x00000000001c7805 */ /* 0x000fe2000001ff00 */
[----:B------:R-:W-:Y:S01]  /*2a530*/  IMAD.MOV.U32 R35, RZ, RZ, 0x1 ;  /* 0x00000001ff237424 */ /* 0x000fe200078e00ff */
[----:B------:R-:W-:Y:S01]  /*2a540*/  ULDC.64 UR40, c[0x0][0x198] ;  /* 0x0000660000287ab9 */ /* 0x000fe20000000a00 */
[----:B------:R-:W-:Y:S02]  /*2a550*/  ULOP3.LUT UR39, UR36, 0x2, URZ, 0xfc, !UPT ;  /* 0x0000000224277892 */ /* 0x000fe4000f8efc3f */
[----:B------:R-:W-:Y:S01]  /*2a560*/  ULOP3.LUT UR37, UR36, 0x1, URZ, 0xfc, !UPT ;  /* 0x0000000124257892 */ /* 0x000fe2000f8efc3f */
[----:B------:R-:W-:Y:S01]  /*2a570*/  ULDC UR38, c[0x0][0xc] ;  /* 0x0000030000267ab9 */ /* 0x000fe20000000800 */
[C---:B0-----:R-:W-:Y:S01]  /*2a580*/  IMAD.SHL.U32 R2, R12.reuse, 0x10, RZ ;  /* 0x000000100c027824 */ /* 0x041fe200078e00ff */
[C---:B------:R-:W-:Y:S01]  /*2a590*/  LOP3.LUT R10, R12.reuse, 0x7f, RZ, 0xc0, !PT ;  /* 0x0000007f0c0a7812 */ /* 0x040fe200078ec0ff */
[C---:B------:R-:W-:Y:S01]  /*2a5a0*/  IMAD.SHL.U32 R11, R12.reuse, 0x2, RZ ;  /* 0x000000020c0b7824 */ /* 0x040fe200078e00ff */
[----:B------:R-:W-:Y:S01]  /*2a5b0*/  SHF.R.U32.HI R5, RZ, 0x1, R12 ;  /* 0x00000001ff057819 */ /* 0x000fe2000001160c */
[----:B------:R-:W-:Y:S01]  /*2a5c0*/  IMAD.SHL.U32 R3, R12, 0x80, RZ ;  /* 0x000000800c037824 */ /* 0x000fe200078e00ff */
[----:B--2---:R-:W-:Y:S01]  /*2a5d0*/  LOP3.LUT R0, R2, 0x1b0, RZ, 0xc0, !PT ;  /* 0x000001b002007812 */ /* 0x004fe200078ec0ff */
[----:B------:R-:W-:Y:S01]  /*2a5e0*/  IMAD.SHL.U32 R37, R12, 0x4, RZ ;  /* 0x000000040c257824 */ /* 0x000fe200078e00ff */
[----:B------:R-:W-:-:S02]  /*2a5f0*/  SHF.R.U32.HI R7, RZ, 0x5, R10 ;  /* 0x00000005ff077819 */ /* 0x000fc4000001160a */
[----:B------:R-:W-:Y:S01]  /*2a600*/  LOP3.LUT R11, R0, 0x30, R11, 0x78, !PT ;  /* 0x00000030000b7812 */ /* 0x000fe200078e780b */
[----:B------:R-:W-:Y:S01]  /*2a610*/  IMAD.SHL.U32 R0, R12, 0x20, RZ ;  /* 0x000000200c007824 */ /* 0x000fe200078e00ff */
[----:B------:R-:W-:Y:S02]  /*2a620*/  SHF.L.U32 R9, R7, 0x9, RZ ;  /* 0x0000000907097819 */ /* 0x000fe400000006ff */
[----:B------:R-:W-:Y:S02]  /*2a630*/  LOP3.LUT R4, R3, 0x380, RZ, 0xc0, !PT ;  /* 0x0000038003047812 */ /* 0x000fe400078ec0ff */
[----:B------:R-:W-:Y:S02]  /*2a640*/  LOP3.LUT R6, R9, 0x40, R2, 0xf8, !PT ;  /* 0x0000004009067812 */ /* 0x000fe400078ef802 */
[----:B------:R-:W-:Y:S02]  /*2a650*/  LOP3.LUT R5, R4, 0x30, R5, 0xf8, !PT ;  /* 0x0000003004057812 */ /* 0x000fe400078ef805 */
[----:B------:R-:W-:-:S02]  /*2a660*/  LOP3.LUT R4, R0, 0x80, RZ, 0xc0, !PT ;  /* 0x0000008000047812 */ /* 0x000fc400078ec0ff */
[----:B------:R-:W-:Y:S02]  /*2a670*/  LOP3.LUT R8, R6, R11, RZ, 0xfc, !PT ;  /* 0x0000000b06087212 */ /* 0x000fe400078efcff */
[----:B------:R-:W-:Y:S02]  /*2a680*/  LOP3.LUT R6, R4, 0x10, R12, 0xf8, !PT ;  /* 0x0000001004067812 */ /* 0x000fe400078ef80c */
[----:B------:R-:W-:Y:S01]  /*2a690*/  LOP3.LUT R9, R9, 0x60, R0, 0xf8, !PT ;  /* 0x0000006009097812 */ /* 0x000fe200078ef800 */
[----:B------:R-:W-:Y:S01]  /*2a6a0*/  STL [R1+0x14], R8 ;  /* 0x0000140801007387 */ /* 0x000fe20000100800 */
[----:B------:R-:W-:Y:S02]  /*2a6b0*/  LOP3.LUT R4, R5, 0x70, R2, 0x78, !PT ;  /* 0x0000007005047812 */ /* 0x000fe400078e7802 */
[----:B------:R-:W-:Y:S02]  /*2a6c0*/  LOP3.LUT R6, R6, 0x10, R37, 0x78, !PT ;  /* 0x0000001006067812 */ /* 0x000fe400078e7825 */
[----:B------:R-:W-:-:S02]  /*2a6d0*/  LOP3.LUT R9, R9, 0x100, R0, 0xf8, !PT ;  /* 0x0000010009097812 */ /* 0x000fc400078ef800 */
[----:B------:R-:W-:Y:S02]  /*2a6e0*/  LOP3.LUT R4, R4, 0xc00, R3, 0xf8, !PT ;  /* 0x00000c0004047812 */ /* 0x000fe400078ef803 */
[----:B------:R-:W-:Y:S01]  /*2a6f0*/  LOP3.LUT R3, R9, R6, RZ, 0xfc, !PT ;  /* 0x0000000609037212 */ /* 0x000fe200078efcff */
[----:B------:R-:W-:Y:S01]  /*2a700*/  IMAD.SHL.U32 R6, R7, 0x400, RZ ;  /* 0x0000040007067824 */ /* 0x000fe200078e00ff */
[----:B------:R-:W-:Y:S01]  /*2a710*/  R2P PR, R12, 0x14 ;  /* 0x000000140c007804 */ /* 0x000fe20000000000 */
[----:B------:R1:W-:Y:S01]  /*2a720*/  STL [R1+0x20], R4 ;  /* 0x0000200401007387 */ /* 0x0003e20000100800 */
[----:B------:R-:W-:Y:S02]  /*2a730*/  LOP3.LUT R11, R0, 0x380, RZ, 0xc0, !PT ;  /* 0x00000380000b7812 */ /* 0x000fe400078ec0ff */
[----:B------:R-:W-:Y:S01]  /*2a740*/  SHF.R.U32.HI R5, RZ, 0x2, R10 ;  /* 0x00000002ff057819 */ /* 0x000fe2000001160a */
[----:B------:R0:W-:Y:S01]  /*2a750*/  STL [R1+0x1c], R3 ;  /* 0x00001c0301007387 */ /* 0x0001e20000100800 */
[----:B------:R-:W-:-:S02]  /*2a760*/  LOP3.LUT R11, R11, 0x30, R2, 0xf8, !PT ;  /* 0x000000300b0b7812 */ /* 0x000fc400078ef802 */
[----:B------:R-:W-:Y:S02]  /*2a770*/  LOP3.LUT R2, R2, 0x30, RZ, 0xc0, !PT ;  /* 0x0000003002027812 */ /* 0x000fe400078ec0ff */
[----:B------:R-:W-:Y:S02]  /*2a780*/  LOP3.LUT R0, R5, 0x60, R0, 0xf8, !PT ;  /* 0x0000006005007812 */ /* 0x000fe400078ef800 */
[----:B-1----:R-:W-:Y:S02]  /*2a790*/  MOV R4, UR4 ;  /* 0x0000000400047c02 */ /* 0x002fe40008000f00 */
[----:B------:R-:W-:Y:S01]  /*2a7a0*/  LOP3.LUT R37, R11, 0x70, R37, 0x78, !PT ;  /* 0x000000700b257812 */ /* 0x000fe200078e7825 */
[----:B0-----:R-:W-:Y:S01]  /*2a7b0*/  IMAD.MOV.U32 R3, RZ, RZ, 0x40 ;  /* 0x00000040ff037424 */ /* 0x001fe200078e00ff */
[----:B------:R-:W-:-:S04]  /*2a7c0*/  LEA R23, R4, R23, 0x18 ;  /* 0x0000001704177211 */ /* 0x000fc800078ec0ff */
[C---:B------:R-:W-:Y:S02]  /*2a7d0*/  SEL R6, R3.reuse, 0xffffffc0, !P2 ;  /* 0xffffffc003067807 */ /* 0x040fe40005000000 */
[----:B------:R-:W-:-:S03]  /*2a7e0*/  SEL R3, R3, 0xffffffc0, !P4 ;  /* 0xffffffc003037807 */ /* 0x000fc60006000000 */
[----:B------:R-:W-:Y:S04]  /*2a7f0*/  STL [R1+0x24], R6 ;  /* 0x0000240601007387 */ /* 0x000fe80000100800 */
[----:B------:R0:W-:Y:S04]  /*2a800*/  STL [R1+0x10], R4 ;  /* 0x0000100401007387 */ /* 0x0001e80000100800 */
[----:B------:R1:W-:Y:S04]  /*2a810*/  STL [R1], R3 ;  /* 0x0000000301007387 */ /* 0x0003e80000100800 */
[----:B------:R2:W-:Y:S01]  /*2a820*/  STL [R1+0x3c], RZ ;  /* 0x00003cff01007387 */ /* 0x0005e20000100800 */
[----:B0-----:R-:W-:-:S02]  /*2a830*/  LOP3.LUT R4, R2, 0x40, RZ, 0xfc, !PT ;  /* 0x0000004002047812 */ /* 0x001fc400078efcff */
[----:B-1----:R-:W-:Y:S02]  /*2a840*/  LOP3.LUT R3, R2, 0x80, RZ, 0xfc, !PT ;  /* 0x0000008002037812 */ /* 0x002fe400078efcff */
[----:B------:R-:W-:Y:S01]  /*2a850*/  LOP3.LUT R2, R0, 0x80, RZ, 0xfc, !PT ;  /* 0x0000008000027812 */ /* 0x000fe200078efcff */
[----:B------:R-:W-:-:S05]  /*2a860*/  IMAD.IADD R0, R23, 0x1, R8 ;  /* 0x0000000117007824 */ /* 0x000fca00078e0208 */
[----:B------:R2:W-:Y:S02]  /*2a870*/  STL [R1+0x28], R0 ;  /* 0x0000280001007387 */ /* 0x0005e40000100800 */
.L_x_3034:
[----:B------:R-:W0:Y:S02]  /*2a880*/  LDC.64 R24, c[0x0][0xc88] ;  /* 0x00032200ff187b82 */ /* 0x000e240000000a00 */
[----:B0-----:R-:W-:-:S06]  /*2a890*/  IMAD.WIDE R24, R19, 0x4, R24 ;  /* 0x0000000413187825 */ /* 0x001fcc00078e0218 */
[----:B--2---:R-:W2:Y:S01]  /*2a8a0*/  LDG.E R24, desc[UR52][R24.64] ;  /* 0x0000003418187981 */ /* 0x004ea2000c1e1900 */
[----:B------:R-:W-:Y:S05]  /*2a8b0*/  YIELD ;  /* 0x0000000000007946 */ /* 0x000fea0003800000 */
[----:B------:R-:W-:Y:S01]  /*2a8c0*/  ULDC.64 UR4, c[0x0][0xa28] ;  /* 0x00028a0000047ab9 */ /* 0x000fe20000000a00 */
[----:B------:R-:W-:Y:S01]  /*2a8d0*/  IMAD.MOV.U32 R9, RZ, RZ, RZ ;  /* 0x000000ffff097224 */ /* 0x000fe200078e00ff */
[----:B------:R-:W-:Y:S01]  /*2a8e0*/  ISETP.NE.U32.AND P0, PT, RZ, UR4, PT ;  /* 0x00000004ff007c0c */ /* 0x000fe2000bf05070 */
[----:B------:R-:W-:Y:S01]  /*2a8f0*/  ULDC.64 UR6, c[0x0][0xa10] ;  /* 0x0002840000067ab9 */ /* 0x000fe20000000a00 */
[----:B------:R-:W-:Y:S01]  /*2a900*/  IMAD.MOV.U32 R31, RZ, RZ, RZ ;  /* 0x000000ffff1f7224 */ /* 0x000fe200078e00ff */
[----:B------:R-:W-:Y:S01]  /*2a910*/  ULDC.64 UR8, c[0x0][0xa18] ;  /* 0x0002860000087ab9 */ /* 0x000fe20000000a00 */
[----:B------:R-:W-:-:S02]  /*2a920*/  ISETP.NE.AND.EX P0, PT, RZ, UR5, PT, P0 ;  /* 0x00000005ff007c0c */ /* 0x000fc4000bf05300 */
[----:B-12---:R-:W-:-:S11]  /*2a930*/  SHF.R.S32.HI R0, RZ, 0x1f, R24 ;  /* 0x0000001fff007819 */ /* 0x006fd60000011418 */
[C---:B------:R-:W-:Y:S02]  /*2a940*/  @P0 LEA R2, P1, R24.reuse, UR4, 0x2 ;  /* 0x0000000418020c11 */ /* 0x040fe4000f8210ff */
[C---:B------:R-:W-:Y:S01]  /*2a950*/  SHF.L.U32 R25, R24.reuse, 0x2, RZ ;  /* 0x0000000218197819 */ /* 0x040fe200000006ff */
[----:B------:R0:W-:Y:S01]  /*2a960*/  STL [R1+0x38], R0 ;  /* 0x0000380001007387 */ /* 0x0001e20000100800 */
[----:B------:R-:W-:Y:S01]  /*2a970*/  @P0 LEA.HI.X R3, R24, UR5, R0, 0x2, P1 ;  /* 0x0000000518030c11 */ /* 0x000fe200088f1400 */
[----:B------:R-:W-:-:S04]  /*2a980*/  ULDC.64 UR4, c[0x0][0xa00] ;  /* 0x0002800000047ab9 */ /* 0x000fc80000000a00 */
[----:B------:R1:W2:Y:S01]  /*2a990*/  @P0 LDG.E R9, desc[UR52][R2.64] ;  /* 0x0000003402090981 */ /* 0x0002a2000c1e1900 */
[----:B------:R-:W-:Y:S02]  /*2a9a0*/  ISETP.NE.U32.AND P0, PT, RZ, UR4, PT ;  /* 0x00000004ff007c0c */ /* 0x000fe4000bf05070 */
[----:B------:R-:W-:Y:S02]  /*2a9b0*/  ISETP.NE.U32.AND P1, PT, RZ, UR6, PT ;  /* 0x00000006ff007c0c */ /* 0x000fe4000bf25070 */
[----:B------:R-:W-:Y:S02]  /*2a9c0*/  ISETP.NE.AND.EX P0, PT, RZ, UR5, PT, P0 ;  /* 0x00000005ff007c0c */ /* 0x000fe4000bf05300 */
[----:B------:R-:W-:Y:S02]  /*2a9d0*/  ISETP.NE.AND.EX P1, PT, RZ, UR7, PT, P1 ;  /* 0x00000007ff007c0c */ /* 0x000fe4000bf25310 */
[----:B------:R-:W-:Y:S01]  /*2a9e0*/  SHF.L.U64.HI R26, R24, 0x2, R0 ;  /* 0x00000002181a7819 */ /* 0x000fe20000010200 */
[----:B0-----:R-:W-:Y:S01]  /*2a9f0*/  IMAD.MOV.U32 R0, RZ, RZ, RZ ;  /* 0x000000ffff007224 */ /* 0x001fe200078e00ff */
[----:B-1----:R-:W-:-:S02]  /*2aa00*/  IADD3 R2, P3, R25, UR4, RZ ;  /* 0x0000000419027c10 */ /* 0x002fc4000ff7e0ff */
[----:B------:R-:W-:Y:S02]  /*2aa10*/  IADD3 R4, P4, R25, UR6, RZ ;  /* 0x0000000619047c10 */ /* 0x000fe4000ff9e0ff */
[C---:B------:R-:W-:Y:S02]  /*2aa20*/  IADD3.X R3, R26.reuse, UR5, RZ, P3, !PT ;  /* 0x000000051a037c10 */ /* 0x040fe40009ffe4ff */
[----:B------:R-:W-:Y:S02]  /*2aa30*/  IADD3.X R5, R26, UR7, RZ, P4, !PT ;  /* 0x000000071a057c10 */ /* 0x000fe4000a7fe4ff */
[----:B------:R-:W-:Y:S01]  /*2aa40*/  ISETP.NE.U32.AND P2, PT, RZ, UR8, PT ;  /* 0x00000008ff007c0c */ /* 0x000fe2000bf45070 */
[----:B------:R-:W5:Y:S01]  /*2aa50*/  @P0 LDG.E R31, desc[UR52][R2.64] ;  /* 0x00000034021f0981 */ /* 0x000f62000c1e1900 */
[----:B------:R-:W-:Y:S02]  /*2aa60*/  ULDC UR4, c[0x0][0x288] ;  /* 0x0000a20000047ab9 */ /* 0x000fe40000000800 */
[----:B------:R-:W-:Y:S01]  /*2aa70*/  ISETP.NE.AND.EX P2, PT, RZ, UR9, PT, P2 ;  /* 0x00000009ff007c0c */ /* 0x000fe2000bf45320 */
[----:B------:R-:W5:Y:S01]  /*2aa80*/  @P1 LDG.E R0, desc[UR52][R4.64] ;  /* 0x0000003404001981 */ /* 0x000f62000c1e1900 */
[----:B------:R-:W-:Y:S01]  /*2aa90*/  IMAD.U32 R32, RZ, RZ, UR4 ;  /* 0x00000004ff207e24 */ /* 0x000fe2000f8e00ff */
[----:B------:R-:W-:-:S02]  /*2aaa0*/  ULDC.64 UR4, c[0x0][0x418] ;  /* 0x0001060000047ab9 */ /* 0x000fc40000000a00 */
[----:B------:R-:W-:-:S03]  /*2aab0*/  UISETP.NE.U32.AND UP0, UPT, UR4, URZ, UPT ;  /* 0x0000003f0400728c */ /* 0x000fc6000bf05070 */
[----:B------:R-:W-:Y:S01]  /*2aac0*/  ULDC UR4, c[0x0][0x424] ;  /* 0x0001090000047ab9 */ /* 0x000fe20000000800 */
[----:B------:R-:W-:-:S03]  /*2aad0*/  UISETP.NE.AND.EX UP0, UPT, UR5, URZ, UPT, UP0 ;  /* 0x0000003f0500728c */ /* 0x000fc6000bf05300 */
[----:B------:R-:W-:Y:S01]  /*2aae0*/  ULDC UR5, c[0x0][0x2f0] ;  /* 0x0000bc0000057ab9 */ /* 0x000fe20000000800 */
[----:B------:R-:W-:Y:S01]  /*2aaf0*/  @P2 IADD3 R6, P3, R25, UR8, RZ ;  /* 0x0000000819062c10 */ /* 0x000fe2000ff7e0ff */
[----:B------:R-:W-:-:S03]  /*2ab00*/  USEL UR4, UR4, 0x1, UP0 ;  /* 0x0000000104047887 */ /* 0x000fc60008000000 */
[----:B------:R-:W-:Y:S01]  /*2ab10*/  @P2 IADD3.X R7, R26, UR9, RZ, P3, !PT ;  /* 0x000000091a072c10 */ /* 0x000fe20009ffe4ff */
[----:B------:R-:W-:-:S03]  /*2ab20*/  UIMAD UR4, UR4, UR5, URZ ;  /* 0x00000005040472a4 */ /* 0x000fc6000f8e023f */
[----:B------:R-:W-:Y:S01]  /*2ab30*/  ULDC UR5, c[0x0][0x348] ;  /* 0x0000d20000057ab9 */ /* 0x000fe20000000800 */
[----:B------:R0:W5:Y:S02]  /*2ab40*/  @P2 LDG.E R32, desc[UR52][R6.64] ;  /* 0x0000003406202981 */ /* 0x000164000c1e1900 */
[----:B------:R-:W-:Y:S01]  /*2ab50*/  MOV R8, UR4 ;  /* 0x0000000400087c02 */ /* 0x000fe20008000f00 */
[----:B0-----:R-:W-:Y:S01]  /*2ab60*/  IMAD.U32 R6, RZ, RZ, UR5 ;  /* 0x00000005ff067e24 */ /* 0x001fe2000f8e00ff */
[----:B--2---:R0:W-:Y:S01]  /*2ab70*/  STL [R1+0x4], R9 ;  /* 0x0000040901007387 */ /* 0x0041e20000100800 */
[----:B------:R-:W-:Y:S05]  /*2ab80*/  @P2 BRA `(.L_x_2915) ;  /* 0x0000000000102947 */ /* 0x000fea0003800000 */
[----:B------:R-:W-:Y:S05]  /*2ab90*/  @!P0 BRA `(.L_x_2915) ;  /* 0x00000000000c8947 */ /* 0x000fea0003800000 */
[----:B-----5:R-:W2:Y:S04]  /*2aba0*/  LDG.E R32, desc[UR52][R2.64] ;  /* 0x0000003402207981 */ /* 0x020ea8000c1e1900 */
[----:B------:R-:W2:Y:S02]  /*2abb0*/  LDG.E R2, desc[UR52][R2.64+0x4] ;  /* 0x0000043402027981 */ /* 0x000ea4000c1e1900 */
[----:B--2---:R-:W-:-:S07]  /*2abc0*/  IMAD.IADD R32, R2, 0x1, -R32 ;  /* 0x0000000102207824 */ /* 0x004fce00078e0a20 */
.L_x_2915:
[----:B------:R-:W-:Y:S01]  /*2abd0*/  ULDC.64 UR4, c[0x0][0xa20] ;  /* 0x0002880000047ab9 */ /* 0x000fe20000000a00 */
[C---:B------:R-:W-:Y:S01]  /*2abe0*/  LOP3.LUT R7, R18.reuse, 0xff000000, RZ, 0xc0, !PT ;  /* 0xff00000012077812 */ /* 0x040fe200078ec0ff */
[----:B------:R-:W-:Y:S01]  /*2abf0*/  IMAD.MOV.U32 R34, RZ, RZ, R24 ;  /* 0x000000ffff227224 */ /* 0x000fe200078e0018 */
[----:B------:R-:W-:Y:S02]  /*2ac00*/  ISETP.NE.U32.AND P0, PT, RZ, UR4, PT ;  /* 0x00000004ff007c0c */ /* 0x000fe4000bf05070 */
[----:B------:R-:W-:Y:S02]  /*2ac10*/  SHF.R.U32.HI R7, RZ, 0x8, R7 ;  /* 0x00000008ff077819 */ /* 0x000fe40000011607 */
[----:B------:R-:W-:Y:S02]  /*2ac20*/  ISETP.NE.AND.EX P0, PT, RZ, UR5, PT, P0 ;  /* 0x00000005ff007c0c */ /* 0x000fe4000bf05300 */
[C---:B------:R-:W-:Y:S02]  /*2ac30*/  LOP3.LUT R2, R18.reuse, 0xff0000, RZ, 0xc0, !PT ;  /* 0x00ff000012027812 */ /* 0x040fe400078ec0ff */
[----:B------:R-:W-:-:S02]  /*2ac40*/  LOP3.LUT R18, R18, 0xffff, RZ, 0xc0, !PT ;  /* 0x0000ffff12127812 */ /* 0x000fc400078ec0ff */
[----:B------:R-:W-:-:S07]  /*2ac50*/  LEA.HI R7, R2, R7, RZ, 0x10 ;  /* 0x0000000702077211 */ /* 0x000fce00078f80ff */
[----:B------:R-:W-:Y:S05]  /*2ac60*/  @!P0 BRA `(.L_x_2916) ;  /* 0x0000000000108947 */ /* 0x000fea0003800000 */
[----:B------:R-:W-:-:S04]  /*2ac70*/  IADD3 R2, P0, R25, UR4, RZ ;  /* 0x0000000419027c10 */ /* 0x000fc8000ff1e0ff */
[----:B------:R-:W-:-:S05]  /*2ac80*/  IADD3.X R3, R26, UR5, RZ, P0, !PT ;  /* 0x000000051a037c10 */ /* 0x000fca00087fe4ff */
[----:B------:R1:W5:Y:S01]  /*2ac90*/  LDG.E R8, desc[UR52][R2.64] ;  /* 0x0000003402087981 */ /* 0x000362000c1e1900 */
[----:B------:R-:W-:Y:S05]  /*2aca0*/  BRA `(.L_x_2917) ;  /* 0x0000000000247947 */ /* 0x000fea0003800000 */
.L_x_2916:
        /* <DEDUP_REMOVED lines=9> */
.L_x_2917:
[----:B-1----:R-:W2:Y:S01]  /*2ad40*/  @P1 LDG.E R2, desc[UR52][R4.64] ;  /* 0x0000003404021981 */ /* 0x002ea2000c1e1900 */
[----:B------:R-:W1:Y:S03]  /*2ad50*/  LDC R3, c[0x0][0x448] ;  /* 0x00011200ff037b82 */ /* 0x000e660000000800 */
[----:B------:R3:W2:Y:S01]  /*2ad60*/  @P1 LDG.E R4, desc[UR52][R4.64+0x4] ;  /* 0x0000043404041981 */ /* 0x0006a2000c1e1900 */
[----:B------:R-:W-:Y:S01]  /*2ad70*/  BSSY B0, `(.L_x_2918) ;  /* 0x0000037000007945 */ /* 0x000fe20003800000 */
[----:B------:R-:W-:Y:S02]  /*2ad80*/  LOP3.LUT R30, R7, 0xff, RZ, 0xc0, !PT ;  /* 0x000000ff071e7812 */ /* 0x000fe400078ec0ff */
[----:B-1----:R-:W-:-:S13]  /*2ad90*/  ISETP.NE.AND P0, PT, R3, 0x1, PT ;  /* 0x000000010300780c */ /* 0x002fda0003f05270 */
[----:B------:R-:W1:Y:S08]  /*2ada0*/  @P0 LDC R3, c[0x0][0x44c] ;  /* 0x00011300ff030b82 */ /* 0x000e700000000800 */
[----:B---3--:R-:W3:Y:S01]  /*2adb0*/  @P0 LDC R5, c[0x0][0x450] ;  /* 0x00011400ff050b82 */ /* 0x008ee20000000800 */
[----:B--2---:R-:W-:Y:S01]  /*2adc0*/  @P1 IMAD.IADD R6, R4, 0x1, -R2 ;  /* 0x0000000104061824 */ /* 0x004fe200078e0a02 */
[----:B------:R-:W-:-:S02]  /*2add0*/  SHF.L.U32 R2, R17, 0x7, RZ ;  /* 0x0000000711027819 */ /* 0x000fc400000006ff */
[----:B------:R-:W-:-:S03]  /*2ade0*/  SHF.R.U32.HI R4, RZ, 0x10, R7 ;  /* 0x00000010ff047819 */ /* 0x000fc60000011607 */
[----:B------:R-:W-:-:S04]  /*2adf0*/  VIADD R2, R2, 0x7f ;  /* 0x0000007f02027836 */ /* 0x000fc80000000000 */
[----:B-1----:R-:W-:-:S05]  /*2ae00*/  @P0 IMAD.HI.U32 R3, R2, R3, RZ ;  /* 0x0000000302030227 */ /* 0x002fca00078e00ff */
[----:B---3--:R-:W-:Y:S01]  /*2ae10*/  @P0 SHF.R.U32.HI R2, RZ, R5, R3 ;  /* 0x00000005ff020219 */ /* 0x008fe20000011603 */
[----:B-----5:R-:W-:-:S04]  /*2ae20*/  IMAD.IADD R5, R8, 0x1, -R9 ;  /* 0x0000000108057824 */ /* 0x020fc800078e0a09 */
[----:B------:R-:W-:-:S04]  /*2ae30*/  IMAD.IADD R27, R5, 0x1, R6 ;  /* 0x00000001051b7824 */ /* 0x000fc800078e0206 */
[C---:B------:R-:W-:Y:S01]  /*2ae40*/  VIADD R3, R27.reuse, 0x9f ;  /* 0x0000009f1b037836 */ /* 0x040fe20000000000 */
[----:B------:R-:W-:-:S03]  /*2ae50*/  IADD3 R20, R27, 0xa0, -R32 ;  /* 0x000000a01b147810 */ /* 0x000fc60007ffe820 */
[----:B------:R-:W-:Y:S01]  /*2ae60*/  IMAD.HI R3, R3, 0x66666667, RZ ;  /* 0x6666666703037827 */ /* 0x000fe200078e02ff */
[----:B------:R-:W-:-:S04]  /*2ae70*/  IADD3 R2, R20, R2, RZ ;  /* 0x0000000214027210 */ /* 0x000fc80007ffe0ff */
[----:B------:R-:W-:Y:S01]  /*2ae80*/  SHF.R.U32.HI R21, RZ, 0x1f, R3 ;  /* 0x0000001fff157819 */ /* 0x000fe20000011603 */
[----:B------:R-:W-:-:S03]  /*2ae90*/  IMAD.HI R2, R2, 0x66666667, RZ ;  /* 0x6666666702027827 */ /* 0x000fc600078e02ff */
[----:B------:R-:W-:Y:S02]  /*2aea0*/  LEA.HI.SX32 R21, R3, R21, 0x1a ;  /* 0x0000001503157211 */ /* 0x000fe400078fd2ff */
[----:B------:R-:W-:-:S04]  /*2aeb0*/  SHF.R.U32.HI R8, RZ, 0x1f, R2 ;  /* 0x0000001fff087819 */ /* 0x000fc80000011602 */
[----:B------:R-:W-:Y:S01]  /*2aec0*/  LEA.HI.SX32 R8, R2, R8, 0x1a ;  /* 0x0000000802087211 */ /* 0x000fe200078fd2ff */
[----:B------:R-:W-:-:S03]  /*2aed0*/  IMAD.MOV.U32 R2, RZ, RZ, RZ ;  /* 0x000000ffff027224 */ /* 0x000fc600078e00ff */
[----:B------:R-:W-:-:S04]  /*2aee0*/  VIMNMX R8, R21, R8, PT ;  /* 0x0000000815087248 */ /* 0x000fc80003fe0100 */
[----:B------:R-:W-:-:S13]  /*2aef0*/  ISETP.GE.AND P0, PT, R8, 0x1, PT ;  /* 0x000000010800780c */ /* 0x000fda0003f06270 */
[----:B------:R-:W-:Y:S05]  /*2af00*/  @!P0 BRA `(.L_x_2919) ;  /* 0x0000000000748947 */ /* 0x000fea0003800000 */
[----:B------:R-:W-:Y:S01]  /*2af10*/  ISETP.NE.AND P0, PT, R4, RZ, PT ;  /* 0x000000ff0400720c */ /* 0x000fe20003f05270 */
[----:B------:R-:W-:-:S03]  /*2af20*/  ULDC UR4, c[0x0][0x9f0] ;  /* 0x00027c0000047ab9 */ /* 0x000fc60000000800 */
[----:B------:R-:W-:-:S04]  /*2af30*/  SEL R7, R4, UR4, P0 ;  /* 0x0000000404077c07 */ /* 0x000fc80008000000 */
[----:B0-----:R-:W-:Y:S02]  /*2af40*/  IABS R9, R7 ;  /* 0x0000000700097213 */ /* 0x001fe40000000000 */
        /* <DEDUP_REMOVED lines=24> */
[----:B------:R-:W-:-:S07]  /*2b0d0*/  @!P2 LOP3.LUT R2, RZ, R7, RZ, 0x33, !PT ;  /* 0x00000007ff02a212 */ /* 0x000fce00078e33ff */
.L_x_2919:
[----:B------:R-:W-:Y:S05]  /*2b0e0*/  BSYNC B0 ;  /* 0x0000000000007941 */ /* 0x000fea0003800000 */
.L_x_2918:
        /* <DEDUP_REMOVED lines=12> */
[----:B------:R-:W-:Y:S01]  /*2b1b0*/  @P0 SHF.R.U32.HI R6, RZ, 0x1f, R2 ;  /* 0x0000001fff060819 */ /* 0x000fe20000011602 */
[----:B------:R-:W-:-:S03]  /*2b1c0*/  IMAD.MOV.U32 R5, RZ, RZ, R3 ;  /* 0x000000ffff057224 */ /* 0x000fc600078e0003 */
[----:B------:R-:W-:Y:S02]  /*2b1d0*/  @P0 LEA.HI.SX32 R5, R2, R6, 0x1a ;  /* 0x0000000602050211 */ /* 0x000fe400078fd2ff */
[----:B------:R-:W-:Y:S02]  /*2b1e0*/  PLOP3.LUT P0, PT, PT, PT, PT, 0x80, 0x0 ;  /* 0x000000000000781c */ /* 0x000fe40003f0f070 */
[----:B------:R-:W-:-:S13]  /*2b1f0*/  ISETP.GT.AND P2, PT, R5, R3, PT ;  /* 0x000000030500720c */ /* 0x000fda0003f44270 */
[----:B------:R-:W-:Y:S05]  /*2b200*/  @!P2 BRA `(.L_x_2921) ;  /* 0x000000100008a947 */ /* 0x000fea0003800000 */
[----:B------:R-:W-:Y:S01]  /*2b210*/  UMOV UR4, 0xffffffff ;  /* 0xffffffff00047882 */ /* 0x000fe20000000000 */
[----:B------:R-:W-:Y:S02]  /*2b220*/  SEL R2, R34, RZ, !P1 ;  /* 0x000000ff22027207 */ /* 0x000fe40004800000 */
[----:B------:R-:W-:Y:S05]  /*2b230*/  BRA.DIV UR4, `(.L_x_2922) ;  /* 0x000000a604987947 */ /* 0x000fea000b800000 */
[----:B------:R-:W1:Y:S02]  /*2b240*/  S2R R6, SR_TID.X ;  /* 0x0000000000067919 */ /* 0x000e640000002100 */
[----:B-1----:R-:W-:-:S04]  /*2b250*/  SHF.R.U32.HI R6, RZ, 0x5, R6 ;  /* 0x00000005ff067819 */ /* 0x002fc80000011606 */
[----:B------:R-:W-:-:S05]  /*2b260*/  LOP3.LUT R6, R6, 0x3, RZ, 0xc0, !PT ;  /* 0x0000000306067812 */ /* 0x000fca00078ec0ff */
[----:B------:R1:W2:Y:S02]  /*2b270*/  SHFL.IDX PT, R14, R6, RZ, 0x1f ;  /* 0x00001fff060e7589 */ /* 0x0002a400000e0000 */
.L_x_3199:
[----:B--2---:R-:W-:Y:S02]  /*2b280*/  ISETP.NE.AND P0, PT, R14, RZ, PT ;  /* 0x000000ff0e00720c */ /* 0x004fe40003f05270 */
[----:B------:R-:W-:-:S11]  /*2b290*/  PLOP3.LUT P6, PT, PT, PT, PT, 0x8, 0x0 ;  /* 0x000000000000781c */ /* 0x000fd60003fce170 */
[----:B------:R-:W-:Y:S05]  /*2b2a0*/  @P0 BRA `(.L_x_2923) ;  /* 0x00000000000c0947 */ /* 0x000fea0003800000 */
[----:B------:R-:W-:-:S03]  /*2b2b0*/  UMOV UR4, 0xffffffff ;  /* 0xffffffff00047882 */ /* 0x000fc60000000000 */
[----:B------:R-:W-:Y:S05]  /*2b2c0*/  BRA.DIV UR4, `(.L_x_2924) ;  /* 0x000000a604a87947 */ /* 0x000fea000b800000 */
[----:B------:R-:W-:-:S13]  /*2b2d0*/  ELECT P6, URZ, PT ;  /* 0x00000000003f782f */ /* 0x000fda00038c0000 */
.L_x_2923:
[----:B-1----:R-:W2:Y:S01]  /*2b2e0*/  LDL R6, [R1+0x3c] ;  /* 0x00003c0001067983 */ /* 0x002ea20000100800 */
[----:B------:R-:W-:Y:S01]  /*2b2f0*/  BSSY B1, `(.L_x_2925) ;  /* 0x0000008000017945 */ /* 0x000fe20003800000 */
[----:B--2---:R-:W-:-:S05]  /*2b300*/  VIADD R6, R6, 0x1 ;  /* 0x0000000106067836 */ /* 0x004fca0000000000 */
[----:B------:R-:W-:-:S04]  /*2b310*/  LEA.HI R7, R6, R6, RZ, 0x1 ;  /* 0x0000000606077211 */ /* 0x000fc800078f08ff */
[----:B------:R-:W-:-:S05]  /*2b320*/  LOP3.LUT R7, R7, 0xfffffffe, RZ, 0xc0, !PT ;  /* 0xfffffffe07077812 */ /* 0x000fca00078ec0ff */
[----:B------:R-:W-:-:S05]  /*2b330*/  IMAD.IADD R6, R6, 0x1, -R7 ;  /* 0x0000000106067824 */ /* 0x000fca00078e0a07 */
[----:B------:R-:W-:-:S04]  /*2b340*/  SHF.L.U32 R6, R6, 0x1f, RZ ;  /* 0x0000001f06067819 */ /* 0x000fc800000006ff */
[----:B------:R-:W1:Y:S02]  /*2b350*/  SYNCS.PHASECHK.TRANS64.TRYWAIT P0, [R23+URZ+0x29820], R6 ;  /* 0x02982006170075a7 */ /* 0x000e64000800017f */
[----:B-1----:R-:W-:Y:S05]  /*2b360*/  @!P0 BRA `(.L_x_2926) ;  /* 0x000000a400a08947 */ /* 0x002fea0003800000 */
.L_x_3202:
[----:B------:R-:W-:Y:S05]  /*2b370*/  BSYNC B1 ;  /* 0x0000000000017941 */ /* 0x000fea0003800000 */
.L_x_2925:
[----:B------:R-:W-:Y:S04]  /*2b380*/  BSSY B1, `(.L_x_2927) ;  /* 0x000006c000017945 */ /* 0x000fe80003800000 */
[----:B------:R-:W-:Y:S05]  /*2b390*/  @!P6 BRA `(.L_x_2928) ;  /* 0x0000000400a8e947 */ /* 0x000fea0003800000 */
[----:B0-----:R-:W-:Y:S01]  /*2b3a0*/  LEA R9, R29, R23, 0x3 ;  /* 0x000000171d097211 */ /* 0x001fe200078e18ff */
[----:B------:R-:W0:Y:S01]  /*2b3b0*/  S2R R7, SR_TID.X ;  /* 0x0000000000077919 */ /* 0x000e220000002100 */
[----:B------:R-:W-:Y:S01]  /*2b3c0*/  SHF.L.U32 R11, R36, 0x1f, RZ ;  /* 0x0000001f240b7819 */ /* 0x000fe200000006ff */
[----:B------:R-:W-:Y:S03]  /*2b3d0*/  BSSY B2, `(.L_x_2929) ;  /* 0x0000005000027945 */ /* 0x000fe60003800000 */
[----:B------:R-:W2:Y:S01]  /*2b3e0*/  SYNCS.PHASECHK.TRANS64.TRYWAIT P0, [R9+URZ+0x298a0], R11 ;  /* 0x0298a00b090075a7 */ /* 0x000ea2000800017f */
[----:B0-----:R-:W-:-:S04]  /*2b3f0*/  LOP3.LUT R7, R7, 0x7f, RZ, 0xc0, !PT ;  /* 0x0000007f07077812 */ /* 0x001fc800078ec0ff */
[----:B------:R-:W-:Y:S01]  /*2b400*/  ISETP.NE.AND P1, PT, R7, RZ, PT ;  /* 0x000000ff0700720c */ /* 0x000fe20003f25270 */
[----:B--2---:R-:W-:-:S12]  /*2b410*/  @!P0 BRA `(.L_x_2930) ;  /* 0x000000a400888947 */ /* 0x004fd80003800000 */
.L_x_3203:
[----:B------:R-:W-:Y:S05]  /*2b420*/  BSYNC B2 ;  /* 0x0000000000027941 */ /* 0x000fea0003800000 */
.L_x_2929:
[----:B------:R-:W-:Y:S04]  /*2b430*/  BSSY B2, `(.L_x_2931) ;  /* 0x0000009000027945 */ /* 0x000fe80003800000 */
[----:B------:R-:W-:Y:S05]  /*2b440*/  @P1 BRA `(.L_x_2932) ;  /* 0x00000000001c1947 */ /* 0x000fea0003800000 */
[----:B-1----:R-:W1:Y:S02]  /*2b450*/  S2R R6, SR_TID.X ;  /* 0x0000000000067919 */ /* 0x002e640000002100 */
[----:B-1----:R-:W-:Y:S01]  /*2b460*/  LOP3.LUT R7, R6, 0x1f, RZ, 0xc0, !PT ;  /* 0x0000001f06077812 */ /* 0x002fe200078ec0ff */
[----:B------:R-:W-:-:S03]  /*2b470*/  IMAD.MOV.U32 R6, RZ, RZ, 0x7800 ;  /* 0x00007800ff067424 */ /* 0x000fc600078e00ff */
[----:B------:R-:W-:Y:S01]  /*2b480*/  ISETP.NE.AND P0, PT, R7, RZ, PT ;  /* 0x000000ff0700720c */ /* 0x000fe20003f05270 */
[----:B------:R2:W-:-:S12]  /*2b490*/  SYNCS.ARRIVE.TRANS64 RZ, [R9+URZ+0x29890], R6 ;  /* 0x0298900609ff79a7 */ /* 0x0005d8000800003f */
[----:B--2---:R-:W-:Y:S05]  /*2b4a0*/  @!P0 BRA `(.L_x_2932) ;  /* 0x0000000000048947 */ /* 0x004fea0003800000 */
[----:B------:R-:W-:Y:S01]  /*2b4b0*/  BPT.TRAP 0x1 ;  /* 0x000000040000795c */ /* 0x000fe20000300000 */
.L_x_2932:
[----:B------:R-:W-:Y:S05]  /*2b4c0*/  BSYNC B2 ;  /* 0x0000000000027941 */ /* 0x000fea0003800000 */
.L_x_2931:
[----:B------:R-:W-:Y:S01]  /*2b4d0*/  IMAD.MOV.U32 R12, RZ, RZ, RZ ;  /* 0x000000ffff0c7224 */ /* 0x000fe200078e00ff */
[----:B------:R-:W-:Y:S01]  /*2b4e0*/  UIADD3 UR4, UP0, UR40, 0x570, URZ ;  /* 0x0000057028047890 */ /* 0x000fe2000ff1e03f */
[----:B------:R-:W-:Y:S01]  /*2b4f0*/  IMAD R8, R29, 0x7800, R23 ;  /* 0x000078001d087824 */ /* 0x000fe200078e0217 */
[----:B------:R-:W-:Y:S01]  /*2b500*/  PLOP3.LUT P0, PT, PT, PT, PT, 0x80, 0x0 ;  /* 0x000000000000781c */ /* 0x000fe20003f0f070 */
[----:B------:R-:W-:Y:S01]  /*2b510*/  IMAD R7, R5, 0xa0, R0 ;  /* 0x000000a005077824 */ /* 0x000fe200078e0200 */
[----:B------:R-:W-:Y:S01]  /*2b520*/  R2UR UR10, R12 ;  /* 0x000000000c0a72ca */ /* 0x000fe200000e0000 */
[----:B-1----:R-:W-:Y:S01]  /*2b530*/  VIADD R6, R9, 0x29890 ;  /* 0x0002989009067836 */ /* 0x002fe20000000000 */
[----:B------:R-:W-:Y:S01]  /*2b540*/  IADD3 R10, R8, 0x1a400, RZ ;  /* 0x0001a400080a7810 */ /* 0x000fe20007ffe0ff */
[----:B------:R-:W-:Y:S01]  /*2b550*/  VIADD R7, R7, 0xffffff60 ;  /* 0xffffff6007077836 */ /* 0x000fe20000000000 */
[----:B------:R-:W-:Y:S01]  /*2b560*/  UIADD3.X UR5, URZ, UR41, URZ, UP0, !UPT ;  /* 0x000000293f057290 */ /* 0x000fe200087fe43f */
[----:B------:R-:W-:Y:S01]  /*2b570*/  UMOV UR6, 0x0 ;  /* 0x0000000000067882 */ /* 0x000fe20000000000 */
[----:B------:R-:W-:-:S10]  /*2b580*/  UMOV UR7, 0x12f00000 ;  /* 0x12f0000000077882 */ /* 0x000fd40000000000 */
.L_x_2933:
        /* <DEDUP_REMOVED lines=10> */
[----:B------:R-:W-:Y:S01]  /*2b630*/  PLOP3.LUT P0, PT, PT, PT, PT, 0x80, 0x0 ;  /* 0x000000000000781c */ /* 0x000fe20003f0f070 */
[----:B------:R-:W-:Y:S01]  /*2b640*/  VIADD R10, R8, 0x1cc00 ;  /* 0x0001cc00080a7836 */ /* 0x000fe20000000000 */
[----:B------:R-:W-:Y:S01]  /*2b650*/  UMOV UR6, 0x0 ;  /* 0x0000000000067882 */ /* 0x000fe20000000000 */
[----:B------:R-:W-:Y:S01]  /*2b660*/  UMOV UR7, 0x12f00000 ;  /* 0x12f0000000077882 */ /* 0x000fe20000000000 */
[----:B------:R-:W-:-:S09]  /*2b670*/  UMOV UR10, 0x40 ;  /* 0x00000040000a7882 */ /* 0x000fd20000000000 */
.L_x_2934:
        /* <DEDUP_REMOVED lines=15> */
.L_x_2935:
        /* <DEDUP_REMOVED lines=10> */
[----:B------:R-:W1:Y:S01]  /*2b810*/  SYNCS.PHASECHK.TRANS64.TRYWAIT P0, [R9+URZ+0x298c0], R11 ;  /* 0x0298c00b090075a7 */ /* 0x000e62000800017f */
[----:B------:R-:W-:Y:S04]  /*2b820*/  BSSY B2, `(.L_x_2936) ;  /* 0x0000002000027945 */ /* 0x000fe80003800000 */
[----:B-1----:R-:W-:Y:S05]  /*2b830*/  @!P0 BRA `(.L_x_2937) ;  /* 0x000000a000948947 */ /* 0x002fea0003800000 */
.L_x_3204:
[----:B------:R-:W-:Y:S05]  /*2b840*/  BSYNC B2 ;  /* 0x0000000000027941 */ /* 0x000fea0003800000 */
.L_x_2936:
        /* <DEDUP_REMOVED lines=11> */
.L_x_2939:
[----:B------:R-:W-:Y:S05]  /*2b900*/  BSYNC B2 ;  /* 0x0000000000027941 */ /* 0x000fea0003800000 */
.L_x_2938:
        /* <DEDUP_REMOVED lines=9> */
.L_x_2940:
        /* <DEDUP_REMOVED lines=9> */
[----:B--2---:R-:W-:Y:S05]  /*2ba30*/  @P0 BRA.U.ANY `(.L_x_2940) ;  /* 0xfffffffd00d80947 */ /* 0x004fea000393ffff */
.L_x_2928:
[----:B------:R-:W-:Y:S05]  /*2ba40*/  BSYNC B1 ;  /* 0x0000000000017941 */ /* 0x000fea0003800000 */
.L_x_2927:
        /* <DEDUP_REMOVED lines=9> */
.L_x_2955:
[----:B------:R-:W-:Y:S05]  /*2bae0*/  YIELD ;  /* 0x0000000000007946 */ /* 0x000fea0003800000 */
        /* <DEDUP_REMOVED lines=10> */
.L_x_3205:
[----:B------:R-:W-:Y:S05]  /*2bb90*/  BSYNC B2 ;  /* 0x0000000000027941 */ /* 0x000fea0003800000 */
.L_x_2943:
[----:B------:R-:W-:Y:S04]  /*2bba0*/  BSSY B2, `(.L_x_2945) ;  /* 0x0000009000027945 */ /* 0x000fe80003800000 */
[----:B------:R-:W-:Y:S05]  /*2bbb0*/  @P2 BRA `(.L_x_2946) ;  /* 0x00000000001c2947 */ /* 0x000fea0003800000 */
[----:B------:R-:W1:Y:S02]  /*2bbc0*/  S2R R5, SR_TID.X ;  /* 0x0000000000057919 */ /* 0x000e640000002100 */
[----:B-1----:R-:W-:Y:S01]  /*2bbd0*/  LOP3.LUT R6, R5, 0x1f, RZ, 0xc0, !PT ;  /* 0x0000001f05067812 */ /* 0x002fe200078ec0ff */
[----:B------:R-:W-:-:S03]  /*2bbe0*/  IMAD.MOV.U32 R5, RZ, RZ, 0x7800 ;  /* 0x00007800ff057424 */ /* 0x000fc600078e00ff */
[----:B------:R-:W-:Y:S01]  /*2bbf0*/  ISETP.NE.AND P1, PT, R6, RZ, PT ;  /* 0x000000ff0600720c */ /* 0x000fe20003f25270 */
[----:B------:R2:W-:-:S12]  /*2bc00*/  SYNCS.ARRIVE.TRANS64 RZ, [R9+URZ+0x29890], R5 ;  /* 0x0298900509ff79a7 */ /* 0x0005d8000800003f */
[----:B--2---:R-:W-:Y:S05]  /*2bc10*/  @!P1 BRA `(.L_x_2946) ;  /* 0x0000000000049947 */ /* 0x004fea0003800000 */
[----:B------:R-:W-:Y:S01]  /*2bc20*/  BPT.TRAP 0x1 ;  /* 0x000000040000795c */ /* 0x000fe20000300000 */
.L_x_2946:
[----:B------:R-:W-:Y:S05]  /*2bc30*/  BSYNC B2 ;  /* 0x0000000000027941 */ /* 0x000fea0003800000 */
.L_x_2945:
[----:B------:R-:W-:Y:S01]  /*2bc40*/  IMAD.MOV.U32 R12, RZ, RZ, RZ ;  /* 0x000000ffff0c7224 */ /* 0x000fe200078e00ff */
[----:B------:R-:W-:Y:S01]  /*2bc50*/  UIADD3 UR4, UP0, UR40, 0x570, URZ ;  /* 0x0000057028047890 */ /* 0x000fe2000ff1e03f */
[----:B------:R-:W-:Y:S01]  /*2bc60*/  IMAD R7, R29, 0x7800, R23 ;  /* 0x000078001d077824 */ /* 0x000fe200078e0217 */
[----:B------:R-:W-:Y:S01]  /*2bc70*/  PLOP3.LUT P1, PT, PT, PT, PT, 0x80, 0x0 ;  /* 0x000000000000781c */ /* 0x000fe20003f2f070 */
[----:B-1----:R-:W-:Y:S01]  /*2bc80*/  IMAD R6, R10, 0xa0, R0 ;  /* 0x000000a00a067824 */ /* 0x002fe200078e0200 */
[----:B------:R-:W-:Y:S01]  /*2bc90*/  R2UR UR10, R12 ;  /* 0x000000000c0a72ca */ /* 0x000fe200000e0000 */
[----:B------:R-:W-:Y:S01]  /*2bca0*/  VIADD R5, R9, 0x29890 ;  /* 0x0002989009057836 */ /* 0x000fe20000000000 */
[----:B------:R-:W-:Y:S01]  /*2bcb0*/  UIADD3.X UR5, URZ, UR41, URZ, UP0, !UPT ;  /* 0x000000293f057290 */ /* 0x000fe200087fe43f */
[----:B------:R-:W-:Y:S01]  /*2bcc0*/  VIADD R11, R7, 0x1a400 ;  /* 0x0001a400070b7836 */ /* 0x000fe20000000000 */
[----:B------:R-:W-:Y:S01]  /*2bcd0*/  UMOV UR6, 0x0 ;  /* 0x0000000000067882 */ /* 0x000fe20000000000 */
[----:B------:R-:W-:-:S10]  /*2bce0*/  UMOV UR7, 0x12f00000 ;  /* 0x12f0000000077882 */ /* 0x000fd40000000000 */
.L_x_2947:
        /* <DEDUP_REMOVED lines=11> */
[----:B------:R-:W-:Y:S01]  /*2bda0*/  UMOV UR6, 0x0 ;  /* 0x0000000000067882 */ /* 0x000fe20000000000 */
[----:B------:R-:W-:Y:S01]  /*2bdb0*/  IADD3 R11, R7, 0x1cc00, RZ ;  /* 0x0001cc00070b7810 */ /* 0x000fe20007ffe0ff */
[----:B------:R-:W-:Y:S01]  /*2bdc0*/  UMOV UR7, 0x12f00000 ;  /* 0x12f0000000077882 */ /* 0x000fe20000000000 */
[----:B------:R-:W-:-:S09]  /*2bdd0*/  UMOV UR10, 0x40 ;  /* 0x00000040000a7882 */ /* 0x000fd20000000000 */
.L_x_2948:
        /* <DEDUP_REMOVED lines=15> */
.L_x_2949:
        /* <DEDUP_REMOVED lines=13> */
.L_x_3206:
[----:B------:R-:W-:Y:S05]  /*2bfa0*/  BSYNC B2 ;  /* 0x0000000000027941 */ /* 0x000fea0003800000 */
.L_x_2950:
        /* <DEDUP_REMOVED lines=11> */
.L_x_2953:
[----:B------:R-:W-:Y:S05]  /*2c060*/  BSYNC B2 ;  /* 0x0000000000027941 */ /* 0x000fea0003800000 */
.L_x_2952:
        /* <DEDUP_REMOVED lines=8> */
[----:B01----:R-:W-:-:S11]  /*2c0f0*/  IADD3 R9, R9, 0x298b0, RZ ;  /* 0x000298b009097810 */ /* 0x003fd60007ffe0ff */
.L_x_2954:
        /* <DEDUP_REMOVED lines=10> */
.L_x_2942:
[----:B------:R-:W-:Y:S05]  /*2c1a0*/  BSYNC B1 ;  /* 0x0000000000017941 */ /* 0x000fea0003800000 */
.L_x_2941:
        /* <DEDUP_REMOVED lines=8> */
.L_x_2921:
[----:B------:R-:W-:Y:S05]  /*2c230*/  BSYNC B0 ;  /* 0x0000000000007941 */ /* 0x000fea0003800000 */
.L_x_2920:
[----:B------:R-:W2:Y:S01]  /*2c240*/  LDC R0, c[0x0][0x448] ;  /* 0x00011200ff007b82 */ /* 0x000ea20000000800 */
[----:B------:R-:W-:Y:S01]  /*2c250*/  LEA R2, R17, 0x7f, 0x7 ;  /* 0x0000007f11027811 */ /* 0x000fe200078e38ff */
[----:B------:R-:W-:Y:S06]  /*2c260*/  @!P0 WARPSYNC.ALL ;  /* 0x0000000000008948 */ /* 0x000fec0003800000 */
[----:B------:R-:W-:Y:S01]  /*2c270*/  @!P0 BAR.SYNC.DEFER_BLOCKING 0xc, 0x180 ;  /* 0x0306000000008b1d */ /* 0x000fe20000010000 */
[----:B------:R-:W-:-:S05]  /*2c280*/  ISETP.NE.AND P2, PT, R4, RZ, PT ;  /* 0x000000ff0400720c */ /* 0x000fca0003f45270 */
[----:B------:R-:W-:Y:S08]  /*2c290*/  BSSY B0, `(.L_x_2956) ;  /* 0x0000029000007945 */ /* 0x000ff00003800000 */
[----:B------:R-:W3:Y:S01]  /*2c2a0*/  @!P2 LDC R4, c[0x0][0x9f0] ;  /* 0x00027c00ff04ab82 */ /* 0x000ee20000000800 */
[----:B--2---:R-:W-:-:S13]  /*2c2b0*/  ISETP.NE.AND P1, PT, R0, 0x1, PT ;  /* 0x000000010000780c */ /* 0x004fda0003f25270 */
[----:B------:R-:W2:Y:S08]  /*2c2c0*/  @P1 LDC R0, c[0x0][0x44c] ;  /* 0x00011300ff001b82 */ /* 0x000eb00000000800 */
[----:B------:R-:W4:Y:S01]  /*2c2d0*/  @P1 LDC R3, c[0x0][0x450] ;  /* 0x00011400ff031b82 */ /* 0x000f220000000800 */
[----:B--2---:R-:W-:-:S05]  /*2c2e0*/  @P1 IMAD.HI.U32 R0, R2, R0, RZ ;  /* 0x0000000002001227 */ /* 0x004fca00078e00ff */
[----:B----4-:R-:W-:-:S05]  /*2c2f0*/  @P1 SHF.R.U32.HI R2, RZ, R3, R0 ;  /* 0x00000003ff021219 */ /* 0x010fca0000011600 */
[----:B------:R-:W-:-:S04]  /*2c300*/  IMAD.IADD R0, R20, 0x1, R2 ;  /* 0x0000000114007824 */ /* 0x000fc800078e0202 */
[----:B------:R-:W-:-:S05]  /*2c310*/  IMAD.HI R0, R0, 0x66666667, RZ ;  /* 0x6666666700007827 */ /* 0x000fca00078e02ff */
[----:B------:R-:W-:-:S04]  /*2c320*/  SHF.R.U32.HI R2, RZ, 0x1f, R0 ;  /* 0x0000001fff027819 */ /* 0x000fc80000011600 */
[----:B------:R-:W-:Y:S02]  /*2c330*/  LEA.HI.SX32 R2, R0, R2, 0x1a ;  /* 0x0000000200027211 */ /* 0x000fe400078fd2ff */
[----:B------:R-:W-:Y:S02]  /*2c340*/  MOV R0, RZ ;  /* 0x000000ff00007202 */ /* 0x000fe40000000f00 */
[----:B------:R-:W-:-:S04]  /*2c350*/  VIMNMX R21, R21, R2, PT ;  /* 0x0000000215157248 */ /* 0x000fc80003fe0100 */
[----:B------:R-:W-:-:S13]  /*2c360*/  ISETP.GE.AND P1, PT, R21, 0x1, PT ;  /* 0x000000011500780c */ /* 0x000fda0003f26270 */
[----:B---3--:R-:W-:Y:S05]  /*2c370*/  @!P1 BRA `(.L_x_2957) ;  /* 0x0000000000689947 */ /* 0x008fea0003800000 */
[-C--:B------:R-:W-:Y:S02]  /*2c380*/  IABS R0, R4.reuse ;  /* 0x0000000400007213 */ /* 0x080fe40000000000 */
[----:B-1----:R-:W-:Y:S02]  /*2c390*/  IABS R6, R4 ;  /* 0x0000000400067213 */ /* 0x002fe40000000000 */
[----:B------:R-:W1:Y:S03]  /*2c3a0*/  I2F.RP R2, R0 ;  /* 0x0000000000027306 */ /* 0x000e660000209400 */
[----:B------:R-:W-:-:S05]  /*2c3b0*/  IMAD.MOV R6, RZ, RZ, -R6 ;  /* 0x000000ffff067224 */ /* 0x000fca00078e0a06 */
[----:B-1----:R-:W1:Y:S02]  /*2c3c0*/  MUFU.RCP R2, R2 ;  /* 0x0000000200027308 */ /* 0x002e640000001000 */
[----:B-1----:R-:W-:-:S06]  /*2c3d0*/  VIADD R2, R2, 0xffffffe ;  /* 0x0ffffffe02027836 */ /* 0x002fcc0000000000 */
[----:B------:R-:W1:Y:S02]  /*2c3e0*/  F2I.FTZ.U32.TRUNC.NTZ R3, R2 ;  /* 0x0000000200037305 */ /* 0x000e64000021f000 */
[----:B-1----:R-:W-:-:S04]  /*2c3f0*/  IMAD.MOV R2, RZ, RZ, -R3 ;  /* 0x000000ffff027224 */ /* 0x002fc800078e0a03 */
        /* <DEDUP_REMOVED lines=10> */
[-C--:B------:R-:W-:Y:S01]  /*2c4a0*/  @!P1 IADD3 R2, R2, -R0.reuse, RZ ;  /* 0x8000000002029210 */ /* 0x080fe20007ffe0ff */
[----:B------:R-:W-:Y:S01]  /*2c4b0*/  @!P1 VIADD R5, R5, 0x1 ;  /* 0x0000000105059836 */ /* 0x000fe20000000000 */
[----:B------:R-:W-:Y:S02]  /*2c4c0*/  ISETP.NE.AND P1, PT, R4, RZ, PT ;  /* 0x000000ff0400720c */ /* 0x000fe40003f25270 */
[----:B------:R-:W-:-:S13]  /*2c4d0*/  ISETP.GE.U32.AND P0, PT, R2, R0, PT ;  /* 0x000000000200720c */ /* 0x000fda0003f06070 */
[----:B------:R-:W-:-:S04]  /*2c4e0*/  @P0 VIADD R5, R5, 0x1 ;  /* 0x0000000105050836 */ /* 0x000fc80000000000 */
[----:B------:R-:W-:-:S04]  /*2c4f0*/  IMAD.MOV.U32 R0, RZ, RZ, R5 ;  /* 0x000000ffff007224 */ /* 0x000fc800078e0005 */
[----:B------:R-:W-:Y:S01]  /*2c500*/  @!P2 IMAD.MOV R0, RZ, RZ, -R0 ;  /* 0x000000ffff00a224 */ /* 0x000fe200078e0a00 */
[----:B------:R-:W-:-:S07]  /*2c510*/  @!P1 LOP3.LUT R0, RZ, R4, RZ, 0x33, !PT ;  /* 0x00000004ff009212 */ /* 0x000fce00078e33ff */
.L_x_2957:
[----:B------:R-:W-:Y:S05]  /*2c520*/  BSYNC B0 ;  /* 0x0000000000007941 */ /* 0x000fea0003800000 */
.L_x_2956:
[----:B------:R-:W-:-:S05]  /*2c530*/  IMAD R2, R30, R0, RZ ;  /* 0x000000001e027224 */ /* 0x000fca00078e02ff */
[----:B------:R2:W-:Y:S01]  /*2c540*/  STL [R1+0xc], R2 ;  /* 0x00000c0201007387 */ /* 0x0005e20000100800 */
[----:B------:R-:W-:-:S04]  /*2c550*/  VIADDMNMX R30, R2, R0, R21, PT ;  /* 0x00000000021e7246 */ /* 0x000fc80003800115 */
[----:B------:R-:W-:-:S13]  /*2c560*/  ISETP.GT.AND P0, PT, R30, R2, PT ;  /* 0x000000021e00720c */ /* 0x000fda0003f04270 */
[----:B--2---:R-:W-:Y:S05]  /*2c570*/  @P0 BRA `(.L_x_2958) ;  /* 0x0000000000440947 */ /* 0x004fea0003800000 */
[----:B------:R-:W2:Y:S02]  /*2c580*/  S2R R2, SR_TID.X ;  /* 0x0000000000027919 */ /* 0x000ea40000002100 */
[----:B--2---:R-:W-:-:S04]  /*2c590*/  LOP3.LUT R2, R2, 0x7f, RZ, 0xc0, !PT ;  /* 0x0000007f02027812 */ /* 0x004fc800078ec0ff */
[----:B------:R-:W-:-:S13]  /*2c5a0*/  ISETP.NE.AND P0, PT, R2, RZ, PT ;  /* 0x000000ff0200720c */ /* 0x000fda0003f05270 */
[----:B------:R-:W-:Y:S05]  /*2c5b0*/  @P0 BRA `(.L_x_2959) ;  /* 0x0000004400a40947 */ /* 0x000fea0003800000 */
[----:B------:R-:W2:Y:S01]  /*2c5c0*/  S2R R5, SR_LANEID ;  /* 0x0000000000057919 */ /* 0x000ea20000000000 */
[----:B------:R-:W-:Y:S01]  /*2c5d0*/  VOTEU.ANY UR4, UPT, PT ;  /* 0x0000000000047886 */ /* 0x000fe200038e0100 */
[----:B------:R-:W3:Y:S01]  /*2c5e0*/  LDC.64 R2, c[0x0][0xc60] ;  /* 0x00031800ff027b82 */ /* 0x000ee20000000a00 */
[----:B------:R-:W2:Y:S02]  /*2c5f0*/  FLO.U32 R0, UR4 ;  /* 0x0000000400007d00 */ /* 0x000ea400080e0000 */
[----:B--2---:R-:W-:-:S06]  /*2c600*/  ISETP.EQ.U32.AND P0, PT, R0, R5, PT ;  /* 0x000000050000720c */ /* 0x004fcc0003f02070 */
[----:B------:R-:W3:Y:S07]  /*2c610*/  POPC R5, UR4 ;  /* 0x0000000400057d09 */ /* 0x000eee0008000000 */
[----:B---3--:R-:W2:Y:S01]  /*2c620*/  @P0 ATOMG.E.ADD.STRONG.GPU PT, R3, desc[UR52][R2.64], R5 ;  /* 0x00000005020309a8 */ /* 0x008ea200081ee1f4 */
[----:B------:R-:W3:Y:S02]  /*2c630*/  S2R R4, SR_LTMASK ;  /* 0x0000000000047919 */ /* 0x000ee40000003900 */
[----:B---3--:R-:W-:-:S04]  /*2c640*/  LOP3.LUT R4, R4, UR4, RZ, 0xc0, !PT ;  /* 0x0000000404047c12 */ /* 0x008fc8000f8ec0ff */
[----:B------:R-:W3:Y:S01]  /*2c650*/  POPC R7, R4 ;  /* 0x0000000400077309 */ /* 0x000ee20000000000 */
[----:B--2---:R-:W3:Y:S02]  /*2c660*/  SHFL.IDX PT, R0, R3, R0, 0x1f ;  /* 0x00001f0003007589 */ /* 0x004ee400000e0000 */
[----:B---3--:R-:W-:Y:S01]  /*2c670*/  IADD3 R16, R0, UR38, R7 ;  /* 0x0000002600107c10 */ /* 0x008fe2000fffe007 */
[----:B------:R-:W-:Y:S06]  /*2c680*/  BRA `(.L_x_2959) ;  /* 0x0000004400707947 */ /* 0x000fec0003800000 */
.L_x_2958:
[----:B------:R-:W-:Y:S01]  /*2c690*/  IADD3 R0, R23, 0x1a400, RZ ;  /* 0x0001a40017007810 */ /* 0x000fe20007ffe0ff */
[----:B------:R-:W-:Y:S03]  /*2c6a0*/  BSSY B6, `(.L_x_2960) ;  /* 0x0000013000067945 */ /* 0x000fe60003800000 */
        /* <DEDUP_REMOVED lines=9> */
[----:B------:R-:W-:Y:S02]  /*2c740*/  IMAD.U32 R5, RZ, RZ, UR7 ;  /* 0x00000007ff057e24 */ /* 0x000fe4000f8e00ff */
[----:B-1----:R-:W-:Y:S02]  /*2c750*/  IMAD.U32 R6, RZ, RZ, UR8 ;  /* 0x00000008ff067e24 */ /* 0x002fe4000f8e00ff */
[----:B------:R-:W-:-:S02]  /*2c760*/  IMAD.U32 R7, RZ, RZ, UR9 ;  /* 0x00000009ff077e24 */ /* 0x000fc4000f8e00ff */
[----:B------:R-:W-:Y:S02]  /*2c770*/  IMAD.U32 R11, RZ, RZ, UR5 ;  /* 0x00000005ff0b7e24 */ /* 0x000fe4000f8e00ff */
[----:B------:R-:W-:Y:S02]  /*2c780*/  IMAD.MOV.U32 R8, RZ, RZ, 0x70 ;  /* 0x00000070ff087424 */ /* 0x000fe400078e00ff */
[----:B------:R-:W-:Y:S02]  /*2c790*/  IMAD.MOV.U32 R12, RZ, RZ, 0x1 ;  /* 0x00000001ff0c7424 */ /* 0x000fe400078e00ff */
[----:B------:R-:W-:-:S07]  /*2c7a0*/  IMAD.MOV.U32 R13, RZ, RZ, RZ ;  /* 0x000000ffff0d7224 */ /* 0x000fce00078e00ff */
[----:B------:R-:W-:-:S07]  /*2c7b0*/  LEPC R20, `(.L_x_2961) ;  /* 0x000000001014794e */ /* 0x000fce0000000000 */
[----:B0-2---:R-:W-:Y:S05]  /*2c7c0*/  CALL.ABS.NOINC R2 ;  /* 0x0000000002007343 */ /* 0x005fea0003c00000 */
.L_x_2961:
[----:B------:R-:W-:Y:S05]  /*2c7d0*/  BSYNC B6 ;  /* 0x0000000000067941 */ /* 0x000fea0003800000 */
.L_x_2960:
[----:B------:R-:W-:Y:S01]  /*2c7e0*/  IADD3 R0, R23, 0xa400, RZ ;  /* 0x0000a40017007810 */ /* 0x000fe20007ffe0ff */
[----:B------:R-:W-:Y:S01]  /*2c7f0*/  BSSY B6, `(.L_x_2962) ;  /* 0x0000015000067945 */ /* 0x000fe20003800000 */
[----:B------:R-:W-:Y:S02]  /*2c800*/  LOP3.LUT R22, R22, 0xfffffffe, RZ, 0xc0, !PT ;  /* 0xfffffffe16167812 */ /* 0x000fe400078ec0ff */
        /* <DEDUP_REMOVED lines=19> */
.L_x_2963:
[----:B------:R-:W-:Y:S05]  /*2c940*/  BSYNC B6 ;  /* 0x0000000000067941 */ /* 0x000fea0003800000 */
.L_x_2962:
        /* <DEDUP_REMOVED lines=20> */
.L_x_2965:
[----:B------:R-:W-:Y:S05]  /*2ca90*/  BSYNC B6 ;  /* 0x0000000000067941 */ /* 0x000fea0003800000 */
.L_x_2964:
        /* <DEDUP_REMOVED lines=10> */
[----:B-1----:R-:W-:Y:S01]  /*2cb40*/  IMAD.U32 R6, RZ, RZ, UR6 ;  /* 0x00000006ff067e24 */ /* 0x002fe2000f8e00ff */
[----:B------:R-:W-:Y:S01]  /*2cb50*/  MOV R11, UR9 ;  /* 0x00000009000b7c02 */ /* 0x000fe20008000f00 */
[----:B------:R-:W-:Y:S02]  /*2cb60*/  IMAD.U32 R7, RZ, RZ, UR7 ;  /* 0x00000007ff077e24 */ /* 0x000fe4000f8e00ff */
[----:B------:R-:W-:-:S02]  /*2cb70*/  IMAD.U32 R10, RZ, RZ, UR8 ;  /* 0x00000008ff0a7e24 */ /* 0x000fc4000f8e00ff */
[----:B------:R-:W-:Y:S02]  /*2cb80*/  IMAD.MOV.U32 R8, RZ, RZ, 0x70 ;  /* 0x00000070ff087424 */ /* 0x000fe400078e00ff */
[----:B------:R-:W-:Y:S02]  /*2cb90*/  IMAD.MOV.U32 R12, RZ, RZ, 0x1 ;  /* 0x00000001ff0c7424 */ /* 0x000fe400078e00ff */
[----:B------:R-:W-:-:S07]  /*2cba0*/  IMAD.MOV.U32 R13, RZ, RZ, RZ ;  /* 0x000000ffff0d7224 */ /* 0x000fce00078e00ff */
[----:B------:R-:W-:-:S07]  /*2cbb0*/  LEPC R20, `(.L_x_2967) ;  /* 0x000000001014794e */ /* 0x000fce0000000000 */
[----:B0-2---:R-:W-:Y:S05]  /*2cbc0*/  CALL.ABS.NOINC R2 ;  /* 0x0000000002007343 */ /* 0x005fea0003c00000 */
.L_x_2967:
[----:B------:R-:W-:Y:S05]  /*2cbd0*/  BSYNC B6 ;  /* 0x0000000000067941 */ /* 0x000fea0003800000 */
.L_x_2966:
[----:B------:R-:W2:Y:S01]  /*2cbe0*/  LDL R33, [R1+0x4] ;  /* 0x0000040001217983 */ /* 0x000ea20000100800 */
[----:B------:R-:W-:Y:S01]  /*2cbf0*/  ULDC.64 UR4, c[0x0][0x9f8] ;  /* 0x00027e0000047ab9 */ /* 0x000fe20000000a00 */
[----:B------:R-:W3:Y:S01]  /*2cc00*/  LDC R11, c[0x0][0x430] ;  /* 0x00010c00ff0b7b82 */ /* 0x000ee20000000800 */
[----:B------:R-:W-:Y:S01]  /*2cc10*/  ISETP.NE.U32.AND P0, PT, RZ, UR4, PT ;  /* 0x00000004ff007c0c */ /* 0x000fe2000bf05070 */
[----:B------:R-:W4:Y:S03]  /*2cc20*/  S2R R20, SR_TID.X ;  /* 0x0000000000147919 */ /* 0x000f260000002100 */
[----:B------:R-:W-:-:S13]  /*2cc30*/  ISETP.NE.AND.EX P0, PT, RZ, UR5, PT, P0 ;  /* 0x00000005ff007c0c */ /* 0x000fda000bf05300 */
[----:B------:R-:W-:Y:S01]  /*2cc40*/  @P0 IADD3 R2, P1, R25, UR4, RZ ;  /* 0x0000000419020c10 */ /* 0x000fe2000ff3e0ff */
[----:B------:R-:W-:-:S03]  /*2cc50*/  ULDC UR4, c[0x0][0x2f4] ;  /* 0x0000bd0000047ab9 */ /* 0x000fc60000000800 */
[----:B------:R-:W-:Y:S01]  /*2cc60*/  @P0 IADD3.X R3, R26, UR5, RZ, P1, !PT ;  /* 0x000000051a030c10 */ /* 0x000fe20008ffe4ff */
[----:B------:R-:W-:-:S04]  /*2cc70*/  ULDC UR5, c[0x0][0x320] ;  /* 0x0000c80000057ab9 */ /* 0x000fc80000000800 */
[----:B------:R0:W2:Y:S01]  /*2cc80*/  @P0 LDG.E R34, desc[UR52][R2.64] ;  /* 0x0000003402220981 */ /* 0x0000a2000c1e1900 */
[----:B---3--:R-:W-:Y:S02]  /*2cc90*/  ISETP.NE.AND P2, PT, R11, 0x1, PT ;  /* 0x000000010b00780c */ /* 0x008fe40003f45270 */
[----:B------:R-:W-:Y:S02]  /*2cca0*/  MOV R8, 0xa0 ;  /* 0x000000a000087802 */ /* 0x000fe40000000f00 */
[C---:B----4-:R-:W-:Y:S01]  /*2ccb0*/  LOP3.LUT R21, R20.reuse, 0x7f, RZ, 0xc0, !PT ;  /* 0x0000007f14157812 */ /* 0x050fe200078ec0ff */
[----:B------:R-:W-:-:S03]  /*2ccc0*/  IMAD.SHL.U32 R20, R20, 0x20, RZ ;  /* 0x0000002014147824 */ /* 0x000fc600078e00ff */
[----:B------:R-:W-:-:S05]  /*2ccd0*/  SHF.R.U32.HI R21, RZ, 0x2, R21 ;  /* 0x00000002ff157819 */ /* 0x000fca0000011615 */
[----:B0-----:R-:W0:Y:S01]  /*2cce0*/  @P2 LDC R3, c[0x0][0x434] ;  /* 0x00010d00ff032b82 */ /* 0x001e220000000800 */
[----:B------:R-:W-:Y:S01]  /*2ccf0*/  LOP3.LUT R20, R21, 0x60, R20, 0xf8, !PT ;  /* 0x0000006015147812 */ /* 0x000fe200078ef814 */
[----:B------:R-:W-:-:S06]  /*2cd00*/  IMAD R8, R30, R8, -0xa0 ;  /* 0xffffff601e087424 */ /* 0x000fcc00078e0208 */
[----:B------:R-:W3:Y:S01]  /*2cd10*/  @P2 LDC R2, c[0x0][0x438] ;  /* 0x00010e00ff022b82 */ /* 0x000ee20000000800 */
[----:B------:R-:W-:-:S05]  /*2cd20*/  IMAD.IADD R9, R20, 0x1, R8 ;  /* 0x0000000114097824 */ /* 0x000fca00078e0208 */
[----:B------:R-:W-:Y:S01]  /*2cd30*/  ISETP.GE.AND P1, PT, R9, R27, PT ;  /* 0x0000001b0900720c */ /* 0x000fe20003f26270 */
[----:B------:R-:W4:Y:S01]  /*2cd40*/  S2R R20, SR_TID.X ;  /* 0x0000000000147919 */ /* 0x000f220000002100 */
[----:B------:R-:W1:Y:S11]  /*2cd50*/  S2R R21, SR_TID.X ;  /* 0x0000000000157919 */ /* 0x000e760000002100 */
[----:B------:R-:W3:Y:S01]  /*2cd60*/  @!P1 LDC.64 R4, c[0x0][0x418] ;  /* 0x00010600ff049b82 */ /* 0x000ee20000000a00 */
[----:B----4-:R-:W-:-:S04]  /*2cd70*/  LOP3.LUT R20, R20, 0x7f, RZ, 0xc0, !PT ;  /* 0x0000007f14147812 */ /* 0x010fc800078ec0ff */
[----:B------:R-:W-:Y:S01]  /*2cd80*/  SHF.R.U32.HI R10, RZ, 0x2, R20 ;  /* 0x00000002ff0a7819 */ /* 0x000fe20000011614 */
[----:B-1----:R-:W-:-:S05]  /*2cd90*/  IMAD.SHL.U32 R20, R21, 0x20, RZ ;  /* 0x0000002015147824 */ /* 0x002fca00078e00ff */
[----:B------:R-:W-:-:S04]  /*2cda0*/  LOP3.LUT R20, R10, 0x60, R20, 0xf8, !PT ;  /* 0x000000600a147812 */ /* 0x000fc800078ef814 */
[----:B------:R-:W-:-:S05]  /*2cdb0*/  LOP3.LUT R20, R20, 0x80, RZ, 0xfc, !PT ;  /* 0x0000008014147812 */ /* 0x000fca00078efcff */
[----:B------:R-:W-:Y:S01]  /*2cdc0*/  IMAD.IADD R8, R20, 0x1, R8 ;  /* 0x0000000114087824 */ /* 0x000fe200078e0208 */
[----:B------:R-:W-:Y:S01]  /*2cdd0*/  LOP3.LUT R22, R22, 0xffffffbf, RZ, 0xc0, !PT ;  /* 0xffffffbf16167812 */ /* 0x000fe200078ec0ff */
[----:B------:R-:W-:Y:S01]  /*2cde0*/  UMOV UR6, 0xffffffff ;  /* 0xffffffff00067882 */ /* 0x000fe20000000000 */
[----:B--2---:R-:W-:-:S04]  /*2cdf0*/  IMAD.IADD R9, R9, 0x1, R33 ;  /* 0x0000000109097824 */ /* 0x004fc800078e0221 */
[----:B0-----:R-:W-:-:S04]  /*2ce00*/  @P2 IMAD.HI.U32 R3, R9, R3, RZ ;  /* 0x0000000309032227 */ /* 0x001fc800078e00ff */
[----:B------:R-:W-:Y:S01]  /*2ce10*/  IMAD.MOV.U32 R0, RZ, RZ, R9 ;  /* 0x000000ffff007224 */ /* 0x000fe200078e0009 */
[----:B---3--:R-:W-:Y:S02]  /*2ce20*/  @P2 SHF.R.U32.HI R0, RZ, R2, R3 ;  /* 0x00000002ff002219 */ /* 0x008fe40000011603 */
[----:B------:R-:W0:Y:S02]  /*2ce30*/  @!P1 LDC.64 R2, c[0x0][0x428] ;  /* 0x00010a00ff029b82 */ /* 0x000e240000000a00 */
[--C-:B------:R-:W-:Y:S01]  /*2ce40*/  @!P1 SHF.R.S32.HI R7, RZ, 0x1f, R0.reuse ;  /* 0x0000001fff079819 */ /* 0x100fe20000011400 */
[----:B------:R-:W-:Y:S01]  /*2ce50*/  @!P1 IMAD.MOV.U32 R6, RZ, RZ, R0 ;  /* 0x000000ffff069224 */ /* 0x000fe200078e0000 */
[----:B------:R-:W-:-:S03]  /*2ce60*/  SHF.R.S32.HI R14, RZ, 0x1f, R34 ;  /* 0x0000001fff0e7819 */ /* 0x000fc60000011422 */
[----:B0-----:R-:W-:-:S04]  /*2ce70*/  @!P1 IMAD.WIDE.U32 R6, R34, R2, R6 ;  /* 0x0000000222069225 */ /* 0x001fc800078e0006 */
[----:B------:R-:W-:-:S04]  /*2ce80*/  @!P1 IMAD R2, R14, R2, RZ ;  /* 0x000000020e029224 */ /* 0x000fc800078e02ff */
[----:B------:R-:W-:Y:S02]  /*2ce90*/  @!P1 IMAD R2, R34, R3, R2 ;  /* 0x0000000322029224 */ /* 0x000fe400078e0202 */
[----:B------:R-:W0:Y:S01]  /*2cea0*/  @P2 LDC R3, c[0x0][0x434] ;  /* 0x00010d00ff032b82 */ /* 0x000e220000000800 */
[----:B------:R-:W-:-:S07]  /*2ceb0*/  @!P1 LEA R12, P0, R6, R4, 0x2 ;  /* 0x00000004060c9211 */ /* 0x000fce00078010ff */
[----:B------:R-:W1:Y:S01]  /*2cec0*/  @P2 LDC R4, c[0x0][0x438] ;  /* 0x00010e00ff042b82 */ /* 0x000e620000000800 */
[----:B------:R-:W-:-:S04]  /*2ced0*/  @!P1 IADD3 R2, R7, R2, RZ ;  /* 0x0000000207029210 */ /* 0x000fc80007ffe0ff */
[----:B------:R-:W-:Y:S01]  /*2cee0*/  @!P1 LEA.HI.X R13, R6, R5, R2, 0x2, P0 ;  /* 0x00000005060d9211 */ /* 0x000fe200000f1402 */
[C---:B------:R-:W-:Y:S01]  /*2cef0*/  IMAD.IADD R2, R8.reuse, 0x1, R33 ;  /* 0x0000000108027824 */ /* 0x040fe200078e0221 */
[----:B------:R-:W-:-:S04]  /*2cf00*/  ISETP.GE.AND P0, PT, R8, R27, PT ;  /* 0x0000001b0800720c */ /* 0x000fc80003f06270 */
[----:B------:R-:W-:Y:S01]  /*2cf10*/  ISETP.GT.U32.OR P0, PT, R20, 0x9f, P0 ;  /* 0x0000009f1400780c */ /* 0x000fe20000704470 */
[----:B------:R-:W-:Y:S02]  /*2cf20*/  IMAD.MOV.U32 R6, RZ, RZ, R2 ;  /* 0x000000ffff067224 */ /* 0x000fe400078e0002 */
[----:B0-----:R-:W-:-:S05]  /*2cf30*/  @P2 IMAD.HI.U32 R3, R2, R3, RZ ;  /* 0x0000000302032227 */ /* 0x001fca00078e00ff */
[----:B-1----:R-:W-:Y:S01]  /*2cf40*/  @P2 SHF.R.U32.HI R6, RZ, R4, R3 ;  /* 0x00000004ff062219 */ /* 0x002fe20000011603 */
[----:B------:R0:W-:Y:S04]  /*2cf50*/  STL [R1+0x8], R14 ;  /* 0x0000080e01007387 */ /* 0x0001e80000100800 */
        /* <DEDUP_REMOVED lines=18> */
[C---:B0-----:R-:W-:Y:S01]  /*2d080*/  IMAD.SHL.U32 R33, R14.reuse, 0x10, RZ ;  /* 0x000000100e217824 */ /* 0x041fe200078e00ff */
[----:B------:R-:W-:Y:S02]  /*2d090*/  SHF.L.U32 R15, R14, 0x4, RZ ;  /* 0x000000040e0f7819 */ /* 0x000fe400000006ff */
[----:B------:R1:W5:Y:S02]  /*2d0a0*/  @!P0 LDG.E R7, desc[UR52][R4.64] ;  /* 0x0000003404078981 */ /* 0x000364000c1e1900 */
[----:B------:R-:W-:-:S04]  /*2d0b0*/  LOP3.LUT R33, R33, 0x30, RZ, 0xc0, !PT ;  /* 0x0000003021217812 */ /* 0x000fc800078ec0ff */
[C---:B------:R-:W-:Y:S02]  /*2d0c0*/  ISETP.GE.AND P1, PT, R33.reuse, UR4, PT ;  /* 0x0000000421007c0c */ /* 0x040fe4000bf26270 */
[----:B------:R-:W-:Y:S02]  /*2d0d0*/  LOP3.LUT R14, R33, 0x40, RZ, 0xfc, !PT ;  /* 0x00000040210e7812 */ /* 0x000fe400078efcff */
[----:B------:R-:W-:Y:S02]  /*2d0e0*/  @P3 LOP3.LUT R22, R22, 0x40, RZ, 0xfc, !PT ;  /* 0x0000004016163812 */ /* 0x000fe400078efcff */
[----:B------:R-:W-:Y:S02]  /*2d0f0*/  LOP3.LUT R15, R15, 0x30, RZ, 0xc0, !PT ;  /* 0x000000300f0f7812 */ /* 0x000fe400078ec0ff */
[----:B------:R-:W-:Y:S02]  /*2d100*/  ISETP.GE.AND P0, PT, R14, UR4, PT ;  /* 0x000000040e007c0c */ /* 0x000fe4000bf06270 */
[----:B------:R-:W-:-:S02]  /*2d110*/  LOP3.LUT R22, R22, 0xffffffef, RZ, 0xc0, !PT ;  /* 0xffffffef16167812 */ /* 0x000fc400078ec0ff */
[----:B------:R-:W-:Y:S02]  /*2d120*/  LOP3.LUT R15, R15, 0x80, RZ, 0xfc, !PT ;  /* 0x000000800f0f7812 */ /* 0x000fe400078efcff */
        /* <DEDUP_REMOVED lines=11> */
[----:B------:R-:W-:Y:S01]  /*2d1e0*/  @P0 LOP3.LUT R22, R22, 0x1, RZ, 0xfc, !PT ;  /* 0x0000000116160812 */ /* 0x000fe200078efcff */
[----:B-1----:R-:W-:Y:S06]  /*2d1f0*/  BRA.DIV UR6, `(.L_x_2968) ;  /* 0x0000008a06607947 */ /* 0x002fec000b800000 */
.L_x_3209:
[----:B------:R-:W-:Y:S01]  /*2d200*/  ISETP.GT.U32.AND P0, PT, R20, 0x9f, PT ;  /* 0x0000009f1400780c */ /* 0x000fe20003f04070 */
[----:B------:R-:W-:Y:S01]  /*2d210*/  VIADD R5, R30, 0xffffffff ;  /* 0xffffffff1e057836 */ /* 0x000fe20000000000 */
[----:B------:R-:W-:-:S11]  /*2d220*/  LOP3.LUT R22, R22, 0xffffffdf, RZ, 0xc0, !PT ;  /* 0xffffffdf16167812 */ /* 0x000fd600078ec0ff */
[----:B------:R-:W-:Y:S01]  /*2d230*/  @P0 LOP3.LUT R22, R22, 0x20, RZ, 0xfc, !PT ;  /* 0x0000002016160812 */ /* 0x000fe200078efcff */
[----:B------:R-:W-:Y:S06]  /*2d240*/  @!P3 BRA `(.L_x_2969) ;  /* 0x000000000004b947 */ /* 0x000fec0003800000 */
[----:B------:R-:W-:Y:S01]  /*2d250*/  BPT.TRAP 0x1 ;  /* 0x000000040000795c */ /* 0x000fe20000300000 */
.L_x_2969:
[----:B------:R-:W-:Y:S01]  /*2d260*/  IMAD R0, R28, 0x8, R23 ;  /* 0x000000081c007824 */ /* 0x000fe200078e0217 */
[----:B------:R-:W-:Y:S01]  /*2d270*/  SHF.L.U32 R2, R35, 0x1f, RZ ;  /* 0x0000001f23027819 */ /* 0x000fe200000006ff */
[----:B------:R-:W-:Y:S01]  /*2d280*/  BSSY B0, `(.L_x_2970) ;  /* 0x0000005000007945 */ /* 0x000fe20003800000 */
[----:B------:R-:W-:Y:S02]  /*2d290*/  SHF.R.S32.HI R33, RZ, 0x1f, R9 ;  /* 0x0000001fff217819 */ /* 0x000fe40000011409 */
[----:B------:R-:W0:Y:S01]  /*2d2a0*/  SYNCS.PHASECHK.TRANS64.TRYWAIT P0, [R0+URZ+0x29880], R2 ;  /* 0x02988002000075a7 */ /* 0x000e22000800017f */
[----:B------:R1:W-:Y:S02]  /*2d2b0*/  STL [R1+0x34], R2 ;  /* 0x0000340201007387 */ /* 0x0003e40000100800 */
[----:B01----:R-:W-:Y:S05]  /*2d2c0*/  @!P0 BRA `(.L_x_2971) ;  /* 0x00000088005c8947 */ /* 0x003fea0003800000 */
.L_x_3210:
[----:B------:R-:W-:Y:S05]  /*2d2d0*/  BSYNC B0 ;  /* 0x0000000000007941 */ /* 0x000fea0003800000 */
.L_x_2970:
[----:B------:R-:W-:Y:S01]  /*2d2e0*/  ULDC.64 UR4, c[0x0][0x328] ;  /* 0x0000ca0000047ab9 */ /* 0x000fe20000000a00 */
[----:B-----5:R-:W-:Y:S01]  /*2d2f0*/  SHF.R.S32.HI R8, RZ, 0x1f, R6 ;  /* 0x0000001fff087819 */ /* 0x020fe20000011406 */
[----:B0-----:R-:W-:Y:S01]  /*2d300*/  IMAD R2, R33, UR4, RZ ;  /* 0x0000000421027c24 */ /* 0x001fe2000f8e02ff */
[----:B------:R-:W0:Y:S01]  /*2d310*/  S2R R14, SR_TID.X ;  /* 0x00000000000e7919 */ /* 0x000e220000002100 */
[----:B------:R-:W-:Y:S01]  /*2d320*/  ULDC.64 UR6, c[0x0][0x338] ;  /* 0x0000ce0000067ab9 */ /* 0x000fe20000000a00 */
[----:B------:R-:W-:Y:S01]  /*2d330*/  IMAD R11, R5, -0xa0, R27 ;  /* 0xffffff60050b7824 */ /* 0x000fe200078e021b */
[----:B------:R-:W-:Y:S01]  /*2d340*/  SHF.R.S32.HI R27, RZ, 0x1f, R10 ;  /* 0x0000001fff1b7819 */ /* 0x000fe2000001140a */
[C---:B------:R-:W-:Y:S01]  /*2d350*/  IMAD R4, R9.reuse, UR5, R2 ;  /* 0x0000000509047c24 */ /* 0x040fe2000f8e0202 */
[----:B------:R1:W-:Y:S01]  /*2d360*/  STL [R1+0x2c], R8 ;  /* 0x00002c0801007387 */ /* 0x0003e20000100800 */
[----:B------:R-:W-:Y:S01]  /*2d370*/  IMAD.WIDE.U32 R2, R9, UR4, RZ ;  /* 0x0000000409027c25 */ /* 0x000fe2000f8e00ff */
[----:B------:R-:W-:-:S03]  /*2d380*/  LOP3.LUT P1, RZ, R22, 0x1, RZ, 0xc0, !PT ;  /* 0x0000000116ff7812 */ /* 0x000fc6000782c0ff */
[----:B------:R-:W-:Y:S02]  /*2d390*/  IMAD.IADD R3, R3, 0x1, R4 ;  /* 0x0000000103037824 */ /* 0x000fe400078e0204 */
[----:B------:R-:W-:Y:S02]  /*2d3a0*/  IMAD R4, R8, UR6, RZ ;  /* 0x0000000608047c24 */ /* 0x000fe4000f8e02ff */
[----:B------:R-:W-:Y:S01]  /*2d3b0*/  IMAD.WIDE.U32 R2, R6, UR6, R2 ;  /* 0x0000000606027c25 */ /* 0x000fe2000f8e0002 */
[----:B-1----:R-:W-:-:S03]  /*2d3c0*/  SHF.R.S32.HI R8, RZ, 0x1f, R7 ;  /* 0x0000001fff087819 */ /* 0x002fc60000011407 */
[----:B------:R-:W-:Y:S01]  /*2d3d0*/  IMAD R4, R6, UR7, R4 ;  /* 0x0000000706047c24 */ /* 0x000fe2000f8e0204 */
[----:B------:R-:W-:Y:S01]  /*2d3e0*/  MOV R12, R2 ;  /* 0x00000002000c7202 */ /* 0x000fe20000000f00 */
[----:B------:R-:W-:Y:S01]  /*2d3f0*/  IMAD R2, R27, UR4, RZ ;  /* 0x000000041b027c24 */ /* 0x000fe2000f8e02ff */
[----:B------:R1:W-:Y:S01]  /*2d400*/  STL [R1+0x30], R8 ;  /* 0x0000300801007387 */ /* 0x0003e20000100800 */
[----:B------:R-:W-:Y:S02]  /*2d410*/  IMAD.IADD R13, R3, 0x1, R4 ;  /* 0x00000001030d7824 */ /* 0x000fe400078e0204 */
[C---:B------:R-:W-:Y:S02]  /*2d420*/  IMAD R4, R10.reuse, UR5, R2 ;  /* 0x000000050a047c24 */ /* 0x040fe4000f8e0202 */
[----:B------:R-:W-:Y:S01]  /*2d430*/  IMAD.WIDE.U32 R2, R10, UR4, RZ ;  /* 0x000000040a027c25 */ /* 0x000fe2000f8e00ff */
[----:B------:R-:W-:-:S03]  /*2d440*/  ULDC.64 UR4, c[0x0][0x330] ;  /* 0x0000cc0000047ab9 */ /* 0x000fc60000000a00 */
[----:B------:R-:W-:Y:S02]  /*2d450*/  IMAD.IADD R3, R3, 0x1, R4 ;  /* 0x0000000103037824 */ /* 0x000fe400078e0204 */
[----:B------:R-:W-:Y:S01]  /*2d460*/  IMAD R4, R8, UR6, RZ ;  /* 0x0000000608047c24 */ /* 0x000fe2000f8e02ff */
[----:B0-----:R-:W-:Y:S01]  /*2d470*/  LOP3.LUT R14, R14, 0x7f, RZ, 0xc0, !PT ;  /* 0x0000007f0e0e7812 */ /* 0x001fe200078ec0ff */
[----:B------:R-:W-:-:S03]  /*2d480*/  IMAD.WIDE.U32 R2, R7, UR6, R2 ;  /* 0x0000000607027c25 */ /* 0x000fc6000f8e0002 */
[----:B------:R-:W-:Y:S01]  /*2d490*/  SHF.R.U32.HI R15, RZ, 0x2, R14 ;  /* 0x00000002ff0f7819 */ /* 0x000fe2000001160e */
[----:B------:R-:W-:Y:S01]  /*2d4a0*/  IMAD R4, R7, UR7, R4 ;  /* 0x0000000707047c24 */ /* 0x000fe2000f8e0204 */
[----:B------:R-:W-:Y:S01]  /*2d4b0*/  ULDC.64 UR6, c[0x0][0x318] ;  /* 0x0000c60000067ab9 */ /* 0x000fe20000000a00 */
[----:B------:R-:W-:Y:S01]  /*2d4c0*/  IMAD.WIDE.U32 R12, R18, UR4, R12 ;  /* 0x00000004120c7c25 */ /* 0x000fe2000f8e000c */
[----:B------:R-:W-:-:S03]  /*2d4d0*/  SHF.R.U32.HI R14, RZ, 0x5, R14 ;  /* 0x00000005ff0e7819 */ /* 0x000fc6000001160e */
[----:B------:R-:W-:Y:S02]  /*2d4e0*/  IMAD.IADD R5, R3, 0x1, R4 ;  /* 0x0000000103057824 */ /* 0x000fe400078e0204 */
[----:B------:R-:W-:Y:S01]  /*2d4f0*/  IMAD.MOV.U32 R4, RZ, RZ, R2 ;  /* 0x000000ffff047224 */ /* 0x000fe200078e0002 */
[----:B------:R-:W-:Y:S01]  /*2d500*/  IADD3 R2, P0, R12, UR6, RZ ;  /* 0x000000060c027c10 */ /* 0x000fe2000ff1e0ff */
[C---:B-1----:R-:W-:Y:S02]  /*2d510*/  IMAD R8, R18.reuse, UR5, RZ ;  /* 0x0000000512087c24 */ /* 0x042fe4000f8e02ff */
[----:B------:R-:W-:Y:S01]  /*2d520*/  IMAD.WIDE.U32 R4, R18, UR4, R4 ;  /* 0x0000000412047c25 */ /* 0x000fe2000f8e0004 */
[----:B------:R-:W-:Y:S02]  /*2d530*/  UMOV UR4, 0xffffffff ;  /* 0xffffffff00047882 */ /* 0x000fe40000000000 */
[----:B------:R-:W-:Y:S01]  /*2d540*/  IADD3.X R3, R13, UR7, R8, P0, !PT ;  /* 0x000000070d037c10 */ /* 0x000fe200087fe408 */
[----:B------:R-:W-:Y:S01]  /*2d550*/  IMAD.SHL.U32 R14, R14, 0x400, RZ ;  /* 0x000004000e0e7824 */ /* 0x000fe200078e00ff */
[----:B------:R-:W-:-:S04]  /*2d560*/  IADD3 R26, P0, R4, UR6, RZ ;  /* 0x00000006041a7c10 */ /* 0x000fc8000ff1e0ff */
[----:B------:R-:W-:Y:S01]  /*2d570*/  IADD3.X R25, R8, UR7, R5, P0, !PT ;  /* 0x0000000708197c10 */ /* 0x000fe200087fe405 */
[----:B------:R-:W-:Y:S01]  /*2d580*/  IMAD R5, R28, 0x5000, R14 ;  /* 0x000050001c057824 */ /* 0x000fe200078e020e */
[----:B------:R-:W-:-:S04]  /*2d590*/  IADD3 R8, -R15, R11, RZ ;  /* 0x0000000b0f087210 */ /* 0x000fc80007ffe1ff */
[----:B------:R-:W-:Y:S01]  /*2d5a0*/  ISETP.GE.AND P5, PT, R8, 0x1, PT ;  /* 0x000000010800780c */ /* 0x000fe20003fa6270 */
[----:B------:R-:W-:-:S12]  /*2d5b0*/  BRA.DIV UR4, `(.L_x_2972) ;  /* 0x0000008604b87947 */ /* 0x000fd8000b800000 */
[----:B------:R-:W2:Y:S01]  /*2d5c0*/  LDL R14, [R1] ;  /* 0x00000000010e7983 */ /* 0x000ea20000100800 */
[----:B------:R-:W0:Y:S03]  /*2d5d0*/  S2R R11, SR_TID.X ;  /* 0x00000000000b7919 */ /* 0x000e260000002100 */
[----:B------:R-:W1:Y:S04]  /*2d5e0*/  SHFL.IDX PT, R12, R2, RZ, 0x1c1f ;  /* 0x001c1fff020c7589 */ /* 0x000e6800000e0000 */
[----:B------:R-:W3:Y:S01]  /*2d5f0*/  SHFL.IDX PT, R4, R3, RZ, 0x1c1f ;  /* 0x001c1fff03047589 */ /* 0x000ee200000e0000 */
[----:B------:R-:W-:Y:S01]  /*2d600*/  LOP3.LUT P6, RZ, R22, 0x2, RZ, 0xc0, !PT ;  /* 0x0000000216ff7812 */ /* 0x000fe200078cc0ff */
[----:B0-----:R-:W-:-:S05]  /*2d610*/  IMAD.SHL.U32 R11, R11, 0x10, RZ ;  /* 0x000000100b0b7824 */ /* 0x001fca00078e00ff */
[----:B------:R-:W-:-:S04]  /*2d620*/  LOP3.LUT R11, R11, 0x30, RZ, 0xc0, !PT ;  /* 0x000000300b0b7812 */ /* 0x000fc800078ec0ff */
[----:B-1----:R-:W-:-:S05]  /*2d630*/  IADD3 R12, P0, R11, R12, RZ ;  /* 0x0000000c0b0c7210 */ /* 0x002fca0007f1e0ff */
[----:B---3--:R-:W-:Y:S01]  /*2d640*/  IMAD.X R13, RZ, RZ, R4, P0 ;  /* 0x000000ffff0d7224 */ /* 0x008fe200000e0604 */
[----:B------:R-:W-:Y:S02]  /*2d650*/  ISETP.LT.OR P0, PT, R8, 0x1, P6 ;  /* 0x000000010800780c */ /* 0x000fe40003701670 */
[----:B------:R-:W-:-:S11]  /*2d660*/  IADD3 R4, R23, R5, R37 ;  /* 0x0000000517047210 */ /* 0x000fd60007ffe025 */
[----:B------:R-:W-:Y:S01]  /*2d670*/  @!PT LDS RZ, [RZ] ;  /* 0x00000000fffff984 */ /* 0x000fe20000000800 */
[----:B------:R-:W-:Y:S01]  /*2d680*/  LDGSTS.E.BYPASS.LTC128B.128 [R4+0xa400], desc[UR52][R12.64], !P0 ;  /* 0x0a4000000c047fae */ /* 0x000fe2000c101d74 */
[----:B------:R-:W-:-:S03]  /*2d690*/  ISETP.LT.OR P0, PT, R8, 0x1, P1 ;  /* 0x000000010800780c */ /* 0x000fc60000f01670 */
[----:B------:R-:W-:Y:S01]  /*2d6a0*/  SHFL.IDX PT, R21, R3, 0x1, 0x1c1f ;  /* 0x003c1f0003157f89 */ /* 0x000fe200000e0000 */
[----:B------:R-:W-:Y:S02]  /*2d6b0*/  LOP3.LUT R22, R22, 0xffffff7f, RZ, 0xc0, !PT ;  /* 0xffffff7f16167812 */ /* 0x000fe400078ec0ff */
[C---:B------:R-:W-:Y:S02]  /*2d6c0*/  ISETP.GE.AND P4, PT, R8.reuse, 0x21, PT ;  /* 0x000000210800780c */ /* 0x040fe40003f86270 */
[C---:B------:R-:W-:Y:S02]  /*2d6d0*/  ISETP.GE.AND P3, PT, R8.reuse, 0x41, PT ;  /* 0x000000410800780c */ /* 0x040fe40003f66270 */
[----:B------:R-:W-:Y:S01]  /*2d6e0*/  ISETP.GE.AND P2, PT, R8, 0x61, PT ;  /* 0x000000610800780c */ /* 0x000fe20003f46270 */
[----:B--2---:R-:W-:-:S05]  /*2d6f0*/  IMAD.IADD R5, R14, 0x1, R4 ;  /* 0x000000010e057824 */ /* 0x004fca00078e0204 */
[----:B------:R0:W-:Y:S04]  /*2d700*/  LDGSTS.E.BYPASS.LTC128B.128 [R5+0xa400], desc[UR52][R12.64+0x40], !P0 ;  /* 0x0a4000400c057fae */ /* 0x0001e8000c101d74 */
[----:B0-----:R-:W0:Y:S02]  /*2d710*/  SHFL.IDX PT, R12, R2, 0x1, 0x1c1f ;  /* 0x003c1f00020c7f89 */ /* 0x001e2400000e0000 */
[----:B0-----:R-:W-:-:S05]  /*2d720*/  IADD3 R12, P0, R11, R12, RZ ;  /* 0x0000000c0b0c7210 */ /* 0x001fca0007f1e0ff */
[----:B------:R-:W-:Y:S01]  /*2d730*/  IMAD.X R13, RZ, RZ, R21, P0 ;  /* 0x000000ffff0d7224 */ /* 0x000fe200000e0615 */
        /* <DEDUP_REMOVED lines=8> */
[----:B0-----:R-:W-:-:S04]  /*2d7c0*/  IADD3 R12, P0, R11, R12, RZ ;  /* 0x0000000c0b0c7210 */ /* 0x001fc80007f1e0ff */
[----:B------:R-:W-:Y:S02]  /*2d7d0*/  IADD3.X R13, RZ, R21, RZ, P0, !PT ;  /* 0x00000015ff0d7210 */ /* 0x000fe400007fe4ff */
        /* <DEDUP_REMOVED lines=8> */
[----:B------:R-:W-:-:S13]  /*2d860*/  ISETP.LT.OR P0, PT, R8, 0x61, P1 ;  /* 0x000000610800780c */ /* 0x000fda0000f01670 */
[----:B------:R0:W-:Y:S01]  /*2d870*/  LDGSTS.E.BYPASS.LTC128B.128 [R5+0xd400], desc[UR52][R2.64+0x40], !P0 ;  /* 0x0d40004002057fae */ /* 0x0001e2000c101d74 */
[----:B------:R-:W-:-:S03]  /*2d880*/  ISETP.GE.AND P0, PT, R8, 0x81, PT ;  /* 0x000000810800780c */ /* 0x000fc60003f06270 */
[----:B0-----:R0:W1:Y:S04]  /*2d890*/  SHFL.IDX PT, R3, R25, RZ, 0x1c1f ;  /* 0x001c1fff19037589 */ /* 0x00106800000e0000 */
[----:B------:R0:W2:Y:S06]  /*2d8a0*/  SHFL.IDX PT, R2, R26, RZ, 0x1c1f ;  /* 0x001c1fff1a027589 */ /* 0x0000ac00000e0000 */
[----:B------:R-:W-:-:S07]  /*2d8b0*/  @P0 LOP3.LUT R22, R22, 0x80, RZ, 0xfc, !PT ;  /* 0x0000008016160812 */ /* 0x000fce00078efcff */
.L_x_3222:
[----:B------:R-:W3:Y:S01]  /*2d8c0*/  S2R R11, SR_TID.X ;  /* 0x00000000000b7919 */ /* 0x000ee20000002100 */
[----:B------:R-:W-:Y:S01]  /*2d8d0*/  LOP3.LUT P6, RZ, R22, 0x2, RZ, 0xc0, !PT ;  /* 0x0000000216ff7812 */ /* 0x000fe200078cc0ff */
[----:B---3--:R-:W-:-:S05]  /*2d8e0*/  IMAD.SHL.U32 R11, R11, 0x10, RZ ;  /* 0x000000100b0b7824 */ /* 0x008fca00078e00ff */
[----:B------:R-:W-:-:S04]  /*2d8f0*/  LOP3.LUT R11, R11, 0x30, RZ, 0xc0, !PT ;  /* 0x000000300b0b7812 */ /* 0x000fc800078ec0ff */
[----:B--2---:R-:W-:-:S05]  /*2d900*/  IADD3 R2, P0, R11, R2, RZ ;  /* 0x000000020b027210 */ /* 0x004fca0007f1e0ff */
[----:B-1----:R-:W-:Y:S01]  /*2d910*/  IMAD.X R3, RZ, RZ, R3, P0 ;  /* 0x000000ffff037224 */ /* 0x002fe200000e0603 */
        /* <DEDUP_REMOVED lines=9> */
.L_x_2973:
[----:B------:R-:W-:Y:S02]  /*2d9b0*/  PLOP3.LUT P1, PT, P1, P0, PT, 0xa2, 0x0 ;  /* 0x000000000000781c */ /* 0x000fe40000f21472 */
[----:B------:R-:W-:-:S08]  /*2d9c0*/  @P0 R2UR P1, UR4, R0 ;  /* 0x00000000000402ca */ /* 0x000fd00000020000 */
[----:B------:R-:W-:-:S05]  /*2d9d0*/  @P0 PLOP3.LUT P0, PT, P1, PT, PT, 0x80, 0x0 ;  /* 0x000000000000081c */ /* 0x000fca0000f0f070 */
[----:B------:R-:W-:Y:S01]  /*2d9e0*/  @!P1 SYNCS.ARRIVE.TRANS64.RED.A0T1 RZ, [UR4+0x29870], RZ ;  /* 0x029870ffffff99a7 */ /* 0x000fe20008200404 */
[----:B------:R-:W-:Y:S07]  /*2d9f0*/  @!P1 ARRIVES.LDGSTSBAR.64.TRANSCNT [UR4+0x29870] ;  /* 0x02987000ff0099b0 */ /* 0x000fee0008000a84 */
[----:B------:R-:W-:Y:S05]  /*2da00*/  @P0 BRA.U.ANY `(.L_x_2973) ;  /* 0xfffffffd00e80947 */ /* 0x000fea000393ffff */
[----:B------:R-:W-:Y:S01]  /*2da10*/  NOP ;  /* 0x0000000000007918 */ /* 0x000fe20000000000 */
[----:B-1----:R-:W-:-:S05]  /*2da20*/  IMAD.U32 R2, RZ, RZ, UR39 ;  /* 0x00000027ff027e24 */ /* 0x002fca000f8e00ff */
[----:B------:R-:W-:-:S13]  /*2da30*/  ISETP.NE.AND P6, PT, R2, 0x3, PT ;  /* 0x000000030200780c */ /* 0x000fda0003fc5270 */
[----:B------:R-:W-:Y:S05]  /*2da40*/  @!P6 BRA `(.L_x_2974) ;  /* 0x000000000004e947 */ /* 0x000fea0003800000 */
[----:B------:R-:W-:Y:S01]  /*2da50*/  BPT.TRAP 0x1 ;  /* 0x000000040000795c */ /* 0x000fe20000300000 */
.L_x_2974:
[----:B------:R1:W-:Y:S01]  /*2da60*/  SYNCS.ARRIVE.TRANS64.A1T0 RZ, [R0+URZ+0x29870], RZ ;  /* 0x029870ff00ff79a7 */ /* 0x0003e2000810003f */
[----:B------:R-:W-:Y:S05]  /*2da70*/  @!P6 BRA `(.L_x_2975) ;  /* 0x000000000004e947 */ /* 0x000fea0003800000 */
[----:B------:R-:W-:Y:S01]  /*2da80*/  BPT.TRAP 0x1 ;  /* 0x000000040000795c */ /* 0x000fe20000300000 */
.L_x_2975:
[----:B------:R-:W2:Y:S01]  /*2da90*/  LDL R2, [R1+0x34] ;  /* 0x0000340001027983 */ /* 0x000ea20000100800 */
[----:B------:R-:W-:Y:S01]  /*2daa0*/  BSSY B0, `(.L_x_2976) ;  /* 0x0000003000007945 */ /* 0x000fe20003800000 */
[----:B--2---:R-:W2:Y:S03]  /*2dab0*/  SYNCS.PHASECHK.TRANS64.TRYWAIT P0, [R0+URZ+0x29840], R2 ;  /* 0x02984002000075a7 */ /* 0x004ea6000800017f */
[----:B--2---:R-:W-:Y:S05]  /*2dac0*/  @!P0 BRA `(.L_x_2977) ;  /* 0x00000088005c8947 */ /* 0x004fea0003800000 */
.L_x_3223:
[----:B------:R-:W-:Y:S05]  /*2dad0*/  BSYNC B0 ;  /* 0x0000000000007941 */ /* 0x000fea0003800000 */
.L_x_2976:
[----:B------:R-:W3:Y:S01]  /*2dae0*/  LDL.LU R4, [R1+0x2c] ;  /* 0x00002c0001047983 */ /* 0x000ee20000300800 */
[----:B------:R-:W-:Y:S01]  /*2daf0*/  ULDC.64 UR4, c[0x0][0x300] ;  /* 0x0000c00000047ab9 */ /* 0x000fe20000000a00 */
[----:B------:R-:W-:Y:S02]  /*2db00*/  ULDC.64 UR6, c[0x0][0x310] ;  /* 0x0000c40000067ab9 */ /* 0x000fe40000000a00 */
[----:B------:R-:W4:Y:S04]  /*2db10*/  LDL.LU R8, [R1+0x30] ;  /* 0x0000300001087983 */ /* 0x000f280000300800 */
[----:B------:R-:W5:Y:S01]  /*2db20*/  LDL R11, [R1+0x14] ;  /* 0x00001400010b7983 */ /* 0x000f620000100800 */
[----:B------:R-:W-:Y:S02]  /*2db30*/  IMAD R33, R33, UR4, RZ ;  /* 0x0000000421217c24 */ /* 0x000fe4000f8e02ff */
[----:B--2---:R-:W-:-:S04]  /*2db40*/  IMAD.WIDE.U32 R2, R9, UR4, RZ ;  /* 0x0000000409027c25 */ /* 0x004fc8000f8e00ff */
[----:B------:R-:W-:-:S05]  /*2db50*/  IMAD R33, R9, UR5, R33 ;  /* 0x0000000509217c24 */ /* 0x000fca000f8e0221 */
[----:B------:R-:W-:-:S03]  /*2db60*/  IADD3 R3, R3, R33, RZ ;  /* 0x0000002103037210 */ /* 0x000fc60007ffe0ff */
[----:B------:R-:W-:-:S04]  /*2db70*/  IMAD.WIDE.U32 R2, R6, UR6, R2 ;  /* 0x0000000606027c25 */ /* 0x000fc8000f8e0002 */
[----:B---3--:R-:W-:-:S04]  /*2db80*/  IMAD R4, R4, UR6, RZ ;  /* 0x0000000604047c24 */ /* 0x008fc8000f8e02ff */
[----:B------:R-:W-:Y:S02]  /*2db90*/  IMAD R4, R6, UR7, R4 ;  /* 0x0000000706047c24 */ /* 0x000fe4000f8e0204 */
[----:B------:R-:W-:Y:S02]  /*2dba0*/  IMAD R6, R27, UR4, RZ ;  /* 0x000000041b067c24 */ /* 0x000fe4000f8e02ff */
[----:B------:R-:W-:Y:S02]  /*2dbb0*/  IMAD.IADD R5, R3, 0x1, R4 ;  /* 0x0000000103057824 */ /* 0x000fe400078e0204 */
[----:B------:R-:W-:Y:S02]  /*2dbc0*/  IMAD.MOV.U32 R4, RZ, RZ, R2 ;  /* 0x000000ffff047224 */ /* 0x000fe400078e0002 */
[C---:B------:R-:W-:Y:S02]  /*2dbd0*/  IMAD R6, R10.reuse, UR5, R6 ;  /* 0x000000050a067c24 */ /* 0x040fe4000f8e0206 */
[----:B------:R-:W-:Y:S01]  /*2dbe0*/  IMAD.WIDE.U32 R2, R10, UR4, RZ ;  /* 0x000000040a027c25 */ /* 0x000fe2000f8e00ff */
[----:B------:R-:W-:-:S03]  /*2dbf0*/  ULDC.64 UR4, c[0x0][0x308] ;  /* 0x0000c20000047ab9 */ /* 0x000fc60000000a00 */
[----:B------:R-:W-:Y:S02]  /*2dc00*/  IMAD.IADD R3, R3, 0x1, R6 ;  /* 0x0000000103037824 */ /* 0x000fe400078e0206 */
[----:B----4-:R-:W-:Y:S02]  /*2dc10*/  IMAD R8, R8, UR6, RZ ;  /* 0x0000000608087c24 */ /* 0x010fe4000f8e02ff */
        /* <DEDUP_REMOVED lines=12> */
[----:B-----5:R-:W-:Y:S01]  /*2dce0*/  IMAD R4, R28, 0x7800, R11 ;  /* 0x000078001c047824 */ /* 0x020fe200078e020b */
[----:B------:R-:W-:Y:S07]  /*2dcf0*/  BRA.DIV UR4, `(.L_x_2978) ;  /* 0x0000008604e87947 */ /* 0x000fee000b800000 */
[----:B------:R-:W2:Y:S01]  /*2dd00*/  S2R R3, SR_TID.X ;  /* 0x0000000000037919 */ /* 0x000ea20000002100 */
[C---:B------:R-:W-:Y:S01]  /*2dd10*/  LOP3.LUT P6, RZ, R22.reuse, 0x8, RZ, 0xc0, !PT ;  /* 0x0000000816ff7812 */ /* 0x040fe200078cc0ff */
[C-C-:B------:R-:W-:Y:S01]  /*2dd20*/  @P5 IMAD.IADD R9, R23.reuse, 0x1, R4.reuse ;  /* 0x0000000117095824 */ /* 0x140fe200078e0204 */
[----:B------:R-:W-:Y:S01]  /*2dd30*/  LOP3.LUT P1, RZ, R22, 0x4, RZ, 0xc0, !PT ;  /* 0x0000000416ff7812 */ /* 0x000fe2000782c0ff */
[----:B------:R-:W-:Y:S01]  /*2dd40*/  SHFL.IDX PT, R2, R6, RZ, 0x1c1f ;  /* 0x001c1fff06027589 */ /* 0x000fe200000e0000 */
[----:B------:R-:W-:-:S03]  /*2dd50*/  @P4 IMAD.IADD R21, R23, 0x1, R4 ;  /* 0x0000000117154824 */ /* 0x000fc600078e0204 */
[----:B------:R-:W-:Y:S01]  /*2dd60*/  SHFL.IDX PT, R7, R7, RZ, 0x1c1f ;  /* 0x001c1fff07077589 */ /* 0x000fe200000e0000 */
[----:B--2---:R-:W-:-:S03]  /*2dd70*/  SHF.L.U32 R10, R3, 0x4, RZ ;  /* 0x00000004030a7819 */ /* 0x004fc600000006ff */
[----:B------:R-:W2:Y:S01]  /*2dd80*/  SHFL.IDX PT, R3, R5, RZ, 0x1c1f ;  /* 0x001c1fff05037589 */ /* 0x000ea200000e0000 */
[----:B------:R-:W-:-:S04]  /*2dd90*/  LOP3.LUT R10, R10, 0x30, RZ, 0xc0, !PT ;  /* 0x000000300a0a7812 */ /* 0x000fc800078ec0ff */
[----:B--2---:R-:W-:-:S05]  /*2dda0*/  @P5 IADD3 R3, P0, R10, R3, RZ ;  /* 0x000000030a035210 */ /* 0x004fca0007f1e0ff */
[----:B------:R-:W-:Y:S01]  /*2ddb0*/  @P5 IMAD.X R2, RZ, RZ, R2, P0 ;  /* 0x000000ffff025224 */ /* 0x000fe200000e0602 */
        /* <DEDUP_REMOVED lines=10> */
[----:B------:R-:W3:Y:S01]  /*2de60*/  SHFL.IDX PT, R2, R6, 0x1, 0x1c1f ;  /* 0x003c1f0006027f89 */ /* 0x000ee200000e0000 */
[----:B--2---:R-:W-:-:S05]  /*2de70*/  @P4 IADD3 R3, P0, R10, R3, RZ ;  /* 0x000000030a034210 */ /* 0x004fca0007f1e0ff */
[----:B---3--:R-:W-:-:S05]  /*2de80*/  @P4 IMAD.X R2, RZ, RZ, R2, P0 ;  /* 0x000000ffff024224 */ /* 0x008fca00000e0602 */
        /* <DEDUP_REMOVED lines=8> */
[----:B------:R-:W3:Y:S04]  /*2df10*/  SHFL.IDX PT, R2, R6, 0x2, 0x1c1f ;  /* 0x005c1f0006027f89 */ /* 0x000ee800000e0000 */
[----:B------:R-:W-:Y:S01]  /*2df20*/  SHFL.IDX PT, R6, R6, 0x3, 0x1c1f ;  /* 0x007c1f0006067f89 */ /* 0x000fe200000e0000 */
[----:B--2---:R-:W-:-:S04]  /*2df30*/  @P3 IADD3 R3, P0, R10, R3, RZ ;  /* 0x000000030a033210 */ /* 0x004fc80007f1e0ff */
[----:B---3--:R-:W-:-:S04]  /*2df40*/  @P3 IADD3.X R2, RZ, R2, RZ, P0, !PT ;  /* 0x00000002ff023210 */ /* 0x008fc800007fe4ff */
        /* <DEDUP_REMOVED lines=12> */
[----:B--2---:R2:W3:Y:S02]  /*2e010*/  SHFL.IDX PT, R2, R8, RZ, 0x1c1f ;  /* 0x001c1fff08027589 */ /* 0x0044e400000e0000 */
.L_x_3235:
[----:B------:R-:W-:Y:S01]  /*2e020*/  LOP3.LUT P0, RZ, R22, 0x80, RZ, 0xc0, !PT ;  /* 0x0000008016ff7812 */ /* 0x000fe2000780c0ff */
[----:B------:R-:W-:-:S12]  /*2e030*/  BSSY B0, `(.L_x_2979) ;  /* 0x0000011000007945 */ /* 0x000fd80003800000 */
[----:B------:R-:W-:Y:S05]  /*2e040*/  @!P0 BRA `(.L_x_2980) ;  /* 0x00000000003c8947 */ /* 0x000fea0003800000 */
[----:B------:R-:W4:Y:S01]  /*2e050*/  S2R R3, SR_TID.X ;  /* 0x0000000000037919 */ /* 0x000f220000002100 */
[C---:B------:R-:W-:Y:S01]  /*2e060*/  LOP3.LUT P3, RZ, R22.reuse, 0x10, RZ, 0xc0, !PT ;  /* 0x0000001016ff7812 */ /* 0x040fe2000786c0ff */
[----:B------:R-:W-:Y:S01]  /*2e070*/  IMAD.IADD R4, R23, 0x1, R4 ;  /* 0x0000000117047824 */ /* 0x000fe200078e0204 */
[C---:B------:R-:W-:Y:S02]  /*2e080*/  LOP3.LUT P2, RZ, R22.reuse, 0x8, RZ, 0xc0, !PT ;  /* 0x0000000816ff7812 */ /* 0x040fe4000784c0ff */
[----:B------:R-:W-:Y:S01]  /*2e090*/  LOP3.LUT P1, RZ, R22, 0x4, RZ, 0xc0, !PT ;  /* 0x0000000416ff7812 */ /* 0x000fe2000782c0ff */
[----:B----4-:R-:W-:-:S05]  /*2e0a0*/  IMAD.SHL.U32 R3, R3, 0x10, RZ ;  /* 0x0000001003037824 */ /* 0x010fca00078e00ff */
[----:B------:R-:W-:-:S04]  /*2e0b0*/  LOP3.LUT R3, R3, 0x30, RZ, 0xc0, !PT ;  /* 0x0000003003037812 */ /* 0x000fc800078ec0ff */
[----:B---3--:R-:W-:-:S04]  /*2e0c0*/  IADD3 R2, P0, R3, R2, RZ ;  /* 0x0000000203027210 */ /* 0x008fc80007f1e0ff */
[----:B------:R-:W-:-:S05]  /*2e0d0*/  IADD3.X R3, RZ, R7, RZ, P0, !PT ;  /* 0x00000007ff037210 */ /* 0x000fca00007fe4ff */
[----:B------:R-:W-:Y:S01]  /*2e0e0*/  @!PT LDS RZ, [RZ] ;  /* 0x00000000fffff984 */ /* 0x000fe20000000800 */
[----:B------:R-:W-:Y:S01]  /*2e0f0*/  @!PT LDS RZ, [RZ] ;  /* 0x00000000fffff984 */ /* 0x000fe20000000800 */
[----:B------:R-:W-:Y:S01]  /*2e100*/  @!PT LDS RZ, [RZ] ;  /* 0x00000000fffff984 */ /* 0x000fe20000000800 */
[----:B------:R4:W-:Y:S04]  /*2e110*/  LDGSTS.E.BYPASS.LTC128B.128 [R4+0x1c400], desc[UR52][R2.64], !P3 ;  /* 0x1c40000002047fae */ /* 0x0009e8000d901d74 */
[----:B------:R4:W-:Y:S04]  /*2e120*/  LDGSTS.E.BYPASS.LTC128B.128 [R4+0x1ec00], desc[UR52][R2.64+0x40], !P2 ;  /* 0x1ec0004002047fae */ /* 0x0009e8000d101d74 */
[----:B------:R4:W-:Y:S02]  /*2e130*/  LDGSTS.E.BYPASS.LTC128B.128 [R4+0x21400], desc[UR52][R2.64+0x80], !P1 ;  /* 0x2140008002047fae */ /* 0x0009e4000c901d74 */
.L_x_2980:
[----:B------:R-:W-:Y:S05]  /*2e140*/  BSYNC B0 ;  /* 0x0000000000007941 */ /* 0x000fea0003800000 */
.L_x_2979:
[----:B------:R-:W-:Y:S01]  /*2e150*/  NOP ;  /* 0x0000000000007918 */ /* 0x000fe20000000000 */
[----:B------:R-:W-:-:S13]  /*2e160*/  PLOP3.LUT P0, PT, PT, PT, PT, 0x80, 0x0 ;  /* 0x000000000000781c */ /* 0x000fda0003f0f070 */
.L_x_2981:
[----:B------:R-:W-:Y:S02]  /*2e170*/  PLOP3.LUT P1, PT, P1, P0, PT, 0xa2, 0x0 ;  /* 0x000000000000781c */ /* 0x000fe40000f21472 */
[----:B------:R-:W-:-:S08]  /*2e180*/  @P0 R2UR P1, UR4, R0 ;  /* 0x00000000000402ca */ /* 0x000fd00000020000 */
[----:B------:R-:W-:-:S05]  /*2e190*/  @P0 PLOP3.LUT P0, PT, P1, PT, PT, 0x80, 0x0 ;  /* 0x000000000000081c */ /* 0x000fca0000f0f070 */
[----:B------:R-:W-:Y:S01]  /*2e1a0*/  @!P1 SYNCS.ARRIVE.TRANS64.RED.A0T1 RZ, [UR4+0x29830], RZ ;  /* 0x029830ffffff99a7 */ /* 0x000fe20008200404 */
[----:B------:R-:W-:Y:S07]  /*2e1b0*/  @!P1 ARRIVES.LDGSTSBAR.64.TRANSCNT [UR4+0x29830] ;  /* 0x02983000ff0099b0 */ /* 0x000fee0008000a84 */
[----:B------:R-:W-:Y:S05]  /*2e1c0*/  @P0 BRA.U.ANY `(.L_x_2981) ;  /* 0xfffffffd00e80947 */ /* 0x000fea000393ffff */
[----:B------:R-:W-:Y:S01]  /*2e1d0*/  NOP ;  /* 0x0000000000007918 */ /* 0x000fe20000000000 */
[----:B---34-:R-:W-:-:S05]  /*2e1e0*/  IMAD.U32 R2, RZ, RZ, UR39 ;  /* 0x00000027ff027e24 */ /* 0x018fca000f8e00ff */
[----:B------:R-:W-:-:S13]  /*2e1f0*/  ISETP.NE.AND P2, PT, R2, 0x3, PT ;  /* 0x000000030200780c */ /* 0x000fda0003f45270 */
[----:B------:R-:W-:Y:S05]  /*2e200*/  @!P2 BRA `(.L_x_2982) ;  /* 0x000000000004a947 */ /* 0x000fea0003800000 */
[----:B------:R-:W-:Y:S01]  /*2e210*/  BPT.TRAP 0x1 ;  /* 0x000000040000795c */ /* 0x000fe20000300000 */
.L_x_2982:
[----:B------:R3:W5:Y:S01]  /*2e220*/  LDL.LU R2, [R1+0x38] ;  /* 0x0000380001027983 */ /* 0x0007620000300800 */
[----:B------:R3:W-:Y:S02]  /*2e230*/  SYNCS.ARRIVE.TRANS64.A1T0 RZ, [R0+URZ+0x29830], RZ ;  /* 0x029830ff00ff79a7 */ /* 0x0007e4000810003f */
[----:B------:R-:W-:Y:S05]  /*2e240*/  WARPSYNC.ALL ;  /* 0x0000000000007948 */ /* 0x000fea0003800000 */
[----:B------:R-:W-:Y:S01]  /*2e250*/  ULDC.64 UR4, c[0x0][0xa00] ;  /* 0x0002800000047ab9 */ /* 0x000fe20000000a00 */
[----:B------:R-:W-:Y:S01]  /*2e260*/  SHF.R.S32.HI R27, RZ, 0x1f, R31 ;  /* 0x0000001fff1b7819 */ /* 0x000fe2000001141f */
[----:B-1-3--:R-:W-:Y:S01]  /*2e270*/  VIADD R0, R23, 0x14400 ;  /* 0x0001440017007836 */ /* 0x00afe20000000000 */
[----:B------:R-:W-:Y:S01]  /*2e280*/  BAR.SYNC.DEFER_BLOCKING 0x8, 0x180 ;  /* 0x0206000000007b1d */ /* 0x000fe20000010000 */
[----:B------:R-:W-:-:S04]  /*2e290*/  ISETP.NE.U32.AND P0, PT, RZ, UR4, PT ;  /* 0x00000004ff007c0c */ /* 0x000fc8000bf05070 */
[----:B------:R-:W-:Y:S01]  /*2e2a0*/  ISETP.NE.AND.EX P0, PT, RZ, UR5, PT, P0 ;  /* 0x00000005ff007c0c */ /* 0x000fe2000bf05300 */
[----:B------:R-:W-:Y:S01]  /*2e2b0*/  ULDC.64 UR4, c[0x0][0x298] ;  /* 0x0000a60000047ab9 */ /* 0x000fe20000000a00 */
[----:B------:R-:W-:Y:S01]  /*2e2c0*/  BSSY B6, `(.L_x_2983) ;  /* 0x0000019000067945 */ /* 0x000fe20003800000 */
[----:B------:R-:W-:Y:S01]  /*2e2d0*/  IMAD R27, R27, UR4, RZ ;  /* 0x000000041b1b7c24 */ /* 0x000fe2000f8e02ff */
[----:B0-----:R-:W-:Y:S01]  /*2e2e0*/  SEL R26, R24, RZ, !P0 ;  /* 0x000000ff181a7207 */ /* 0x001fe20004000000 */
        /* <DEDUP_REMOVED lines=10> */
[----:B------:R-:W-:Y:S01]  /*2e390*/  MOV R4, UR4 ;  /* 0x0000000400047c02 */ /* 0x000fe20008000f00 */
[----:B------:R-:W-:Y:S01]  /*2e3a0*/  IMAD.U32 R5, RZ, RZ, UR5 ;  /* 0x00000005ff057e24 */ /* 0x000fe2000f8e00ff */
[----:B------:R-:W0:Y:S01]  /*2e3b0*/  LDC.64 R2, c[0x4][R2] ;  /* 0x0100000002027b82 */ /* 0x000e220000000a00 */
[----:B------:R-:W-:Y:S01]  /*2e3c0*/  IMAD.U32 R6, RZ, RZ, UR6 ;  /* 0x00000006ff067e24 */ /* 0x000fe2000f8e00ff */
[----:B------:R-:W-:Y:S01]  /*2e3d0*/  MOV R11, UR9 ;  /* 0x00000009000b7c02 */ /* 0x000fe20008000f00 */
[----:B------:R-:W-:Y:S02]  /*2e3e0*/  IMAD.U32 R7, RZ, RZ, UR7 ;  /* 0x00000007ff077e24 */ /* 0x000fe4000f8e00ff */
[----:B------:R-:W-:-:S02]  /*2e3f0*/  IMAD.U32 R10, RZ, RZ, UR8 ;  /* 0x00000008ff0a7e24 */ /* 0x000fc4000f8e00ff */
[----:B--2---:R-:W-:Y:S02]  /*2e400*/  IMAD.MOV.U32 R8, RZ, RZ, 0x70 ;  /* 0x00000070ff087424 */ /* 0x004fe400078e00ff */
[----:B------:R-:W-:Y:S02]  /*2e410*/  IMAD.MOV.U32 R12, RZ, RZ, 0x1 ;  /* 0x00000001ff0c7424 */ /* 0x000fe400078e00ff */
[----:B------:R-:W-:-:S07]  /*2e420*/  IMAD.MOV.U32 R13, RZ, RZ, RZ ;  /* 0x000000ffff0d7224 */ /* 0x000fce00078e00ff */
[----:B------:R-:W-:-:S07]  /*2e430*/  LEPC R20, `(.L_x_2984) ;  /* 0x000000001014794e */ /* 0x000fce0000000000 */
[----:B0-----:R-:W-:Y:S05]  /*2e440*/  CALL.ABS.NOINC R2 ;  /* 0x0000000002007343 */ /* 0x001fea0003c00000 */
.L_x_2984:
[----:B------:R-:W-:Y:S05]  /*2e450*/  BSYNC B6 ;  /* 0x0000000000067941 */ /* 0x000fea0003800000 */
.L_x_2983:
[----:B--2---:R0:W5:Y:S01]  /*2e460*/  LDL R8, [R1+0x28] ;  /* 0x0000280001087983 */ /* 0x0041620000100800 */
[----:B------:R-:W1:Y:S01]  /*2e470*/  LDC R7, c[0x0][0x448] ;  /* 0x00011200ff077b82 */ /* 0x000e620000000800 */
[----:B------:R-:W-:Y:S01]  /*2e480*/  MOV R3, R27 ;  /* 0x0000001b00037202 */ /* 0x000fe20000000f00 */
[----:B------:R-:W-:Y:S01]  /*2e490*/  IMAD.MOV.U32 R2, RZ, RZ, R24 ;  /* 0x000000ffff027224 */ /* 0x000fe200078e0018 */
[----:B------:R-:W2:Y:S01]  /*2e4a0*/  S2R R20, SR_TID.X ;  /* 0x0000000000147919 */ /* 0x000ea20000002100 */
[----:B------:R-:W-:Y:S02]  /*2e4b0*/  ULDC.64 UR4, c[0x0][0x2d8] ;  /* 0x0000b60000047ab9 */ /* 0x000fe40000000a00 */
[----:B------:R-:W-:-:S04]  /*2e4c0*/  IMAD.WIDE.U32 R2, R18, UR4, R2 ;  /* 0x0000000412027c25 */ /* 0x000fc8000f8e0002 */
[----:B------:R-:W-:Y:S01]  /*2e4d0*/  IMAD R3, R18, UR5, R3 ;  /* 0x0000000512037c24 */ /* 0x000fe2000f8e0203 */
[----:B------:R-:W-:Y:S02]  /*2e4e0*/  ULDC.64 UR4, c[0x0][0x2e0] ;  /* 0x0000b80000047ab9 */ /* 0x000fe40000000a00 */
[----:B------:R-:W-:Y:S02]  /*2e4f0*/  IMAD R0, R33, UR4, RZ ;  /* 0x0000000421007c24 */ /* 0x000fe4000f8e02ff */
[----:B------:R-:W-:-:S04]  /*2e500*/  IMAD.WIDE.U32 R2, R26, UR4, R2 ;  /* 0x000000041a027c25 */ /* 0x000fc8000f8e0002 */
[----:B------:R-:W-:Y:S01]  /*2e510*/  IMAD R0, R26, UR5, R0 ;  /* 0x000000051a007c24 */ /* 0x000fe2000f8e0200 */
[----:B------:R-:W3:Y:S01]  /*2e520*/  S2R R31, SR_TID.X ;  /* 0x00000000001f7919 */ /* 0x000ee20000002100 */
[----:B------:R-:W-:Y:S02]  /*2e530*/  ULDC.64 UR4, c[0x0][0x2d0] ;  /* 0x0000b40000047ab9 */ /* 0x000fe40000000a00 */
[----:B------:R-:W-:Y:S01]  /*2e540*/  IMAD.IADD R3, R3, 0x1, R0 ;  /* 0x0000000103037824 */ /* 0x000fe200078e0200 */
[----:B-1----:R-:W-:Y:S02]  /*2e550*/  ISETP.NE.AND P0, PT, R7, 0x1, PT ;  /* 0x000000010700780c */ /* 0x002fe40003f05270 */
[C---:B--2---:R-:W-:Y:S01]  /*2e560*/  LOP3.LUT R21, R20.reuse, 0x7f, RZ, 0xc0, !PT ;  /* 0x0000007f14157812 */ /* 0x044fe200078ec0ff */
[----:B------:R-:W-:-:S10]  /*2e570*/  IMAD.SHL.U32 R20, R20, 0x20, RZ ;  /* 0x0000002014147824 */ /* 0x000fd400078e00ff */
[----:B------:R-:W1:Y:S01]  /*2e580*/  @P0 LDC R6, c[0x0][0x44c] ;  /* 0x00011300ff060b82 */ /* 0x000e620000000800 */
[----:B------:R-:W-:-:S04]  /*2e590*/  SHF.R.U32.HI R21, RZ, 0x2, R21 ;  /* 0x00000002ff157819 */ /* 0x000fc80000011615 */
[----:B------:R-:W-:-:S03]  /*2e5a0*/  LOP3.LUT R20, R21, 0x60, R20, 0xf8, !PT ;  /* 0x0000006015147812 */ /* 0x000fc600078ef814 */
[----:B------:R-:W2:Y:S02]  /*2e5b0*/  @P0 LDC R0, c[0x0][0x450] ;  /* 0x00011400ff000b82 */ /* 0x000ea40000000800 */
[----:B------:R-:W-:-:S04]  /*2e5c0*/  IMAD R5, R17, 0x80, R20 ;  /* 0x0000008011057824 */ /* 0x000fc800078e0214 */
[----:B------:R-:W-:Y:S02]  /*2e5d0*/  IMAD.MOV.U32 R4, RZ, RZ, R5 ;  /* 0x000000ffff047224 */ /* 0x000fe400078e0005 */
[----:B-1----:R-:W-:-:S05]  /*2e5e0*/  @P0 IMAD.HI.U32 R6, R5, R6, RZ ;  /* 0x0000000605060227 */ /* 0x002fca00078e00ff */
[----:B--2---:R-:W-:-:S04]  /*2e5f0*/  @P0 SHF.R.U32.HI R4, RZ, R0, R6 ;  /* 0x00000000ff040219 */ /* 0x004fc80000011606 */
[----:B------:R-:W-:-:S05]  /*2e600*/  IADD3 R0, -R4, RZ, RZ ;  /* 0x000000ff04007210 */ /* 0x000fca0007ffe1ff */
        /* <DEDUP_REMOVED lines=9> */
[----:B---3--:R-:W-:Y:S02]  /*2e6a0*/  IMAD.SHL.U32 R21, R31, 0x10, RZ ;  /* 0x000000101f157824 */ /* 0x008fe400078e00ff */
[----:B------:R-:W-:-:S03]  /*2e6b0*/  IMAD.WIDE.U32 R2, R0, UR4, R2 ;  /* 0x0000000400027c25 */ /* 0x000fc6000f8e0002 */
[----:B------:R-:W-:Y:S01]  /*2e6c0*/  LOP3.LUT R21, R21, 0x30, RZ, 0xc0, !PT ;  /* 0x0000003015157812 */ /* 0x000fe200078ec0ff */
[----:B------:R-:W-:Y:S01]  /*2e6d0*/  IMAD R0, R0, UR5, R4 ;  /* 0x0000000500007c24 */ /* 0x000fe2000f8e0204 */
[----:B------:R-:W-:Y:S01]  /*2e6e0*/  ULDC.64 UR4, c[0x0][0x280] ;  /* 0x0000a00000047ab9 */ /* 0x000fe20000000a00 */
[----:B------:R-:W-:Y:S01]  /*2e6f0*/  IMAD.SHL.U32 R20, R31, 0x10, RZ ;  /* 0x000000101f147824 */ /* 0x000fe200078e00ff */
[----:B------:R-:W-:Y:S01]  /*2e700*/  IADD3 R4, P0, R2, UR4, RZ ;  /* 0x0000000402047c10 */ /* 0x000fe2000ff1e0ff */
[----:B------:R-:W-:Y:S01]  /*2e710*/  ULDC UR4, c[0x0][0x2b8] ;  /* 0x0000ae0000047ab9 */ /* 0x000fe20000000800 */
[C---:B------:R-:W-:Y:S02]  /*2e720*/  LOP3.LUT R9, R21.reuse, 0x40, RZ, 0xfc, !PT ;  /* 0x0000004015097812 */ /* 0x040fe400078efcff */
[----:B------:R-:W-:Y:S02]  /*2e730*/  LOP3.LUT R20, R20, 0x30, RZ, 0xc0, !PT ;  /* 0x0000003014147812 */ /* 0x000fe400078ec0ff */
[----:B------:R-:W-:-:S02]  /*2e740*/  LOP3.LUT R21, R21, 0x80, RZ, 0xfc, !PT ;  /* 0x0000008015157812 */ /* 0x000fc400078efcff */
[----:B------:R-:W-:Y:S01]  /*2e750*/  IADD3.X R0, R3, UR5, R0, P0, !PT ;  /* 0x0000000503007c10 */ /* 0x000fe200087fe400 */
[----:B------:R-:W-:Y:S01]  /*2e760*/  UMOV UR5, 0xffffffff ;  /* 0xffffffff00057882 */ /* 0x000fe20000000000 */
[----:B------:R-:W-:Y:S02]  /*2e770*/  LOP3.LUT R31, R31, 0x7f, RZ, 0xc0, !PT ;  /* 0x0000007f1f1f7812 */ /* 0x000fe400078ec0ff */
[----:B------:R-:W-:Y:S02]  /*2e780*/  ISETP.GE.AND P3, PT, R20, UR4, PT ;  /* 0x0000000414007c0c */ /* 0x000fe4000bf66270 */
[----:B------:R-:W-:Y:S02]  /*2e790*/  ISETP.GE.AND P2, PT, R9, UR4, PT ;  /* 0x0000000409007c0c */ /* 0x000fe4000bf46270 */
[----:B------:R-:W-:Y:S02]  /*2e7a0*/  ISETP.GE.AND P1, PT, R21, UR4, PT ;  /* 0x0000000415007c0c */ /* 0x000fe4000bf26270 */
[----:B------:R-:W-:Y:S01]  /*2e7b0*/  SHF.R.U32.HI R9, RZ, 0x2, R31 ;  /* 0x00000002ff097819 */ /* 0x000fe2000001161f */
[----:B0-----:R-:W-:Y:S10]  /*2e7c0*/  BRA.DIV UR5, `(.L_x_2985) ;  /* 0x0000008605207947 */ /* 0x001ff4000b800000 */
[----:B------:R-:W0:Y:S01]  /*2e7d0*/  SHFL.IDX PT, R3, R4, RZ, 0x1c1f ;  /* 0x001c1fff04037589 */ /* 0x000e2200000e0000 */
[----:B------:R-:W-:Y:S02]  /*2e7e0*/  IMAD R5, R32, R7, RZ ;  /* 0x0000000720057224 */ /* 0x000fe400078e02ff */
[----:B------:R-:W-:Y:S01]  /*2e7f0*/  IMAD R17, R17, 0x80, R9 ;  /* 0x0000008011117824 */ /* 0x000fe200078e0209 */
[----:B------:R-:W1:Y:S04]  /*2e800*/  SHFL.IDX PT, R2, R0, RZ, 0x1c1f ;  /* 0x001c1fff00027589 */ /* 0x000e6800000e0000 */
[----:B------:R-:W-:-:S13]  /*2e810*/  ISETP.GE.AND P0, PT, R17, R5, PT ;  /* 0x000000051100720c */ /* 0x000fda0003f06270 */
[----:B0-----:R-:W-:-:S04]  /*2e820*/  @!P0 IADD3 R3, P4, R20, R3, RZ ;  /* 0x0000000314038210 */ /* 0x001fc80007f9e0ff */
[----:B-1----:R-:W-:-:S04]  /*2e830*/  @!P0 IADD3.X R2, RZ, R2, RZ, P4, !PT ;  /* 0x00000002ff028210 */ /* 0x002fc800027fe4ff */
        /* <DEDUP_REMOVED lines=33> */
.L_x_3244:
[----:B------:R-:W-:Y:S01]  /*2ea50*/  IADD3 R17, R17, 0x60, RZ ;  /* 0x0000006011117810 */ /* 0x000fe20007ffe0ff */
[----:B------:R-:W-:Y:S03]  /*2ea60*/  BSSY B0, `(.L_x_2986) ;  /* 0x000000b000007945 */ /* 0x000fe60003800000 */
        /* <DEDUP_REMOVED lines=10> */
.L_x_2987:
[----:B------:R-:W-:Y:S05]  /*2eb10*/  BSYNC B0 ;  /* 0x0000000000007941 */ /* 0x000fea0003800000 */
.L_x_2986:
[----:B------:R-:W-:Y:S01]  /*2eb20*/  NOP ;  /* 0x0000000000007918 */ /* 0x000fe20000000000 */
[----:B------:R-:W-:-:S13]  /*2eb30*/  PLOP3.LUT P0, PT, PT, PT, PT, 0x80, 0x0 ;  /* 0x000000000000781c */ /* 0x000fda0003f0f070 */
.L_x_2988:
[----:B------:R-:W-:Y:S02]  /*2eb40*/  PLOP3.LUT P1, PT, P1, P0, PT, 0xa2, 0x0 ;  /* 0x000000000000781c */ /* 0x000fe40000f21472 */
[----:B------:R-:W-:-:S08]  /*2eb50*/  @P0 R2UR P1, UR4, R23 ;  /* 0x00000000170402ca */ /* 0x000fd00000020000 */
[----:B------:R-:W-:-:S05]  /*2eb60*/  @P0 PLOP3.LUT P0, PT, P1, PT, PT, 0x80, 0x0 ;  /* 0x000000000000081c */ /* 0x000fca0000f0f070 */
[----:B------:R-:W-:Y:S01]  /*2eb70*/  @!P1 SYNCS.ARRIVE.TRANS64.RED.A0T1 RZ, [UR4+0x29800], RZ ;  /* 0x029800ffffff99a7 */ /* 0x000fe20008200404 */
[----:B------:R-:W-:Y:S07]  /*2eb80*/  @!P1 ARRIVES.LDGSTSBAR.64.TRANSCNT [UR4+0x29800] ;  /* 0x02980000ff0099b0 */ /* 0x000fee0008000a84 */
[----:B------:R-:W-:Y:S05]  /*2eb90*/  @P0 BRA.U.ANY `(.L_x_2988) ;  /* 0xfffffffd00e80947 */ /* 0x000fea000393ffff */
[----:B-12---:R-:W2:Y:S01]  /*2eba0*/  LDL.LU R2, [R1+0x3c] ;  /* 0x00003c0001027983 */ /* 0x006ea20000300800 */
        /* <DEDUP_REMOVED lines=12> */
.L_x_3245:
[----:B------:R-:W-:Y:S05]  /*2ec70*/  BSYNC B0 ;  /* 0x0000000000007941 */ /* 0x000fea0003800000 */
.L_x_2989:
[----:B------:R-:W2:Y:S02]  /*2ec80*/  LDL R2, [R1+0xc] ;  /* 0x00000c0001027983 */ /* 0x000ea40000100800 */
[----:B--2---:R-:W-:-:S13]  /*2ec90*/  ISETP.GE.AND P0, PT, R33, R2, PT ;  /* 0x000000022100720c */ /* 0x004fda0003f06270 */
[----:B------:R-:W-:Y:S05]  /*2eca0*/  @!P0 BRA `(.L_x_2991) ;  /* 0x0000001400e48947 */ /* 0x000fea0003800000 */
[----:B------:R-:W-:Y:S01]  /*2ecb0*/  MOV R17, R28 ;  /* 0x0000001c00117202 */ /* 0x000fe20000000f00 */
[----:B------:R-:W-:-:S07]  /*2ecc0*/  IMAD.MOV.U32 R21, RZ, RZ, R35 ;  /* 0x000000ffff157224 */ /* 0x000fce00078e0023 */
.L_x_3011:
[----:B-12---:R-:W2:Y:S01]  /*2ecd0*/  LDL R0, [R1+0x4] ;  /* 0x0000040001007983 */ /* 0x006ea20000100800 */
[----:B0-----:R-:W0:Y:S03]  /*2ece0*/  LDC R4, c[0x0][0x430] ;  /* 0x00010c00ff047b82 */ /* 0x001e260000000800 */
[----:B------:R-:W3:Y:S01]  /*2ecf0*/  LDL R10, [R1+0x8] ;  /* 0x00000800010a7983 */ /* 0x000ee20000100800 */
[----:B------:R-:W1:Y:S03]  /*2ed00*/  S2R R2, SR_TID.X ;  /* 0x0000000000027919 */ /* 0x000e660000002100 */
[----:B------:R-:W4:Y:S01]  /*2ed10*/  LDL R9, [R1+0xc] ;  /* 0x00000c0001097983 */ /* 0x000f220000100800 */
[----:B0-----:R-:W-:Y:S01]  /*2ed20*/  ISETP.NE.AND P0, PT, R4, 0x1, PT ;  /* 0x000000010400780c */ /* 0x001fe20003f05270 */
[----:B------:R-:W0:-:S12]  /*2ed30*/  S2R R7, SR_TID.X ;  /* 0x0000000000077919 */ /* 0x000e180000002100 */
[----:B------:R-:W2:Y:S01]  /*2ed40*/  @P0 LDC R6, c[0x0][0x434] ;  /* 0x00010d00ff060b82 */ /* 0x000ea20000000800 */
[C---:B-1----:R-:W-:Y:S01]  /*2ed50*/  LOP3.LUT R3, R2.reuse, 0x7f, RZ, 0xc0, !PT ;  /* 0x0000007f02037812 */ /* 0x042fe200078ec0ff */
[----:B------:R-:W-:-:S03]  /*2ed60*/  IMAD.SHL.U32 R5, R2, 0x20, RZ ;  /* 0x0000002002057824 */ /* 0x000fc600078e00ff */
[----:B------:R-:W-:-:S04]  /*2ed70*/  SHF.R.U32.HI R3, RZ, 0x2, R3 ;  /* 0x00000002ff037819 */ /* 0x000fc80000011603 */
[----:B------:R-:W-:Y:S02]  /*2ed80*/  LOP3.LUT R5, R3, 0x60, R5, 0xf8, !PT ;  /* 0x0000006003057812 */ /* 0x000fe400078ef805 */
[----:B------:R-:W1:Y:S01]  /*2ed90*/  @P0 LDC R3, c[0x0][0x438] ;  /* 0x00010e00ff030b82 */ /* 0x000e620000000800 */
[----:B------:R-:W-:-:S04]  /*2eda0*/  LOP3.LUT R2, R2, 0x7f, RZ, 0xc0, !PT ;  /* 0x0000007f02027812 */ /* 0x000fc800078ec0ff */
[----:B------:R-:W-:Y:S02]  /*2edb0*/  SHF.R.U32.HI R8, RZ, 0x2, R2 ;  /* 0x00000002ff087819 */ /* 0x000fe40000011602 */
[----:B0-----:R-:W-:-:S04]  /*2edc0*/  SHF.L.U32 R7, R7, 0x5, RZ ;  /* 0x0000000507077819 */ /* 0x001fc800000006ff */
        /* <DEDUP_REMOVED lines=8> */
[----:B------:R-:W-:-:S04]  /*2ee50*/  @P0 IMAD.HI.U32 R6, R5, R6, RZ ;  /* 0x0000000605060227 */ /* 0x000fc800078e00ff */
[----:B------:R-:W-:Y:S01]  /*2ee60*/  IMAD.MOV.U32 R2, RZ, RZ, R5 ;  /* 0x000000ffff027224 */ /* 0x000fe200078e0005 */
[----:B-1----:R-:W-:Y:S02]  /*2ee70*/  @P0 SHF.R.U32.HI R2, RZ, R3, R6 ;  /* 0x00000003ff020219 */ /* 0x002fe40000011606 */
[----:B------:R-:W0:Y:S08]  /*2ee80*/  @P0 LDC R6, c[0x0][0x434] ;  /* 0x00010d00ff060b82 */ /* 0x000e300000000800 */
[----:B------:R-:W1:Y:S01]  /*2ee90*/  @P0 LDC R3, c[0x0][0x438] ;  /* 0x00010e00ff030b82 */ /* 0x000e620000000800 */
[----:B------:R-:W-:-:S04]  /*2eea0*/  IMAD.IADD R0, R7, 0x1, R0 ;  /* 0x0000000107007824 */ /* 0x000fc800078e0200 */
[----:B------:R-:W-:Y:S02]  /*2eeb0*/  IMAD.MOV.U32 R8, RZ, RZ, R0 ;  /* 0x000000ffff087224 */ /* 0x000fe400078e0000 */
[----:B0-----:R-:W-:-:S05]  /*2eec0*/  @P0 IMAD.HI.U32 R6, R0, R6, RZ ;  /* 0x0000000600060227 */ /* 0x001fca00078e00ff */
[----:B-1----:R-:W-:Y:S01]  /*2eed0*/  @P0 SHF.R.U32.HI R8, RZ, R3, R6 ;  /* 0x00000003ff080219 */ /* 0x002fe20000011606 */
[----:B------:R-:W-:-:S04]  /*2eee0*/  IMAD.MOV R6, RZ, RZ, -R2 ;  /* 0x000000ffff067224 */ /* 0x000fc800078e0a02 */
[----:B------:R-:W-:Y:S02]  /*2eef0*/  IMAD.MOV R3, RZ, RZ, -R8 ;  /* 0x000000ffff037224 */ /* 0x000fe400078e0a08 */
[C---:B------:R-:W-:Y:S02]  /*2ef00*/  IMAD R5, R4.reuse, R6, R5 ;  /* 0x0000000604057224 */ /* 0x040fe400078e0205 */
[----:B------:R-:W-:Y:S01]  /*2ef10*/  IMAD R4, R4, R3, R0 ;  /* 0x0000000304047224 */ /* 0x000fe200078e0200 */
[----:B------:R-:W-:Y:S01]  /*2ef20*/  SHF.R.S32.HI R3, RZ, 0x1f, R2 ;  /* 0x0000001fff037819 */ /* 0x000fe20000011402 */
[----:B---3--:R-:W-:-:S04]  /*2ef30*/  IMAD R0, R10, UR4, RZ ;  /* 0x000000040a007c24 */ /* 0x008fc8000f8e02ff */
[C---:B------:R-:W-:Y:S02]  /*2ef40*/  IMAD R0, R34.reuse, UR5, R0 ;  /* 0x0000000522007c24 */ /* 0x040fe4000f8e0200 */
[----:B------:R-:W-:-:S05]  /*2ef50*/  IMAD.WIDE.U32 R2, R34, UR4, R2 ;  /* 0x0000000422027c25 */ /* 0x000fca000f8e0002 */
[----:B------:R-:W-:Y:S02]  /*2ef60*/  IADD3 R3, R0, R3, RZ ;  /* 0x0000000300037210 */ /* 0x000fe40007ffe0ff */
[----:B------:R-:W-:-:S04]  /*2ef70*/  LEA R6, P0, R2, UR6, 0x2 ;  /* 0x0000000602067c11 */ /* 0x000fc8000f8010ff */
[----:B------:R-:W-:-:S05]  /*2ef80*/  LEA.HI.X R7, R2, UR7, R3, 0x2, P0 ;  /* 0x0000000702077c11 */ /* 0x000fca00080f1403 */
[----:B------:R-:W2:Y:S01]  /*2ef90*/  LDG.E R6, desc[UR52][R6.64] ;  /* 0x0000003406067981 */ /* 0x000ea2000c1e1900 */
[--C-:B------:R-:W-:Y:S01]  /*2efa0*/  @!P1 SHF.R.S32.HI R3, RZ, 0x1f, R8.reuse ;  /* 0x0000001fff039819 */ /* 0x100fe20000011408 */
[----:B------:R-:W-:-:S04]  /*2efb0*/  @!P1 IMAD.MOV.U32 R2, RZ, RZ, R8 ;  /* 0x000000ffff029224 */ /* 0x000fc800078e0008 */
[----:B------:R-:W-:-:S04]  /*2efc0*/  @!P1 IMAD.WIDE.U32 R2, R34, UR4, R2 ;  /* 0x0000000422029c25 */ /* 0x000fc8000f8e0002 */
[----:B------:R-:W-:Y:S01]  /*2efd0*/  @!P1 IMAD.IADD R0, R0, 0x1, R3 ;  /* 0x0000000100009824 */ /* 0x000fe200078e0203 */
[C---:B------:R-:W-:Y:S01]  /*2efe0*/  @!P1 LEA R10, P0, R2.reuse, UR6, 0x2 ;  /* 0x00000006020a9c11 */ /* 0x040fe2000f8010ff */
[----:B------:R-:W-:Y:S01]  /*2eff0*/  IMAD.MOV.U32 R8, RZ, RZ, RZ ;  /* 0x000000ffff087224 */ /* 0x000fe200078e00ff */
[----:B------:R-:W-:Y:S02]  /*2f000*/  MOV R12, UR39 ;  /* 0x00000027000c7c02 */ /* 0x000fe40008000f00 */
[----:B------:R-:W-:Y:S01]  /*2f010*/  @!P1 LEA.HI.X R11, R2, UR7, R0, 0x2, P0 ;  /* 0x00000007020b9c11 */ /* 0x000fe200080f1400 */
[----:B------:R-:W-:-:S04]  /*2f020*/  VIADD R28, R17, 0x1 ;  /* 0x00000001111c7836 */ /* 0x000fc80000000000 */
[----:B------:R0:W5:Y:S01]  /*2f030*/  @!P1 LDG.E R8, desc[UR52][R10.64] ;  /* 0x000000340a089981 */ /* 0x000162000c1e1900 */
[----:B------:R-:W-:Y:S02]  /*2f040*/  ISETP.NE.AND P1, PT, R12, 0x3, PT ;  /* 0x000000030c00780c */ /* 0x000fe40003f25270 */
[----:B------:R-:W-:Y:S01]  /*2f050*/  ISETP.NE.AND P0, PT, R28, 0x2, PT ;  /* 0x000000021c00780c */ /* 0x000fe20003f05270 */
[----:B------:R-:W-:-:S03]  /*2f060*/  IMAD.MOV.U32 R0, RZ, RZ, R33 ;  /* 0x000000ffff007224 */ /* 0x000fc600078e0021 */
[----:B------:R-:W-:Y:S01]  /*2f070*/  SEL R35, RZ, 0x1, P0 ;  /* 0x00000001ff237807 */ /* 0x000fe20000000000 */
[----:B------:R-:W-:Y:S01]  /*2f080*/  VIADD R33, R33, 0xffffffff ;  /* 0xffffffff21217836 */ /* 0x000fe20000000000 */
[----:B------:R-:W-:Y:S02]  /*2f090*/  SEL R28, R28, RZ, P0 ;  /* 0x000000ff1c1c7207 */ /* 0x000fe40000000000 */
[----:B------:R-:W-:Y:S02]  /*2f0a0*/  LOP3.LUT R35, R21, R35, RZ, 0x3c, !PT ;  /* 0x0000002315237212 */ /* 0x000fe400078e3cff */
[----:B----4-:R-:W-:Y:S02]  /*2f0b0*/  ISETP.GT.AND P2, PT, R0, R9, PT ;  /* 0x000000090000720c */ /* 0x010fe40003f44270 */
[----:B--2---:R-:W-:Y:S01]  /*2f0c0*/  SHF.R.S32.HI R31, RZ, 0x1f, R6 ;  /* 0x0000001fff1f7819 */ /* 0x004fe20000011406 */
[----:B0-----:R-:W-:Y:S10]  /*2f0d0*/  @!P1 BRA `(.L_x_2992) ;  /* 0x0000000000049947 */ /* 0x001ff40003800000 */
[----:B------:R-:W-:Y:S01]  /*2f0e0*/  BPT.TRAP 0x1 ;  /* 0x000000040000795c */ /* 0x000fe20000300000 */
.L_x_2992:
[----:B------:R-:W-:Y:S01]  /*2f0f0*/  IMAD R0, R28, 0x8, R23 ;  /* 0x000000081c007824 */ /* 0x000fe200078e0217 */
[----:B------:R-:W-:Y:S01]  /*2f100*/  SHF.L.U32 R32, R35, 0x1f, RZ ;  /* 0x0000001f23207819 */ /* 0x000fe200000006ff */
[----:B------:R-:W-:Y:S01]  /*2f110*/  BSSY B0, `(.L_x_2993) ;  /* 0x0000004000007945 */ /* 0x000fe20003800000 */
[----:B------:R-:W-:Y:S02]  /*2f120*/  SHF.R.S32.HI R26, RZ, 0x1f, R5 ;  /* 0x0000001fff1a7819 */ /* 0x000fe40000011405 */
[----:B------:R-:W0:Y:S02]  /*2f130*/  SYNCS.PHASECHK.TRANS64.TRYWAIT P0, [R0+URZ+0x29880], R32 ;  /* 0x02988020000075a7 */ /* 0x000e24000800017f */
[----:B0-----:R-:W-:Y:S05]  /*2f140*/  @!P0 BRA `(.L_x_2994) ;  /* 0x0000008000308947 */ /* 0x001fea0003800000 */
.L_x_3246:
[----:B------:R-:W-:Y:S05]  /*2f150*/  BSYNC B0 ;  /* 0x0000000000007941 */ /* 0x000fea0003800000 */
.L_x_2993:
[----:B------:R-:W-:Y:S01]  /*2f160*/  ULDC.64 UR4, c[0x0][0x328] ;  /* 0x0000ca0000047ab9 */ /* 0x000fe20000000a00 */
[----:B------:R-:W1:Y:S01]  /*2f170*/  S2R R9, SR_TID.X ;  /* 0x0000000000097919 */ /* 0x000e620000002100 */
        /* <DEDUP_REMOVED lines=10> */
[C---:B------:R-:W-:Y:S02]  /*2f220*/  IMAD R10, R6.reuse, UR7, R10 ;  /* 0x00000007060a7c24 */ /* 0x040fe4000f8e020a */
[----:B------:R-:W-:-:S04]  /*2f230*/  IMAD.WIDE.U32 R2, R6, UR6, R2 ;  /* 0x0000000606027c25 */ /* 0x000fc8000f8e0002 */
[----:B------:R-:W-:Y:S01]  /*2f240*/  IMAD R7, R27, UR4, RZ ;  /* 0x000000041b077c24 */ /* 0x000fe2000f8e02ff */
[----:B------:R-:W-:Y:S01]  /*2f250*/  IADD3 R11, R3, R10, RZ ;  /* 0x0000000a030b7210 */ /* 0x000fe20007ffe0ff */
[----:B------:R-:W-:Y:S02]  /*2f260*/  IMAD.MOV.U32 R10, RZ, RZ, R2 ;  /* 0x000000ffff0a7224 */ /* 0x000fe400078e0002 */
[C---:B------:R-:W-:Y:S02]  /*2f270*/  IMAD R7, R4.reuse, UR5, R7 ;  /* 0x0000000504077c24 */ /* 0x040fe4000f8e0207 */
[----:B------:R-:W-:Y:S01]  /*2f280*/  IMAD.WIDE.U32 R2, R4, UR4, RZ ;  /* 0x0000000404027c25 */ /* 0x000fe2000f8e00ff */
[----:B------:R-:W-:-:S03]  /*2f290*/  ULDC.64 UR4, c[0x0][0x330] ;  /* 0x0000cc0000047ab9 */ /* 0x000fc60000000a00 */
[----:B------:R-:W-:Y:S02]  /*2f2a0*/  IMAD.IADD R3, R3, 0x1, R7 ;  /* 0x0000000103037824 */ /* 0x000fe400078e0207 */
[----:B------:R-:W-:Y:S01]  /*2f2b0*/  IMAD R7, R30, UR6, RZ ;  /* 0x000000061e077c24 */ /* 0x000fe2000f8e02ff */
[----:B-1----:R-:W-:Y:S01]  /*2f2c0*/  LOP3.LUT R9, R9, 0x7f, RZ, 0xc0, !PT ;  /* 0x0000007f09097812 */ /* 0x002fe200078ec0ff */
[----:B------:R-:W-:-:S03]  /*2f2d0*/  IMAD.WIDE.U32 R2, R8, UR6, R2 ;  /* 0x0000000608027c25 */ /* 0x000fc6000f8e0002 */
[----:B------:R-:W-:Y:S01]  /*2f2e0*/  SHF.R.U32.HI R9, RZ, 0x5, R9 ;  /* 0x00000005ff097819 */ /* 0x000fe20000011609 */
        /* <DEDUP_REMOVED lines=14> */
[----:B------:R-:W2:Y:S01]  /*2f3d0*/  LDL R12, [R1] ;  /* 0x00000000010c7983 */ /* 0x000ea20000100800 */
[----:B------:R-:W1:Y:S03]  /*2f3e0*/  S2R R3, SR_TID.X ;  /* 0x0000000000037919 */ /* 0x000e660000002100 */
[----:B------:R-:W3:Y:S01]  /*2f3f0*/  SHFL.IDX PT, R2, R7, RZ, 0x1c1f ;  /* 0x001c1fff07027589 */ /* 0x000ee200000e0000 */
[----:B------:R-:W-:Y:S02]  /*2f400*/  IADD3 R9, R23, R9, R37 ;  /* 0x0000000917097210 */ /* 0x000fe40007ffe025 */
[----:B-1----:R-:W-:Y:S02]  /*2f410*/  SHF.L.U32 R11, R3, 0x4, RZ ;  /* 0x00000004030b7819 */ /* 0x002fe400000006ff */
[----:B------:R-:W1:Y:S02]  /*2f420*/  SHFL.IDX PT, R3, R20, RZ, 0x1c1f ;  /* 0x001c1fff14037589 */ /* 0x000e6400000e0000 */
[----:B------:R-:W-:-:S04]  /*2f430*/  LOP3.LUT R11, R11, 0x30, RZ, 0xc0, !PT ;  /* 0x000000300b0b7812 */ /* 0x000fc800078ec0ff */
[----:B---3--:R-:W-:-:S05]  /*2f440*/  IADD3 R2, P0, R11, R2, RZ ;  /* 0x000000020b027210 */ /* 0x008fca0007f1e0ff */
[----:B-1----:R-:W-:-:S05]  /*2f450*/  IMAD.X R3, RZ, RZ, R3, P0 ;  /* 0x000000ffff037224 */ /* 0x002fca00000e0603 */
[----:B------:R-:W-:Y:S01]  /*2f460*/  @!PT LDS RZ, [RZ] ;  /* 0x00000000fffff984 */ /* 0x000fe20000000800 */
[----:B------:R-:W-:Y:S04]  /*2f470*/  LDGSTS.E.BYPASS.LTC128B.128 [R9+0xa400], desc[UR52][R2.64], !P3 ;  /* 0x0a40000002097fae */ /* 0x000fe8000d901d74 */
[----:B------:R-:W-:Y:S01]  /*2f480*/  SHFL.IDX PT, R24, R24, RZ, 0x1c1f ;  /* 0x001c1fff18187589 */ /* 0x000fe200000e0000 */
[----:B--2---:R-:W-:-:S05]  /*2f490*/  IMAD.IADD R10, R12, 0x1, R9 ;  /* 0x000000010c0a7824 */ /* 0x004fca00078e0209 */
        /* <DEDUP_REMOVED lines=17> */
[----:B------:R-:W-:Y:S04]  /*2f5b0*/  LDGSTS.E.BYPASS.LTC128B.128 [R9+0xd400], desc[UR52][R2.64], !P3 ;  /* 0x0d40000002097fae */ /* 0x000fe8000d901d74 */
[----:B------:R1:W-:Y:S04]  /*2f5c0*/  LDGSTS.E.BYPASS.LTC128B.128 [R10+0xd400], desc[UR52][R2.64+0x40], !P1 ;  /* 0x0d400040020a7fae */ /* 0x0003e8000c901d74 */
[----:B-1----:R1:W2:Y:S02]  /*2f5d0*/  SHFL.IDX PT, R2, R25, RZ, 0x1c1f ;  /* 0x001c1fff19027589 */ /* 0x0022a400000e0000 */
.L_x_3258:
[----:B------:R-:W3:Y:S02]  /*2f5e0*/  S2R R3, SR_TID.X ;  /* 0x0000000000037919 */ /* 0x000ee40000002100 */
[----:B---3--:R-:W-:-:S05]  /*2f5f0*/  IMAD.SHL.U32 R3, R3, 0x10, RZ ;  /* 0x0000001003037824 */ /* 0x008fca00078e00ff */
[----:B------:R-:W-:-:S04]  /*2f600*/  LOP3.LUT R3, R3, 0x30, RZ, 0xc0, !PT ;  /* 0x0000003003037812 */ /* 0x000fc800078ec0ff */
        /* <DEDUP_REMOVED lines=9> */
.L_x_2996:
        /* <DEDUP_REMOVED lines=11> */
.L_x_2997:
[----:B------:R2:W-:Y:S01]  /*2f750*/  SYNCS.ARRIVE.TRANS64.A1T0 RZ, [R0+URZ+0x29870], RZ ;  /* 0x029870ff00ff79a7 */ /* 0x0005e2000810003f */
[----:B------:R-:W-:Y:S05]  /*2f760*/  @!P3 BRA `(.L_x_2998) ;  /* 0x000000000004b947 */ /* 0x000fea0003800000 */
[----:B------:R-:W-:Y:S01]  /*2f770*/  BPT.TRAP 0x1 ;  /* 0x000000040000795c */ /* 0x000fe20000300000 */
.L_x_2998:
[----:B------:R-:W3:Y:S01]  /*2f780*/  SYNCS.PHASECHK.TRANS64.TRYWAIT P0, [R0+URZ+0x29840], R32 ;  /* 0x02984020000075a7 */ /* 0x000ee2000800017f */
[----:B------:R-:W-:Y:S04]  /*2f790*/  BSSY B0, `(.L_x_2999) ;  /* 0x0000002000007945 */ /* 0x000fe80003800000 */
[----:B---3--:R-:W-:Y:S05]  /*2f7a0*/  @!P0 BRA `(.L_x_3000) ;  /* 0x0000008000608947 */ /* 0x008fea0003800000 */
.L_x_3259:
[----:B------:R-:W-:Y:S05]  /*2f7b0*/  BSYNC B0 ;  /* 0x0000000000007941 */ /* 0x000fea0003800000 */
.L_x_2999:
[----:B------:R-:W4:Y:S01]  /*2f7c0*/  LDL R10, [R1+0x14] ;  /* 0x00001400010a7983 */ /* 0x000f220000100800 */
[----:B------:R-:W-:Y:S01]  /*2f7d0*/  ULDC.64 UR4, c[0x0][0x300] ;  /* 0x0000c00000047ab9 */ /* 0x000fe20000000a00 */
[----:B------:R-:W-:Y:S01]  /*2f7e0*/  ULDC.64 UR6, c[0x0][0x310] ;  /* 0x0000c40000067ab9 */ /* 0x000fe20000000a00 */
[----:B------:R-:W-:Y:S01]  /*2f7f0*/  IMAD R7, R26, UR4, RZ ;  /* 0x000000041a077c24 */ /* 0x000fe2000f8e02ff */
[----:B------:R-:W5:Y:S01]  /*2f800*/  S2R R9, SR_TID.X ;  /* 0x0000000000097919 */ /* 0x000f620000002100 */
[C---:B------:R-:W-:Y:S01]  /*2f810*/  IMAD.WIDE.U32 R2, R5.reuse, UR4, RZ ;  /* 0x0000000405027c25 */ /* 0x040fe2000f8e00ff */
[C---:B------:R-:W-:Y:S02]  /*2f820*/  LOP3.LUT P4, RZ, R22.reuse, 0x10, RZ, 0xc0, !PT ;  /* 0x0000001016ff7812 */ /* 0x040fe4000788c0ff */
[C---:B------:R-:W-:Y:S01]  /*2f830*/  LOP3.LUT P3, RZ, R22.reuse, 0x8, RZ, 0xc0, !PT ;  /* 0x0000000816ff7812 */ /* 0x040fe2000786c0ff */
[----:B------:R-:W-:Y:S01]  /*2f840*/  IMAD R7, R5, UR5, R7 ;  /* 0x0000000505077c24 */ /* 0x000fe2000f8e0207 */
[----:B------:R-:W-:Y:S01]  /*2f850*/  LOP3.LUT P1, RZ, R22, 0x4, RZ, 0xc0, !PT ;  /* 0x0000000416ff7812 */ /* 0x000fe2000782c0ff */
[----:B------:R-:W-:-:S02]  /*2f860*/  IMAD R31, R31, UR6, RZ ;  /* 0x000000061f1f7c24 */ /* 0x000fc4000f8e02ff */
[----:B------:R-:W-:Y:S02]  /*2f870*/  IMAD.IADD R3, R3, 0x1, R7 ;  /* 0x0000000103037824 */ /* 0x000fe400078e0207 */
[----:B------:R-:W-:Y:S02]  /*2f880*/  IMAD R5, R27, UR4, RZ ;  /* 0x000000041b057c24 */ /* 0x000fe4000f8e02ff */
[----:B------:R-:W-:-:S04]  /*2f890*/  IMAD.WIDE.U32 R2, R6, UR6, R2 ;  /* 0x0000000606027c25 */ /* 0x000fc8000f8e0002 */
[----:B------:R-:W-:Y:S02]  /*2f8a0*/  IMAD R6, R6, UR7, R31 ;  /* 0x0000000706067c24 */ /* 0x000fe4000f8e021f */
[----:B------:R-:W-:-:S03]  /*2f8b0*/  IMAD R5, R4, UR5, R5 ;  /* 0x0000000504057c24 */ /* 0x000fc6000f8e0205 */
        /* <DEDUP_REMOVED lines=18> */
[----:B----4-:R-:W-:Y:S02]  /*2f9e0*/  IMAD R7, R28, 0x7800, R10 ;  /* 0x000078001c077824 */ /* 0x010fe400078e020a */
[----:B-----5:R-:W-:-:S05]  /*2f9f0*/  IMAD.SHL.U32 R10, R9, 0x10, RZ ;  /* 0x00000010090a7824 */ /* 0x020fca00078e00ff */
[----:B------:R-:W-:Y:S01]  /*2fa00*/  LOP3.LUT R10, R10, 0x30, RZ, 0xc0, !PT ;  /* 0x000000300a0a7812 */ /* 0x000fe200078ec0ff */
[----:B------:R-:W-:Y:S06]  /*2fa10*/  BRA.DIV UR4, `(.L_x_3001) ;  /* 0x0000007e04d87947 */ /* 0x000fec000b800000 */
[----:B------:R-:W4:Y:S01]  /*2fa20*/  SHFL.IDX PT, R2, R4, RZ, 0x1c1f ;  /* 0x001c1fff04027589 */ /* 0x000f2200000e0000 */
[----:B------:R-:W-:-:S03]  /*2fa30*/  IMAD.IADD R7, R23, 0x1, R7 ;  /* 0x0000000117077824 */ /* 0x000fc600078e0207 */
[----:B------:R-:W5:Y:S04]  /*2fa40*/  SHFL.IDX PT, R3, R6, RZ, 0x1c1f ;  /* 0x001c1fff06037589 */ /* 0x000f6800000e0000 */
[----:B------:R-:W-:Y:S04]  /*2fa50*/  SHFL.IDX PT, R9, R6, 0x2, 0x1c1f ;  /* 0x005c1f0006097f89 */ /* 0x000fe800000e0000 */
[----:B------:R-:W-:Y:S01]  /*2fa60*/  SHFL.IDX PT, R8, R8, RZ, 0x1c1f ;  /* 0x001c1fff08087589 */ /* 0x000fe200000e0000 */
[----:B----4-:R-:W-:-:S04]  /*2fa70*/  IADD3 R2, P0, R10, R2, RZ ;  /* 0x000000020a027210 */ /* 0x010fc80007f1e0ff */
[----:B-----5:R-:W-:-:S05]  /*2fa80*/  IADD3.X R3, RZ, R3, RZ, P0, !PT ;  /* 0x00000003ff037210 */ /* 0x020fca00007fe4ff */
        /* <DEDUP_REMOVED lines=24> */
.L_x_3271:
[----:B0-----:R-:W-:-:S04]  /*2fc10*/  IADD3 R2, P0, R10, R2, RZ ;  /* 0x000000020a027210 */ /* 0x001fc80007f1e0ff */
[----:B------:R-:W-:Y:S02]  /*2fc20*/  IADD3.X R3, RZ, R8, RZ, P0, !PT ;  /* 0x00000008ff037210 */ /* 0x000fe400007fe4ff */
[----:B------:R-:W-:-:S03]  /*2fc30*/  PLOP3.LUT P0, PT, PT, PT, PT, 0x80, 0x0 ;  /* 0x000000000000781c */ /* 0x000fc60003f0f070 */
[----:B------:R-:W-:Y:S01]  /*2fc40*/  @!PT LDS RZ, [RZ] ;  /* 0x00000000fffff984 */ /* 0x000fe20000000800 */
[----:B------:R-:W-:Y:S01]  /*2fc50*/  @!PT LDS RZ, [RZ] ;  /* 0x00000000fffff984 */ /* 0x000fe20000000800 */
[----:B------:R-:W-:Y:S01]  /*2fc60*/  @!PT LDS RZ, [RZ] ;  /* 0x00000000fffff984 */ /* 0x000fe20000000800 */
[----:B------:R0:W-:Y:S04]  /*2fc70*/  LDGSTS.E.BYPASS.LTC128B.128 [R7+0x1c400], desc[UR52][R2.64], !P4 ;  /* 0x1c40000002077fae */ /* 0x0001e8000e101d74 */
[----:B------:R0:W-:Y:S04]  /*2fc80*/  LDGSTS.E.BYPASS.LTC128B.128 [R7+0x1ec00], desc[UR52][R2.64+0x40], !P3 ;  /* 0x1ec0004002077fae */ /* 0x0001e8000d901d74 */
[----:B------:R0:W-:Y:S01]  /*2fc90*/  LDGSTS.E.BYPASS.LTC128B.128 [R7+0x21400], desc[UR52][R2.64+0x80], !P1 ;  /* 0x2140008002077fae */ /* 0x0001e2000c901d74 */
[----:B------:R-:W-:Y:S01]  /*2fca0*/  NOP ;  /* 0x0000000000007918 */ /* 0x000fe20000000000 */
.L_x_3002:
        /* <DEDUP_REMOVED lines=11> */
.L_x_3003:
[----:B------:R2:W-:Y:S02]  /*2fd60*/  SYNCS.ARRIVE.TRANS64.A1T0 RZ, [R0+URZ+0x29830], RZ ;  /* 0x029830ff00ff79a7 */ /* 0x0005e4000810003f */
[----:B--23--:R-:W-:-:S05]  /*2fd70*/  IMAD.U32 R0, RZ, RZ, UR37 ;  /* 0x00000025ff007e24 */ /* 0x00cfca000f8e00ff */
[----:B------:R-:W-:-:S13]  /*2fd80*/  ISETP.NE.AND P1, PT, R0, 0x3, PT ;  /* 0x000000030000780c */ /* 0x000fda0003f25270 */
[----:B------:R-:W-:Y:S05]  /*2fd90*/  @!P1 BRA `(.L_x_3004) ;  /* 0x0000000000049947 */ /* 0x000fea0003800000 */
[----:B------:R-:W-:Y:S01]  /*2fda0*/  BPT.TRAP 0x1 ;  /* 0x000000040000795c */ /* 0x000fe20000300000 */
.L_x_3004:
[----:B------:R-:W-:Y:S01]  /*2fdb0*/  LOP3.LUT R0, R21, 0x1, RZ, 0x3c, !PT ;  /* 0x0000000115007812 */ /* 0x000fe200078e3cff */
[----:B------:R-:W-:Y:S01]  /*2fdc0*/  IMAD R3, R17, 0x8, R23 ;  /* 0x0000000811037824 */ /* 0x000fe200078e0217 */
[----:B------:R-:W-:Y:S02]  /*2fdd0*/  BSSY B0, `(.L_x_3005) ;  /* 0x0000004000007945 */ /* 0x000fe40003800000 */
[----:B------:R-:W-:-:S04]  /*2fde0*/  SHF.L.U32 R0, R0, 0x1f, RZ ;  /* 0x0000001f00007819 */ /* 0x000fc800000006ff */
[----:B------:R-:W0:Y:S02]  /*2fdf0*/  SYNCS.PHASECHK.TRANS64.TRYWAIT P0, [R3+URZ+0x29870], R0 ;  /* 0x02987000030075a7 */ /* 0x000e24000800017f */
[----:B0-----:R-:W-:Y:S05]  /*2fe00*/  @!P0 BRA `(.L_x_3006) ;  /* 0x00000080005c8947 */ /* 0x001fea0003800000 */
.L_x_3272:
[----:B------:R-:W-:Y:S05]  /*2fe10*/  BSYNC B0 ;  /* 0x0000000000007941 */ /* 0x000fea0003800000 */
.L_x_3005:
[----:B------:R-:W-:-:S05]  /*2fe20*/  IMAD.U32 R2, RZ, RZ, UR39 ;  /* 0x00000027ff027e24 */ /* 0x000fca000f8e00ff */
[----:B------:R-:W-:-:S13]  /*2fe30*/  ISETP.NE.AND P0, PT, R2, 0x3, PT ;  /* 0x000000030200780c */ /* 0x000fda0003f05270 */
[----:B------:R-:W-:Y:S05]  /*2fe40*/  @!P0 BRA `(.L_x_3007) ;  /* 0x0000000000048947 */ /* 0x000fea0003800000 */
[----:B------:R-:W-:Y:S01]  /*2fe50*/  BPT.TRAP 0x1 ;  /* 0x000000040000795c */ /* 0x000fe20000300000 */
.L_x_3007:
[----:B0-----:R-:W-:Y:S01]  /*2fe60*/  SHF.L.U32 R0, R21, 0x1f, RZ ;  /* 0x0000001f15007819 */ /* 0x001fe200000006ff */
[----:B------:R-:W-:-:S03]  /*2fe70*/  IMAD R12, R17, 0x5000, RZ ;  /* 0x00005000110c7824 */ /* 0x000fc600078e02ff */
[----:B------:R-:W0:Y:S02]  /*2fe80*/  SYNCS.PHASECHK.TRANS64.TRYWAIT P0, [R3+URZ+0x29860], R0 ;  /* 0x02986000030075a7 */ /* 0x000e24000800017f */
[----:B0-----:R-:W-:Y:S05]  /*2fe90*/  @!P0 BRA `(.L_x_3008) ;  /* 0x00000080004c8947 */ /* 0x001fea0003800000 */
.L_x_3273:
[----:B------:R-:W0:Y:S04]  /*2fea0*/  LDL R4, [R1+0x20] ;  /* 0x0000200001047983 */ /* 0x000e280000100800 */
[----:B------:R-:W2:Y:S04]  /*2feb0*/  LDL R2, [R1+0x24] ;  /* 0x0000240001027983 */ /* 0x000ea80000100800 */
[----:B------:R-:W3:Y:S01]  /*2fec0*/  LDL R13, [R1+0x1c] ;  /* 0x00001c00010d7983 */ /* 0x000ee20000100800 */
[----:B------:R-:W-:Y:S05]  /*2fed0*/  WARPSYNC.ALL ;  /* 0x0000000000007948 */ /* 0x000fea0003800000 */
[----:B------:R-:W-:-:S05]  /*2fee0*/  IMAD.U32 R20, RZ, RZ, UR39 ;  /* 0x00000027ff147e24 */ /* 0x000fca000f8e00ff */
[----:B------:R-:W-:Y:S02]  /*2fef0*/  ISETP.NE.AND P0, PT, R20, 0x3, PT ;  /* 0x000000031400780c */ /* 0x000fe40003f05270 */
[----:B0-----:R-:W-:-:S04]  /*2ff00*/  LOP3.LUT R0, R12, R4, RZ, 0xfc, !PT ;  /* 0x000000040c007212 */ /* 0x001fc800078efcff */
[----:B------:R-:W-:Y:S02]  /*2ff10*/  IADD3 R0, R23, R0, RZ ;  /* 0x0000000017007210 */ /* 0x000fe40007ffe0ff */
[----:B---3--:R-:W-:-:S03]  /*2ff20*/  LOP3.LUT R17, R12, R13, RZ, 0xfc, !PT ;  /* 0x0000000d0c117212 */ /* 0x008fc600078efcff */
[----:B----4-:R-:W0:Y:S01]  /*2ff30*/  LDSM.16.MT88.4 R4, [R0+0xa400] ;  /* 0x00a400000004783b */ /* 0x010e220000004200 */
[----:B--2---:R-:W-:Y:S02]  /*2ff40*/  IMAD.IADD R2, R2, 0x1, R0 ;  /* 0x0000000102027824 */ /* 0x004fe400078e0200 */
[----:B------:R-:W-:Y:S01]  /*2ff50*/  IMAD.IADD R17, R23, 0x1, R17 ;  /* 0x0000000117117824 */ /* 0x000fe200078e0211 */
        /* <DEDUP_REMOVED lines=67> */
.L_x_3009:
[----:B-1----:R1:W-:Y:S01]  /*30390*/  SYNCS.ARRIVE.TRANS64.A1T0 RZ, [R3+URZ+0x29850], RZ ;  /* 0x029850ff03ff79a7 */ /* 0x0023e2000810003f */
[----:B------:R-:W-:Y:S06]  /*303a0*/  BAR.SYNC.DEFER_BLOCKING 0x2, 0x80 ;  /* 0x0082000000007b1d */ /* 0x000fec0000010000 */
[----:B------:R-:W-:Y:S05]  /*303b0*/  @!P1 BRA `(.L_x_3010) ;  /* 0x0000000000049947 */ /* 0x000fea0003800000 */
[----:B------:R-:W-:Y:S01]  /*303c0*/  BPT.TRAP 0x1 ;  /* 0x000000040000795c */ /* 0x000fe20000300000 */
.L_x_3010:
[----:B------:R-:W2:Y:S01]  /*303d0*/  LDL R0, [R1+0x10] ;  /* 0x0000100001007983 */ /* 0x000ea20000100800 */
[----:B-1----:R-:W-:Y:S01]  /*303e0*/  VIADD R3, R3, 0x29880 ;  /* 0x0002988003037836 */ /* 0x002fe20000000000 */
[----:B0-----:R-:W-:Y:S01]  /*303f0*/  MOV R17, R28 ;  /* 0x0000001c00117202 */ /* 0x001fe20000000f00 */
[----:B------:R-:W-:-:S03]  /*30400*/  IMAD.MOV.U32 R21, RZ, RZ, R35 ;  /* 0x000000ffff157224 */ /* 0x000fc600078e0023 */
[----:B--2---:R-:W-:-:S04]  /*30410*/  PRMT R3, R0, 0x654, R3 ;  /* 0x0000065400037816 */ /* 0x004fc80000000003 */
[----:B------:R2:W-:Y:S01]  /*30420*/  SYNCS.ARRIVE.TRANS64.RED.A1T0 RZ, [R3+URZ], RZ ;  /* 0x000000ff03ff79a7 */ /* 0x0005e2000810043f */
[----:B------:R-:W-:Y:S05]  /*30430*/  @P2 BRA `(.L_x_3011) ;  /* 0xffffffe800242947 */ /* 0x000fea000383ffff */
.L_x_2991:
[----:B-1----:R-:W1:Y:S01]  /*30440*/  S2R R0, SR_TID.X ;  /* 0x0000000000007919 */ /* 0x002e620000002100 */
[----:B------:R-:W-:Y:S01]  /*30450*/  BSSY B0, `(.L_x_3012) ;  /* 0x0000012000007945 */ /* 0x000fe20003800000 */
[----:B-1----:R-:W-:Y:S01]  /*30460*/  LOP3.LUT R2, R0, 0x7f, RZ, 0xc0, !PT ;  /* 0x0000007f00027812 */ /* 0x002fe200078ec0ff */
[----:B------:R-:W-:-:S03]  /*30470*/  IMAD.U32 R0, RZ, RZ, UR37 ;  /* 0x00000025ff007e24 */ /* 0x000fc6000f8e00ff */
[----:B------:R-:W-:Y:S02]  /*30480*/  ISETP.NE.AND P1, PT, R2, RZ, PT ;  /* 0x000000ff0200720c */ /* 0x000fe40003f25270 */
[----:B------:R-:W-:-:S11]  /*30490*/  ISETP.NE.AND P0, PT, R0, 0x3, PT ;  /* 0x000000030000780c */ /* 0x000fd60003f05270 */
[----:B------:R-:W-:Y:S05]  /*304a0*/  @P1 BRA `(.L_x_3013) ;  /* 0x0000000000301947 */ /* 0x000fea0003800000 */
[----:B------:R-:W1:Y:S01]  /*304b0*/  S2R R5, SR_LANEID ;  /* 0x0000000000057919 */ /* 0x000e620000000000 */
[----:B------:R-:W-:Y:S01]  /*304c0*/  VOTEU.ANY UR4, UPT, PT ;  /* 0x0000000000047886 */ /* 0x000fe200038e0100 */
[----:B--2---:R-:W2:Y:S01]  /*304d0*/  LDC.64 R2, c[0x0][0xc60] ;  /* 0x00031800ff027b82 */ /* 0x004ea20000000a00 */
        /* <DEDUP_REMOVED lines=9> */
.L_x_3013:
[----:B------:R-:W-:Y:S05]  /*30570*/  BSYNC B0 ;  /* 0x0000000000007941 */ /* 0x000fea0003800000 */
.L_x_3012:
[----:B------:R-:W-:Y:S05]  /*30580*/  @!P0 BRA `(.L_x_3014) ;  /* 0x0000000000048947 */ /* 0x000fea0003800000 */
[----:B------:R-:W-:Y:S01]  /*30590*/  BPT.TRAP 0x1 ;  /* 0x000000040000795c */ /* 0x000fe20000300000 */
.L_x_3014:
[----:B------:R-:W-:Y:S01]  /*305a0*/  LOP3.LUT R0, R35, 0x1, RZ, 0x3c, !PT ;  /* 0x0000000123007812 */ /* 0x000fe200078e3cff */
[----:B------:R-:W-:Y:S01]  /*305b0*/  IMAD R17, R28, 0x8, R23 ;  /* 0x000000081c117824 */ /* 0x000fe200078e0217 */
[----:B------:R-:W-:Y:S02]  /*305c0*/  BSSY B0, `(.L_x_3015) ;  /* 0x0000004000007945 */ /* 0x000fe40003800000 */
[----:B------:R-:W-:-:S04]  /*305d0*/  SHF.L.U32 R0, R0, 0x1f, RZ ;  /* 0x0000001f00007819 */ /* 0x000fc800000006ff */
[----:B------:R-:W1:Y:S02]  /*305e0*/  SYNCS.PHASECHK.TRANS64.TRYWAIT P1, [R17+URZ+0x29870], R0 ;  /* 0x02987000110075a7 */ /* 0x000e64000802017f */
[----:B-1----:R-:W-:Y:S05]  /*305f0*/  @!P1 BRA `(.L_x_3016) ;  /* 0x0000007800889947 */ /* 0x002fea0003800000 */
.L_x_3274:
[----:B------:R-:W-:Y:S05]  /*30600*/  BSYNC B0 ;  /* 0x0000000000007941 */ /* 0x000fea0003800000 */
.L_x_3015:
[----:B------:R-:W-:-:S05]  /*30610*/  IMAD.U32 R2, RZ, RZ, UR39 ;  /* 0x00000027ff027e24 */ /* 0x000fca000f8e00ff */
[----:B------:R-:W-:-:S13]  /*30620*/  ISETP.NE.AND P1, PT, R2, 0x3, PT ;  /* 0x000000030200780c */ /* 0x000fda0003f25270 */
[----:B------:R-:W-:Y:S05]  /*30630*/  @!P1 BRA `(.L_x_3017) ;  /* 0x0000000000049947 */ /* 0x000fea0003800000 */
[----:B------:R-:W-:Y:S01]  /*30640*/  BPT.TRAP 0x1 ;  /* 0x000000040000795c */ /* 0x000fe20000300000 */
.L_x_3017:
[----:B-1----:R-:W-:-:S04]  /*30650*/  SHF.L.U32 R0, R35, 0x1f, RZ ;  /* 0x0000001f23007819 */ /* 0x002fc800000006ff */
[----:B------:R-:W1:Y:S02]  /*30660*/  SYNCS.PHASECHK.TRANS64.TRYWAIT P1, [R17+URZ+0x29860], R0 ;  /* 0x02986000110075a7 */ /* 0x000e64000802017f */
[----:B-1----:R-:W-:Y:S05]  /*30670*/  @!P1 BRA `(.L_x_3018) ;  /* 0x00000078007c9947 */ /* 0x002fea0003800000 */
.L_x_3275:
[----:B------:R-:W3:Y:S04]  /*30680*/  LDL R2, [R1+0x20] ;  /* 0x0000200001027983 */ /* 0x000ee80000100800 */
[----:B--2---:R-:W2:Y:S04]  /*30690*/  LDL R3, [R1+0x24] ;  /* 0x0000240001037983 */ /* 0x004ea80000100800 */
[----:B------:R-:W4:Y:S01]  /*306a0*/  LDL R12, [R1+0x1c] ;  /* 0x00001c00010c7983 */ /* 0x000f220000100800 */
[----:B-1----:R-:W-:Y:S01]  /*306b0*/  IMAD R0, R28, 0x5000, RZ ;  /* 0x000050001c007824 */ /* 0x002fe200078e02ff */
[----:B------:R-:W-:Y:S05]  /*306c0*/  WARPSYNC.ALL ;  /* 0x0000000000007948 */ /* 0x000fea0003800000 */
[----:B------:R-:W-:-:S05]  /*306d0*/  IMAD.U32 R18, RZ, RZ, UR39 ;  /* 0x00000027ff127e24 */ /* 0x000fca000f8e00ff */
[----:B------:R-:W-:Y:S02]  /*306e0*/  ISETP.NE.AND P1, PT, R18, 0x3, PT ;  /* 0x000000031200780c */ /* 0x000fe40003f25270 */
[----:B---3--:R-:W-:-:S04]  /*306f0*/  LOP3.LUT R2, R0, R2, RZ, 0xfc, !PT ;  /* 0x0000000200027212 */ /* 0x008fc800078efcff */
[----:B------:R-:W-:Y:S02]  /*30700*/  IADD3 R2, R23, R2, RZ ;  /* 0x0000000217027210 */ /* 0x000fe40007ffe0ff */
[----:B----4-:R-:W-:-:S03]  /*30710*/  LOP3.LUT R0, R0, R12, RZ, 0xfc, !PT ;  /* 0x0000000c00007212 */ /* 0x010fc600078efcff */
[----:B0-----:R-:W0:Y:S01]  /*30720*/  LDSM.16.MT88.4 R4, [R2+0xa400] ;  /* 0x00a400000204783b */ /* 0x001e220000004200 */
[----:B--2---:R-:W-:Y:S02]  /*30730*/  IMAD.IADD R3, R3, 0x1, R2 ;  /* 0x0000000103037824 */ /* 0x004fe400078e0202 */
        /* <DEDUP_REMOVED lines=68> */
.L_x_3019:
[----:B0-----:R0:W-:Y:S01]  /*30b80*/  SYNCS.ARRIVE.TRANS64.A1T0 RZ, [R17+URZ+0x29850], RZ ;  /* 0x029850ff11ff79a7 */ /* 0x0011e2000810003f */
[----:B------:R-:W-:Y:S06]  /*30b90*/  BAR.SYNC.DEFER_BLOCKING 0x2, 0x80 ;  /* 0x0082000000007b1d */ /* 0x000fec0000010000 */
[----:B------:R-:W-:Y:S05]  /*30ba0*/  @!P0 BRA `(.L_x_3020) ;  /* 0x0000000000048947 */ /* 0x000fea0003800000 */
[----:B------:R-:W-:Y:S01]  /*30bb0*/  BPT.TRAP 0x1 ;  /* 0x000000040000795c */ /* 0x000fe20000300000 */
.L_x_3020:
[----:B-1----:R-:W2:Y:S01]  /*30bc0*/  LDL R0, [R1+0x10] ;  /* 0x0000100001007983 */ /* 0x002ea20000100800 */
[----:B0-----:R-:W-:Y:S01]  /*30bd0*/  VIADD R17, R17, 0x29880 ;  /* 0x0002988011117836 */ /* 0x001fe20000000000 */
[----:B------:R-:W-:-:S04]  /*30be0*/  IADD3 R28, R28, 0x1, RZ ;  /* 0x000000011c1c7810 */ /* 0x000fc80007ffe0ff */
[----:B------:R-:W-:-:S04]  /*30bf0*/  ISETP.NE.AND P0, PT, R28, 0x2, PT ;  /* 0x000000021c00780c */ /* 0x000fc80003f05270 */
[----:B------:R-:W-:Y:S02]  /*30c00*/  SEL R28, R28, RZ, P0 ;  /* 0x000000ff1c1c7207 */ /* 0x000fe40000000000 */
[----:B--2---:R-:W-:Y:S02]  /*30c10*/  PRMT R17, R0, 0x654, R17 ;  /* 0x0000065400117816 */ /* 0x004fe40000000011 */
[----:B------:R-:W-:Y:S02]  /*30c20*/  SEL R0, RZ, 0x1, P0 ;  /* 0x00000001ff007807 */ /* 0x000fe40000000000 */
[----:B------:R0:W-:Y:S02]  /*30c30*/  SYNCS.ARRIVE.TRANS64.RED.A1T0 RZ, [R17+URZ], RZ ;  /* 0x000000ff11ff79a7 */ /* 0x0001e4000810043f */
[----:B------:R-:W-:-:S07]  /*30c40*/  LOP3.LUT R35, R35, R0, RZ, 0x3c, !PT ;  /* 0x0000000023237212 */ /* 0x000fce00078e3cff */
.L_x_2959:
[----:B------:R-:W-:-:S13]  /*30c50*/  LOP3.LUT P0, RZ, R22, 0x100, RZ, 0xc0, !PT ;  /* 0x0000010016ff7812 */ /* 0x000fda000780c0ff */
[----:B------:R-:W-:Y:S05]  /*30c60*/  @!P0 BRA `(.L_x_3021) ;  /* 0x0000000000288947 */ /* 0x000fea0003800000 */
[----:B------:R-:W-:Y:S05]  /*30c70*/  WARPSYNC.ALL ;  /* 0x0000000000007948 */ /* 0x000fea0003800000 */
[----:B------:R-:W2:Y:S08]  /*30c80*/  S2UR UR4, SR_CgaCtaId ;  /* 0x00000000000479c3 */ /* 0x000eb00000008800 */
[----:B------:R-:W-:Y:S01]  /*30c90*/  BAR.SYNC.DEFER_BLOCKING 0x5, 0x180 ;  /* 0x0146000000007b1d */ /* 0x000fe20000010000 */
[----:B-1----:R-:W-:Y:S01]  /*30ca0*/  MOV R23, 0x400 ;  /* 0x0000040000177802 */ /* 0x002fe20000000f00 */
[----:B--2---:R-:W-:-:S05]  /*30cb0*/  IMAD.U32 R0, RZ, RZ, UR4 ;  /* 0x00000004ff007e24 */ /* 0x004fca000f8e00ff */
[----:B------:R-:W-:Y:S01]  /*30cc0*/  LEA R23, R0, R23, 0x18 ;  /* 0x0000001700177211 */ /* 0x000fe200078ec0ff */
[----:B------:R1:W-:Y:S04]  /*30cd0*/  STL [R1+0x10], R0 ;  /* 0x0000100001007387 */ /* 0x0003e80000100800 */
[----:B0-----:R1:W0:Y:S01]  /*30ce0*/  LDS.128 R16, [R23+0x298d0] ;  /* 0x0298d00017107984 */ /* 0x0012220000000c00 */
[----:B------:R-:W-:Y:S06]  /*30cf0*/  BAR.ARV 0x4, 0x180 ;  /* 0x0106000000007b1d */ /* 0x000fec0000002000 */
[----:B------:R-:W-:Y:S05]  /*30d00*/  BRA `(.L_x_3022) ;  /* 0x0000000c00dc7947 */ /* 0x000fea0003800000 */
.L_x_3021:
[----:B------:R-:W2:Y:S01]  /*30d10*/  S2R R0, SR_TID.X ;  /* 0x0000000000007919 */ /* 0x000ea20000002100 */
[----:B------:R-:W-:Y:S01]  /*30d20*/  UMOV UR4, 0xffffffff ;  /* 0xffffffff00047882 */ /* 0x000fe20000000000 */
[----:B--2---:R-:W-:-:S04]  /*30d30*/  LOP3.LUT R8, R0, 0x1f, RZ, 0xc0, !PT ;  /* 0x0000001f00087812 */ /* 0x004fc800078ec0ff */
[----:B------:R-:W-:Y:S01]  /*30d40*/  ISETP.NE.AND P0, PT, R8, 0x1f, PT ;  /* 0x0000001f0800780c */ /* 0x000fe20003f05270 */
[----:B------:R-:W-:-:S12]  /*30d50*/  BRA.DIV UR4, `(.L_x_3023) ;  /* 0x0000007204d87947 */ /* 0x000fd8000b800000 */
[----:B0-----:R-:W-:Y:S01]  /*30d60*/  IMAD.IADD R9, R19, 0x1, R8 ;  /* 0x0000000113097824 */ /* 0x001fe200078e0208 */
[----:B------:R-:W-:-:S04]  /*30d70*/  ULDC UR4, c[0x0][0xc3c] ;  /* 0x00030f0000047ab9 */ /* 0x000fc80000000800 */
[----:B------:R-:W-:-:S13]  /*30d80*/  ISETP.GE.OR P1, PT, R9, UR4, !P0 ;  /* 0x0000000409007c0c */ /* 0x000fda000c726670 */
[----:B------:R-:W0:Y:S08]  /*30d90*/  @!P1 LDC.64 R2, c[0x0][0xc80] ;  /* 0x00032000ff029b82 */ /* 0x000e300000000a00 */
[----:B------:R-:W2:Y:S01]  /*30da0*/  @!P1 LDC.64 R4, c[0x0][0xc78] ;  /* 0x00031e00ff049b82 */ /* 0x000ea20000000a00 */
[----:B0-----:R-:W-:-:S05]  /*30db0*/  @!P1 IMAD.WIDE R2, R9, 0x4, R2 ;  /* 0x0000000409029825 */ /* 0x001fca00078e0202 */
[----:B------:R2:W3:Y:S02]  /*30dc0*/  @!P1 LDG.E R7, desc[UR52][R2.64] ;  /* 0x0000003402079981 */ /* 0x0004e4000c1e1900 */
[----:B--2---:R-:W-:-:S05]  /*30dd0*/  @!P1 IMAD.WIDE R2, R9, 0x4, R4 ;  /* 0x0000000409029825 */ /* 0x004fca00078e0204 */
[----:B------:R-:W2:Y:S01]  /*30de0*/  @!P1 LDG.E R4, desc[UR52][R2.64] ;  /* 0x0000003402049981 */ /* 0x000ea2000c1e1900 */
[----:B------:R-:W-:Y:S01]  /*30df0*/  IMAD.MOV.U32 R17, RZ, RZ, RZ ;  /* 0x000000ffff117224 */ /* 0x000fe200078e00ff */
[----:B------:R-:W-:Y:S02]  /*30e00*/  MOV R5, RZ ;  /* 0x000000ff00057202 */ /* 0x000fe40000000f00 */
[C---:B------:R-:W-:Y:S01]  /*30e10*/  ISETP.GE.U32.AND P2, PT, R8.reuse, 0x2, PT ;  /* 0x000000020800780c */ /* 0x040fe20003f46070 */
[----:B------:R-:W-:Y:S01]  /*30e20*/  SHFL.IDX PT, R0, R16, RZ, 0x1f ;  /* 0x00001fff10007589 */ /* 0x000fe200000e0000 */
[C---:B------:R-:W-:Y:S02]  /*30e30*/  ISETP.GE.U32.AND P3, PT, R8.reuse, 0x4, PT ;  /* 0x000000040800780c */ /* 0x040fe40003f66070 */
[C---:B------:R-:W-:Y:S01]  /*30e40*/  ISETP.GE.U32.AND P4, PT, R8.reuse, 0x8, PT ;  /* 0x000000080800780c */ /* 0x040fe20003f86070 */
[----:B-1----:R0:W-:Y:S01]  /*30e50*/  SHFL.IDX PT, R6, R16, 0x1, 0x1f ;  /* 0x00201f0010067f89 */ /* 0x0021e200000e0000 */
[----:B------:R-:W-:Y:S01]  /*30e60*/  ISETP.GE.U32.AND P5, PT, R8, 0x10, PT ;  /* 0x000000100800780c */ /* 0x000fe20003fa6070 */
        /* <DEDUP_REMOVED lines=20> */
[----:B------:R0:W1:Y:S02]  /*30fb0*/  SHFL.IDX PT, R14, R2, 0x1f, 0x1f ;  /* 0x03e01f00020e7f89 */ /* 0x00006400000e0000 */
.L_x_3285:
[----:B------:R-:W-:Y:S02]  /*30fc0*/  ULDC UR4, c[0x0][0xc38] ;  /* 0x00030e0000047ab9 */ /* 0x000fe40000000800 */
[----:B------:R-:W-:-:S04]  /*30fd0*/  IMAD.U32 R4, RZ, RZ, UR4 ;  /* 0x00000004ff047e24 */ /* 0x000fc8000f8e00ff */
[----:B-1----:R-:W-:-:S04]  /*30fe0*/  IMAD R3, R14, R4, RZ ;  /* 0x000000040e037224 */ /* 0x002fc800078e02ff */
[----:B------:R-:W-:-:S05]  /*30ff0*/  IMAD.IADD R6, R6, 0x1, R3 ;  /* 0x0000000106067824 */ /* 0x000fca00078e0203 */
[----:B------:R-:W-:-:S13]  /*31000*/  ISETP.GT.AND P6, PT, R6, R0, PT ;  /* 0x000000000600720c */ /* 0x000fda0003fc4270 */
[----:B------:R-:W-:Y:S05]  /*31010*/  @P6 BRA `(.L_x_3024) ;  /* 0x0000000000a46947 */ /* 0x000fea0003800000 */
.L_x_3027:
[----:B0-----:R-:W0:Y:S01]  /*31020*/  LDC R2, c[0x0][0xc3c] ;  /* 0x00030f00ff027b82 */ /* 0x001e220000000800 */
[----:B------:R-:W-:-:S04]  /*31030*/  IADD3 R19, R19, 0x1f, RZ ;  /* 0x0000001f13137810 */ /* 0x000fc80007ffe0ff */
[----:B0-----:R-:W-:-:S13]  /*31040*/  ISETP.GE.AND P6, PT, R19, R2, PT ;  /* 0x000000021300720c */ /* 0x001fda0003fc6270 */
[----:B------:R-:W-:Y:S05]  /*31050*/  @P6 BRA `(.L_x_3025) ;  /* 0x0000000800bc6947 */ /* 0x000fea0003800000 */
[----:B------:R-:W0:Y:S01]  /*31060*/  S2R R3, SR_TID.X ;  /* 0x0000000000037919 */ /* 0x000e220000002100 */
        /* <DEDUP_REMOVED lines=30> */
.L_x_3293:
[----:B------:R-:W-:Y:S02]  /*31250*/  ULDC UR4, c[0x0][0xc38] ;  /* 0x00030e0000047ab9 */ /* 0x000fe40000000800 */
[----:B------:R-:W-:-:S04]  /*31260*/  IMAD.U32 R4, RZ, RZ, UR4 ;  /* 0x00000004ff047e24 */ /* 0x000fc8000f8e00ff */
[----:B-1----:R-:W-:-:S05]  /*31270*/  IMAD R3, R14, R4, RZ ;  /* 0x000000040e037224 */ /* 0x002fca00078e02ff */
[----:B------:R-:W-:-:S04]  /*31280*/  IADD3 R6, R3, R6, RZ ;  /* 0x0000000603067210 */ /* 0x000fc80007ffe0ff */
[----:B------:R-:W-:-:S13]  /*31290*/  ISETP.GT.AND P6, PT, R6, R0, PT ;  /* 0x000000000600720c */ /* 0x000fda0003fc4270 */
[----:B------:R-:W-:Y:S05]  /*312a0*/  @!P6 BRA `(.L_x_3027) ;  /* 0xfffffffc005ce947 */ /* 0x000fea000383ffff */
.L_x_3024:
        /* <DEDUP_REMOVED lines=10> */
.L_x_3298:
[----:B------:R-:W-:-:S13]  /*31350*/  ISETP.NE.AND P0, PT, R3, RZ, PT ;  /* 0x000000ff0300720c */ /* 0x000fda0003f05270 */
[----:B------:R-:W-:Y:S05]  /*31360*/  @!P0 BRA `(.L_x_3029) ;  /* 0x0000000000108947 */ /* 0x000fea0003800000 */
[----:B------:R-:W-:Y:S01]  /*31370*/  UMOV UR4, 0xffffffff ;  /* 0xffffffff00047882 */ /* 0x000fe20000000000 */
[----:B------:R-:W-:Y:S02]  /*31380*/  VIADD R12, R7, 0xffffffff ;  /* 0xffffffff070c7836 */ /* 0x000fe40000000000 */
[----:B------:R-:W-:Y:S05]  /*31390*/  BRA.DIV UR4, `(.L_x_3030) ;  /* 0x0000007604987947 */ /* 0x000fea000b800000 */
[----:B------:R4:W0:Y:S02]  /*313a0*/  SHFL.IDX PT, R16, R2, R12, 0x1f ;  /* 0x00001f0c02107589 */ /* 0x00082400000e0000 */
.L_x_3029:
[----:B---3--:R-:W-:Y:S01]  /*313b0*/  ISETP.NE.AND P0, PT, R5, 0x1, PT ;  /* 0x000000010500780c */ /* 0x008fe20003f05270 */
[----:B0-----:R-:W-:-:S05]  /*313c0*/  IMAD R16, R16, R4, R6 ;  /* 0x0000000410107224 */ /* 0x001fca00078e0206 */
[----:B------:R-:W-:-:S07]  /*313d0*/  IADD3 R0, R0, -R16, RZ ;  /* 0x8000001000007210 */ /* 0x000fce0007ffe0ff */
[----:B------:R-:W-:Y:S05]  /*313e0*/  @!P0 BRA `(.L_x_3031) ;  /* 0x0000000000dc8947 */ /* 0x000fea0003800000 */
[-C--:B--2---:R-:W-:Y:S01]  /*313f0*/  IABS R4, R17.reuse ;  /* 0x0000001100047213 */ /* 0x084fe20000000000 */
[----:B----4-:R-:W-:Y:S01]  /*31400*/  IMAD.MOV.U32 R2, RZ, RZ, RZ ;  /* 0x000000ffff027224 */ /* 0x010fe200078e00ff */
[----:B------:R-:W-:Y:S02]  /*31410*/  IABS R8, R17 ;  /* 0x0000001100087213 */ /* 0x000fe40000000000 */
[----:B------:R-:W0:Y:S08]  /*31420*/  I2F.RP R6, R4 ;  /* 0x0000000400067306 */ /* 0x000e300000209400 */
[----:B0-----:R-:W1:Y:S02]  /*31430*/  MUFU.RCP R6, R6 ;  /* 0x0000000600067308 */ /* 0x001e640000001000 */
[----:B-1----:R-:W-:Y:S01]  /*31440*/  VIADD R7, R6, 0xffffffe ;  /* 0x0ffffffe06077836 */ /* 0x002fe20000000000 */
[----:B------:R-:W-:-:S05]  /*31450*/  IABS R6, R5 ;  /* 0x0000000500067213 */ /* 0x000fca0000000000 */
[----:B------:R-:W0:Y:S02]  /*31460*/  F2I.FTZ.U32.TRUNC.NTZ R3, R7 ;  /* 0x0000000700037305 */ /* 0x000e24000021f000 */
[----:B0-----:R-:W-:-:S04]  /*31470*/  IMAD.MOV R9, RZ, RZ, -R3 ;  /* 0x000000ffff097224 */ /* 0x001fc800078e0a03 */
[----:B------:R-:W-:-:S04]  /*31480*/  IMAD R9, R9, R4, RZ ;  /* 0x0000000409097224 */ /* 0x000fc800078e02ff */
[----:B------:R-:W-:Y:S01]  /*31490*/  IMAD.HI.U32 R3, R3, R9, R2 ;  /* 0x0000000903037227 */ /* 0x000fe200078e0002 */
[----:B------:R-:W-:Y:S02]  /*314a0*/  IADD3 R9, RZ, -R8, RZ ;  /* 0x80000008ff097210 */ /* 0x000fe40007ffe0ff */
[----:B------:R-:W0:Y:S01]  /*314b0*/  I2F.RP R8, R6 ;  /* 0x0000000600087306 */ /* 0x000e220000209400 */
[----:B------:R-:W-:-:S05]  /*314c0*/  IABS R2, R0 ;  /* 0x0000000000027213 */ /* 0x000fca0000000000 */
[----:B------:R-:W-:-:S04]  /*314d0*/  IMAD.HI.U32 R7, R3, R2, RZ ;  /* 0x0000000203077227 */ /* 0x000fc800078e00ff */
[----:B------:R-:W-:Y:S01]  /*314e0*/  IMAD R9, R7, R9, R2 ;  /* 0x0000000907097224 */ /* 0x000fe200078e0202 */
[----:B------:R-:W-:Y:S01]  /*314f0*/  MOV R2, RZ ;  /* 0x000000ff00027202 */ /* 0x000fe20000000f00 */
[----:B0-----:R-:W0:Y:S03]  /*31500*/  MUFU.RCP R8, R8 ;  /* 0x0000000800087308 */ /* 0x001e260000001000 */
[----:B------:R-:W-:-:S13]  /*31510*/  ISETP.GT.U32.AND P1, PT, R4, R9, PT ;  /* 0x000000090400720c */ /* 0x000fda0003f24070 */
[----:B------:R-:W-:Y:S02]  /*31520*/  @!P1 IMAD.IADD R9, R9, 0x1, -R4 ;  /* 0x0000000109099824 */ /* 0x000fe400078e0a04 */
[----:B------:R-:W-:Y:S01]  /*31530*/  @!P1 VIADD R7, R7, 0x1 ;  /* 0x0000000107079836 */ /* 0x000fe20000000000 */
[----:B------:R-:W-:Y:S01]  /*31540*/  ISETP.NE.AND P1, PT, R17, RZ, PT ;  /* 0x000000ff1100720c */ /* 0x000fe20003f25270 */
[----:B0-----:R-:W-:Y:S01]  /*31550*/  VIADD R10, R8, 0xffffffe ;  /* 0x0ffffffe080a7836 */ /* 0x001fe20000000000 */
[----:B------:R-:W-:Y:S02]  /*31560*/  ISETP.GE.U32.AND P0, PT, R9, R4, PT ;  /* 0x000000040900720c */ /* 0x000fe40003f06070 */
[----:B------:R-:W-:Y:S01]  /*31570*/  IABS R4, R5 ;  /* 0x0000000500047213 */ /* 0x000fe20000000000 */
[----:B------:R-:W0:Y:S03]  /*31580*/  F2I.FTZ.U32.TRUNC.NTZ R3, R10 ;  /* 0x0000000a00037305 */ /* 0x000e26000021f000 */
[----:B------:R-:W-:-:S07]  /*31590*/  IADD3 R4, RZ, -R4, RZ ;  /* 0x80000004ff047210 */ /* 0x000fce0007ffe0ff */
[----:B------:R-:W-:Y:S02]  /*315a0*/  @P0 VIADD R7, R7, 0x1 ;  /* 0x0000000107070836 */ /* 0x000fe40000000000 */
        /* <DEDUP_REMOVED lines=17> */
[----:B------:R-:W-:-:S04]  /*316c0*/  IMAD.MOV R3, RZ, RZ, -R7 ;  /* 0x000000ffff037224 */ /* 0x000fc800078e0a07 */
[----:B------:R-:W-:Y:S02]  /*316d0*/  IMAD R3, R17, R3, R0 ;  /* 0x0000000311037224 */ /* 0x000fe400078e0200 */
[----:B------:R-:W-:-:S06]  /*316e0*/  @P0 VIADD R2, R2, 0x1 ;  /* 0x0000000102020836 */ /* 0x000fcc0000000000 */
[----:B------:R-:W-:Y:S02]  /*316f0*/  @!P2 IADD3 R2, -R2, RZ, RZ ;  /* 0x000000ff0202a210 */ /* 0x000fe40007ffe1ff */
[----:B------:R-:W-:-:S05]  /*31700*/  @!P1 LOP3.LUT R2, RZ, R5, RZ, 0x33, !PT ;  /* 0x00000005ff029212 */ /* 0x000fca00078e33ff */
[--C-:B------:R-:W-:Y:S02]  /*31710*/  IMAD.MOV R4, RZ, RZ, -R2.reuse ;  /* 0x000000ffff047224 */ /* 0x100fe400078e0a02 */
[C---:B------:R-:W-:Y:S02]  /*31720*/  IMAD R2, R5.reuse, 0x1000000, R2 ;  /* 0x0100000005027824 */ /* 0x040fe400078e0202 */
[----:B------:R-:W-:-:S05]  /*31730*/  IMAD R5, R5, R4, R7 ;  /* 0x0000000405057224 */ /* 0x000fca00078e0207 */
[----:B------:R-:W-:Y:S01]  /*31740*/  LEA R18, R5, R2, 0x10 ;  /* 0x0000000205127211 */ /* 0x000fe200078e80ff */
[----:B------:R-:W-:Y:S06]  /*31750*/  BRA `(.L_x_3032) ;  /* 0x0000000000f07947 */ /* 0x000fec0003800000 */
.L_x_3031:
[----:B----4-:R-:W0:Y:S02]  /*31760*/  LDC.64 R2, c[0x0][0xc90] ;  /* 0x00032400ff027b82 */ /* 0x010e240000000a00 */
[----:B0-----:R-:W-:-:S05]  /*31770*/  IMAD.WIDE R2, R19, 0x4, R2 ;  /* 0x0000000413027825 */ /* 0x001fca00078e0202 */
[----:B-1----:R0:W2:Y:S02]  /*31780*/  LDG.E R7, desc[UR52][R2.64] ;  /* 0x0000003402077981 */ /* 0x0020a4000c1e1900 */
[----:B0-----:R-:W-:Y:S02]  /*31790*/  IMAD.MOV.U32 R2, RZ, RZ, RZ ;  /* 0x000000ffff027224 */ /* 0x001fe400078e00ff */
[----:B--2---:R-:W-:-:S05]  /*317a0*/  IMAD R5, R17, R7, RZ ;  /* 0x0000000711057224 */ /* 0x004fca00078e02ff */
[-C--:B------:R-:W-:Y:S02]  /*317b0*/  IABS R6, R5.reuse ;  /* 0x0000000500067213 */ /* 0x080fe40000000000 */
[----:B------:R-:W-:Y:S02]  /*317c0*/  IABS R10, R5 ;  /* 0x00000005000a7213 */ /* 0x000fe40000000000 */
[----:B------:R-:W0:Y:S08]  /*317d0*/  I2F.RP R8, R6 ;  /* 0x0000000600087306 */ /* 0x000e300000209400 */
[----:B0-----:R-:W0:Y:S02]  /*317e0*/  MUFU.RCP R8, R8 ;  /* 0x0000000800087308 */ /* 0x001e240000001000 */
[----:B0-----:R-:W-:Y:S01]  /*317f0*/  VIADD R9, R8, 0xffffffe ;  /* 0x0ffffffe08097836 */ /* 0x001fe20000000000 */
[----:B------:R-:W-:-:S05]  /*31800*/  IADD3 R8, RZ, -R10, RZ ;  /* 0x8000000aff087210 */ /* 0x000fca0007ffe0ff */
[----:B------:R-:W0:Y:S02]  /*31810*/  F2I.FTZ.U32.TRUNC.NTZ R3, R9 ;  /* 0x0000000900037305 */ /* 0x000e24000021f000 */
        /* <DEDUP_REMOVED lines=14> */
[----:B------:R-:W-:Y:S02]  /*31900*/  @!P2 IADD3 R2, -R2, RZ, RZ ;  /* 0x000000ff0202a210 */ /* 0x000fe40007ffe1ff */
[----:B------:R-:W-:-:S05]  /*31910*/  @!P1 LOP3.LUT R2, RZ, R5, RZ, 0x33, !PT ;  /* 0x00000005ff029212 */ /* 0x000fca00078e33ff */
[----:B------:R-:W-:Y:S02]  /*31920*/  IMAD R6, R7, R2, RZ ;  /* 0x0000000207067224 */ /* 0x000fe400078e02ff */
[----:B------:R-:W-:Y:S02]  /*31930*/  IMAD.MOV R2, RZ, RZ, -R2 ;  /* 0x000000ffff027224 */ /* 0x000fe400078e0a02 */
[----:B------:R-:W-:Y:S02]  /*31940*/  IMAD.MOV R3, RZ, RZ, -R6 ;  /* 0x000000ffff037224 */ /* 0x000fe400078e0a06 */
[----:B------:R-:W-:Y:S02]  /*31950*/  IMAD R5, R5, R2, R0 ;  /* 0x0000000205057224 */ /* 0x000fe400078e0200 */
[----:B------:R-:W-:Y:S01]  /*31960*/  IMAD.MOV.U32 R2, RZ, RZ, RZ ;  /* 0x000000ffff027224 */ /* 0x000fe200078e00ff */
[----:B------:R-:W-:Y:S02]  /*31970*/  VIADDMNMX R4, R3, R4, R7, PT ;  /* 0x0000000403047246 */ /* 0x000fe40003800107 */
[----:B------:R-:W-:-:S02]  /*31980*/  IADD3 R6, R6, 0x1000000, R5 ;  /* 0x0100000006067810 */ /* 0x000fc40007ffe005 */
[----:B------:R-:W-:-:S04]  /*31990*/  IABS R7, R4 ;  /* 0x0000000400077213 */ /* 0x000fc80000000000 */
[----:B------:R-:W0:Y:S08]  /*319a0*/  I2F.RP R8, R7 ;  /* 0x0000000700087306 */ /* 0x000e300000209400 */
[----:B0-----:R-:W0:Y:S02]  /*319b0*/  MUFU.RCP R8, R8 ;  /* 0x0000000800087308 */ /* 0x001e240000001000 */
[----:B0-----:R-:W-:-:S06]  /*319c0*/  VIADD R9, R8, 0xffffffe ;  /* 0x0ffffffe08097836 */ /* 0x001fcc0000000000 */
[----:B------:R-:W0:Y:S02]  /*319d0*/  F2I.FTZ.U32.TRUNC.NTZ R3, R9 ;  /* 0x0000000900037305 */ /* 0x000e24000021f000 */
[----:B0-----:R-:W-:-:S05]  /*319e0*/  IADD3 R0, RZ, -R3, RZ ;  /* 0x80000003ff007210 */ /* 0x001fca0007ffe0ff */
[----:B------:R-:W-:Y:S01]  /*319f0*/  IMAD R11, R0, R7, RZ ;  /* 0x00000007000b7224 */ /* 0x000fe200078e02ff */
[----:B------:R-:W-:-:S03]  /*31a00*/  IABS R0, R5 ;  /* 0x0000000500007213 */ /* 0x000fc60000000000 */
[----:B------:R-:W-:Y:S01]  /*31a10*/  IMAD.HI.U32 R3, R3, R11, R2 ;  /* 0x0000000b03037227 */ /* 0x000fe200078e0002 */
[----:B------:R-:W-:-:S05]  /*31a20*/  IABS R2, R4 ;  /* 0x0000000400027213 */ /* 0x000fca0000000000 */
[----:B------:R-:W-:Y:S02]  /*31a30*/  IMAD.MOV R2, RZ, RZ, -R2 ;  /* 0x000000ffff027224 */ /* 0x000fe400078e0a02 */
        /* <DEDUP_REMOVED lines=8> */
[----:B------:R-:W-:-:S07]  /*31ac0*/  ISETP.GE.AND P2, PT, R0, RZ, PT ;  /* 0x000000ff0000720c */ /* 0x000fce0003f46270 */
[----:B------:R-:W-:-:S06]  /*31ad0*/  @P0 VIADD R3, R3, 0x1 ;  /* 0x0000000103030836 */ /* 0x000fcc0000000000 */
[----:B------:R-:W-:Y:S01]  /*31ae0*/  @!P2 IMAD.MOV R3, RZ, RZ, -R3 ;  /* 0x000000ffff03a224 */ /* 0x000fe200078e0a03 */
[----:B------:R-:W-:Y:S01]  /*31af0*/  @!P1 LOP3.LUT R3, RZ, R4, RZ, 0x33, !PT ;  /* 0x00000004ff039212 */ /* 0x000fe200078e33ff */
[----:B------:R-:W-:-:S04]  /*31b00*/  IMAD.MOV R4, RZ, RZ, -R4 ;  /* 0x000000ffff047224 */ /* 0x000fc800078e0a04 */
[----:B------:R-:W-:-:S07]  /*31b10*/  IMAD R18, R3, R4, R6 ;  /* 0x0000000403127224 */ /* 0x000fce00078e0206 */
.L_x_3032:
[----:B------:R-:W-:-:S04]  /*31b20*/  LOP3.LUT R0, RZ, R3, RZ, 0x33, !PT ;  /* 0x00000003ff007212 */ /* 0x000fc800078e33ff */
[----:B------:R-:W-:Y:S01]  /*31b30*/  IADD3 R17, R17, R0, RZ ;  /* 0x0000000011117210 */ /* 0x000fe20007ffe0ff */
[----:B------:R-:W-:Y:S06]  /*31b40*/  BRA `(.L_x_3033) ;  /* 0x00000000001c7947 */ /* 0x000fec0003800000 */
.L_x_3025:
[----:B------:R-:W-:Y:S01]  /*31b50*/  UMOV UR4, URZ ;  /* 0x0000003f00047c82 */ /* 0x000fe20008000000 */
[----:B------:R-:W-:Y:S01]  /*31b60*/  UMOV UR5, URZ ;  /* 0x0000003f00057c82 */ /* 0x000fe20008000000 */
[----:B------:R-:W-:Y:S01]  /*31b70*/  ULDC UR6, c[0x0][0xc3c] ;  /* 0x00030f0000067ab9 */ /* 0x000fe20000000800 */
[----:B------:R-:W-:Y:S01]  /*31b80*/  IMAD.MOV.U32 R16, RZ, RZ, R0 ;  /* 0x000000ffff107224 */ /* 0x000fe200078e0000 */
[----:B------:R-:W-:Y:S01]  /*31b90*/  MOV R19, UR6 ;  /* 0x0000000600137c02 */ /* 0x000fe20008000f00 */
[----:B------:R-:W-:Y:S02]  /*31ba0*/  IMAD.U32 R17, RZ, RZ, UR4 ;  /* 0x00000004ff117e24 */ /* 0x000fe4000f8e00ff */
[----:B------:R-:W-:-:S07]  /*31bb0*/  IMAD.U32 R18, RZ, RZ, UR5 ;  /* 0x00000005ff127e24 */ /* 0x000fce000f8e00ff */
.L_x_3033:
[----:B------:R2:W3:Y:S01]  /*31bc0*/  LDL R2, [R1+0x10] ;  /* 0x0000100001027983 */ /* 0x0004e20000100800 */
[----:B------:R-:W0:Y:S01]  /*31bd0*/  S2R R0, SR_TID.X ;  /* 0x0000000000007919 */ /* 0x000e220000002100 */
[----:B------:R-:W-:Y:S05]  /*31be0*/  WARPSYNC.ALL ;  /* 0x0000000000007948 */ /* 0x000fea0003800000 */
[----:B0-----:R-:W-:Y:S01]  /*31bf0*/  LOP3.LUT R0, R0, 0x1f, RZ, 0xc0, !PT ;  /* 0x0000001f00007812 */ /* 0x001fe200078ec0ff */
[----:B------:R-:W-:Y:S03]  /*31c00*/  BAR.SYNC.DEFER_BLOCKING 0x4, 0x180 ;  /* 0x0106000000007b1d */ /* 0x000fe60000010000 */
[----:B------:R-:W-:-:S13]  /*31c10*/  ISETP.NE.AND P0, PT, R0, RZ, PT ;  /* 0x000000ff0000720c */ /* 0x000fda0003f05270 */
[----:B------:R-:W-:Y:S01]  /*31c20*/  @!P0 MOV R0, 0x400 ;  /* 0x0000040000008802 */ /* 0x000fe20000000f00 */
[----:B---3--:R-:W0:Y:S03]  /*31c30*/  @!P0 S2R R2, SR_CgaCtaId ;  /* 0x0000000000028919 */ /* 0x008e260000008800 */
[----:B0-----:R-:W-:Y:S01]  /*31c40*/  @!P0 LEA R23, R2, R0, 0x18 ;  /* 0x0000000002178211 */ /* 0x001fe200078ec0ff */
[----:B------:R2:W-:Y:S04]  /*31c50*/  @!P0 STL [R1+0x10], R2 ;  /* 0x0000100201008387 */ /* 0x0005e80000100800 */
[----:B------:R2:W-:Y:S01]  /*31c60*/  @!P0 STS.128 [R23+0x298d0], R16 ;  /* 0x0298d01017008388 */ /* 0x0005e20000000c00 */
[----:B------:R-:W-:Y:S06]  /*31c70*/  BAR.ARV 0x5, 0x180 ;  /* 0x0146000000007b1d */ /* 0x000fec0000002000 */
.L_x_3022:
[----:B------:R-:W-:Y:S02]  /*31c80*/  ULDC UR4, c[0x0][0xc3c] ;  /* 0x00030f0000047ab9 */ /* 0x000fe40000000800 */
[----:B0-----:R-:W-:-:S13]  /*31c90*/  ISETP.GE.AND P0, PT, R19, UR4, PT ;  /* 0x0000000413007c0c */ /* 0x001fda000bf06270 */
[----:B------:R-:W-:Y:S05]  /*31ca0*/  @!P0 BRA `(.L_x_3034) ;  /* 0xffffff8800f48947 */ /* 0x000fea000383ffff */
[----:B------:R-:W-:Y:S05]  /*31cb0*/  BSYNC B7 ;  /* 0x0000000000077941 */ /* 0x000fea0003800000 */
.L_x_2914:
[----:B-12---:R-:W2:Y:S01]  /*31cc0*/  LDL.LU R0, [R1+0x3c] ;  /* 0x00003c0001007983 */ /* 0x006ea20000300800 */
[----:B------:R-:W-:Y:S01]  /*31cd0*/  BSSY B0, `(.L_x_3035) ;  /* 0x000000b000007945 */ /* 0x000fe20003800000 */
[----:B------:R-:W1:Y:S01]  /*31ce0*/  S2R R5, SR_CgaCtaId ;  /* 0x0000000000057919 */ /* 0x000e620000008800 */
[----:B--2---:R-:W-:-:S05]  /*31cf0*/  VIADD R0, R0, 0x1 ;  /* 0x0000000100007836 */ /* 0x004fca0000000000 */
[----:B0-----:R-:W-:-:S04]  /*31d00*/  LEA.HI R2, R0, R0, RZ, 0x1 ;  /* 0x0000000000027211 */ /* 0x001fc800078f08ff */
[----:B------:R-:W-:Y:S02]  /*31d10*/  LOP3.LUT R3, R2, 0xfffffffe, RZ, 0xc0, !PT ;  /* 0xfffffffe02037812 */ /* 0x000fe400078ec0ff */
[----:B------:R-:W-:-:S03]  /*31d20*/  MOV R2, 0x400 ;  /* 0x0000040000027802 */ /* 0x000fc60000000f00 */
[----:B------:R-:W-:Y:S01]  /*31d30*/  IMAD.IADD R0, R0, 0x1, -R3 ;  /* 0x0000000100007824 */ /* 0x000fe200078e0a03 */
[----:B-1----:R-:W-:-:S04]  /*31d40*/  LEA R5, R5, R2, 0x18 ;  /* 0x0000000205057211 */ /* 0x002fc800078ec0ff */
[----:B------:R-:W-:-:S04]  /*31d50*/  SHF.L.U32 R0, R0, 0x1f, RZ ;  /* 0x0000001f00007819 */ /* 0x000fc800000006ff */
[----:B------:R-:W0:Y:S02]  /*31d60*/  SYNCS.PHASECHK.TRANS64.TRYWAIT P0, [R5+URZ+0x29820], R0 ;  /* 0x02982000050075a7 */ /* 0x000e24000800017f */
[----:B0-----:R-:W-:Y:S05]  /*31d70*/  @!P0 BRA `(.L_x_3036) ;  /* 0x0000006c00488947 */ /* 0x001fea0003800000 */
.L_x_3301:
[----:B------:R-:W-:Y:S05]  /*31d80*/  BSYNC B0 ;  /* 0x0000000000007941 */ /* 0x000fea0003800000 */
.L_x_3035:
[----:B------:R-:W-:-:S03]  /*31d90*/  UMOV UR4, 0xffffffff ;  /* 0xffffffff00047882 */ /* 0x000fc60000000000 */
[----:B------:R-:W-:Y:S05]  /*31da0*/  BRA.DIV UR4, `(.L_x_3037) ;  /* 0x0000006e04507947 */ /* 0x000fea000b800000 */
[----:B0-----:R-:W0:Y:S02]  /*31db0*/  S2R R0, SR_TID.X ;  /* 0x0000000000007919 */ /* 0x001e240000002100 */
[----:B0-----:R-:W-:-:S04]  /*31dc0*/  SHF.R.U32.HI R0, RZ, 0x5, R0 ;  /* 0x00000005ff007819 */ /* 0x001fc80000011600 */
[----:B------:R-:W-:-:S05]  /*31dd0*/  LOP3.LUT R0, R0, 0x3, RZ, 0xc0, !PT ;  /* 0x0000000300007812 */ /* 0x000fca00078ec0ff */
[----:B------:R0:W1:Y:S02]  /*31de0*/  SHFL.IDX PT, R14, R0, RZ, 0x1f ;  /* 0x00001fff000e7589 */ /* 0x00006400000e0000 */
.L_x_3304:
[----:B-1----:R-:W-:-:S13]  /*31df0*/  ISETP.NE.AND P0, PT, R14, RZ, PT ;  /* 0x000000ff0e00720c */ /* 0x002fda0003f05270 */
[----:B------:R-:W-:Y:S05]  /*31e00*/  @P0 BRA `(.L_x_2680) ;  /* 0x0000000000a80947 */ /* 0x000fea0003800000 */
[----:B------:R-:W-:-:S03]  /*31e10*/  UMOV UR4, 0xffffffff ;  /* 0xffffffff00047882 */ /* 0x000fc60000000000 */
[----:B------:R-:W-:Y:S05]  /*31e20*/  BRA.DIV UR4, `(.L_x_3038) ;  /* 0x0000006e04647947 */ /* 0x000fea000b800000 */
[----:B------:R-:W-:-:S13]  /*31e30*/  ELECT P6, URZ, PT ;  /* 0x00000000003f782f */ /* 0x000fda00038c0000 */
.L_x_3307:
[----:B------:R-:W-:Y:S05]  /*31e40*/  @!P6 BRA `(.L_x_2680) ;  /* 0x000000000098e947 */ /* 0x000fea0003800000 */
[----:B------:R-:W-:-:S06]  /*31e50*/  ULOP3.LUT UR4, UR36, 0x2, URZ, 0xfc, !UPT ;  /* 0x0000000224047892 */ /* 0x000fcc000f8efc3f */
[----:B0-----:R-:W-:-:S05]  /*31e60*/  IMAD.U32 R0, RZ, RZ, UR4 ;  /* 0x00000004ff007e24 */ /* 0x001fca000f8e00ff */
[----:B------:R-:W-:-:S13]  /*31e70*/  ISETP.NE.AND P0, PT, R0, 0x3, PT ;  /* 0x000000030000780c */ /* 0x000fda0003f05270 */
[----:B------:R-:W-:Y:S05]  /*31e80*/  @!P0 BRA `(.L_x_3039) ;  /* 0x0000000000048947 */ /* 0x000fea0003800000 */
[----:B------:R-:W-:Y:S01]  /*31e90*/  BPT.TRAP 0x1 ;  /* 0x000000040000795c */ /* 0x000fe20000300000 */
.L_x_3039:
[C---:B------:R-:W-:Y:S01]  /*31ea0*/  LEA R3, R28.reuse, R5, 0x3 ;  /* 0x000000051c037211 */ /* 0x040fe200078e18ff */
[----:B------:R-:W-:Y:S01]  /*31eb0*/  VIADD R28, R28, 0x1 ;  /* 0x000000011c1c7836 */ /* 0x000fe20000000000 */
[----:B------:R-:W-:-:S04]  /*31ec0*/  SHF.L.U32 R2, R35, 0x1f, RZ ;  /* 0x0000001f23027819 */ /* 0x000fc800000006ff */
[----:B------:R-:W0:Y:S01]  /*31ed0*/  SYNCS.PHASECHK.TRANS64.TRYWAIT P1, [R3+URZ+0x29840], R2 ;  /* 0x02984002030075a7 */ /* 0x000e22000802017f */
[----:B------:R-:W-:-:S04]  /*31ee0*/  ISETP.NE.AND P2, PT, R28, 0x2, PT ;  /* 0x000000021c00780c */ /* 0x000fc80003f45270 */
[----:B------:R-:W-:Y:S01]  /*31ef0*/  SEL R0, RZ, 0x1, P2 ;  /* 0x00000001ff007807 */ /* 0x000fe20001000000 */
[----:B0-----:R-:W-:Y:S08]  /*31f00*/  @!P1 BRA `(.L_x_3040) ;  /* 0x0000006c004c9947 */ /* 0x001ff00003800000 */
.L_x_3308:
[----:B------:R-:W-:Y:S02]  /*31f10*/  SEL R28, R28, RZ, P2 ;  /* 0x000000ff1c1c7207 */ /* 0x000fe40001000000 */
[----:B------:R-:W-:Y:S01]  /*31f20*/  LOP3.LUT R0, R35, R0, RZ, 0x3c, !PT ;  /* 0x0000000023007212 */ /* 0x000fe200078e3cff */
[----:B------:R-:W-:Y:S06]  /*31f30*/  @!P0 BRA `(.L_x_3041) ;  /* 0x0000000000048947 */ /* 0x000fec0003800000 */
[----:B------:R-:W-:Y:S01]  /*31f40*/  BPT.TRAP 0x1 ;  /* 0x000000040000795c */ /* 0x000fe20000300000 */
.L_x_3041:
[----:B------:R-:W-:Y:S01]  /*31f50*/  IMAD R5, R28, 0x8, R5 ;  /* 0x000000081c057824 */ /* 0x000fe200078e0205 */
[----:B------:R-:W-:-:S04]  /*31f60*/  SHF.L.U32 R0, R0, 0x1f, RZ ;  /* 0x0000001f00007819 */ /* 0x000fc800000006ff */
[----:B------:R-:W1:Y:S02]  /*31f70*/  SYNCS.PHASECHK.TRANS64.TRYWAIT P1, [R5+URZ+0x29840], R0 ;  /* 0x02984000050075a7 */ /* 0x000e64000802017f */
[----:B-1----:R-:W-:Y:S05]  /*31f80*/  @!P1 BRA `(.L_x_3042) ;  /* 0x0000006c00409947 */ /* 0x002fea0003800000 */
.L_x_3309:
[----:B------:R-:W-:Y:S05]  /*31f90*/  @!P0 BRA `(.L_x_3043) ;  /* 0x0000000000048947 */ /* 0x000fea0003800000 */
[----:B------:R-:W-:Y:S01]  /*31fa0*/  BPT.TRAP 0x1 ;  /* 0x000000040000795c */ /* 0x000fe20000300000 */
.L_x_3043:
[----:B------:R-:W2:Y:S02]  /*31fb0*/  SYNCS.PHASECHK.TRANS64.TRYWAIT P1, [R3+URZ+0x29860], R2 ;  /* 0x02986002030075a7 */ /* 0x000ea4000802017f */
[----:B--2---:R-:W-:Y:S05]  /*31fc0*/  @!P1 BRA `(.L_x_3044) ;  /* 0x0000006c00449947 */ /* 0x004fea0003800000 */
.L_x_3310:
[----:B------:R-:W-:Y:S05]  /*31fd0*/  @!P0 BRA `(.L_x_3045) ;  /* 0x0000000000048947 */ /* 0x000fea0003800000 */
[----:B------:R-:W-:Y:S01]  /*31fe0*/  BPT.TRAP 0x1 ;  /* 0x000000040000795c */ /* 0x000fe20000300000 */
.L_x_3045:
[----:B------:R-:W3:Y:S02]  /*31ff0*/  SYNCS.PHASECHK.TRANS64.TRYWAIT P1, [R5+URZ+0x29860], R0 ;  /* 0x02986000050075a7 */ /* 0x000ee4000802017f */
[----:B---3--:R-:W-:Y:S05]  /*32000*/  @!P1 BRA `(.L_x_3046) ;  /* 0x0000006c00489947 */ /* 0x008fea0003800000 */
.L_x_3311:
[----:B------:R-:W-:Y:S05]  /*32010*/  @!P0 BRA `(.L_x_3047) ;  /* 0x0000000000048947 */ /* 0x000fea0003800000 */
[----:B------:R-:W-:Y:S01]  /*32020*/  BPT.TRAP 0x1 ;  /* 0x000000040000795c */ /* 0x000fe20000300000 */
.L_x_3047:
[----:B------:R-:W4:Y:S02]  /*32030*/  SYNCS.PHASECHK.TRANS64.TRYWAIT P1, [R3+URZ+0x29880], R2 ;  /* 0x02988002030075a7 */ /* 0x000f24000802017f */
[----:B----4-:R-:W-:Y:S05]  /*32040*/  @!P1 BRA `(.L_x_3048) ;  /* 0x0000006c004c9947 */ /* 0x010fea0003800000 */
.L_x_3312:
[----:B------:R-:W-:Y:S05]  /*32050*/  @!P0 BRA `(.L_x_3049) ;  /* 0x0000000000048947 */ /* 0x000fea0003800000 */
[----:B------:R-:W-:Y:S01]  /*32060*/  BPT.TRAP 0x1 ;  /* 0x000000040000795c */ /* 0x000fe20000300000 */
.L_x_3049:
[----:B------:R0:W0:Y:S02]  /*32070*/  SYNCS.PHASECHK.TRANS64.TRYWAIT P0, [R5+URZ+0x29880], R0 ;  /* 0x02988000050075a7 */ /* 0x000024000800017f */
[----:B0-----:R-:W-:Y:S05]  /*32080*/  @!P0 NANOSLEEP.SYNCS 0x989680 ;  /* 0x009896800000895d */ /* 0x001fea0003900000 */
[----:B------:R-:W0:Y:S02]  /*32090*/  @!P0 SYNCS.PHASECHK.TRANS64 P0, [R5+URZ+0x29880], R0 ;  /* 0x02988000050085a7 */ /* 0x000e24000800007f */
[----:B0-----:R-:W-:Y:S05]  /*320a0*/  @!P0 BRA `(.L_x_3049) ;  /* 0xfffffffc00f08947 */ /* 0x001fea000383ffff */
.L_x_2680:
[----:B------:R-:W-:Y:S05]  /*320b0*/  BSYNC B8 ;  /* 0x0000000000087941 */ /* 0x000fea0003800000 */
.L_x_2677:
[----:B------:R-:W-:Y:S05]  /*320c0*/  EXIT ;  /* 0x000000000000794d */ /* 0x000fea0003800000 */
.L_x_2700:
[----:B-1----:R1:W2:Y:S02]  /*320d0*/  SYNCS.PHASECHK.TRANS64.TRYWAIT P5, [R95+URZ+0x29890], R96 ;  /* 0x029890605f0075a7 */ /* 0x0022a400080a017f */
[----:B--2---:R-:W-:Y:S05]  /*320e0*/  @!P5 NANOSLEEP.SYNCS 0x989680 ;  /* 0x009896800000d95d */ /* 0x004fea0003900000 */
[----:B------:R-:W2:Y:S02]  /*320f0*/  @!P5 SYNCS.PHASECHK.TRANS64 P5, [R95+URZ+0x29890], R96 ;  /* 0x029890605f00d5a7 */ /* 0x000ea400080a007f */
[----:B--2---:R-:W-:Y:S05]  /*32100*/  @!P5 BRA `(.L_x_2700) ;  /* 0xfffffffc00f0d947 */ /* 0x004fea000383ffff */
[----:B------:R-:W-:Y:S05]  /*32110*/  BRA `(.L_x_3050) ;  /* 0xfffffd1800047947 */ /* 0x000fea000383ffff */
.L_x_2701:
[----:B------:R-:W-:Y:S01]  /*32120*/  BSSY B1, `(.L_x_3051) ;  /* 0x0000008000017945 */ /* 0x000fe20003800000 */
[----:B0-----:R-:W-:Y:S01]  /*32130*/  IMAD.MOV.U32 R13, RZ, RZ, R120 ;  /* 0x000000ffff0d7224 */ /* 0x001fe200078e0078 */
[----:B------:R-:W-:Y:S01]  /*32140*/  MOV R12, RZ ;  /* 0x000000ff000c7202 */ /* 0x000fe20000000f00 */
[----:B------:R-:W-:Y:S02]  /*32150*/  IMAD.MOV.U32 R11, RZ, RZ, 0x1e1f ;  /* 0x00001e1fff0b7424 */ /* 0x000fe400078e00ff */
[----:B------:R-:W-:-:S07]  /*32160*/  IMAD.MOV.U32 R15, RZ, RZ, -0x1 ;  /* 0xffffffffff0f7424 */ /* 0x000fce00078e00ff */
[----:B-1----:R-:W-:Y:S05]  /*32170*/  WARPSYNC.COLLECTIVE R15, `(.L_x_3052) ;  /* 0x000000000f087348 */ /* 0x002fea0003c00000 */
[----:B------:R0:W2:Y:S02]  /*32180*/  SHFL.IDX P6, R14, R13, R12, R11 ;  /* 0x0000000c0d0e7389 */ /* 0x0000a400000c000b */
[----:B012---:R-:W-:Y:S01]  /*32190*/  ENDCOLLECTIVE ;  /* 0x000000000000791b */ /* 0x007fe20003800000 */
.L_x_3052:
[----:B------:R-:W-:Y:S05]  /*321a0*/  BSYNC B1 ;  /* 0x0000000000017941 */ /* 0x000fea0003800000 */
.L_x_3051:
        /* <DEDUP_REMOVED lines=8> */
.L_x_3053:
[----:B------:R-:W-:Y:S01]  /*32230*/  MOV R11, R14 ;  /* 0x0000000e000b7202 */ /* 0x000fe20000000f00 */
[----:B------:R-:W-:Y:S06]  /*32240*/  BRA `(.L_x_3054) ;  /* 0xfffffd1400cc7947 */ /* 0x000fec000383ffff */
.L_x_2726:
[----:B------:R-:W-:Y:S01]  /*32250*/  BSSY B1, `(.L_x_3055) ;  /* 0x0000008000017945 */ /* 0x000fe20003800000 */
[----:B0-----:R-:W-:Y:S01]  /*32260*/  IMAD.MOV.U32 R13, RZ, RZ, R120 ;  /* 0x000000ffff0d7224 */ /* 0x001fe200078e0078 */
[----:B------:R-:W-:Y:S01]  /*32270*/  MOV R15, 0xffffffff ;  /* 0xffffffff000f7802 */ /* 0x000fe20000000f00 */
[----:B------:R-:W-:Y:S02]  /*32280*/  IMAD.MOV.U32 R12, RZ, RZ, 0x1 ;  /* 0x00000001ff0c7424 */ /* 0x000fe400078e00ff */
[----:B----4-:R-:W-:-:S07]  /*32290*/  IMAD.MOV.U32 R11, RZ, RZ, 0x1e1f ;  /* 0x00001e1fff0b7424 */ /* 0x010fce00078e00ff */
[----:B-123--:R-:W-:Y:S05]  /*322a0*/  WARPSYNC.COLLECTIVE R15, `(.L_x_3056) ;  /* 0x000000000f087348 */ /* 0x00efea0003c00000 */
[----:B------:R0:W4:Y:S02]  /*322b0*/  SHFL.IDX P6, R14, R13, R12, R11 ;  /* 0x0000000c0d0e7389 */ /* 0x00012400000c000b */
[----:B01234-:R-:W-:Y:S01]  /*322c0*/  ENDCOLLECTIVE ;  /* 0x000000000000791b */ /* 0x01ffe20003800000 */
.L_x_3056:
[----:B------:R-:W-:Y:S05]  /*322d0*/  BSYNC B1 ;  /* 0x0000000000017941 */ /* 0x000fea0003800000 */
.L_x_3055:
        /* <DEDUP_REMOVED lines=8> */
.L_x_3057:
[----:B------:R-:W-:Y:S01]  /*32360*/  IMAD.MOV.U32 R121, RZ, RZ, R14 ;  /* 0x000000ffff797224 */ /* 0x000fe200078e000e */
[----:B------:R-:W-:Y:S06]  /*32370*/  BRA `(.L_x_3058) ;  /* 0xfffffd4000a07947 */ /* 0x000fec000383ffff */
.L_x_2756:
[----:B--2---:R2:W3:Y:S02]  /*32380*/  SYNCS.PHASECHK.TRANS64.TRYWAIT P5, [R95+URZ+0x29890], R96 ;  /* 0x029890605f0075a7 */ /* 0x0044e400080a017f */
[----:B---3--:R-:W-:Y:S05]  /*32390*/  @!P5 NANOSLEEP.SYNCS 0x989680 ;  /* 0x009896800000d95d */ /* 0x008fea0003900000 */
[----:B------:R-:W3:Y:S02]  /*323a0*/  @!P5 SYNCS.PHASECHK.TRANS64 P5, [R95+URZ+0x29890], R96 ;  /* 0x029890605f00d5a7 */ /* 0x000ee400080a007f */
[----:B---3--:R-:W-:Y:S05]  /*323b0*/  @!P5 BRA `(.L_x_2756) ;  /* 0xfffffffc00f0d947 */ /* 0x008fea000383ffff */
[----:B------:R-:W-:Y:S05]  /*323c0*/  BRA `(.L_x_3059) ;  /* 0xfffffd7400587947 */ /* 0x000fea000383ffff */
.L_x_2757:
[----:B------:R-:W-:Y:S01]  /*323d0*/  BSSY B1, `(.L_x_3060) ;  /* 0x0000008000017945 */ /* 0x000fe20003800000 */
[----:B0-----:R-:W-:Y:S01]  /*323e0*/  IMAD.MOV.U32 R13, RZ, RZ, R120 ;  /* 0x000000ffff0d7224 */ /* 0x001fe200078e0078 */
[----:B------:R-:W-:Y:S01]  /*323f0*/  MOV R12, RZ ;  /* 0x000000ff000c7202 */ /* 0x000fe20000000f00 */
[----:B------:R-:W-:Y:S02]  /*32400*/  IMAD.MOV.U32 R11, RZ, RZ, 0x1e1f ;  /* 0x00001e1fff0b7424 */ /* 0x000fe400078e00ff */
[----:B------:R-:W-:-:S07]  /*32410*/  IMAD.MOV.U32 R15, RZ, RZ, -0x1 ;  /* 0xffffffffff0f7424 */ /* 0x000fce00078e00ff */
[----:B--2---:R-:W-:Y:S05]  /*32420*/  WARPSYNC.COLLECTIVE R15, `(.L_x_3061) ;  /* 0x000000000f087348 */ /* 0x004fea0003c00000 */
[----:B------:R0:W1:Y:S02]  /*32430*/  SHFL.IDX P6, R14, R13, R12, R11 ;  /* 0x0000000c0d0e7389 */ /* 0x00006400000c000b */
[----:B012---:R-:W-:Y:S01]  /*32440*/  ENDCOLLECTIVE ;  /* 0x000000000000791b */ /* 0x007fe20003800000 */
.L_x_3061:
[----:B------:R-:W-:Y:S05]  /*32450*/  BSYNC B1 ;  /* 0x0000000000017941 */ /* 0x000fea0003800000 */
.L_x_3060:
        /* <DEDUP_REMOVED lines=8> */
.L_x_3062:
[----:B------:R-:W-:Y:S01]  /*324e0*/  MOV R11, R14 ;  /* 0x0000000e000b7202 */ /* 0x000fe20000000f00 */
[----:B------:R-:W-:Y:S06]  /*324f0*/  BRA `(.L_x_3063) ;  /* 0xfffffd7400247947 */ /* 0x000fec000383ffff */
.L_x_2770:
        /* <DEDUP_REMOVED lines=8> */
.L_x_3065:
[----:B------:R-:W-:Y:S05]  /*32580*/  BSYNC B1 ;  /* 0x0000000000017941 */ /* 0x000fea0003800000 */
.L_x_3064:
        /* <DEDUP_REMOVED lines=8> */
.L_x_3066:
[----:B------:R-:W-:Y:S01]  /*32610*/  IMAD.MOV.U32 R48, RZ, RZ, R14 ;  /* 0x000000ffff307224 */ /* 0x000fe200078e000e */
[----:B------:R-:W-:Y:S06]  /*32620*/  BRA `(.L_x_3067) ;  /* 0xfffffda000707947 */ /* 0x000fec000383ffff */
.L_x_2783:
[----:B0-----:R0:W1:Y:S02]  /*32630*/  SYNCS.PHASECHK.TRANS64.TRYWAIT P2, [R95+URZ+0x29890], R96 ;  /* 0x029890605f0075a7 */ /* 0x001064000804017f */
[----:B-1----:R-:W-:Y:S05]  /*32640*/  @!P2 NANOSLEEP.SYNCS 0x989680 ;  /* 0x009896800000a95d */ /* 0x002fea0003900000 */
[----:B------:R-:W1:Y:S02]  /*32650*/  @!P2 SYNCS.PHASECHK.TRANS64 P2, [R95+URZ+0x29890], R96 ;  /* 0x029890605f00a5a7 */ /* 0x000e64000804007f */
[----:B-1----:R-:W-:Y:S05]  /*32660*/  @!P2 BRA `(.L_x_2783) ;  /* 0xfffffffc00f0a947 */ /* 0x002fea000383ffff */
[----:B------:R-:W-:Y:S05]  /*32670*/  BRA `(.L_x_3068) ;  /* 0xfffffdd000007947 */ /* 0x000fea000383ffff */
.L_x_2784:
[----:B------:R-:W-:Y:S01]  /*32680*/  BSSY B1, `(.L_x_3069) ;  /* 0x0000008000017945 */ /* 0x000fe20003800000 */
[----:B------:R-:W-:Y:S01]  /*32690*/  IMAD.MOV.U32 R13, RZ, RZ, R51 ;  /* 0x000000ffff0d7224 */ /* 0x000fe200078e0033 */
[----:B------:R-:W-:Y:S01]  /*326a0*/  MOV R12, RZ ;  /* 0x000000ff000c7202 */ /* 0x000fe20000000f00 */
[----:B------:R-:W-:Y:S02]  /*326b0*/  IMAD.MOV.U32 R11, RZ, RZ, 0x1e1f ;  /* 0x00001e1fff0b7424 */ /* 0x000fe400078e00ff */
[----:B------:R-:W-:-:S07]  /*326c0*/  IMAD.MOV.U32 R15, RZ, RZ, -0x1 ;  /* 0xffffffffff0f7424 */ /* 0x000fce00078e00ff */
[----:B0-----:R-:W-:Y:S05]  /*326d0*/  WARPSYNC.COLLECTIVE R15, `(.L_x_3070) ;  /* 0x000000000f087348 */ /* 0x001fea0003c00000 */
[----:B------:R1:W2:Y:S02]  /*326e0*/  SHFL.IDX P6, R14, R13, R12, R11 ;  /* 0x0000000c0d0e7389 */ /* 0x0002a400000c000b */
[----:B012---:R-:W-:Y:S01]  /*326f0*/  ENDCOLLECTIVE ;  /* 0x000000000000791b */ /* 0x007fe20003800000 */
.L_x_3070:
[----:B------:R-:W-:Y:S05]  /*32700*/  BSYNC B1 ;  /* 0x0000000000017941 */ /* 0x000fea0003800000 */
.L_x_3069:
        /* <DEDUP_REMOVED lines=8> */
.L_x_3071:
[----:B------:R-:W-:Y:S01]  /*32790*/  MOV R49, R14 ;  /* 0x0000000e00317202 */ /* 0x000fe20000000f00 */
[----:B------:R-:W-:Y:S06]  /*327a0*/  BRA `(.L_x_3072) ;  /* 0xfffffdd0001c7947 */ /* 0x000fec000383ffff */
.L_x_2787:
[----:B------:R-:W-:Y:S01]  /*327b0*/  BSSY B1, `(.L_x_3073) ;  /* 0x0000008000017945 */ /* 0x000fe20003800000 */
[----:B----4-:R-:W-:Y:S01]  /*327c0*/  IMAD.MOV.U32 R13, RZ, RZ, R51 ;  /* 0x000000ffff0d7224 */ /* 0x010fe200078e0033 */
[----:B------:R-:W-:Y:S01]  /*327d0*/  MOV R15, 0xffffffff ;  /* 0xffffffff000f7802 */ /* 0x000fe20000000f00 */
[----:B------:R-:W-:Y:S02]  /*327e0*/  IMAD.MOV.U32 R12, RZ, RZ, 0x1 ;  /* 0x00000001ff0c7424 */ /* 0x000fe400078e00ff */
[----:B------:R-:W-:-:S07]  /*327f0*/  IMAD.MOV.U32 R11, RZ, RZ, 0x1e1f ;  /* 0x00001e1fff0b7424 */ /* 0x000fce00078e00ff */
[----:B0123--:R-:W-:Y:S05]  /*32800*/  WARPSYNC.COLLECTIVE R15, `(.L_x_3074) ;  /* 0x000000000f087348 */ /* 0x00ffea0003c00000 */
[----:B------:R4:W0:Y:S02]  /*32810*/  SHFL.IDX P6, R14, R13, R12, R11 ;  /* 0x0000000c0d0e7389 */ /* 0x00082400000c000b */
[----:B01234-:R-:W-:Y:S01]  /*32820*/  ENDCOLLECTIVE ;  /* 0x000000000000791b */ /* 0x01ffe20003800000 */
.L_x_3074:
[----:B------:R-:W-:Y:S05]  /*32830*/  BSYNC B1 ;  /* 0x0000000000017941 */ /* 0x000fea0003800000 */
.L_x_3073:
        /* <DEDUP_REMOVED lines=8> */
.L_x_3075:
[----:B------:R-:W-:Y:S01]  /*328c0*/  IMAD.MOV.U32 R49, RZ, RZ, R14 ;  /* 0x000000ffff317224 */ /* 0x000fe200078e000e */
[----:B------:R-:W-:Y:S06]  /*328d0*/  BRA `(.L_x_3076) ;  /* 0xfffffdd000707947 */ /* 0x000fec000383ffff */
.L_x_2791:
[----:B------:R0:W0:Y:S02]  /*328e0*/  SYNCS.PHASECHK.TRANS64.TRYWAIT P1, [R95+URZ+0x298b0], R96 ;  /* 0x0298b0605f0075a7 */ /* 0x000024000802017f */
[----:B0-----:R-:W-:Y:S05]  /*328f0*/  @!P1 NANOSLEEP.SYNCS 0x989680 ;  /* 0x009896800000995d */ /* 0x001fea0003900000 */
[----:B------:R-:W0:Y:S02]  /*32900*/  @!P1 SYNCS.PHASECHK.TRANS64 P1, [R95+URZ+0x298b0], R96 ;  /* 0x0298b0605f0095a7 */ /* 0x000e24000802007f */
[----:B0-----:R-:W-:Y:S05]  /*32910*/  @!P1 BRA `(.L_x_2791) ;  /* 0xfffffffc00f09947 */ /* 0x001fea000383ffff */
[----:B------:R-:W-:Y:S05]  /*32920*/  BRA `(.L_x_3077) ;  /* 0xfffffdd4003c7947 */ /* 0x000fea000383ffff */
.L_x_2801:
[----:B------:R-:W0:Y:S01]  /*32930*/  S2R R2, SR_TID.X ;  /* 0x0000000000027919 */ /* 0x000e220000002100 */
[----:B------:R-:W-:Y:S01]  /*32940*/  BSSY B0, `(.L_x_3078) ;  /* 0x000000c000007945 */ /* 0x000fe20003800000 */
[----:B------:R-:W-:Y:S02]  /*32950*/  IMAD.MOV.U32 R12, RZ, RZ, RZ ;  /* 0x000000ffff0c7224 */ /* 0x000fe400078e00ff */
[----:B------:R-:W-:Y:S02]  /*32960*/  IMAD.MOV.U32 R11, RZ, RZ, 0x1f ;  /* 0x0000001fff0b7424 */ /* 0x000fe400078e00ff */
[----:B------:R-:W-:Y:S02]  /*32970*/  IMAD.MOV.U32 R15, RZ, RZ, -0x1 ;  /* 0xffffffffff0f7424 */ /* 0x000fe400078e00ff */
[----:B0-----:R-:W-:-:S05]  /*32980*/  VIADD R4, R2, 0xffffff80 ;  /* 0xffffff8002047836 */ /* 0x001fca0000000000 */
[----:B------:R-:W-:-:S04]  /*32990*/  SHF.R.S32.HI R2, RZ, 0x1f, R4 ;  /* 0x0000001fff027819 */ /* 0x000fc80000011404 */
[----:B------:R-:W-:-:S04]  /*329a0*/  LEA.HI R2, R2, R4, RZ, 0x7 ;  /* 0x0000000402027211 */ /* 0x000fc800078f38ff */
[----:B------:R-:W-:-:S04]  /*329b0*/  SHF.R.S32.HI R2, RZ, 0x7, R2 ;  /* 0x00000007ff027819 */ /* 0x000fc80000011402 */
[----:B------:R-:W-:-:S07]  /*329c0*/  MOV R13, R2 ;  /* 0x00000002000d7202 */ /* 0x000fce0000000f00 */
[----:B-1---5:R-:W-:Y:S05]  /*329d0*/  WARPSYNC.COLLECTIVE R15, `(.L_x_3079) ;  /* 0x000000000f087348 */ /* 0x022fea0003c00000 */
[----:B------:R0:W2:Y:S02]  /*329e0*/  SHFL.IDX P6, R14, R13, R12, R11 ;  /* 0x0000000c0d0e7389 */ /* 0x0000a400000c000b */
[----:B012--5:R-:W-:Y:S01]  /*329f0*/  ENDCOLLECTIVE ;  /* 0x000000000000791b */ /* 0x027fe20003800000 */
.L_x_3079:
[----:B------:R-:W-:Y:S05]  /*32a00*/  BSYNC B0 ;  /* 0x0000000000007941 */ /* 0x000fea0003800000 */
.L_x_3078:
[----:B------:R-:W-:Y:S01]  /*32a10*/  MOV R207, R14 ;  /* 0x0000000e00cf7202 */ /* 0x000fe20000000f00 */
[----:B------:R-:W-:Y:S06]  /*32a20*/  BRA `(.L_x_3080) ;  /* 0xfffffde0003c7947 */ /* 0x000fec000383ffff */
.L_x_2811:
[----:B------:R-:W-:Y:S01]  /*32a30*/  BSSY B1, `(.L_x_3081) ;  /* 0x0000007000017945 */ /* 0x000fe20003800000 */
[----:B------:R-:W-:Y:S02]  /*32a40*/  IMAD.MOV.U32 R12, RZ, RZ, RZ ;  /* 0x000000ffff0c7224 */ /* 0x000fe400078e00ff */
[----:B------:R-:W-:Y:S02]  /*32a50*/  IMAD.MOV.U32 R11, RZ, RZ, 0x1e1f ;  /* 0x00001e1fff0b7424 */ /* 0x000fe400078e00ff */
[----:B------:R-:W-:-:S07]  /*32a60*/  IMAD.MOV.U32 R15, RZ, RZ, -0x1 ;  /* 0xffffffffff0f7424 */ /* 0x000fce00078e00ff */
[----:B-1----:R-:W-:Y:S05]  /*32a70*/  WARPSYNC.COLLECTIVE R15, `(.L_x_3082) ;  /* 0x000000000f087348 */ /* 0x002fea0003c00000 */
[----:B------:R0:W2:Y:S02]  /*32a80*/  SHFL.IDX P6, R14, R13, R12, R11 ;  /* 0x0000000c0d0e7389 */ /* 0x0000a400000c000b */
[----:B012---:R-:W-:Y:S01]  /*32a90*/  ENDCOLLECTIVE ;  /* 0x000000000000791b */ /* 0x007fe20003800000 */
.L_x_3082:
[----:B------:R-:W-:Y:S05]  /*32aa0*/  BSYNC B1 ;  /* 0x0000000000017941 */ /* 0x000fea0003800000 */
.L_x_3081:
        /* <DEDUP_REMOVED lines=8> */
.L_x_3083:
[----:B------:R-:W-:Y:S02]  /*32b30*/  IMAD.MOV.U32 R13, RZ, RZ, R4 ;  /* 0x000000ffff0d7224 */ /* 0x000fe400078e0004 */
[----:B------:R-:W-:-:S07]  /*32b40*/  IMAD.MOV.U32 R3, RZ, RZ, R14 ;  /* 0x000000ffff037224 */ /* 0x000fce00078e000e */
[----:B------:R-:W-:Y:S05]  /*32b50*/  WARPSYNC.COLLECTIVE R15, `(.L_x_3084) ;  /* 0x000000000f087348 */ /* 0x000fea0003c00000 */
[----:B------:R0:W1:Y:S02]  /*32b60*/  SHFL.IDX P6, R14, R13, R12, R11 ;  /* 0x0000000c0d0e7389 */ /* 0x00006400000c000b */
[----:B01----:R-:W-:Y:S01]  /*32b70*/  ENDCOLLECTIVE ;  /* 0x000000000000791b */ /* 0x003fe20003800000 */
.L_x_3084:
[----:B------:R-:W-:Y:S01]  /*32b80*/  MOV R13, R5 ;  /* 0x00000005000d7202 */ /* 0x000fe20000000f00 */
[----:B------:R-:W-:-:S07]  /*32b90*/  IMAD.MOV.U32 R4, RZ, RZ, R14 ;  /* 0x000000ffff047224 */ /* 0x000fce00078e000e */
[----:B------:R-:W-:Y:S05]  /*32ba0*/  WARPSYNC.COLLECTIVE R15, `(.L_x_3085) ;  /* 0x000000000f087348 */ /* 0x000fea0003c00000 */
[----:B------:R0:W1:Y:S02]  /*32bb0*/  SHFL.IDX P6, R14, R13, R12, R11 ;  /* 0x0000000c0d0e7389 */ /* 0x00006400000c000b */
[----:B01----:R-:W-:Y:S01]  /*32bc0*/  ENDCOLLECTIVE ;  /* 0x000000000000791b */ /* 0x003fe20003800000 */
.L_x_3085:
[----:B------:R-:W-:Y:S05]  /*32bd0*/  BRA `(.L_x_3086) ;  /* 0xfffffde800107947 */ /* 0x000fea000383ffff */
.L_x_2815:
[----:B---3--:R3:W0:Y:S02]  /*32be0*/  SYNCS.PHASECHK.TRANS64.TRYWAIT P0, [R18+URZ+0x29800], R5 ;  /* 0x02980005120075a7 */ /* 0x008624000800017f */
[----:B0-----:R-:W-:Y:S05]  /*32bf0*/  @!P0 NANOSLEEP.SYNCS 0x989680 ;  /* 0x009896800000895d */ /* 0x001fea0003900000 */
[----:B------:R-:W0:Y:S02]  /*32c00*/  @!P0 SYNCS.PHASECHK.TRANS64 P0, [R18+URZ+0x29800], R5 ;  /* 0x02980005120085a7 */ /* 0x000e24000800007f */
[----:B0-----:R-:W-:Y:S05]  /*32c10*/  @!P0 BRA `(.L_x_2815) ;  /* 0xfffffffc00f08947 */ /* 0x001fea000383ffff */
[----:B------:R-:W-:Y:S05]  /*32c20*/  BRA `(.L_x_3087) ;  /* 0xfffffdec005c7947 */ /* 0x000fea000383ffff */
.L_x_2827:
[----:B------:R-:W-:Y:S01]  /*32c30*/  BSSY B1, `(.L_x_3088) ;  /* 0x0000007000017945 */ /* 0x000fe20003800000 */
[----:B------:R-:W-:Y:S02]  /*32c40*/  IMAD.MOV.U32 R12, RZ, RZ, RZ ;  /* 0x000000ffff0c7224 */ /* 0x000fe400078e00ff */
[----:B------:R-:W-:Y:S02]  /*32c50*/  IMAD.MOV.U32 R11, RZ, RZ, 0x1e1f ;  /* 0x00001e1fff0b7424 */ /* 0x000fe400078e00ff */
[----:B------:R-:W-:-:S07]  /*32c60*/  IMAD.MOV.U32 R15, RZ, RZ, -0x1 ;  /* 0xffffffffff0f7424 */ /* 0x000fce00078e00ff */
[----:B-1----:R-:W-:Y:S05]  /*32c70*/  WARPSYNC.COLLECTIVE R15, `(.L_x_3089) ;  /* 0x000000000f087348 */ /* 0x002fea0003c00000 */
[----:B------:R0:W2:Y:S02]  /*32c80*/  SHFL.IDX P6, R14, R13, R12, R11 ;  /* 0x0000000c0d0e7389 */ /* 0x0000a400000c000b */
[----:B012---:R-:W-:Y:S01]  /*32c90*/  ENDCOLLECTIVE ;  /* 0x000000000000791b */ /* 0x007fe20003800000 */
.L_x_3089:
[----:B------:R-:W-:Y:S05]  /*32ca0*/  BSYNC B1 ;  /* 0x0000000000017941 */ /* 0x000fea0003800000 */
.L_x_3088:
        /* <DEDUP_REMOVED lines=8> */
.L_x_3090:
[----:B------:R-:W-:Y:S02]  /*32d30*/  IMAD.MOV.U32 R13, RZ, RZ, R37 ;  /* 0x000000ffff0d7224 */ /* 0x000fe400078e0025 */
[----:B------:R-:W-:-:S07]  /*32d40*/  IMAD.MOV.U32 R21, RZ, RZ, R14 ;  /* 0x000000ffff157224 */ /* 0x000fce00078e000e */
[----:B------:R-:W-:Y:S05]  /*32d50*/  WARPSYNC.COLLECTIVE R15, `(.L_x_3091) ;  /* 0x000000000f087348 */ /* 0x000fea0003c00000 */
[----:B------:R0:W1:Y:S02]  /*32d60*/  SHFL.IDX P6, R14, R13, R12, R11 ;  /* 0x0000000c0d0e7389 */ /* 0x00006400000c000b */
[----:B01----:R-:W-:Y:S01]  /*32d70*/  ENDCOLLECTIVE ;  /* 0x000000000000791b */ /* 0x003fe20003800000 */
.L_x_3091:
[----:B------:R-:W-:Y:S01]  /*32d80*/  MOV R13, R39 ;  /* 0x00000027000d7202 */ /* 0x000fe20000000f00 */
[----:B------:R-:W-:-:S07]  /*32d90*/  IMAD.MOV.U32 R37, RZ, RZ, R14 ;  /* 0x000000ffff257224 */ /* 0x000fce00078e000e */
[----:B------:R-:W-:Y:S05]  /*32da0*/  WARPSYNC.COLLECTIVE R15, `(.L_x_3092) ;  /* 0x000000000f087348 */ /* 0x000fea0003c00000 */
[----:B------:R0:W1:Y:S02]  /*32db0*/  SHFL.IDX P6, R14, R13, R12, R11 ;  /* 0x0000000c0d0e7389 */ /* 0x00006400000c000b */
[----:B01----:R-:W-:Y:S01]  /*32dc0*/  ENDCOLLECTIVE ;  /* 0x000000000000791b */ /* 0x003fe20003800000 */
.L_x_3092:
[----:B------:R-:W-:Y:S01]  /*32dd0*/  IMAD.MOV.U32 R39, RZ, RZ, R14 ;  /* 0x000000ffff277224 */ /* 0x000fe200078e000e */
[----:B------:R-:W-:Y:S06]  /*32de0*/  BRA `(.L_x_3093) ;  /* 0xfffffe1c00247947 */ /* 0x000fec000383ffff */
.L_x_2831:
[----:B0-----:R0:W2:Y:S02]  /*32df0*/  SYNCS.PHASECHK.TRANS64.TRYWAIT P0, [R18+URZ+0x29800], R21 ;  /* 0x02980015120075a7 */ /* 0x0010a4000800017f */
[----:B--2---:R-:W-:Y:S05]  /*32e00*/  @!P0 NANOSLEEP.SYNCS 0x989680 ;  /* 0x009896800000895d */ /* 0x004fea0003900000 */
[----:B------:R-:W2:Y:S02]  /*32e10*/  @!P0 SYNCS.PHASECHK.TRANS64 P0, [R18+URZ+0x29800], R21 ;  /* 0x02980015120085a7 */ /* 0x000ea4000800007f */
[----:B--2---:R-:W-:Y:S05]  /*32e20*/  @!P0 BRA `(.L_x_2831) ;  /* 0xfffffffc00f08947 */ /* 0x004fea000383ffff */
[----:B------:R-:W-:Y:S05]  /*32e30*/  BRA `(.L_x_3094) ;  /* 0xfffffe20001c7947 */ /* 0x000fea000383ffff */
.L_x_2839:
[----:B--2---:R2:W3:Y:S02]  /*32e40*/  SYNCS.PHASECHK.TRANS64.TRYWAIT P1, [R0+URZ+0x29830], R3 ;  /* 0x02983003000075a7 */ /* 0x0044e4000802017f */
[----:B---3--:R-:W-:Y:S05]  /*32e50*/  @!P1 NANOSLEEP.SYNCS 0x989680 ;  /* 0x009896800000995d */ /* 0x008fea0003900000 */
[----:B------:R-:W3:Y:S02]  /*32e60*/  @!P1 SYNCS.PHASECHK.TRANS64 P1, [R0+URZ+0x29830], R3 ;  /* 0x02983003000095a7 */ /* 0x000ee4000802007f */
[----:B---3--:R-:W-:Y:S05]  /*32e70*/  @!P1 BRA `(.L_x_2839) ;  /* 0xfffffffc00f09947 */ /* 0x008fea000383ffff */
[----:B------:R-:W-:Y:S05]  /*32e80*/  BRA `(.L_x_2838) ;  /* 0xfffffe5000607947 */ /* 0x000fea000383ffff */
.L_x_2846:
[----:B-1----:R1:W2:Y:S02]  /*32e90*/  SYNCS.PHASECHK.TRANS64.TRYWAIT P2, [R11+URZ+0x29830], R10 ;  /* 0x0298300a0b0075a7 */ /* 0x0022a4000804017f */
[----:B--2---:R-:W-:Y:S05]  /*32ea0*/  @!P2 NANOSLEEP.SYNCS 0x989680 ;  /* 0x009896800000a95d */ /* 0x004fea0003900000 */
[----:B------:R-:W2:Y:S02]  /*32eb0*/  @!P2 SYNCS.PHASECHK.TRANS64 P2, [R11+URZ+0x29830], R10 ;  /* 0x0298300a0b00a5a7 */ /* 0x000ea4000804007f */
[----:B--2---:R-:W-:Y:S05]  /*32ec0*/  @!P2 BRA `(.L_x_2846) ;  /* 0xfffffffc00f0a947 */ /* 0x004fea000383ffff */
[----:B------:R-:W-:Y:S05]  /*32ed0*/  BRA `(.L_x_2845) ;  /* 0xfffffe9400647947 */ /* 0x000fea000383ffff */
.L_x_2850:
[----:B-1----:R1:W2:Y:S02]  /*32ee0*/  SYNCS.PHASECHK.TRANS64.TRYWAIT P1, [R10+URZ+0x29850], R7 ;  /* 0x029850070a0075a7 */ /* 0x0022a4000802017f */
[----:B--2---:R-:W-:Y:S05]  /*32ef0*/  @!P1 NANOSLEEP.SYNCS 0x989680 ;  /* 0x009896800000995d */ /* 0x004fea0003900000 */
[----:B------:R-:W2:Y:S02]  /*32f00*/  @!P1 SYNCS.PHASECHK.TRANS64 P1, [R10+URZ+0x29850], R7 ;  /* 0x029850070a0095a7 */ /* 0x000ea4000802007f */
[----:B--2---:R-:W-:Y:S05]  /*32f10*/  @!P1 BRA `(.L_x_2850) ;  /* 0xfffffffc00f09947 */ /* 0x004fea000383ffff */
[----:B------:R-:W-:Y:S05]  /*32f20*/  BRA `(.L_x_2847) ;  /* 0xfffffea400a07947 */ /* 0x000fea000383ffff */
.L_x_2859:
[----:B-1----:R1:W2:Y:S02]  /*32f30*/  SYNCS.PHASECHK.TRANS64.TRYWAIT P1, [R10+URZ+0x29830], R11 ;  /* 0x0298300b0a0075a7 */ /* 0x0022a4000802017f */
[----:B--2---:R-:W-:Y:S05]  /*32f40*/  @!P1 NANOSLEEP.SYNCS 0x989680 ;  /* 0x009896800000995d */ /* 0x004fea0003900000 */
[----:B------:R-:W2:Y:S02]  /*32f50*/  @!P1 SYNCS.PHASECHK.TRANS64 P1, [R10+URZ+0x29830], R11 ;  /* 0x0298300b0a0095a7 */ /* 0x000ea4000802007f */
[----:B--2---:R-:W-:Y:S05]  /*32f60*/  @!P1 BRA `(.L_x_2859) ;  /* 0xfffffffc00f09947 */ /* 0x004fea000383ffff */
[----:B------:R-:W-:Y:S05]  /*32f70*/  BRA `(.L_x_2858) ;  /* 0xfffffedc002c7947 */ /* 0x000fea000383ffff */
.L_x_2863:
[----:B-1----:R1:W2:Y:S02]  /*32f80*/  SYNCS.PHASECHK.TRANS64.TRYWAIT P1, [R10+URZ+0x29850], R7 ;  /* 0x029850070a0075a7 */ /* 0x0022a4000802017f */
[----:B--2---:R-:W-:Y:S05]  /*32f90*/  @!P1 NANOSLEEP.SYNCS 0x989680 ;  /* 0x009896800000995d */ /* 0x004fea0003900000 */
[----:B------:R-:W2:Y:S02]  /*32fa0*/  @!P1 SYNCS.PHASECHK.TRANS64 P1, [R10+URZ+0x29850], R7 ;  /* 0x029850070a0095a7 */ /* 0x000ea4000802007f */
[----:B--2---:R-:W-:Y:S05]  /*32fb0*/  @!P1 BRA `(.L_x_2863) ;  /* 0xfffffffc00f09947 */ /* 0x004fea000383ffff */
[----:B------:R-:W-:Y:S05]  /*32fc0*/  BRA `(.L_x_2860) ;  /* 0xfffffeec005c7947 */ /* 0x000fea000383ffff */
.L_x_2870:
[----:B-1----:R1:W2:Y:S02]  /*32fd0*/  SYNCS.PHASECHK.TRANS64.TRYWAIT P1, [R11+URZ+0x29850], R2 ;  /* 0x029850020b0075a7 */ /* 0x0022a4000802017f */
[----:B--2---:R-:W-:Y:S05]  /*32fe0*/  @!P1 NANOSLEEP.SYNCS 0x989680 ;  /* 0x009896800000995d */ /* 0x004fea0003900000 */
[----:B------:R-:W2:Y:S02]  /*32ff0*/  @!P1 SYNCS.PHASECHK.TRANS64 P1, [R11+URZ+0x29850], R2 ;  /* 0x029850020b0095a7 */ /* 0x000ea4000802007f */
[----:B--2---:R-:W-:Y:S05]  /*33000*/  @!P1 BRA `(.L_x_2870) ;  /* 0xfffffffc00f09947 */ /* 0x004fea000383ffff */
[----:B------:R-:W-:Y:S05]  /*33010*/  BRA `(.L_x_2869) ;  /* 0xffffff1400f87947 */ /* 0x000fea000383ffff */
.L_x_2874:
[----:B------:R-:W-:Y:S01]  /*33020*/  SEL R82, R12, R91, P0 ;  /* 0x0000005b0c527207 */ /* 0x000fe20000000000 */
[----:B------:R-:W-:Y:S01]  /*33030*/  IMAD.MOV.U32 R11, RZ, RZ, 0x1c1f ;  /* 0x00001c1fff0b7424 */ /* 0x000fe200078e00ff */
[----:B------:R-:W-:Y:S01]  /*33040*/  SEL R67, R91, R12, P0 ;  /* 0x0000000c5b437207 */ /* 0x000fe20000000000 */
[----:B-----5:R-:W-:Y:S01]  /*33050*/  IMAD.MOV.U32 R12, RZ, RZ, R9 ;  /* 0x000000ffff0c7224 */ /* 0x020fe200078e0009 */
[----:B------:R-:W-:Y:S02]  /*33060*/  MOV R15, 0xffffffff ;  /* 0xffffffff000f7802 */ /* 0x000fe40000000f00 */
[----:B------:R-:W-:Y:S02]  /*33070*/  SEL R78, R97, R20, P0 ;  /* 0x00000014614e7207 */ /* 0x000fe40000000000 */
[----:B------:R-:W-:-:S07]  /*33080*/  SEL R41, R20, R97, P0 ;  /* 0x0000006114297207 */ /* 0x000fce0000000000 */
[----:B--23--:R-:W-:Y:S05]  /*33090*/  WARPSYNC.COLLECTIVE R15, `(.L_x_3095) ;  /* 0x000000000f087348 */ /* 0x00cfea0003c00000 */
[----:B------:R0:W1:Y:S02]  /*330a0*/  SHFL.IDX P6, R14, R13, R12, R11 ;  /* 0x0000000c0d0e7389 */ /* 0x00006400000c000b */
[----:B0123--:R-:W-:Y:S01]  /*330b0*/  ENDCOLLECTIVE ;  /* 0x000000000000791b */ /* 0x00ffe20003800000 */
.L_x_3095:
[----:B------:R-:W-:Y:S02]  /*330c0*/  SEL R20, R44, R53, P0 ;  /* 0x000000352c147207 */ /* 0x000fe40000000000 */
[----:B------:R-:W-:Y:S02]  /*330d0*/  SEL R51, R53, R44, P0 ;  /* 0x0000002c35337207 */ /* 0x000fe40000000000 */
[----:B------:R-:W-:Y:S02]  /*330e0*/  SEL R44, R111, R98, P0 ;  /* 0x000000626f2c7207 */ /* 0x000fe40000000000 */
[----:B------:R-:W-:Y:S02]  /*330f0*/  SEL R111, R98, R111, P0 ;  /* 0x0000006f626f7207 */ /* 0x000fe40000000000 */
[----:B------:R-:W-:Y:S02]  /*33100*/  LOP3.LUT R10, R9, 0x2, RZ, 0x3c, !PT ;  /* 0x00000002090a7812 */ /* 0x000fe400078e3cff */
[----:B------:R-:W-:-:S02]  /*33110*/  SEL R4, R0, R101, P0 ;  /* 0x0000006500047207 */ /* 0x000fc40000000000 */
[----:B------:R-:W-:Y:S01]  /*33120*/  SEL R79, R101, R0, P0 ;  /* 0x00000000654f7207 */ /* 0x000fe20000000000 */
[----:B------:R-:W-:Y:S01]  /*33130*/  IMAD.MOV.U32 R13, RZ, RZ, R2 ;  /* 0x000000ffff0d7224 */ /* 0x000fe200078e0002 */
[----:B------:R-:W-:Y:S02]  /*33140*/  SEL R0, R100, R45, P0 ;  /* 0x0000002d64007207 */ /* 0x000fe40000000000 */
[----:B------:R-:W-:Y:S01]  /*33150*/  SEL R47, R45, R100, P0 ;  /* 0x000000642d2f7207 */ /* 0x000fe20000000000 */
[----:B------:R-:W-:Y:S01]  /*33160*/  IMAD.MOV.U32 R100, RZ, RZ, RZ ;  /* 0x000000ffff647224 */ /* 0x000fe200078e00ff */
        /* <DEDUP_REMOVED lines=8> */
.L_x_3096:
        /* <DEDUP_REMOVED lines=18> */
.L_x_3097:
        /* <DEDUP_REMOVED lines=18> */
.L_x_3098:
        /* <DEDUP_REMOVED lines=18> */
.L_x_3099:
        /* <DEDUP_REMOVED lines=16> */
.L_x_3100:
[----:B------:R-:W-:Y:S02]  /*33650*/  IMAD.MOV.U32 R13, RZ, RZ, R41 ;  /* 0x000000ffff0d7224 */ /* 0x000fe400078e0029 */
[----:B------:R-:W-:Y:S02]  /*33660*/  IMAD.MOV.U32 R12, RZ, RZ, R10 ;  /* 0x000000ffff0c7224 */ /* 0x000fe400078e000a */
[----:B------:R-:W-:-:S07]  /*33670*/  IMAD.MOV.U32 R80, RZ, RZ, R14 ;  /* 0x000000ffff507224 */ /* 0x000fce00078e000e */
[----:B------:R-:W-:Y:S05]  /*33680*/  WARPSYNC.COLLECTIVE R15, `(.L_x_3101) ;  /* 0x000000000f087348 */ /* 0x000fea0003c00000 */
[----:B------:R0:W1:Y:S02]  /*33690*/  SHFL.IDX P6, R14, R13, R12, R11 ;  /* 0x0000000c0d0e7389 */ /* 0x00006400000c000b */
[----:B01----:R-:W-:Y:S01]  /*336a0*/  ENDCOLLECTIVE ;  /* 0x000000000000791b */ /* 0x003fe20003800000 */
.L_x_3101:
[----:B------:R-:W-:Y:S01]  /*336b0*/  IMAD.MOV.U32 R13, RZ, RZ, R49 ;  /* 0x000000ffff0d7224 */ /* 0x000fe200078e0031 */
[----:B------:R-:W-:-:S07]  /*336c0*/  MOV R41, R14 ;  /* 0x0000000e00297202 */ /* 0x000fce0000000f00 */
[----:B------:R-:W-:Y:S05]  /*336d0*/  WARPSYNC.COLLECTIVE R15, `(.L_x_3102) ;  /* 0x000000000f087348 */ /* 0x000fea0003c00000 */
[----:B------:R0:W1:Y:S02]  /*336e0*/  SHFL.IDX P6, R14, R13, R12, R11 ;  /* 0x0000000c0d0e7389 */ /* 0x00006400000c000b */
[----:B01----:R-:W-:Y:S01]  /*336f0*/  ENDCOLLECTIVE ;  /* 0x000000000000791b */ /* 0x003fe20003800000 */
.L_x_3102:
        /* <DEDUP_REMOVED lines=8> */
.L_x_3103:
[----:B------:R-:W-:Y:S02]  /*33780*/  IMAD.MOV.U32 R13, RZ, RZ, R4 ;  /* 0x000000ffff0d7224 */ /* 0x000fe400078e0004 */
[----:B------:R-:W-:-:S07]  /*33790*/  IMAD.MOV.U32 R0, RZ, RZ, R14 ;  /* 0x000000ffff007224 */ /* 0x000fce00078e000e */
[----:B------:R-:W-:Y:S05]  /*337a0*/  WARPSYNC.COLLECTIVE R15, `(.L_x_3104) ;  /* 0x000000000f087348 */ /* 0x000fea0003c00000 */
[----:B------:R0:W1:Y:S02]  /*337b0*/  SHFL.IDX P6, R14, R13, R12, R11 ;  /* 0x0000000c0d0e7389 */ /* 0x00006400000c000b */
[----:B01----:R-:W-:Y:S01]  /*337c0*/  ENDCOLLECTIVE ;  /* 0x000000000000791b */ /* 0x003fe20003800000 */
.L_x_3104:
[----:B------:R-:W-:Y:S01]  /*337d0*/  MOV R13, R47 ;  /* 0x0000002f000d7202 */ /* 0x000fe20000000f00 */
[----:B------:R-:W-:Y:S02]  /*337e0*/  IMAD.MOV.U32 R12, RZ, RZ, R10 ;  /* 0x000000ffff0c7224 */ /* 0x000fe400078e000a */
[----:B------:R-:W-:-:S07]  /*337f0*/  IMAD.MOV.U32 R3, RZ, RZ, R14 ;  /* 0x000000ffff037224 */ /* 0x000fce00078e000e */
[----:B------:R-:W-:Y:S05]  /*33800*/  WARPSYNC.COLLECTIVE R15, `(.L_x_3105) ;  /* 0x000000000f087348 */ /* 0x000fea0003c00000 */
[----:B------:R0:W1:Y:S02]  /*33810*/  SHFL.IDX P6, R14, R13, R12, R11 ;  /* 0x0000000c0d0e7389 */ /* 0x00006400000c000b */
[----:B01----:R-:W-:Y:S01]  /*33820*/  ENDCOLLECTIVE ;  /* 0x000000000000791b */ /* 0x003fe20003800000 */
.L_x_3105:
[----:B------:R-:W-:Y:S01]  /*33830*/  IMAD.MOV.U32 R13, RZ, RZ, R79 ;  /* 0x000000ffff0d7224 */ /* 0x000fe200078e004f */
[----:B------:R-:W-:Y:S02]  /*33840*/  SEL R79, R80, R49, P0 ;  /* 0x00000031504f7207 */ /* 0x000fe40000000000 */
[----:B------:R-:W-:Y:S01]  /*33850*/  SEL R80, R49, R80, P0 ;  /* 0x0000005031507207 */ /* 0x000fe20000000000 */
[----:B------:R-:W-:-:S07]  /*33860*/  IMAD.MOV.U32 R47, RZ, RZ, R14 ;  /* 0x000000ffff2f7224 */ /* 0x000fce00078e000e */
[----:B------:R-:W-:Y:S05]  /*33870*/  WARPSYNC.COLLECTIVE R15, `(.L_x_3106) ;  /* 0x000000000f087348 */ /* 0x000fea0003c00000 */
[----:B------:R0:W1:Y:S02]  /*33880*/  SHFL.IDX P6, R14, R13, R12, R11 ;  /* 0x0000000c0d0e7389 */ /* 0x00006400000c000b */
[----:B01----:R-:W-:Y:S01]  /*33890*/  ENDCOLLECTIVE ;  /* 0x000000000000791b */ /* 0x003fe20003800000 */
.L_x_3106:
        /* <DEDUP_REMOVED lines=8> */
.L_x_3107:
[----:B------:R-:W-:Y:S02]  /*33920*/  SEL R2, R3, R4, P0 ;  /* 0x0000000403027207 */ /* 0x000fe40000000000 */
[----:B------:R-:W-:Y:S02]  /*33930*/  SEL R3, R4, R3, P0 ;  /* 0x0000000304037207 */ /* 0x000fe40000000000 */
[----:B------:R-:W-:Y:S01]  /*33940*/  MOV R13, R40 ;  /* 0x00000028000d7202 */ /* 0x000fe20000000f00 */
[----:B------:R-:W-:-:S07]  /*33950*/  IMAD.MOV.U32 R20, RZ, RZ, R14 ;  /* 0x000000ffff147224 */ /* 0x000fce00078e000e */
[----:B------:R-:W-:Y:S05]  /*33960*/  WARPSYNC.COLLECTIVE R15, `(.L_x_3108) ;  /* 0x000000000f087348 */ /* 0x000fea0003c00000 */
[----:B------:R0:W1:Y:S02]  /*33970*/  SHFL.IDX P6, R14, R13, R12, R11 ;  /* 0x0000000c0d0e7389 */ /* 0x00006400000c000b */
[----:B01----:R-:W-:Y:S01]  /*33980*/  ENDCOLLECTIVE ;  /* 0x000000000000791b */ /* 0x003fe20003800000 */
.L_x_3108:
[----:B------:R-:W-:Y:S02]  /*33990*/  IMAD.MOV.U32 R13, RZ, RZ, R51 ;  /* 0x000000ffff0d7224 */ /* 0x000fe400078e0033 */
[----:B------:R-:W-:Y:S02]  /*339a0*/  IMAD.MOV.U32 R12, RZ, RZ, R10 ;  /* 0x000000ffff0c7224 */ /* 0x000fe400078e000a */
[----:B------:R-:W-:-:S07]  /*339b0*/  IMAD.MOV.U32 R40, RZ, RZ, R14 ;  /* 0x000000ffff287224 */ /* 0x000fce00078e000e */
[----:B------:R-:W-:Y:S05]  /*339c0*/  WARPSYNC.COLLECTIVE R15, `(.L_x_3109) ;  /* 0x000000000f087348 */ /* 0x000fea0003c00000 */
[----:B------:R0:W1:Y:S02]  /*339d0*/  SHFL.IDX P6, R14, R13, R12, R11 ;  /* 0x0000000c0d0e7389 */ /* 0x00006400000c000b */
[----:B01----:R-:W-:Y:S01]  /*339e0*/  ENDCOLLECTIVE ;  /* 0x000000000000791b */ /* 0x003fe20003800000 */
.L_x_3109:
[----:B------:R-:W-:Y:S01]  /*339f0*/  IMAD.MOV.U32 R13, RZ, RZ, R119 ;  /* 0x000000ffff0d7224 */ /* 0x000fe200078e0077 */
[----:B------:R-:W-:-:S07]  /*33a00*/  MOV R51, R14 ;  /* 0x0000000e00337202 */ /* 0x000fce0000000f00 */
[----:B------:R-:W-:Y:S05]  /*33a10*/  WARPSYNC.COLLECTIVE R15, `(.L_x_3110) ;  /* 0x000000000f087348 */ /* 0x000fea0003c00000 */
[----:B------:R0:W1:Y:S02]  /*33a20*/  SHFL.IDX P6, R14, R13, R12, R11 ;  /* 0x0000000c0d0e7389 */ /* 0x00006400000c000b */
[----:B01----:R-:W-:Y:S01]  /*33a30*/  ENDCOLLECTIVE ;  /* 0x000000000000791b */ /* 0x003fe20003800000 */
.L_x_3110:
        /* <DEDUP_REMOVED lines=8> */
.L_x_3111:
[----:B------:R-:W-:Y:S02]  /*33ac0*/  SEL R21, R40, R119, P0 ;  /* 0x0000007728157207 */ /* 0x000fe40000000000 */
[----:B------:R-:W-:Y:S01]  /*33ad0*/  SEL R40, R119, R40, P0 ;  /* 0x0000002877287207 */ /* 0x000fe20000000000 */
[----:B------:R-:W-:Y:S02]  /*33ae0*/  IMAD.MOV.U32 R13, RZ, RZ, R44 ;  /* 0x000000ffff0d7224 */ /* 0x000fe400078e002c */
[----:B------:R-:W-:-:S07]  /*33af0*/  IMAD.MOV.U32 R42, RZ, RZ, R14 ;  /* 0x000000ffff2a7224 */ /* 0x000fce00078e000e */
[----:B------:R-:W-:Y:S05]  /*33b00*/  WARPSYNC.COLLECTIVE R15, `(.L_x_3112) ;  /* 0x000000000f087348 */ /* 0x000fea0003c00000 */
[----:B------:R0:W1:Y:S02]  /*33b10*/  SHFL.IDX P6, R14, R13, R12, R11 ;  /* 0x0000000c0d0e7389 */ /* 0x00006400000c000b */
[----:B01----:R-:W-:Y:S01]  /*33b20*/  ENDCOLLECTIVE ;  /* 0x000000000000791b */ /* 0x003fe20003800000 */
.L_x_3112:
[----:B------:R-:W-:Y:S01]  /*33b30*/  MOV R13, R121 ;  /* 0x00000079000d7202 */ /* 0x000fe20000000f00 */
[----:B------:R-:W-:Y:S02]  /*33b40*/  IMAD.MOV.U32 R12, RZ, RZ, R10 ;  /* 0x000000ffff0c7224 */ /* 0x000fe400078e000a */
[----:B------:R-:W-:-:S07]  /*33b50*/  IMAD.MOV.U32 R44, RZ, RZ, R14 ;  /* 0x000000ffff2c7224 */ /* 0x000fce00078e000e */
[----:B------:R-:W-:Y:S05]  /*33b60*/  WARPSYNC.COLLECTIVE R15, `(.L_x_3113) ;  /* 0x000000000f087348 */ /* 0x000fea0003c00000 */
[----:B------:R0:W1:Y:S02]  /*33b70*/  SHFL.IDX P6, R14, R13, R12, R11 ;  /* 0x0000000c0d0e7389 */ /* 0x00006400000c000b */
[----:B01----:R-:W-:Y:S01]  /*33b80*/  ENDCOLLECTIVE ;  /* 0x000000000000791b */ /* 0x003fe20003800000 */
.L_x_3113:
[----:B------:R-:W-:Y:S02]  /*33b90*/  IMAD.MOV.U32 R13, RZ, RZ, R111 ;  /* 0x000000ffff0d7224 */ /* 0x000fe400078e006f */
[----:B------:R-:W-:-:S07]  /*33ba0*/  IMAD.MOV.U32 R121, RZ, RZ, R14 ;  /* 0x000000ffff797224 */ /* 0x000fce00078e000e */
[----:B------:R-:W-:Y:S05]  /*33bb0*/  WARPSYNC.COLLECTIVE R15, `(.L_x_3114) ;  /* 0x000000000f087348 */ /* 0x000fea0003c00000 */
[----:B------:R0:W1:Y:S02]  /*33bc0*/  SHFL.IDX P6, R14, R13, R12, R11 ;  /* 0x0000000c0d0e7389 */ /* 0x00006400000c000b */
[----:B01----:R-:W-:Y:S01]  /*33bd0*/  ENDCOLLECTIVE ;  /* 0x000000000000791b */ /* 0x003fe20003800000 */
.L_x_3114:
        /* <DEDUP_REMOVED lines=8> */
.L_x_3115:
[----:B------:R-:W-:Y:S01]  /*33c60*/  MOV R13, R48 ;  /* 0x00000030000d7202 */ /* 0x000fe20000000f00 */
[----:B------:R-:W-:-:S07]  /*33c70*/  IMAD.MOV.U32 R46, RZ, RZ, R14 ;  /* 0x000000ffff2e7224 */ /* 0x000fce00078e000e */
[----:B------:R-:W-:Y:S05]  /*33c80*/  WARPSYNC.COLLECTIVE R15, `(.L_x_3116) ;  /* 0x000000000f087348 */ /* 0x000fea0003c00000 */
[----:B------:R0:W1:Y:S02]  /*33c90*/  SHFL.IDX P6, R14, R13, R12, R11 ;  /* 0x0000000c0d0e7389 */ /* 0x00006400000c000b */
[----:B01----:R-:W-:Y:S01]  /*33ca0*/  ENDCOLLECTIVE ;  /* 0x000000000000791b */ /* 0x003fe20003800000 */
.L_x_3116:
[----:B------:R-:W-:Y:S02]  /*33cb0*/  IMAD.MOV.U32 R13, RZ, RZ, R113 ;  /* 0x000000ffff0d7224 */ /* 0x000fe400078e0071 */
[----:B------:R-:W-:Y:S02]  /*33cc0*/  IMAD.MOV.U32 R12, RZ, RZ, R10 ;  /* 0x000000ffff0c7224 */ /* 0x000fe400078e000a */
[----:B------:R-:W-:-:S07]  /*33cd0*/  IMAD.MOV.U32 R48, RZ, RZ, R14 ;  /* 0x000000ffff307224 */ /* 0x000fce00078e000e */
[----:B------:R-:W-:Y:S05]  /*33ce0*/  WARPSYNC.COLLECTIVE R15, `(.L_x_3117) ;  /* 0x000000000f087348 */ /* 0x000fea0003c00000 */
[----:B------:R0:W1:Y:S02]  /*33cf0*/  SHFL.IDX P6, R14, R13, R12, R11 ;  /* 0x0000000c0d0e7389 */ /* 0x00006400000c000b */
[----:B01----:R-:W-:Y:S01]  /*33d00*/  ENDCOLLECTIVE ;  /* 0x000000000000791b */ /* 0x003fe20003800000 */
.L_x_3117:
[----:B------:R-:W-:Y:S01]  /*33d10*/  IMAD.MOV.U32 R13, RZ, RZ, R87 ;  /* 0x000000ffff0d7224 */ /* 0x000fe200078e0057 */
[----:B------:R-:W-:-:S07]  /*33d20*/  MOV R113, R14 ;  /* 0x0000000e00717202 */ /* 0x000fce0000000f00 */
[----:B------:R-:W-:Y:S05]  /*33d30*/  WARPSYNC.COLLECTIVE R15, `(.L_x_3118) ;  /* 0x000000000f087348 */ /* 0x000fea0003c00000 */
[----:B------:R0:W1:Y:S02]  /*33d40*/  SHFL.IDX P6, R14, R13, R12, R11 ;  /* 0x0000000c0d0e7389 */ /* 0x00006400000c000b */
[----:B01----:R-:W-:Y:S01]  /*33d50*/  ENDCOLLECTIVE ;  /* 0x000000000000791b */ /* 0x003fe20003800000 */
.L_x_3118:
[----:B------:R-:W-:Y:S01]  /*33d60*/  IMAD.MOV.U32 R13, RZ, RZ, R50 ;  /* 0x000000ffff0d7224 */ /* 0x000fe200078e0032 */
[----:B------:R-:W-:Y:S01]  /*33d70*/  MOV R12, R9 ;  /* 0x00000009000c7202 */ /* 0x000fe20000000f00 */
[----:B------:R-:W-:-:S07]  /*33d80*/  IMAD.MOV.U32 R87, RZ, RZ, R14 ;  /* 0x000000ffff577224 */ /* 0x000fce00078e000e */
[----:B------:R-:W-:Y:S05]  /*33d90*/  WARPSYNC.COLLECTIVE R15, `(.L_x_3119) ;  /* 0x000000000f087348 */ /* 0x000fea0003c00000 */
[----:B------:R0:W1:Y:S02]  /*33da0*/  SHFL.IDX P6, R14, R13, R12, R11 ;  /* 0x0000000c0d0e7389 */ /* 0x00006400000c000b */
[----:B01----:R-:W-:Y:S01]  /*33db0*/  ENDCOLLECTIVE ;  /* 0x000000000000791b */ /* 0x003fe20003800000 */
.L_x_3119:
[----:B------:R-:W-:Y:S02]  /*33dc0*/  SEL R47, R48, R87, P0 ;  /* 0x00000057302f7207 */ /* 0x000fe40000000000 */
[----:B------:R-:W-:Y:S01]  /*33dd0*/  SEL R48, R87, R48, P0 ;  /* 0x0000003057307207 */ /* 0x000fe20000000000 */
[----:B------:R-:W-:Y:S02]  /*33de0*/  IMAD.MOV.U32 R13, RZ, RZ, R82 ;  /* 0x000000ffff0d7224 */ /* 0x000fe400078e0052 */
[----:B------:R-:W-:-:S07]  /*33df0*/  IMAD.MOV.U32 R50, RZ, RZ, R14 ;  /* 0x000000ffff327224 */ /* 0x000fce00078e000e */
[----:B------:R-:W-:Y:S05]  /*33e00*/  WARPSYNC.COLLECTIVE R15, `(.L_x_3120) ;  /* 0x000000000f087348 */ /* 0x000fea0003c00000 */
[----:B------:R0:W1:Y:S02]  /*33e10*/  SHFL.IDX P6, R14, R13, R12, R11 ;  /* 0x0000000c0d0e7389 */ /* 0x00006400000c000b */
[----:B01----:R-:W-:Y:S01]  /*33e20*/  ENDCOLLECTIVE ;  /* 0x000000000000791b */ /* 0x003fe20003800000 */
.L_x_3120:
[----:B------:R-:W-:Y:S01]  /*33e30*/  MOV R13, R115 ;  /* 0x00000073000d7202 */ /* 0x000fe20000000f00 */
[----:B------:R-:W-:Y:S02]  /*33e40*/  IMAD.MOV.U32 R12, RZ, RZ, R10 ;  /* 0x000000ffff0c7224 */ /* 0x000fe400078e000a */
[----:B------:R-:W-:-:S07]  /*33e50*/  IMAD.MOV.U32 R82, RZ, RZ, R14 ;  /* 0x000000ffff527224 */ /* 0x000fce00078e000e */
[----:B------:R-:W-:Y:S05]  /*33e60*/  WARPSYNC.COLLECTIVE R15, `(.L_x_3121) ;  /* 0x000000000f087348 */ /* 0x000fea0003c00000 */
[----:B------:R0:W1:Y:S02]  /*33e70*/  SHFL.IDX P6, R14, R13, R12, R11 ;  /* 0x0000000c0d0e7389 */ /* 0x00006400000c000b */
[----:B01----:R-:W-:Y:S01]  /*33e80*/  ENDCOLLECTIVE ;  /* 0x000000000000791b */ /* 0x003fe20003800000 */
.L_x_3121:
[----:B------:R-:W-:Y:S02]  /*33e90*/  IMAD.MOV.U32 R13, RZ, RZ, R67 ;  /* 0x000000ffff0d7224 */ /* 0x000fe400078e0043 */
[----:B------:R-:W-:-:S07]  /*33ea0*/  IMAD.MOV.U32 R115, RZ, RZ, R14 ;  /* 0x000000ffff737224 */ /* 0x000fce00078e000e */
[----:B------:R-:W-:Y:S05]  /*33eb0*/  WARPSYNC.COLLECTIVE R15, `(.L_x_3122) ;  /* 0x000000000f087348 */ /* 0x000fea0003c00000 */
[----:B------:R0:W1:Y:S02]  /*33ec0*/  SHFL.IDX P6, R14, R13, R12, R11 ;  /* 0x0000000c0d0e7389 */ /* 0x00006400000c000b */
[----:B01----:R-:W-:Y:S01]  /*33ed0*/  ENDCOLLECTIVE ;  /* 0x000000000000791b */ /* 0x003fe20003800000 */
.L_x_3122:
        /* <DEDUP_REMOVED lines=8> */
.L_x_3123:
[----:B------:R-:W-:Y:S02]  /*33f60*/  SEL R51, R82, R67, P0 ;  /* 0x0000004352337207 */ /* 0x000fe40000000000 */
[----:B------:R-:W-:Y:S02]  /*33f70*/  SEL R82, R67, R82, P0 ;  /* 0x0000005243527207 */ /* 0x000fe40000000000 */
[----:B------:R-:W-:Y:S01]  /*33f80*/  MOV R13, R86 ;  /* 0x00000056000d7202 */ /* 0x000fe20000000f00 */
[----:B------:R-:W-:-:S07]  /*33f90*/  IMAD.MOV.U32 R84, RZ, RZ, R14 ;  /* 0x000000ffff547224 */ /* 0x000fce00078e000e */
[----:B------:R-:W-:Y:S05]  /*33fa0*/  WARPSYNC.COLLECTIVE R15, `(.L_x_3124) ;  /* 0x000000000f087348 */ /* 0x000fea0003c00000 */
[----:B------:R0:W1:Y:S02]  /*33fb0*/  SHFL.IDX P6, R14, R13, R12, R11 ;  /* 0x0000000c0d0e7389 */ /* 0x00006400000c000b */
[----:B01----:R-:W-:Y:S01]  /*33fc0*/  ENDCOLLECTIVE ;  /* 0x000000000000791b */ /* 0x003fe20003800000 */
.L_x_3124:
[----:B------:R-:W-:Y:S02]  /*33fd0*/  IMAD.MOV.U32 R13, RZ, RZ, R117 ;  /* 0x000000ffff0d7224 */ /* 0x000fe400078e0075 */
[----:B------:R-:W-:Y:S02]  /*33fe0*/  IMAD.MOV.U32 R12, RZ, RZ, R10 ;  /* 0x000000ffff0c7224 */ /* 0x000fe400078e000a */
[----:B------:R-:W-:-:S07]  /*33ff0*/  IMAD.MOV.U32 R86, RZ, RZ, R14 ;  /* 0x000000ffff567224 */ /* 0x000fce00078e000e */
[----:B------:R-:W-:Y:S05]  /*34000*/  WARPSYNC.COLLECTIVE R15, `(.L_x_3125) ;  /* 0x000000000f087348 */ /* 0x000fea0003c00000 */
[----:B------:R0:W1:Y:S02]  /*34010*/  SHFL.IDX P6, R14, R13, R12, R11 ;  /* 0x0000000c0d0e7389 */ /* 0x00006400000c000b */
[----:B01----:R-:W-:Y:S01]  /*34020*/  ENDCOLLECTIVE ;  /* 0x000000000000791b */ /* 0x003fe20003800000 */
.L_x_3125:
[----:B------:R-:W-:Y:S01]  /*34030*/  IMAD.MOV.U32 R13, RZ, RZ, R83 ;  /* 0x000000ffff0d7224 */ /* 0x000fe200078e0053 */
[----:B------:R-:W-:-:S07]  /*34040*/  MOV R117, R14 ;  /* 0x0000000e00757202 */ /* 0x000fce0000000f00 */
[----:B------:R-:W-:Y:S05]  /*34050*/  WARPSYNC.COLLECTIVE R15, `(.L_x_3126) ;  /* 0x000000000f087348 */ /* 0x000fea0003c00000 */
[----:B------:R0:W1:Y:S02]  /*34060*/  SHFL.IDX P6, R14, R13, R12, R11 ;  /* 0x0000000c0d0e7389 */ /* 0x00006400000c000b */
[----:B01----:R-:W-:Y:S01]  /*34070*/  ENDCOLLECTIVE ;  /* 0x000000000000791b */ /* 0x003fe20003800000 */
.L_x_3126:
        /* <DEDUP_REMOVED lines=8> */
.L_x_3127:
[----:B------:R-:W-:Y:S02]  /*34100*/  IMAD.MOV.U32 R13, RZ, RZ, R54 ;  /* 0x000000ffff0d7224 */ /* 0x000fe400078e0036 */
[----:B------:R-:W-:-:S07]  /*34110*/  IMAD.MOV.U32 R90, RZ, RZ, R14 ;  /* 0x000000ffff5a7224 */ /* 0x000fce00078e000e */
[----:B------:R-:W-:Y:S05]  /*34120*/  WARPSYNC.COLLECTIVE R15, `(.L_x_3128) ;  /* 0x000000000f087348 */ /* 0x000fea0003c00000 */
[----:B------:R0:W1:Y:S02]  /*34130*/  SHFL.IDX P6, R14, R13, R12, R11 ;  /* 0x0000000c0d0e7389 */ /* 0x00006400000c000b */
[----:B01----:R-:W-:Y:S01]  /*34140*/  ENDCOLLECTIVE ;  /* 0x000000000000791b */ /* 0x003fe20003800000 */
.L_x_3128:
        /* <DEDUP_REMOVED lines=8> */
.L_x_3129:
[----:B------:R-:W-:Y:S01]  /*341d0*/  IMAD.MOV.U32 R13, RZ, RZ, R45 ;  /* 0x000000ffff0d7224 */ /* 0x000fe200078e002d */
[----:B------:R-:W-:Y:S02]  /*341e0*/  SEL R45, R46, R113, P0 ;  /* 0x000000712e2d7207 */ /* 0x000fe40000000000 */
[----:B------:R-:W-:Y:S01]  /*341f0*/  SEL R46, R113, R46, P0 ;  /* 0x0000002e712e7207 */ /* 0x000fe20000000000 */
[----:B------:R-:W-:-:S07]  /*34200*/  IMAD.MOV.U32 R125, RZ, RZ, R14 ;  /* 0x000000ffff7d7224 */ /* 0x000fce00078e000e */
[----:B------:R-:W-:Y:S05]  /*34210*/  WARPSYNC.COLLECTIVE R15, `(.L_x_3130) ;  /* 0x000000000f087348 */ /* 0x000fea0003c00000 */
[----:B------:R0:W1:Y:S02]  /*34220*/  SHFL.IDX P6, R14, R13, R12, R11 ;  /* 0x0000000c0d0e7389 */ /* 0x00006400000c000b */
[----:B01----:R-:W-:Y:S01]  /*34230*/  ENDCOLLECTIVE ;  /* 0x000000000000791b */ /* 0x003fe20003800000 */
.L_x_3130:
        /* <DEDUP_REMOVED lines=8> */
.L_x_3131:
[----:B------:R-:W-:Y:S01]  /*342c0*/  MOV R13, R58 ;  /* 0x0000003a000d7202 */ /* 0x000fe20000000f00 */
[----:B------:R-:W-:-:S07]  /*342d0*/  IMAD.MOV.U32 R60, RZ, RZ, R14 ;  /* 0x000000ffff3c7224 */ /* 0x000fce00078e000e */
[----:B------:R-:W-:Y:S05]  /*342e0*/  WARPSYNC.COLLECTIVE R15, `(.L_x_3132) ;  /* 0x000000000f087348 */ /* 0x000fea0003c00000 */
[----:B------:R0:W1:Y:S02]  /*342f0*/  SHFL.IDX P6, R14, R13, R12, R11 ;  /* 0x0000000c0d0e7389 */ /* 0x00006400000c000b */
[----:B01----:R-:W-:Y:S01]  /*34300*/  ENDCOLLECTIVE ;  /* 0x000000000000791b */ /* 0x003fe20003800000 */
.L_x_3132:
        /* <DEDUP_REMOVED lines=8> */
.L_x_3133:
[----:B------:R-:W-:Y:S01]  /*34390*/  IMAD.MOV.U32 R13, RZ, RZ, R61 ;  /* 0x000000ffff0d7224 */ /* 0x000fe200078e003d */
[----:B------:R-:W-:-:S07]  /*343a0*/  MOV R129, R14 ;  /* 0x0000000e00817202 */ /* 0x000fce0000000f00 */
[----:B------:R-:W-:Y:S05]  /*343b0*/  WARPSYNC.COLLECTIVE R15, `(.L_x_3134) ;  /* 0x000000000f087348 */ /* 0x000fea0003c00000 */
[----:B------:R0:W1:Y:S02]  /*343c0*/  SHFL.IDX P6, R14, R13, R12, R11 ;  /* 0x0000000c0d0e7389 */ /* 0x00006400000c000b */
[----:B01----:R-:W-:Y:S01]  /*343d0*/  ENDCOLLECTIVE ;  /* 0x000000000000791b */ /* 0x003fe20003800000 */
.L_x_3134:
[----:B------:R-:W-:Y:S01]  /*343e0*/  IMAD.MOV.U32 R13, RZ, RZ, R64 ;  /* 0x000000ffff0d7224 */ /* 0x000fe200078e0040 */
[----:B------:R-:W-:Y:S01]  /*343f0*/  MOV R12, R9 ;  /* 0x00000009000c7202 */ /* 0x000fe20000000f00 */
[----:B------:R-:W-:-:S07]  /*34400*/  IMAD.MOV.U32 R61, RZ, RZ, R14 ;  /* 0x000000ffff3d7224 */ /* 0x000fce00078e000e */
[----:B------:R-:W-:Y:S05]  /*34410*/  WARPSYNC.COLLECTIVE R15, `(.L_x_3135) ;  /* 0x000000000f087348 */ /* 0x000fea0003c00000 */
[----:B------:R0:W1:Y:S02]  /*34420*/  SHFL.IDX P6, R14, R13, R12, R11 ;  /* 0x0000000c0d0e7389 */ /* 0x00006400000c000b */
[----:B01----:R-:W-:Y:S01]  /*34430*/  ENDCOLLECTIVE ;  /* 0x000000000000791b */ /* 0x003fe20003800000 */
.L_x_3135:
[----:B------:R-:W-:Y:S01]  /*34440*/  SEL R56, R58, R61, P0 ;  /* 0x0000003d3a387207 */ /* 0x000fe20000000000 */
[----:B------:R-:W-:Y:S01]  /*34450*/  IMAD.MOV.U32 R13, RZ, RZ, R52 ;  /* 0x000000ffff0d7224 */ /* 0x000fe200078e0034 */
[----:B------:R-:W-:Y:S01]  /*34460*/  SEL R52, R54, R127, P0 ;  /* 0x0000007f36347207 */ /* 0x000fe20000000000 */
[----:B------:R-:W-:-:S07]  /*34470*/  IMAD.MOV.U32 R64, RZ, RZ, R14 ;  /* 0x000000ffff407224 */ /* 0x000fce00078e000e */
[----:B------:R-:W-:Y:S05]  /*34480*/  WARPSYNC.COLLECTIVE R15, `(.L_x_3136) ;  /* 0x000000000f087348 */ /* 0x000fea0003c00000 */
[----:B------:R0:W1:Y:S02]  /*34490*/  SHFL.IDX P6, R14, R13, R12, R11 ;  /* 0x0000000c0d0e7389 */ /* 0x00006400000c000b */
[----:B01----:R-:W-:Y:S01]  /*344a0*/  ENDCOLLECTIVE ;  /* 0x000000000000791b */ /* 0x003fe20003800000 */
.L_x_3136:
[----:B------:R-:W-:Y:S01]  /*344b0*/  MOV R13, R55 ;  /* 0x00000037000d7202 */ /* 0x000fe20000000f00 */
[----:B------:R-:W-:Y:S01]  /*344c0*/  IMAD.MOV.U32 R12, RZ, RZ, R10 ;  /* 0x000000ffff0c7224 */ /* 0x000fe200078e000a */
[----:B------:R-:W-:Y:S01]  /*344d0*/  SEL R55, R129, R60, P0 ;  /* 0x0000003c81377207 */ /* 0x000fe20000000000 */
[----:B------:R-:W-:-:S07]  /*344e0*/  IMAD.MOV.U32 R65, RZ, RZ, R14 ;  /* 0x000000ffff417224 */ /* 0x000fce00078e000e */
[----:B------:R-:W-:Y:S05]  /*344f0*/  WARPSYNC.COLLECTIVE R15, `(.L_x_3137) ;  /* 0x000000000f087348 */ /* 0x000fea0003c00000 */
[----:B------:R0:W1:Y:S02]  /*34500*/  SHFL.IDX P6, R14, R13, R12, R11 ;  /* 0x0000000c0d0e7389 */ /* 0x00006400000c000b */
[----:B01----:R-:W-:Y:S01]  /*34510*/  ENDCOLLECTIVE ;  /* 0x000000000000791b */ /* 0x003fe20003800000 */
.L_x_3137:
[----:B------:R-:W-:Y:S01]  /*34520*/  IMAD.MOV.U32 R13, RZ, RZ, R53 ;  /* 0x000000ffff0d7224 */ /* 0x000fe200078e0035 */
[----:B------:R-:W-:Y:S02]  /*34530*/  SEL R53, R127, R54, P0 ;  /* 0x000000367f357207 */ /* 0x000fe40000000000 */
[----:B------:R-:W-:Y:S01]  /*34540*/  SEL R54, R60, R129, P0 ;  /* 0x000000813c367207 */ /* 0x000fe20000000000 */
[----:B------:R-:W-:-:S07]  /*34550*/  IMAD.MOV.U32 R131, RZ, RZ, R14 ;  /* 0x000000ffff837224 */ /* 0x000fce00078e000e */
[----:B------:R-:W-:Y:S05]  /*34560*/  WARPSYNC.COLLECTIVE R15, `(.L_x_3138) ;  /* 0x000000000f087348 */ /* 0x000fea0003c00000 */
[----:B------:R0:W1:Y:S02]  /*34570*/  SHFL.IDX P6, R14, R13, R12, R11 ;  /* 0x0000000c0d0e7389 */ /* 0x00006400000c000b */
[----:B01----:R-:W-:Y:S01]  /*34580*/  ENDCOLLECTIVE ;  /* 0x000000000000791b */ /* 0x003fe20003800000 */
.L_x_3138:
[----:B------:R-:W-:Y:S02]  /*34590*/  IMAD.MOV.U32 R13, RZ, RZ, R36 ;  /* 0x000000ffff0d7224 */ /* 0x000fe400078e0024 */
[----:B------:R-:W-:Y:S01]  /*345a0*/  IMAD.MOV.U32 R12, RZ, RZ, R9 ;  /* 0x000000ffff0c7224 */ /* 0x000fe200078e0009 */
[----:B------:R-:W-:-:S07]  /*345b0*/  MOV R68, R14 ;  /* 0x0000000e00447202 */ /* 0x000fce0000000f00 */
[----:B------:R-:W-:Y:S05]  /*345c0*/  WARPSYNC.COLLECTIVE R15, `(.L_x_3139) ;  /* 0x000000000f087348 */ /* 0x000fea0003c00000 */
[----:B------:R0:W1:Y:S02]  /*345d0*/  SHFL.IDX P6, R14, R13, R12, R11 ;  /* 0x0000000c0d0e7389 */ /* 0x00006400000c000b */
[----:B01----:R-:W-:Y:S01]  /*345e0*/  ENDCOLLECTIVE ;  /* 0x000000000000791b */ /* 0x003fe20003800000 */
.L_x_3139:
[----:B------:R-:W-:Y:S02]  /*345f0*/  SEL R60, R65, R68, P0 ;  /* 0x00000044413c7207 */ /* 0x000fe40000000000 */
[----:B------:R-:W-:Y:S01]  /*34600*/  MOV R13, R38 ;  /* 0x00000026000d7202 */ /* 0x000fe20000000f00 */
[----:B------:R-:W-:-:S07]  /*34610*/  IMAD.MOV.U32 R69, RZ, RZ, R14 ;  /* 0x000000ffff457224 */ /* 0x000fce00078e000e */
[----:B------:R-:W-:Y:S05]  /*34620*/  WARPSYNC.COLLECTIVE R15, `(.L_x_3140) ;  /* 0x000000000f087348 */ /* 0x000fea0003c00000 */
[----:B------:R0:W1:Y:S02]  /*34630*/  SHFL.IDX P6, R14, R13, R12, R11 ;  /* 0x0000000c0d0e7389 */ /* 0x00006400000c000b */
[----:B01----:R-:W-:Y:S01]  /*34640*/  ENDCOLLECTIVE ;  /* 0x000000000000791b */ /* 0x003fe20003800000 */
.L_x_3140:
        /* <DEDUP_REMOVED lines=9> */
.L_x_3141:
[----:B------:R-:W-:Y:S01]  /*346e0*/  IMAD.MOV.U32 R13, RZ, RZ, R59 ;  /* 0x000000ffff0d7224 */ /* 0x000fe200078e003b */
[----:B------:R-:W-:Y:S02]  /*346f0*/  SEL R59, R131, R64, P0 ;  /* 0x00000040833b7207 */ /* 0x000fe40000000000 */
[----:B------:R-:W-:-:S07]  /*34700*/  MOV R36, R14 ;  /* 0x0000000e00247202 */ /* 0x000fce0000000f00 */
[----:B------:R-:W-:Y:S05]  /*34710*/  WARPSYNC.COLLECTIVE R15, `(.L_x_3142) ;  /* 0x000000000f087348 */ /* 0x000fea0003c00000 */
[----:B------:R0:W1:Y:S02]  /*34720*/  SHFL.IDX P6, R14, R13, R12, R11 ;  /* 0x0000000c0d0e7389 */ /* 0x00006400000c000b */
[----:B01----:R-:W-:Y:S01]  /*34730*/  ENDCOLLECTIVE ;  /* 0x000000000000791b */ /* 0x003fe20003800000 */
.L_x_3142:
        /* <DEDUP_REMOVED lines=8> */
.L_x_3143:
[----:B------:R-:W-:Y:S02]  /*347c0*/  SEL R70, R71, R38, P0 ;  /* 0x0000002647467207 */ /* 0x000fe40000000000 */
[----:B------:R-:W-:Y:S01]  /*347d0*/  SEL R71, R38, R71, P0 ;  /* 0x0000004726477207 */ /* 0x000fe20000000000 */
[----:B------:R-:W-:Y:S02]  /*347e0*/  IMAD.MOV.U32 R13, RZ, RZ, R34 ;  /* 0x000000ffff0d7224 */ /* 0x000fe400078e0022 */
[----:B------:R-:W-:-:S07]  /*347f0*/  IMAD.MOV.U32 R73, RZ, RZ, R14 ;  /* 0x000000ffff497224 */ /* 0x000fce00078e000e */
[----:B------:R-:W-:Y:S05]  /*34800*/  WARPSYNC.COLLECTIVE R15, `(.L_x_3144) ;  /* 0x000000000f087348 */ /* 0x000fea0003c00000 */
[----:B------:R0:W1:Y:S02]  /*34810*/  SHFL.IDX P6, R14, R13, R12, R11 ;  /* 0x0000000c0d0e7389 */ /* 0x00006400000c000b */
[----:B01----:R-:W-:Y:S01]  /*34820*/  ENDCOLLECTIVE ;  /* 0x000000000000791b */ /* 0x003fe20003800000 */
.L_x_3144:
[----:B------:R-:W-:Y:S01]  /*34830*/  MOV R13, R37 ;  /* 0x00000025000d7202 */ /* 0x000fe20000000f00 */
[----:B------:R-:W-:Y:S02]  /*34840*/  IMAD.MOV.U32 R12, RZ, RZ, R10 ;  /* 0x000000ffff0c7224 */ /* 0x000fe400078e000a */
[----:B------:R-:W-:-:S07]  /*34850*/  IMAD.MOV.U32 R75, RZ, RZ, R14 ;  /* 0x000000ffff4b7224 */ /* 0x000fce00078e000e */
[----:B------:R-:W-:Y:S05]  /*34860*/  WARPSYNC.COLLECTIVE R15, `(.L_x_3145) ;  /* 0x000000000f087348 */ /* 0x000fea0003c00000 */
[----:B------:R0:W1:Y:S02]  /*34870*/  SHFL.IDX P6, R14, R13, R12, R11 ;  /* 0x0000000c0d0e7389 */ /* 0x00006400000c000b */
[----:B01----:R-:W-:Y:S01]  /*34880*/  ENDCOLLECTIVE ;  /* 0x000000000000791b */ /* 0x003fe20003800000 */
.L_x_3145:
[----:B------:R-:W-:Y:S02]  /*34890*/  IMAD.MOV.U32 R13, RZ, RZ, R39 ;  /* 0x000000ffff0d7224 */ /* 0x000fe400078e0027 */
[----:B------:R-:W-:-:S07]  /*348a0*/  IMAD.MOV.U32 R32, RZ, RZ, R14 ;  /* 0x000000ffff207224 */ /* 0x000fce00078e000e */
[----:B------:R-:W-:Y:S05]  /*348b0*/  WARPSYNC.COLLECTIVE R15, `(.L_x_3146) ;  /* 0x000000000f087348 */ /* 0x000fea0003c00000 */
[----:B------:R0:W1:Y:S02]  /*348c0*/  SHFL.IDX P6, R14, R13, R12, R11 ;  /* 0x0000000c0d0e7389 */ /* 0x00006400000c000b */
[----:B01----:R-:W-:Y:S01]  /*348d0*/  ENDCOLLECTIVE ;  /* 0x000000000000791b */ /* 0x003fe20003800000 */
.L_x_3146:
        /* <DEDUP_REMOVED lines=8> */
.L_x_3147:
[----:B------:R-:W-:Y:S02]  /*34960*/  SEL R74, R75, R34, P0 ;  /* 0x000000224b4a7207 */ /* 0x000fe40000000000 */
[----:B------:R-:W-:Y:S02]  /*34970*/  SEL R75, R34, R75, P0 ;  /* 0x0000004b224b7207 */ /* 0x000fe40000000000 */
[----:B------:R-:W-:Y:S01]  /*34980*/  MOV R13, R30 ;  /* 0x0000001e000d7202 */ /* 0x000fe20000000f00 */
[----:B------:R-:W-:-:S07]  /*34990*/  IMAD.MOV.U32 R91, RZ, RZ, R14 ;  /* 0x000000ffff5b7224 */ /* 0x000fce00078e000e */
[----:B------:R-:W-:Y:S05]  /*349a0*/  WARPSYNC.COLLECTIVE R15, `(.L_x_3148) ;  /* 0x000000000f087348 */ /* 0x000fea0003c00000 */
[----:B------:R0:W1:Y:S02]  /*349b0*/  SHFL.IDX P6, R14, R13, R12, R11 ;  /* 0x0000000c0d0e7389 */ /* 0x00006400000c000b */
[----:B01----:R-:W-:Y:S01]  /*349c0*/  ENDCOLLECTIVE ;  /* 0x000000000000791b */ /* 0x003fe20003800000 */
.L_x_3148:
[----:B------:R-:W-:Y:S02]  /*349d0*/  IMAD.MOV.U32 R13, RZ, RZ, R33 ;  /* 0x000000ffff0d7224 */ /* 0x000fe400078e0021 */
[----:B------:R-:W-:Y:S02]  /*349e0*/  IMAD.MOV.U32 R12, RZ, RZ, R10 ;  /* 0x000000ffff0c7224 */ /* 0x000fe400078e000a */
[----:B------:R-:W-:-:S07]  /*349f0*/  IMAD.MOV.U32 R93, RZ, RZ, R14 ;  /* 0x000000ffff5d7224 */ /* 0x000fce00078e000e */
[----:B------:R-:W-:Y:S05]  /*34a00*/  WARPSYNC.COLLECTIVE R15, `(.L_x_3149) ;  /* 0x000000000f087348 */ /* 0x000fea0003c00000 */
[----:B------:R0:W1:Y:S02]  /*34a10*/  SHFL.IDX P6, R14, R13, R12, R11 ;  /* 0x0000000c0d0e7389 */ /* 0x00006400000c000b */
[----:B01----:R-:W-:Y:S01]  /*34a20*/  ENDCOLLECTIVE ;  /* 0x000000000000791b */ /* 0x003fe20003800000 */
.L_x_3149:
[----:B------:R-:W-:Y:S01]  /*34a30*/  IMAD.MOV.U32 R13, RZ, RZ, R35 ;  /* 0x000000ffff0d7224 */ /* 0x000fe200078e0023 */
[----:B------:R-:W-:-:S07]  /*34a40*/  MOV R28, R14 ;  /* 0x0000000e001c7202 */ /* 0x000fce0000000f00 */
[----:B------:R-:W-:Y:S05]  /*34a50*/  WARPSYNC.COLLECTIVE R15, `(.L_x_3150) ;  /* 0x000000000f087348 */ /* 0x000fea0003c00000 */
[----:B------:R0:W1:Y:S02]  /*34a60*/  SHFL.IDX P6, R14, R13, R12, R11 ;  /* 0x0000000c0d0e7389 */ /* 0x00006400000c000b */
[----:B01----:R-:W-:Y:S01]  /*34a70*/  ENDCOLLECTIVE ;  /* 0x000000000000791b */ /* 0x003fe20003800000 */
.L_x_3150:
        /* <DEDUP_REMOVED lines=8> */
.L_x_3151:
[----:B------:R-:W-:Y:S02]  /*34b00*/  SEL R92, R93, R30, P0 ;  /* 0x0000001e5d5c7207 */ /* 0x000fe40000000000 */
[----:B------:R-:W-:Y:S01]  /*34b10*/  SEL R93, R30, R93, P0 ;  /* 0x0000005d1e5d7207 */ /* 0x000fe20000000000 */
[----:B------:R-:W-:Y:S02]  /*34b20*/  IMAD.MOV.U32 R13, RZ, RZ, R26 ;  /* 0x000000ffff0d7224 */ /* 0x000fe400078e001a */
[----:B------:R-:W-:-:S07]  /*34b30*/  IMAD.MOV.U32 R95, RZ, RZ, R14 ;  /* 0x000000ffff5f7224 */ /* 0x000fce00078e000e */
[----:B------:R-:W-:Y:S05]  /*34b40*/  WARPSYNC.COLLECTIVE R15, `(.L_x_3152) ;  /* 0x000000000f087348 */ /* 0x000fea0003c00000 */
[----:B------:R0:W1:Y:S02]  /*34b50*/  SHFL.IDX P6, R14, R13, R12, R11 ;  /* 0x0000000c0d0e7389 */ /* 0x00006400000c000b */
[----:B01----:R-:W-:Y:S01]  /*34b60*/  ENDCOLLECTIVE ;  /* 0x000000000000791b */ /* 0x003fe20003800000 */
.L_x_3152:
[----:B------:R-:W-:Y:S01]  /*34b70*/  MOV R13, R31 ;  /* 0x0000001f000d7202 */ /* 0x000fe20000000f00 */
[----:B------:R-:W-:Y:S02]  /*34b80*/  IMAD.MOV.U32 R12, RZ, RZ, R10 ;  /* 0x000000ffff0c7224 */ /* 0x000fe400078e000a */
[----:B------:R-:W-:-:S07]  /*34b90*/  IMAD.MOV.U32 R97, RZ, RZ, R14 ;  /* 0x000000ffff617224 */ /* 0x000fce00078e000e */
[----:B------:R-:W-:Y:S05]  /*34ba0*/  WARPSYNC.COLLECTIVE R15, `(.L_x_3153) ;  /* 0x000000000f087348 */ /* 0x000fea0003c00000 */
[----:B------:R0:W1:Y:S02]  /*34bb0*/  SHFL.IDX P6, R14, R13, R12, R11 ;  /* 0x0000000c0d0e7389 */ /* 0x00006400000c000b */
[----:B01----:R-:W-:Y:S01]  /*34bc0*/  ENDCOLLECTIVE ;  /* 0x000000000000791b */ /* 0x003fe20003800000 */
.L_x_3153:
[----:B------:R-:W-:Y:S02]  /*34bd0*/  IMAD.MOV.U32 R13, RZ, RZ, R29 ;  /* 0x000000ffff0d7224 */ /* 0x000fe400078e001d */
[----:B------:R-:W-:-:S07]  /*34be0*/  IMAD.MOV.U32 R24, RZ, RZ, R14 ;  /* 0x000000ffff187224 */ /* 0x000fce00078e000e */
[----:B------:R-:W-:Y:S05]  /*34bf0*/  WARPSYNC.COLLECTIVE R15, `(.L_x_3154) ;  /* 0x000000000f087348 */ /* 0x000fea0003c00000 */
[----:B------:R0:W1:Y:S02]  /*34c00*/  SHFL.IDX P6, R14, R13, R12, R11 ;  /* 0x0000000c0d0e7389 */ /* 0x00006400000c000b */
[----:B01----:R-:W-:Y:S01]  /*34c10*/  ENDCOLLECTIVE ;  /* 0x000000000000791b */ /* 0x003fe20003800000 */
.L_x_3154:
        /* <DEDUP_REMOVED lines=8> */
.L_x_3155:
[----:B------:R-:W-:Y:S02]  /*34ca0*/  SEL R96, R97, R26, P0 ;  /* 0x0000001a61607207 */ /* 0x000fe40000000000 */
[----:B------:R-:W-:Y:S02]  /*34cb0*/  SEL R97, R26, R97, P0 ;  /* 0x000000611a617207 */ /* 0x000fe40000000000 */
[----:B------:R-:W-:Y:S01]  /*34cc0*/  MOV R13, R66 ;  /* 0x00000042000d7202 */ /* 0x000fe20000000f00 */
[----:B------:R-:W-:-:S07]  /*34cd0*/  IMAD.MOV.U32 R8, RZ, RZ, R14 ;  /* 0x000000ffff087224 */ /* 0x000fce00078e000e */
[----:B------:R-:W-:Y:S05]  /*34ce0*/  WARPSYNC.COLLECTIVE R15, `(.L_x_3156) ;  /* 0x000000000f087348 */ /* 0x000fea0003c00000 */
[----:B------:R0:W1:Y:S02]  /*34cf0*/  SHFL.IDX P6, R14, R13, R12, R11 ;  /* 0x0000000c0d0e7389 */ /* 0x00006400000c000b */
[----:B01----:R-:W-:Y:S01]  /*34d00*/  ENDCOLLECTIVE ;  /* 0x000000000000791b */ /* 0x003fe20003800000 */
.L_x_3156:
[----:B------:R-:W-:Y:S02]  /*34d10*/  IMAD.MOV.U32 R13, RZ, RZ, R27 ;  /* 0x000000ffff0d7224 */ /* 0x000fe400078e001b */
[----:B------:R-:W-:Y:S02]  /*34d20*/  IMAD.MOV.U32 R12, RZ, RZ, R10 ;  /* 0x000000ffff0c7224 */ /* 0x000fe400078e000a */
[----:B------:R-:W-:-:S07]  /*34d30*/  IMAD.MOV.U32 R66, RZ, RZ, R14 ;  /* 0x000000ffff427224 */ /* 0x000fce00078e000e */
[----:B------:R-:W-:Y:S05]  /*34d40*/  WARPSYNC.COLLECTIVE R15, `(.L_x_3157) ;  /* 0x000000000f087348 */ /* 0x000fea0003c00000 */
[----:B------:R0:W1:Y:S02]  /*34d50*/  SHFL.IDX P6, R14, R13, R12, R11 ;  /* 0x0000000c0d0e7389 */ /* 0x00006400000c000b */
[----:B01----:R-:W-:Y:S01]  /*34d60*/  ENDCOLLECTIVE ;  /* 0x000000000000791b */ /* 0x003fe20003800000 */
.L_x_3157:
[----:B------:R-:W-:Y:S01]  /*34d70*/  IMAD.MOV.U32 R13, RZ, RZ, R25 ;  /* 0x000000ffff0d7224 */ /* 0x000fe200078e0019 */
[----:B------:R-:W-:-:S07]  /*34d80*/  MOV R27, R14 ;  /* 0x0000000e001b7202 */ /* 0x000fce0000000f00 */
[----:B------:R-:W-:Y:S05]  /*34d90*/  WARPSYNC.COLLECTIVE R15, `(.L_x_3158) ;  /* 0x000000000f087348 */ /* 0x000fea0003c00000 */
[----:B------:R0:W1:Y:S02]  /*34da0*/  SHFL.IDX P6, R14, R13, R12, R11 ;  /* 0x0000000c0d0e7389 */ /* 0x00006400000c000b */
[----:B01----:R-:W-:Y:S01]  /*34db0*/  ENDCOLLECTIVE ;  /* 0x000000000000791b */ /* 0x003fe20003800000 */
.L_x_3158:
[----:B------:R-:W-:Y:S05]  /*34dc0*/  BRA `(.L_x_3159) ;  /* 0xffffff14002c7947 */ /* 0x000fea000383ffff */
.L_x_2877:
[----:B------:R-:W-:Y:S01]  /*34dd0*/  IMAD.MOV.U32 R13, RZ, RZ, R3 ;  /* 0x000000ffff0d7224 */ /* 0x000fe200078e0003 */
[----:B------:R-:W-:Y:S01]  /*34de0*/  MOV R12, RZ ;  /* 0x000000ff000c7202 */ /* 0x000fe20000000f00 */
[----:B------:R-:W-:Y:S02]  /*34df0*/  IMAD.MOV.U32 R11, RZ, RZ, 0x181f ;  /* 0x0000181fff0b7424 */ /* 0x000fe400078e00ff */
[----:B------:R-:W-:-:S07]  /*34e00*/  IMAD.MOV.U32 R15, RZ, RZ, -0x1 ;  /* 0xffffffffff0f7424 */ /* 0x000fce00078e00ff */
[----:B-1---5:R-:W-:Y:S05]  /*34e10*/  WARPSYNC.COLLECTIVE R15, `(.L_x_3160) ;  /* 0x000000000f087348 */ /* 0x022fea0003c00000 */
[----:B------:R0:W2:Y:S02]  /*34e20*/  SHFL.IDX P6, R14, R13, R12, R11 ;  /* 0x0000000c0d0e7389 */ /* 0x0000a400000c000b */
[----:B012--5:R-:W-:Y:S01]  /*34e30*/  ENDCOLLECTIVE ;  /* 0x000000000000791b */ /* 0x027fe20003800000 */
.L_x_3160:
[----:B------:R-:W-:Y:S01]  /*34e40*/  MOV R13, R2 ;  /* 0x00000002000d7202 */ /* 0x000fe20000000f00 */
[----:B------:R-:W-:-:S07]  /*34e50*/  IMAD.MOV.U32 R0, RZ, RZ, R14 ;  /* 0x000000ffff007224 */ /* 0x000fce00078e000e */
[----:B------:R-:W-:Y:S05]  /*34e60*/  WARPSYNC.COLLECTIVE R15, `(.L_x_3161) ;  /* 0x000000000f087348 */ /* 0x000fea0003c00000 */
[----:B------:R0:W1:Y:S02]  /*34e70*/  SHFL.IDX P6, R14, R13, R12, R11 ;  /* 0x0000000c0d0e7389 */ /* 0x00006400000c000b */
[----:B01----:R-:W-:Y:S01]  /*34e80*/  ENDCOLLECTIVE ;  /* 0x000000000000791b */ /* 0x003fe20003800000 */
.L_x_3161:
[----:B------:R-:W-:Y:S05]  /*34e90*/  BRA `(.L_x_3162) ;  /* 0xffffff2000c47947 */ /* 0x000fea000383ffff */
.L_x_2880:
        /* <DEDUP_REMOVED lines=8> */
.L_x_3164:
[----:B------:R-:W-:Y:S05]  /*34f20*/  BSYNC B1 ;  /* 0x0000000000017941 */ /* 0x000fea0003800000 */
.L_x_3163:
        /* <DEDUP_REMOVED lines=8> */
.L_x_3165:
[----:B------:R-:W-:Y:S05]  /*34fb0*/  BRA `(.L_x_3166) ;  /* 0xffffff2000c47947 */ /* 0x000fea000383ffff */
.L_x_2883:
[----:B------:R-:W-:Y:S01]  /*34fc0*/  BSSY B1, `(.L_x_3167) ;  /* 0x0000008000017945 */ /* 0x000fe20003800000 */
[----:B------:R-:W-:Y:S01]  /*34fd0*/  IMAD.MOV.U32 R13, RZ, RZ, R3 ;  /* 0x000000ffff0d7224 */ /* 0x000fe200078e0003 */
[----:B------:R-:W-:Y:S01]  /*34fe0*/  MOV R11, 0x181f ;  /* 0x0000181f000b7802 */ /* 0x000fe20000000f00 */
[----:B------:R-:W-:Y:S02]  /*34ff0*/  IMAD.MOV.U32 R12, RZ, RZ, 0x2 ;  /* 0x00000002ff0c7424 */ /* 0x000fe400078e00ff */
[----:B---3--:R-:W-:-:S07]  /*35000*/  IMAD.MOV.U32 R15, RZ, RZ, -0x1 ;  /* 0xffffffffff0f7424 */ /* 0x008fce00078e00ff */
[----:B012-45:R-:W-:Y:S05]  /*35010*/  WARPSYNC.COLLECTIVE R15, `(.L_x_3168) ;  /* 0x000000000f087348 */ /* 0x037fea0003c00000 */
[----:B--2---:R2:W3:Y:S02]  /*35020*/  SHFL.IDX P6, R14, R13, R12, R11 ;  /* 0x0000000c0d0e7389 */ /* 0x0044e400000c000b */
[----:B012345:R-:W-:Y:S01]  /*35030*/  ENDCOLLECTIVE ;  /* 0x000000000000791b */ /* 0x03ffe20003800000 */
.L_x_3168:
[----:B------:R-:W-:Y:S05]  /*35040*/  BSYNC B1 ;  /* 0x0000000000017941 */ /* 0x000fea0003800000 */
.L_x_3167:
        /* <DEDUP_REMOVED lines=8> */
.L_x_3169:
[----:B------:R-:W-:Y:S05]  /*350d0*/  BRA `(.L_x_3170) ;  /* 0xffffff2000c47947 */ /* 0x000fea000383ffff */
.L_x_2886:
        /* <DEDUP_REMOVED lines=8> */
.L_x_3172:
[----:B------:R-:W-:Y:S05]  /*35160*/  BSYNC B1 ;  /* 0x0000000000017941 */ /* 0x000fea0003800000 */
.L_x_3171:
        /* <DEDUP_REMOVED lines=8> */
.L_x_3173:
[----:B------:R-:W-:Y:S05]  /*351f0*/  BRA `(.L_x_3174) ;  /* 0xffffff2000c47947 */ /* 0x000fea000383ffff */
.L_x_2888:
[----:B------:R-:W-:Y:S01]  /*35200*/  MOV R13, R37 ;  /* 0x00000025000d7202 */ /* 0x000fe20000000f00 */
[----:B------:R-:W-:Y:S01]  /*35210*/  IMAD.MOV.U32 R12, RZ, RZ, RZ ;  /* 0x000000ffff0c7224 */ /* 0x000fe200078e00ff */
[C---:B------:R-:W-:Y:S01]  /*35220*/  IADD3 R28, R216.reuse, 0x20, RZ ;  /* 0x00000020d81c7810 */ /* 0x040fe20007ffe0ff */
[----:B------:R-:W-:Y:S01]  /*35230*/  IMAD.MOV.U32 R11, RZ, RZ, 0x1c1f ;  /* 0x00001c1fff0b7424 */ /* 0x000fe200078e00ff */
[C---:B------:R-:W-:Y:S01]  /*35240*/  IADD3 R25, R216.reuse, 0x40, RZ ;  /* 0x00000040d8197810 */ /* 0x040fe20007ffe0ff */
[----:B------:R-:W-:Y:S02]  /*35250*/  IMAD.MOV.U32 R15, RZ, RZ, -0x1 ;  /* 0xffffffffff0f7424 */ /* 0x000fe400078e00ff */
[C---:B------:R-:W-:Y:S02]  /*35260*/  VIADD R33, R216.reuse, 0x10 ;  /* 0x00000010d8217836 */ /* 0x040fe40000000000 */
[----:B------:R-:W-:-:S07]  /*35270*/  VIADD R30, R216, 0x28 ;  /* 0x00000028d81e7836 */ /* 0x000fce0000000000 */
[----:B------:R-:W-:Y:S05]  /*35280*/  WARPSYNC.COLLECTIVE R15, `(.L_x_3175) ;  /* 0x000000000f087348 */ /* 0x000fea0003c00000 */
[----:B------:R0:W1:Y:S02]  /*35290*/  SHFL.IDX P6, R14, R13, R12, R11 ;  /* 0x0000000c0d0e7389 */ /* 0x00006400000c000b */
[----:B01----:R-:W-:Y:S01]  /*352a0*/  ENDCOLLECTIVE ;  /* 0x000000000000791b */ /* 0x003fe20003800000 */
.L_x_3175:
[C---:B------:R-:W-:Y:S02]  /*352b0*/  VIADD R29, R216.reuse, 0x30 ;  /* 0x00000030d81d7836 */ /* 0x040fe40000000000 */
[C---:B------:R-:W-:Y:S02]  /*352c0*/  VIADD R24, R216.reuse, 0x38 ;  /* 0x00000038d8187836 */ /* 0x040fe40000000000 */
[----:B------:R-:W-:Y:S02]  /*352d0*/  VIADD R31, R216, 0x18 ;  /* 0x00000018d81f7836 */ /* 0x000fe40000000000 */
[----:B------:R-:W-:Y:S01]  /*352e0*/  IMAD.MOV.U32 R13, RZ, RZ, R32 ;  /* 0x000000ffff0d7224 */ /* 0x000fe200078e0020 */
[----:B------:R-:W-:-:S07]  /*352f0*/  MOV R36, R14 ;  /* 0x0000000e00247202 */ /* 0x000fce0000000f00 */
[----:B------:R-:W-:Y:S05]  /*35300*/  WARPSYNC.COLLECTIVE R15, `(.L_x_3176) ;  /* 0x000000000f087348 */ /* 0x000fea0003c00000 */
[----:B------:R0:W1:Y:S02]  /*35310*/  SHFL.IDX P6, R14, R13, R12, R11 ;  /* 0x0000000c0d0e7389 */ /* 0x00006400000c000b */
[----:B01----:R-:W-:Y:S01]  /*35320*/  ENDCOLLECTIVE ;  /* 0x000000000000791b */ /* 0x003fe20003800000 */
.L_x_3176:
[----:B------:R-:W-:Y:S01]  /*35330*/  IMAD.MOV.U32 R35, RZ, RZ, R14 ;  /* 0x000000ffff237224 */ /* 0x000fe200078e000e */
[----:B------:R-:W-:Y:S06]  /*35340*/  BRA `(.L_x_3177) ;  /* 0xffffff24007c7947 */ /* 0x000fec000383ffff */
.L_x_2891:
[----:B------:R-:W-:Y:S01]  /*35350*/  BSSY B1, `(.L_x_3178) ;  /* 0x0000008000017945 */ /* 0x000fe20003800000 */
[----:B-1----:R-:W-:Y:S01]  /*35360*/  IMAD.MOV.U32 R13, RZ, RZ, R37 ;  /* 0x000000ffff0d7224 */ /* 0x002fe200078e0025 */
[----:B------:R-:W-:Y:S01]  /*35370*/  MOV R11, 0x1c1f ;  /* 0x00001c1f000b7802 */ /* 0x000fe20000000f00 */
[----:B------:R-:W-:Y:S02]  /*35380*/  IMAD.MOV.U32 R12, RZ, RZ, 0x1 ;  /* 0x00000001ff0c7424 */ /* 0x000fe400078e00ff */
[----:B------:R-:W-:-:S07]  /*35390*/  IMAD.MOV.U32 R15, RZ, RZ, -0x1 ;  /* 0xffffffffff0f7424 */ /* 0x000fce00078e00ff */
[----:B0-2---:R-:W-:Y:S05]  /*353a0*/  WARPSYNC.COLLECTIVE R15, `(.L_x_3179) ;  /* 0x000000000f087348 */ /* 0x005fea0003c00000 */
[----:B------:R1:W3:Y:S02]  /*353b0*/  SHFL.IDX P6, R14, R13, R12, R11 ;  /* 0x0000000c0d0e7389 */ /* 0x0002e400000c000b */
[----:B0123--:R-:W-:Y:S01]  /*353c0*/  ENDCOLLECTIVE ;  /* 0x000000000000791b */ /* 0x00ffe20003800000 */
.L_x_3179:
[----:B------:R-:W-:Y:S05]  /*353d0*/  BSYNC B1 ;  /* 0x0000000000017941 */ /* 0x000fea0003800000 */
.L_x_3178:
        /* <DEDUP_REMOVED lines=8> */
.L_x_3180:
[----:B------:R-:W-:Y:S05]  /*35460*/  BRA `(.L_x_3181) ;  /* 0xffffff2c00387947 */ /* 0x000fea000383ffff */
.L_x_2895:
[----:B------:R-:W-:Y:S01]  /*35470*/  IMAD.MOV.U32 R13, RZ, RZ, R3 ;  /* 0x000000ffff0d7224 */ /* 0x000fe200078e0003 */
[----:B------:R-:W-:Y:S01]  /*35480*/  MOV R12, RZ ;  /* 0x000000ff000c7202 */ /* 0x000fe20000000f00 */
[----:B------:R-:W-:Y:S02]  /*35490*/  IMAD.MOV.U32 R11, RZ, RZ, 0x181f ;  /* 0x0000181fff0b7424 */ /* 0x000fe400078e00ff */
[----:B------:R-:W-:-:S07]  /*354a0*/  IMAD.MOV.U32 R15, RZ, RZ, -0x1 ;  /* 0xffffffffff0f7424 */ /* 0x000fce00078e00ff */
[----:B01----:R-:W-:Y:S05]  /*354b0*/  WARPSYNC.COLLECTIVE R15, `(.L_x_3182) ;  /* 0x000000000f087348 */ /* 0x003fea0003c00000 */
[----:B------:R2:W3:Y:S02]  /*354c0*/  SHFL.IDX P6, R14, R13, R12, R11 ;  /* 0x0000000c0d0e7389 */ /* 0x0004e400000c000b */
[----:B0123--:R-:W-:Y:S01]  /*354d0*/  ENDCOLLECTIVE ;  /* 0x000000000000791b */ /* 0x00ffe20003800000 */
.L_x_3182:
[----:B------:R-:W-:Y:S01]  /*354e0*/  MOV R13, R2 ;  /* 0x00000002000d7202 */ /* 0x000fe20000000f00 */
[----:B------:R-:W-:-:S07]  /*354f0*/  IMAD.MOV.U32 R0, RZ, RZ, R14 ;  /* 0x000000ffff007224 */ /* 0x000fce00078e000e */
[----:B------:R-:W-:Y:S05]  /*35500*/  WARPSYNC.COLLECTIVE R15, `(.L_x_3183) ;  /* 0x000000000f087348 */ /* 0x000fea0003c00000 */
[----:B------:R0:W1:Y:S02]  /*35510*/  SHFL.IDX P6, R14, R13, R12, R11 ;  /* 0x0000000c0d0e7389 */ /* 0x00006400000c000b */
[----:B01----:R-:W-:Y:S01]  /*35520*/  ENDCOLLECTIVE ;  /* 0x000000000000791b */ /* 0x003fe20003800000 */
.L_x_3183:
[----:B------:R-:W-:Y:S05]  /*35530*/  BRA `(.L_x_3184) ;  /* 0xffffff3800e07947 */ /* 0x000fea000383ffff */
.L_x_2898:
[----:B------:R-:W-:Y:S01]  /*35540*/  BSSY B1, `(.L_x_3185) ;  /* 0x0000008000017945 */ /* 0x000fe20003800000 */
[----:B---3--:R-:W-:Y:S01]  /*35550*/  IMAD.MOV.U32 R13, RZ, RZ, R3 ;  /* 0x000000ffff0d7224 */ /* 0x008fe200078e0003 */
[----:B------:R-:W-:Y:S01]  /*35560*/  MOV R15, 0xffffffff ;  /* 0xffffffff000f7802 */ /* 0x000fe20000000f00 */
[----:B------:R-:W-:Y:S02]  /*35570*/  IMAD.MOV.U32 R12, RZ, RZ, 0x1 ;  /* 0x00000001ff0c7424 */ /* 0x000fe400078e00ff */
[----:B------:R-:W-:-:S07]  /*35580*/  IMAD.MOV.U32 R11, RZ, RZ, 0x181f ;  /* 0x0000181fff0b7424 */ /* 0x000fce00078e00ff */
[----:B012-4-:R-:W-:Y:S05]  /*35590*/  WARPSYNC.COLLECTIVE R15, `(.L_x_3186) ;  /* 0x000000000f087348 */ /* 0x017fea0003c00000 */
[----:B----4-:R3:W4:Y:S02]  /*355a0*/  SHFL.IDX P6, R14, R13, R12, R11 ;  /* 0x0000000c0d0e7389 */ /* 0x01072400000c000b */
[----:B01234-:R-:W-:Y:S01]  /*355b0*/  ENDCOLLECTIVE ;  /* 0x000000000000791b */ /* 0x01ffe20003800000 */
.L_x_3186:
[----:B------:R-:W-:Y:S05]  /*355c0*/  BSYNC B1 ;  /* 0x0000000000017941 */ /* 0x000fea0003800000 */
.L_x_3185:
        /* <DEDUP_REMOVED lines=8> */
.L_x_3187:
[----:B------:R-:W-:Y:S05]  /*35650*/  BRA `(.L_x_3188) ;  /* 0xffffff3800e47947 */ /* 0x000fea000383ffff */
.L_x_2901:
[----:B------:R-:W-:Y:S01]  /*35660*/  BSSY B1, `(.L_x_3189) ;  /* 0x0000008000017945 */ /* 0x000fe20003800000 */
[----:B0-----:R-:W-:Y:S01]  /*35670*/  IMAD.MOV.U32 R13, RZ, RZ, R3 ;  /* 0x000000ffff0d7224 */ /* 0x001fe200078e0003 */
[----:B------:R-:W-:Y:S01]  /*35680*/  MOV R11, 0x181f ;  /* 0x0000181f000b7802 */ /* 0x000fe20000000f00 */
[----:B------:R-:W-:Y:S02]  /*35690*/  IMAD.MOV.U32 R12, RZ, RZ, 0x2 ;  /* 0x00000002ff0c7424 */ /* 0x000fe400078e00ff */
[----:B------:R-:W-:-:S07]  /*356a0*/  IMAD.MOV.U32 R15, RZ, RZ, -0x1 ;  /* 0xffffffffff0f7424 */ /* 0x000fce00078e00ff */
[----:B-1234-:R-:W-:Y:S05]  /*356b0*/  WARPSYNC.COLLECTIVE R15, `(.L_x_3190) ;  /* 0x000000000f087348 */ /* 0x01efea0003c00000 */
[----:B----4-:R0:W4:Y:S02]  /*356c0*/  SHFL.IDX P6, R14, R13, R12, R11 ;  /* 0x0000000c0d0e7389 */ /* 0x01012400000c000b */
[----:B01234-:R-:W-:Y:S01]  /*356d0*/  ENDCOLLECTIVE ;  /* 0x000000000000791b */ /* 0x01ffe20003800000 */
.L_x_3190:
[----:B------:R-:W-:Y:S05]  /*356e0*/  BSYNC B1 ;  /* 0x0000000000017941 */ /* 0x000fea0003800000 */
.L_x_3189:
        /* <DEDUP_REMOVED lines=8> */
.L_x_3191:
[----:B------:R-:W-:Y:S05]  /*35770*/  BRA `(.L_x_3192) ;  /* 0xffffff3800e47947 */ /* 0x000fea000383ffff */
.L_x_2904:
[----:B------:R-:W-:Y:S01]  /*35780*/  BSSY B1, `(.L_x_3193) ;  /* 0x0000008000017945 */ /* 0x000fe20003800000 */
[----:B0-----:R-:W-:Y:S01]  /*35790*/  IMAD.MOV.U32 R13, RZ, RZ, R3 ;  /* 0x000000ffff0d7224 */ /* 0x001fe200078e0003 */
[----:B------:R-:W-:Y:S01]  /*357a0*/  MOV R12, 0x3 ;  /* 0x00000003000c7802 */ /* 0x000fe20000000f00 */
[----:B------:R-:W-:Y:S02]  /*357b0*/  IMAD.MOV.U32 R11, RZ, RZ, 0x181f ;  /* 0x0000181fff0b7424 */ /* 0x000fe400078e00ff */
[----:B------:R-:W-:-:S07]  /*357c0*/  IMAD.MOV.U32 R15, RZ, RZ, -0x1 ;  /* 0xffffffffff0f7424 */ /* 0x000fce00078e00ff */
[----:B-1234-:R-:W-:Y:S05]  /*357d0*/  WARPSYNC.COLLECTIVE R15, `(.L_x_3194) ;  /* 0x000000000f087348 */ /* 0x01efea0003c00000 */
[----:B------:R0:W0:Y:S02]  /*357e0*/  SHFL.IDX P6, R14, R13, R12, R11 ;  /* 0x0000000c0d0e7389 */ /* 0x00002400000c000b */
[----:B01234-:R-:W-:Y:S01]  /*357f0*/  ENDCOLLECTIVE ;  /* 0x000000000000791b */ /* 0x01ffe20003800000 */
.L_x_3194:
[----:B------:R-:W-:Y:S05]  /*35800*/  BSYNC B1 ;  /* 0x0000000000017941 */ /* 0x000fea0003800000 */
.L_x_3193:
        /* <DEDUP_REMOVED lines=8> */
.L_x_3195:
[----:B------:R-:W-:Y:S05]  /*35890*/  BRA `(.L_x_3196) ;  /* 0xffffff3800e47947 */ /* 0x000fea000383ffff */
.L_x_2922:
[----:B------:R-:W1:Y:S01]  /*358a0*/  S2R R7, SR_TID.X ;  /* 0x0000000000077919 */ /* 0x000e620000002100 */
[----:B------:R-:W-:Y:S01]  /*358b0*/  BSSY B1, `(.L_x_3197) ;  /* 0x000000a000017945 */ /* 0x000fe20003800000 */
[----:B------:R-:W-:Y:S02]  /*358c0*/  IMAD.MOV.U32 R12, RZ, RZ, RZ ;  /* 0x000000ffff0c7224 */ /* 0x000fe400078e00ff */
[----:B------:R-:W-:Y:S02]  /*358d0*/  IMAD.MOV.U32 R11, RZ, RZ, 0x1f ;  /* 0x0000001fff0b7424 */ /* 0x000fe400078e00ff */
[----:B------:R-:W-:Y:S01]  /*358e0*/  IMAD.MOV.U32 R15, RZ, RZ, -0x1 ;  /* 0xffffffffff0f7424 */ /* 0x000fe200078e00ff */
[----:B-1----:R-:W-:-:S04]  /*358f0*/  SHF.R.U32.HI R7, RZ, 0x5, R7 ;  /* 0x00000005ff077819 */ /* 0x002fc80000011607 */
[----:B------:R-:W-:-:S04]  /*35900*/  LOP3.LUT R7, R7, 0x3, RZ, 0xc0, !PT ;  /* 0x0000000307077812 */ /* 0x000fc800078ec0ff */
[----:B------:R-:W-:-:S07]  /*35910*/  MOV R13, R7 ;  /* 0x00000007000d7202 */ /* 0x000fce0000000f00 */
[----:B0-----:R-:W-:Y:S05]  /*35920*/  WARPSYNC.COLLECTIVE R15, `(.L_x_3198) ;  /* 0x000000000f087348 */ /* 0x001fea0003c00000 */
[----:B------:R1:W2:Y:S02]  /*35930*/  SHFL.IDX P6, R14, R13, R12, R11 ;  /* 0x0000000c0d0e7389 */ /* 0x0002a400000c000b */
[----:B012---:R-:W-:Y:S01]  /*35940*/  ENDCOLLECTIVE ;  /* 0x000000000000791b */ /* 0x007fe20003800000 */
.L_x_3198:
[----:B------:R-:W-:Y:S05]  /*35950*/  BSYNC B1 ;  /* 0x0000000000017941 */ /* 0x000fea0003800000 */
.L_x_3197:
[----:B------:R-:W-:Y:S05]  /*35960*/  BRA `(.L_x_3199) ;  /* 0xffffff5800447947 */ /* 0x000fea000383ffff */
.L_x_2924:
[----:B------:R-:W-:Y:S01]  /*35970*/  BSSY B1, `(.L_x_3200) ;  /* 0x0000006000017945 */ /* 0x000fe20003800000 */
[----:B------:R-:W-:-:S07]  /*35980*/  MOV R15, 0xffffffff ;  /* 0xffffffff000f7802 */ /* 0x000fce0000000f00 */
[----:B01----:R-:W-:Y:S05]  /*35990*/  WARPSYNC.COLLECTIVE R15, `(.L_x_3201) ;  /* 0x000000000f0c7348 */ /* 0x003fea0003c00000 */
[----:B------:R-:W-:Y:S02]  /*359a0*/  ELECT P6, UR62, PT ;  /* 0x00000000003e782f */ /* 0x000fe400038c0000 */
[----:B------:R-:W-:Y:S01]  /*359b0*/  MOV R14, UR62 ;  /* 0x0000003e000e7c02 */ /* 0x000fe20008000f00 */
[----:B01----:R-:W-:Y:S10]  /*359c0*/  ENDCOLLECTIVE ;  /* 0x000000000000791b */ /* 0x003ff40003800000 */
.L_x_3201:
[----:B------:R-:W-:Y:S05]  /*359d0*/  BSYNC B1 ;  /* 0x0000000000017941 */ /* 0x000fea0003800000 */
.L_x_3200:
[----:B------:R-:W-:Y:S05]  /*359e0*/  BRA `(.L_x_2923) ;  /* 0xffffff58003c7947 */ /* 0x000fea000383ffff */
.L_x_2926:
[----:B-1----:R1:W2:Y:S02]  /*359f0*/  SYNCS.PHASECHK.TRANS64.TRYWAIT P0, [R23+URZ+0x29820], R6 ;  /* 0x02982006170075a7 */ /* 0x0022a4000800017f */
[----:B--2---:R-:W-:Y:S05]  /*35a00*/  @!P0 NANOSLEEP.SYNCS 0x989680 ;  /* 0x009896800000895d */ /* 0x004fea0003900000 */
[----:B------:R-:W2:Y:S02]  /*35a10*/  @!P0 SYNCS.PHASECHK.TRANS64 P0, [R23+URZ+0x29820], R6 ;  /* 0x02982006170085a7 */ /* 0x000ea4000800007f */
[----:B--2---:R-:W-:Y:S05]  /*35a20*/  @!P0 BRA `(.L_x_2926) ;  /* 0xfffffffc00f08947 */ /* 0x004fea000383ffff */
[----:B------:R-:W-:Y:S05]  /*35a30*/  BRA `(.L_x_3202) ;  /* 0xffffff58004c7947 */ /* 0x000fea000383ffff */
.L_x_2930:
[----:B0-----:R0:W2:Y:S02]  /*35a40*/  SYNCS.PHASECHK.TRANS64.TRYWAIT P0, [R9+URZ+0x298a0], R11 ;  /* 0x0298a00b090075a7 */ /* 0x0010a4000800017f */
[----:B--2---:R-:W-:Y:S05]  /*35a50*/  @!P0 NANOSLEEP.SYNCS 0x989680 ;  /* 0x009896800000895d */ /* 0x004fea0003900000 */
[----:B------:R-:W2:Y:S02]  /*35a60*/  @!P0 SYNCS.PHASECHK.TRANS64 P0, [R9+URZ+0x298a0], R11 ;  /* 0x0298a00b090085a7 */ /* 0x000ea4000800007f */
[----:B--2---:R-:W-:Y:S05]  /*35a70*/  @!P0 BRA `(.L_x_2930) ;  /* 0xfffffffc00f08947 */ /* 0x004fea000383ffff */
[----:B------:R-:W-:Y:S05]  /*35a80*/  BRA `(.L_x_3203) ;  /* 0xffffff5800647947 */ /* 0x000fea000383ffff */
.L_x_2937:
[----:B-1----:R1:W2:Y:S02]  /*35a90*/  SYNCS.PHASECHK.TRANS64.TRYWAIT P0, [R9+URZ+0x298c0], R11 ;  /* 0x0298c00b090075a7 */ /* 0x0022a4000800017f */
[----:B--2---:R-:W-:Y:S05]  /*35aa0*/  @!P0 NANOSLEEP.SYNCS 0x989680 ;  /* 0x009896800000895d */ /* 0x004fea0003900000 */
[----:B------:R-:W2:Y:S02]  /*35ab0*/  @!P0 SYNCS.PHASECHK.TRANS64 P0, [R9+URZ+0x298c0], R11 ;  /* 0x0298c00b090085a7 */ /* 0x000ea4000800007f */
[----:B--2---:R-:W-:Y:S05]  /*35ac0*/  @!P0 BRA `(.L_x_2937) ;  /* 0xfffffffc00f08947 */ /* 0x004fea000383ffff */
[----:B------:R-:W-:Y:S05]  /*35ad0*/  BRA `(.L_x_3204) ;  /* 0xffffff5c00587947 */ /* 0x000fea000383ffff */
.L_x_2944:
[----:B0-----:R0:W2:Y:S02]  /*35ae0*/  SYNCS.PHASECHK.TRANS64.TRYWAIT P1, [R9+URZ+0x298a0], R8 ;  /* 0x0298a008090075a7 */ /* 0x0010a4000802017f */
[----:B--2---:R-:W-:Y:S05]  /*35af0*/  @!P1 NANOSLEEP.SYNCS 0x989680 ;  /* 0x009896800000995d */ /* 0x004fea0003900000 */
[----:B------:R-:W2:Y:S02]  /*35b00*/  @!P1 SYNCS.PHASECHK.TRANS64 P1, [R9+URZ+0x298a0], R8 ;  /* 0x0298a008090095a7 */ /* 0x000ea4000802007f */
[----:B--2---:R-:W-:Y:S05]  /*35b10*/  @!P1 BRA `(.L_x_2944) ;  /* 0xfffffffc00f09947 */ /* 0x004fea000383ffff */
[----:B------:R-:W-:Y:S05]  /*35b20*/  BRA `(.L_x_3205) ;  /* 0xffffff6000187947 */ /* 0x000fea000383ffff */
.L_x_2951:
[----:B-1----:R1:W2:Y:S02]  /*35b30*/  SYNCS.PHASECHK.TRANS64.TRYWAIT P1, [R9+URZ+0x298c0], R8 ;  /* 0x0298c008090075a7 */ /* 0x0022a4000802017f */
[----:B--2---:R-:W-:Y:S05]  /*35b40*/  @!P1 NANOSLEEP.SYNCS 0x989680 ;  /* 0x009896800000995d */ /* 0x004fea0003900000 */
[----:B------:R-:W2:Y:S02]  /*35b50*/  @!P1 SYNCS.PHASECHK.TRANS64 P1, [R9+URZ+0x298c0], R8 ;  /* 0x0298c008090095a7 */ /* 0x000ea4000802007f */
[----:B--2---:R-:W-:Y:S05]  /*35b60*/  @!P1 BRA `(.L_x_2951) ;  /* 0xfffffffc00f09947 */ /* 0x004fea000383ffff */
[----:B------:R-:W-:Y:S05]  /*35b70*/  BRA `(.L_x_3206) ;  /* 0xffffff6400087947 */ /* 0x000fea000383ffff */
.L_x_2968:
[----:B------:R-:W-:Y:S01]  /*35b80*/  SHF.R.U32.HI R8, RZ, 0x5, R21 ;  /* 0x00000005ff087819 */ /* 0x000fe20000011615 */
[----:B------:R-:W-:Y:S01]  /*35b90*/  BSSY B0, `(.L_x_3207) ;  /* 0x0000009000007945 */ /* 0x000fe20003800000 */
[----:B------:R-:W-:Y:S01]  /*35ba0*/  IMAD.MOV.U32 R12, RZ, RZ, RZ ;  /* 0x000000ffff0c7224 */ /* 0x000fe200078e00ff */
[----:B------:R-:W-:Y:S01]  /*35bb0*/  MOV R15, 0xffffffff ;  /* 0xffffffff000f7802 */ /* 0x000fe20000000f00 */
[----:B------:R-:W-:Y:S01]  /*35bc0*/  IMAD.MOV.U32 R11, RZ, RZ, 0x1f ;  /* 0x0000001fff0b7424 */ /* 0x000fe200078e00ff */
[----:B------:R-:W-:-:S05]  /*35bd0*/  LOP3.LUT R8, R8, 0x3, RZ, 0xc0, !PT ;  /* 0x0000000308087812 */ /* 0x000fca00078ec0ff */
[----:B------:R-:W-:-:S07]  /*35be0*/  IMAD.MOV.U32 R13, RZ, RZ, R8 ;  /* 0x000000ffff0d7224 */ /* 0x000fce00078e0008 */
[----:B-----5:R-:W-:Y:S05]  /*35bf0*/  WARPSYNC.COLLECTIVE R15, `(.L_x_3208) ;  /* 0x000000000f087348 */ /* 0x020fea0003c00000 */
[----:B------:R0:W1:Y:S02]  /*35c00*/  SHFL.IDX P6, R14, R13, R12, R11 ;  /* 0x0000000c0d0e7389 */ /* 0x00006400000c000b */
[----:B01---5:R-:W-:Y:S01]  /*35c10*/  ENDCOLLECTIVE ;  /* 0x000000000000791b */ /* 0x023fe20003800000 */
.L_x_3208:
[----:B------:R-:W-:Y:S05]  /*35c20*/  BSYNC B0 ;  /* 0x0000000000007941 */ /* 0x000fea0003800000 */
.L_x_3207:
[----:B------:R-:W-:Y:S05]  /*35c30*/  BRA `(.L_x_3209) ;  /* 0xffffff7400707947 */ /* 0x000fea000383ffff */
.L_x_2971:
[----:B0-----:R-:W2:Y:S02]  /*35c40*/  LDL R2, [R1+0x34] ;  /* 0x0000340001027983 */ /* 0x001ea40000100800 */
[----:B--2---:R0:W1:Y:S02]  /*35c50*/  SYNCS.PHASECHK.TRANS64.TRYWAIT P0, [R0+URZ+0x29880], R2 ;  /* 0x02988002000075a7 */ /* 0x004064000800017f */
[----:B-1----:R-:W-:Y:S05]  /*35c60*/  @!P0 NANOSLEEP.SYNCS 0x989680 ;  /* 0x009896800000895d */ /* 0x002fea0003900000 */
[----:B------:R-:W1:Y:S02]  /*35c70*/  @!P0 SYNCS.PHASECHK.TRANS64 P0, [R0+URZ+0x29880], R2 ;  /* 0x02988002000085a7 */ /* 0x000e64000800007f */
[----:B-1----:R-:W-:Y:S05]  /*35c80*/  @!P0 BRA `(.L_x_2971) ;  /* 0xfffffffc00ec8947 */ /* 0x002fea000383ffff */
[----:B------:R-:W-:Y:S05]  /*35c90*/  BRA `(.L_x_3210) ;  /* 0xffffff74008c7947 */ /* 0x000fea000383ffff */
.L_x_2972:
[----:B------:R-:W-:Y:S01]  /*35ca0*/  BSSY B0, `(.L_x_3211) ;  /* 0x0000008000007945 */ /* 0x000fe20003800000 */
[----:B------:R-:W-:Y:S01]  /*35cb0*/  IMAD.MOV.U32 R13, RZ, RZ, R3 ;  /* 0x000000ffff0d7224 */ /* 0x000fe200078e0003 */
[----:B------:R-:W-:Y:S01]  /*35cc0*/  MOV R15, 0xffffffff ;  /* 0xffffffff000f7802 */ /* 0x000fe20000000f00 */
[----:B------:R-:W-:Y:S02]  /*35cd0*/  IMAD.MOV.U32 R12, RZ, RZ, RZ ;  /* 0x000000ffff0c7224 */ /* 0x000fe400078e00ff */
[----:B------:R-:W-:-:S07]  /*35ce0*/  IMAD.MOV.U32 R11, RZ, RZ, 0x1c1f ;  /* 0x00001c1fff0b7424 */ /* 0x000fce00078e00ff */
[----:B------:R-:W-:Y:S05]  /*35cf0*/  WARPSYNC.COLLECTIVE R15, `(.L_x_3212) ;  /* 0x000000000f087348 */ /* 0x000fea0003c00000 */
[----:B------:R0:W1:Y:S02]  /*35d00*/  SHFL.IDX P6, R14, R13, R12, R11 ;  /* 0x0000000c0d0e7389 */ /* 0x00006400000c000b */
[----:B01----:R-:W-:Y:S01]  /*35d10*/  ENDCOLLECTIVE ;  /* 0x000000000000791b */ /* 0x003fe20003800000 */
.L_x_3212:
[----:B------:R-:W-:Y:S05]  /*35d20*/  BSYNC B0 ;  /* 0x0000000000007941 */ /* 0x000fea0003800000 */
.L_x_3211:
[----:B------:R-:W-:Y:S01]  /*35d30*/  IMAD.MOV.U32 R13, RZ, RZ, R2 ;  /* 0x000000ffff0d7224 */ /* 0x000fe200078e0002 */
[----:B------:R-:W-:Y:S01]  /*35d40*/  MOV R11, 0x1c1f ;  /* 0x00001c1f000b7802 */ /* 0x000fe20000000f00 */
[----:B------:R-:W-:Y:S01]  /*35d50*/  IMAD.MOV.U32 R12, RZ, RZ, RZ ;  /* 0x000000ffff0c7224 */ /* 0x000fe200078e00ff */
[----:B------:R-:W0:Y:S01]  /*35d60*/  S2R R20, SR_TID.X ;  /* 0x0000000000147919 */ /* 0x000e220000002100 */
[----:B------:R-:W-:Y:S01]  /*35d70*/  IMAD.MOV.U32 R15, RZ, RZ, -0x1 ;  /* 0xffffffffff0f7424 */ /* 0x000fe200078e00ff */
[----:B------:R-:W-:Y:S01]  /*35d80*/  LOP3.LUT P2, RZ, R22, 0x2, RZ, 0xc0, !PT ;  /* 0x0000000216ff7812 */ /* 0x000fe2000784c0ff */
[----:B------:R-:W-:-:S12]  /*35d90*/  IMAD.MOV.U32 R4, RZ, RZ, R14 ;  /* 0x000000ffff047224 */ /* 0x000fd800078e000e */
[----:B0-----:R-:W-:Y:S05]  /*35da0*/  WARPSYNC.COLLECTIVE R15, `(.L_x_3213) ;  /* 0x000000000f087348 */ /* 0x001fea0003c00000 */
[----:B------:R1:W2:Y:S02]  /*35db0*/  SHFL.IDX P6, R14, R13, R12, R11 ;  /* 0x0000000c0d0e7389 */ /* 0x0002a400000c000b */
[----:B012---:R-:W-:Y:S01]  /*35dc0*/  ENDCOLLECTIVE ;  /* 0x000000000000791b */ /* 0x007fe20003800000 */
.L_x_3213:
[----:B------:R-:W2:Y:S01]  /*35dd0*/  LDL R15, [R1] ;  /* 0x00000000010f7983 */ /* 0x000ea20000100800 */
[----:B------:R-:W-:Y:S02]  /*35de0*/  IMAD.SHL.U32 R20, R20, 0x10, RZ ;  /* 0x0000001014147824 */ /* 0x000fe400078e00ff */
[----:B------:R-:W-:-:S03]  /*35df0*/  IMAD.MOV.U32 R12, RZ, RZ, R14 ;  /* 0x000000ffff0c7224 */ /* 0x000fc600078e000e */
[----:B------:R-:W-:-:S04]  /*35e00*/  LOP3.LUT R20, R20, 0x30, RZ, 0xc0, !PT ;  /* 0x0000003014147812 */ /* 0x000fc800078ec0ff */
[----:B------:R-:W-:-:S04]  /*35e10*/  IADD3 R20, P0, R20, R12, RZ ;  /* 0x0000000c14147210 */ /* 0x000fc80007f1e0ff */
[----:B------:R-:W-:Y:S02]  /*35e20*/  IADD3.X R21, RZ, R4, RZ, P0, !PT ;  /* 0x00000004ff157210 */ /* 0x000fe400007fe4ff */
[----:B------:R-:W-:Y:S02]  /*35e30*/  ISETP.LT.OR P0, PT, R8, 0x1, P2 ;  /* 0x000000010800780c */ /* 0x000fe40001701670 */
[----:B------:R-:W-:Y:S01]  /*35e40*/  IADD3 R4, R23, R5, R37 ;  /* 0x0000000517047210 */ /* 0x000fe20007ffe025 */
[----:B------:R-:W-:Y:S02]  /*35e50*/  IMAD.MOV.U32 R13, RZ, RZ, R3 ;  /* 0x000000ffff0d7224 */ /* 0x000fe400078e0003 */
[----:B------:R-:W-:-:S08]  /*35e60*/  IMAD.MOV.U32 R12, RZ, RZ, 0x1 ;  /* 0x00000001ff0c7424 */ /* 0x000fd000078e00ff */
[----:B------:R-:W-:Y:S01]  /*35e70*/  @!PT LDS RZ, [RZ] ;  /* 0x00000000fffff984 */ /* 0x000fe20000000800 */
[----:B------:R-:W-:Y:S01]  /*35e80*/  @!PT LDS RZ, [RZ] ;  /* 0x00000000fffff984 */ /* 0x000fe20000000800 */
[----:B------:R-:W-:Y:S01]  /*35e90*/  @!PT LDS RZ, [RZ] ;  /* 0x00000000fffff984 */ /* 0x000fe20000000800 */
[----:B------:R0:W-:Y:S01]  /*35ea0*/  LDGSTS.E.BYPASS.LTC128B.128 [R4+0xa400], desc[UR52][R20.64], !P0 ;  /* 0x0a40000014047fae */ /* 0x0001e2000c101d74 */
[----:B------:R-:W-:Y:S01]  /*35eb0*/  ISETP.LT.OR P0, PT, R8, 0x1, P1 ;  /* 0x000000010800780c */ /* 0x000fe20000f01670 */
[----:B--2---:R-:W-:Y:S01]  /*35ec0*/  IMAD.IADD R5, R15, 0x1, R4 ;  /* 0x000000010f057824 */ /* 0x004fe200078e0204 */
[----:B------:R-:W-:-:S11]  /*35ed0*/  MOV R15, 0xffffffff ;  /* 0xffffffff000f7802 */ /* 0x000fd60000000f00 */
[----:B------:R0:W-:Y:S02]  /*35ee0*/  LDGSTS.E.BYPASS.LTC128B.128 [R5+0xa400], desc[UR52][R20.64+0x40], !P0 ;  /* 0x0a40004014057fae */ /* 0x0001e4000c101d74 */
[----:B0-----:R-:W-:Y:S05]  /*35ef0*/  WARPSYNC.COLLECTIVE R15, `(.L_x_3214) ;  /* 0x000000000f087348 */ /* 0x001fea0003c00000 */
[----:B------:R1:W2:Y:S02]  /*35f00*/  SHFL.IDX P6, R14, R13, R12, R11 ;  /* 0x0000000c0d0e7389 */ /* 0x0002a400000c000b */
[----:B012---:R-:W-:Y:S01]  /*35f10*/  ENDCOLLECTIVE ;  /* 0x000000000000791b */ /* 0x007fe20003800000 */
.L_x_3214:
[----:B------:R-:W0:Y:S01]  /*35f20*/  S2R R20, SR_TID.X ;  /* 0x0000000000147919 */ /* 0x000e220000002100 */
[----:B------:R-:W-:Y:S02]  /*35f30*/  IMAD.MOV.U32 R13, RZ, RZ, R2 ;  /* 0x000000ffff0d7224 */ /* 0x000fe400078e0002 */
[----:B------:R-:W-:-:S07]  /*35f40*/  IMAD.MOV.U32 R21, RZ, RZ, R14 ;  /* 0x000000ffff157224 */ /* 0x000fce00078e000e */
[----:B0-----:R-:W-:Y:S05]  /*35f50*/  WARPSYNC.COLLECTIVE R15, `(.L_x_3215) ;  /* 0x000000000f087348 */ /* 0x001fea0003c00000 */
[----:B------:R1:W2:Y:S02]  /*35f60*/  SHFL.IDX P6, R14, R13, R12, R11 ;  /* 0x0000000c0d0e7389 */ /* 0x0002a400000c000b */
[----:B012---:R-:W-:Y:S01]  /*35f70*/  ENDCOLLECTIVE ;  /* 0x000000000000791b */ /* 0x007fe20003800000 */
.L_x_3215:
[----:B------:R-:W-:-:S05]  /*35f80*/  IMAD.SHL.U32 R20, R20, 0x10, RZ ;  /* 0x0000001014147824 */ /* 0x000fca00078e00ff */
[----:B------:R-:W-:Y:S02]  /*35f90*/  LOP3.LUT R20, R20, 0x30, RZ, 0xc0, !PT ;  /* 0x0000003014147812 */ /* 0x000fe400078ec0ff */
[----:B------:R-:W-:-:S04]  /*35fa0*/  MOV R12, R14 ;  /* 0x0000000e000c7202 */ /* 0x000fc80000000f00 */
[----:B------:R-:W-:-:S05]  /*35fb0*/  IADD3 R20, P0, R20, R12, RZ ;  /* 0x0000000c14147210 */ /* 0x000fca0007f1e0ff */
[----:B------:R-:W-:Y:S01]  /*35fc0*/  IMAD.X R21, RZ, RZ, R21, P0 ;  /* 0x000000ffff157224 */ /* 0x000fe200000e0615 */
[----:B------:R-:W-:Y:S01]  /*35fd0*/  ISETP.LT.OR P0, PT, R8, 0x21, P2 ;  /* 0x000000210800780c */ /* 0x000fe20001701670 */
[----:B------:R-:W-:Y:S02]  /*35fe0*/  IMAD.MOV.U32 R13, RZ, RZ, R3 ;  /* 0x000000ffff0d7224 */ /* 0x000fe400078e0003 */
[----:B------:R-:W-:-:S10]  /*35ff0*/  IMAD.MOV.U32 R12, RZ, RZ, 0x2 ;  /* 0x00000002ff0c7424 */ /* 0x000fd400078e00ff */
[----:B------:R-:W-:Y:S05]  /*36000*/  WARPSYNC.COLLECTIVE R15, `(.L_x_3216) ;  /* 0x000000000f087348 */ /* 0x000fea0003c00000 */
[----:B------:R0:W1:Y:S02]  /*36010*/  SHFL.IDX P6, R14, R13, R12, R11 ;  /* 0x0000000c0d0e7389 */ /* 0x00006400000c000b */
[----:B01----:R-:W-:Y:S01]  /*36020*/  ENDCOLLECTIVE ;  /* 0x000000000000791b */ /* 0x003fe20003800000 */
.L_x_3216:
[----:B------:R-:W-:Y:S01]  /*36030*/  @!PT LDS RZ, [RZ] ;  /* 0x00000000fffff984 */ /* 0x000fe20000000800 */
[----:B------:R-:W-:Y:S01]  /*36040*/  @!PT LDS RZ, [RZ] ;  /* 0x00000000fffff984 */ /* 0x000fe20000000800 */
[----:B------:R-:W-:Y:S01]  /*36050*/  @!PT LDS RZ, [RZ] ;  /* 0x00000000fffff984 */ /* 0x000fe20000000800 */
[----:B------:R-:W-:Y:S01]  /*36060*/  LDGSTS.E.BYPASS.LTC128B.128 [R4+0xb400], desc[UR52][R20.64], !P0 ;  /* 0x0b40000014047fae */ /* 0x000fe2000c101d74 */
[----:B------:R-:W-:-:S13]  /*36070*/  ISETP.LT.OR P0, PT, R8, 0x21, P1 ;  /* 0x000000210800780c */ /* 0x000fda0000f01670 */
[----:B------:R0:W-:Y:S01]  /*36080*/  LDGSTS.E.BYPASS.LTC128B.128 [R5+0xb400], desc[UR52][R20.64+0x40], !P0 ;  /* 0x0b40004014057fae */ /* 0x0001e2000c101d74 */
[----:B------:R-:W-:Y:S01]  /*36090*/  IMAD.MOV.U32 R13, RZ, RZ, R2 ;  /* 0x000000ffff0d7224 */ /* 0x000fe200078e0002 */
[----:B0-----:R-:W0:Y:S01]  /*360a0*/  S2R R20, SR_TID.X ;  /* 0x0000000000147919 */ /* 0x001e220000002100 */
[----:B------:R-:W-:-:S07]  /*360b0*/  MOV R21, R14 ;  /* 0x0000000e00157202 */ /* 0x000fce0000000f00 */
[----:B0-----:R-:W-:Y:S05]  /*360c0*/  WARPSYNC.COLLECTIVE R15, `(.L_x_3217) ;  /* 0x000000000f087348 */ /* 0x001fea0003c00000 */
[----:B------:R1:W2:Y:S02]  /*360d0*/  SHFL.IDX P6, R14, R13, R12, R11 ;  /* 0x0000000c0d0e7389 */ /* 0x0002a400000c000b */
[----:B012---:R-:W-:Y:S01]  /*360e0*/  ENDCOLLECTIVE ;  /* 0x000000000000791b */ /* 0x007fe20003800000 */
.L_x_3217:
[----:B------:R-:W-:Y:S02]  /*360f0*/  IMAD.MOV.U32 R12, RZ, RZ, R14 ;  /* 0x000000ffff0c7224 */ /* 0x000fe400078e000e */
[----:B------:R-:W-:-:S05]  /*36100*/  IMAD.SHL.U32 R20, R20, 0x10, RZ ;  /* 0x0000001014147824 */ /* 0x000fca00078e00ff */
[----:B------:R-:W-:-:S04]  /*36110*/  LOP3.LUT R20, R20, 0x30, RZ, 0xc0, !PT ;  /* 0x0000003014147812 */ /* 0x000fc800078ec0ff */
[----:B------:R-:W-:-:S04]  /*36120*/  IADD3 R20, P0, R20, R12, RZ ;  /* 0x0000000c14147210 */ /* 0x000fc80007f1e0ff */
[----:B------:R-:W-:Y:S02]  /*36130*/  IADD3.X R21, RZ, R21, RZ, P0, !PT ;  /* 0x00000015ff157210 */ /* 0x000fe400007fe4ff */
[----:B------:R-:W-:Y:S01]  /*36140*/  ISETP.LT.OR P0, PT, R8, 0x41, P2 ;  /* 0x000000410800780c */ /* 0x000fe20001701670 */
[----:B------:R-:W-:Y:S02]  /*36150*/  IMAD.MOV.U32 R13, RZ, RZ, R3 ;  /* 0x000000ffff0d7224 */ /* 0x000fe400078e0003 */
[----:B------:R-:W-:-:S10]  /*36160*/  IMAD.MOV.U32 R12, RZ, RZ, 0x3 ;  /* 0x00000003ff0c7424 */ /* 0x000fd400078e00ff */
[----:B------:R-:W-:Y:S05]  /*36170*/  WARPSYNC.COLLECTIVE R15, `(.L_x_3218) ;  /* 0x000000000f087348 */ /* 0x000fea0003c00000 */
[----:B------:R0:W1:Y:S02]  /*36180*/  SHFL.IDX P6, R14, R13, R12, R11 ;  /* 0x0000000c0d0e7389 */ /* 0x00006400000c000b */
[----:B01----:R-:W-:Y:S01]  /*36190*/  ENDCOLLECTIVE ;  /* 0x000000000000791b */ /* 0x003fe20003800000 */
.L_x_3218:
[----:B------:R-:W-:Y:S01]  /*361a0*/  @!PT LDS RZ, [RZ] ;  /* 0x00000000fffff984 */ /* 0x000fe20000000800 */
[----:B------:R-:W-:Y:S01]  /*361b0*/  @!PT LDS RZ, [RZ] ;  /* 0x00000000fffff984 */ /* 0x000fe20000000800 */
[----:B------:R-:W-:Y:S01]  /*361c0*/  @!PT LDS RZ, [RZ] ;  /* 0x00000000fffff984 */ /* 0x000fe20000000800 */
[----:B------:R-:W-:Y:S01]  /*361d0*/  LDGSTS.E.BYPASS.LTC128B.128 [R4+0xc400], desc[UR52][R20.64], !P0 ;  /* 0x0c40000014047fae */ /* 0x000fe2000c101d74 */
[----:B------:R-:W-:-:S13]  /*361e0*/  ISETP.LT.OR P0, PT, R8, 0x41, P1 ;  /* 0x000000410800780c */ /* 0x000fda0000f01670 */
[----:B------:R0:W-:Y:S01]  /*361f0*/  LDGSTS.E.BYPASS.LTC128B.128 [R5+0xc400], desc[UR52][R20.64+0x40], !P0 ;  /* 0x0c40004014057fae */ /* 0x0001e2000c101d74 */
[----:B------:R-:W-:Y:S01]  /*36200*/  MOV R13, R2 ;  /* 0x00000002000d7202 */ /* 0x000fe20000000f00 */
[----:B0-----:R-:W0:Y:S01]  /*36210*/  S2R R21, SR_TID.X ;  /* 0x0000000000157919 */ /* 0x001e220000002100 */
[----:B------:R-:W-:-:S07]  /*36220*/  IMAD.MOV.U32 R3, RZ, RZ, R14 ;  /* 0x000000ffff037224 */ /* 0x000fce00078e000e */
[----:B0-----:R-:W-:Y:S05]  /*36230*/  WARPSYNC.COLLECTIVE R15, `(.L_x_3219) ;  /* 0x000000000f087348 */ /* 0x001fea0003c00000 */
[----:B------:R1:W2:Y:S02]  /*36240*/  SHFL.IDX P6, R14, R13, R12, R11 ;  /* 0x0000000c0d0e7389 */ /* 0x0002a400000c000b */
[----:B012---:R-:W-:Y:S01]  /*36250*/  ENDCOLLECTIVE ;  /* 0x000000000000791b */ /* 0x007fe20003800000 */
.L_x_3219:
[----:B------:R-:W-:Y:S01]  /*36260*/  MOV R13, R25 ;  /* 0x00000019000d7202 */ /* 0x000fe20000000f00 */
[----:B------:R-:W-:Y:S02]  /*36270*/  IMAD.MOV.U32 R2, RZ, RZ, R14 ;  /* 0x000000ffff027224 */ /* 0x000fe400078e000e */
[----:B------:R-:W-:-:S05]  /*36280*/  IMAD.SHL.U32 R21, R21, 0x10, RZ ;  /* 0x0000001015157824 */ /* 0x000fca00078e00ff */
[----:B------:R-:W-:-:S04]  /*36290*/  LOP3.LUT R21, R21, 0x30, RZ, 0xc0, !PT ;  /* 0x0000003015157812 */ /* 0x000fc800078ec0ff */
[----:B------:R-:W-:Y:S01]  /*362a0*/  IADD3 R2, P0, R21, R2, RZ ;  /* 0x0000000215027210 */ /* 0x000fe20007f1e0ff */
[----:B------:R-:W-:-:S04]  /*362b0*/  IMAD.MOV.U32 R12, RZ, RZ, RZ ;  /* 0x000000ffff0c7224 */ /* 0x000fc800078e00ff */
[----:B------:R-:W-:Y:S01]  /*362c0*/  IMAD.X R3, RZ, RZ, R3, P0 ;  /* 0x000000ffff037224 */ /* 0x000fe200000e0603 */
[----:B------:R-:W-:-:S13]  /*362d0*/  ISETP.LT.OR P0, PT, R8, 0x61, P2 ;  /* 0x000000610800780c */ /* 0x000fda0001701670 */
[----:B------:R-:W-:Y:S05]  /*362e0*/  WARPSYNC.COLLECTIVE R15, `(.L_x_3220) ;  /* 0x000000000f087348 */ /* 0x000fea0003c00000 */
[----:B------:R0:W1:Y:S02]  /*362f0*/  SHFL.IDX P6, R14, R13, R12, R11 ;  /* 0x0000000c0d0e7389 */ /* 0x00006400000c000b */
[----:B01----:R-:W-:Y:S01]  /*36300*/  ENDCOLLECTIVE ;  /* 0x000000000000791b */ /* 0x003fe20003800000 */
.L_x_3220:
        /* <DEDUP_REMOVED lines=11> */
.L_x_3221:
[----:B------:R-:W-:Y:S02]  /*363c0*/  ISETP.GE.AND P0, PT, R8, 0x81, PT ;  /* 0x000000810800780c */ /* 0x000fe40003f06270 */
[----:B------:R-:W-:Y:S02]  /*363d0*/  LOP3.LUT R22, R22, 0xffffff7f, RZ, 0xc0, !PT ;  /* 0xffffff7f16167812 */ /* 0x000fe400078ec0ff */
[C---:B------:R-:W-:Y:S02]  /*363e0*/  ISETP.GE.AND P4, PT, R8.reuse, 0x21, PT ;  /* 0x000000210800780c */ /* 0x040fe40003f86270 */
[C---:B------:R-:W-:Y:S02]  /*363f0*/  ISETP.GE.AND P3, PT, R8.reuse, 0x41, PT ;  /* 0x000000410800780c */ /* 0x040fe40003f66270 */
[----:B------:R-:W-:-:S05]  /*36400*/  ISETP.GE.AND P2, PT, R8, 0x61, PT ;  /* 0x000000610800780c */ /* 0x000fca0003f46270 */
[----:B------:R-:W-:Y:S02]  /*36410*/  @P0 LOP3.LUT R22, R22, 0x80, RZ, 0xfc, !PT ;  /* 0x0000008016160812 */ /* 0x000fe400078efcff */
[----:B------:R-:W-:Y:S01]  /*36420*/  MOV R2, R14 ;  /* 0x0000000e00027202 */ /* 0x000fe20000000f00 */
[----:B------:R-:W-:Y:S06]  /*36430*/  BRA `(.L_x_3222) ;  /* 0xffffff7400207947 */ /* 0x000fec000383ffff */
.L_x_2977:
[----:B--2---:R-:W2:Y:S02]  /*36440*/  LDL R2, [R1+0x34] ;  /* 0x0000340001027983 */ /* 0x004ea40000100800 */
[----:B--2---:R2:W3:Y:S02]  /*36450*/  SYNCS.PHASECHK.TRANS64.TRYWAIT P0, [R0+URZ+0x29840], R2 ;  /* 0x02984002000075a7 */ /* 0x0044e4000800017f */
[----:B---3--:R-:W-:Y:S05]  /*36460*/  @!P0 NANOSLEEP.SYNCS 0x989680 ;  /* 0x009896800000895d */ /* 0x008fea0003900000 */
[----:B------:R-:W3:Y:S02]  /*36470*/  @!P0 SYNCS.PHASECHK.TRANS64 P0, [R0+URZ+0x29840], R2 ;  /* 0x02984002000085a7 */ /* 0x000ee4000800007f */
[----:B---3--:R-:W-:Y:S05]  /*36480*/  @!P0 BRA `(.L_x_2977) ;  /* 0xfffffffc00ec8947 */ /* 0x008fea000383ffff */
[----:B------:R-:W-:Y:S05]  /*36490*/  BRA `(.L_x_3223) ;  /* 0xffffff74008c7947 */ /* 0x000fea000383ffff */
.L_x_2978:
[----:B------:R-:W-:Y:S01]  /*364a0*/  BSSY B0, `(.L_x_3224) ;  /* 0x0000008000007945 */ /* 0x000fe20003800000 */
[----:B------:R-:W-:Y:S01]  /*364b0*/  IMAD.MOV.U32 R13, RZ, RZ, R6 ;  /* 0x000000ffff0d7224 */ /* 0x000fe200078e0006 */
[----:B------:R-:W-:Y:S01]  /*364c0*/  MOV R15, 0xffffffff ;  /* 0xffffffff000f7802 */ /* 0x000fe20000000f00 */
[----:B------:R-:W-:Y:S02]  /*364d0*/  IMAD.MOV.U32 R12, RZ, RZ, RZ ;  /* 0x000000ffff0c7224 */ /* 0x000fe400078e00ff */
[----:B------:R-:W-:-:S07]  /*364e0*/  IMAD.MOV.U32 R11, RZ, RZ, 0x1c1f ;  /* 0x00001c1fff0b7424 */ /* 0x000fce00078e00ff */
[----:B01----:R-:W-:Y:S05]  /*364f0*/  WARPSYNC.COLLECTIVE R15, `(.L_x_3225) ;  /* 0x000000000f087348 */ /* 0x003fea0003c00000 */
[----:B------:R2:W3:Y:S02]  /*36500*/  SHFL.IDX P6, R14, R13, R12, R11 ;  /* 0x0000000c0d0e7389 */ /* 0x0004e400000c000b */
[----:B0123--:R-:W-:Y:S01]  /*36510*/  ENDCOLLECTIVE ;  /* 0x000000000000791b */ /* 0x00ffe20003800000 */
.L_x_3225:
[----:B------:R-:W-:Y:S05]  /*36520*/  BSYNC B0 ;  /* 0x0000000000007941 */ /* 0x000fea0003800000 */
.L_x_3224:
[----:B------:R-:W0:Y:S01]  /*36530*/  S2R R9, SR_TID.X ;  /* 0x0000000000097919 */ /* 0x000e220000002100 */
[----:B------:R-:W-:Y:S01]  /*36540*/  IMAD.MOV.U32 R13, RZ, RZ, R5 ;  /* 0x000000ffff0d7224 */ /* 0x000fe200078e0005 */
[----:B------:R-:W-:Y:S01]  /*36550*/  MOV R11, 0x1c1f ;  /* 0x00001c1f000b7802 */ /* 0x000fe20000000f00 */
[----:B------:R-:W-:Y:S01]  /*36560*/  IMAD.MOV.U32 R12, RZ, RZ, RZ ;  /* 0x000000ffff0c7224 */ /* 0x000fe200078e00ff */
[----:B------:R-:W-:Y:S01]  /*36570*/  LOP3.LUT P1, RZ, R22, 0x4, RZ, 0xc0, !PT ;  /* 0x0000000416ff7812 */ /* 0x000fe2000782c0ff */
[----:B------:R-:W-:Y:S01]  /*36580*/  IMAD.MOV.U32 R15, RZ, RZ, -0x1 ;  /* 0xffffffffff0f7424 */ /* 0x000fe200078e00ff */
[----:B------:R-:W-:Y:S01]  /*36590*/  @P4 IADD3 R21, R23, R4, RZ ;  /* 0x0000000417154210 */ /* 0x000fe20007ffe0ff */
[----:B------:R-:W-:-:S10]  /*365a0*/  IMAD.MOV.U32 R2, RZ, RZ, R14 ;  /* 0x000000ffff027224 */ /* 0x000fd400078e000e */
[----:B0-----:R-:W-:Y:S05]  /*365b0*/  WARPSYNC.COLLECTIVE R15, `(.L_x_3226) ;  /* 0x000000000f087348 */ /* 0x001fea0003c00000 */
[----:B------:R1:W2:Y:S02]  /*365c0*/  SHFL.IDX P6, R14, R13, R12, R11 ;  /* 0x0000000c0d0e7389 */ /* 0x0002a400000c000b */
[----:B012---:R-:W-:Y:S01]  /*365d0*/  ENDCOLLECTIVE ;  /* 0x000000000000791b */ /* 0x007fe20003800000 */
.L_x_3226:
[----:B------:R-:W-:Y:S02]  /*365e0*/  IMAD.MOV.U32 R13, RZ, RZ, R6 ;  /* 0x000000ffff0d7224 */ /* 0x000fe400078e0006 */
[----:B------:R-:W-:Y:S02]  /*365f0*/  IMAD.MOV.U32 R12, RZ, RZ, 0x1 ;  /* 0x00000001ff0c7424 */ /* 0x000fe400078e00ff */
[----:B------:R-:W-:Y:S02]  /*36600*/  IMAD.SHL.U32 R10, R9, 0x10, RZ ;  /* 0x00000010090a7824 */ /* 0x000fe400078e00ff */
[----:B------:R-:W-:Y:S01]  /*36610*/  IMAD.MOV.U32 R3, RZ, RZ, R14 ;  /* 0x000000ffff037224 */ /* 0x000fe200078e000e */
[----:B------:R-:W-:Y:S01]  /*36620*/  LOP3.LUT P6, RZ, R22, 0x8, RZ, 0xc0, !PT ;  /* 0x0000000816ff7812 */ /* 0x000fe200078cc0ff */
[----:B------:R-:W-:Y:S01]  /*36630*/  @P5 IMAD.IADD R9, R23, 0x1, R4 ;  /* 0x0000000117095824 */ /* 0x000fe200078e0204 */
        /* <DEDUP_REMOVED lines=15> */
.L_x_3227:
        /* <DEDUP_REMOVED lines=11> */
.L_x_3228:
        /* <DEDUP_REMOVED lines=16> */
.L_x_3229:
        /* <DEDUP_REMOVED lines=12> */
.L_x_3230:
[----:B------:R-:W-:Y:S01]  /*369a0*/  MOV R13, R6 ;  /* 0x00000006000d7202 */ /* 0x000fe20000000f00 */
[----:B------:R-:W-:Y:S02]  /*369b0*/  IMAD.MOV.U32 R12, RZ, RZ, 0x3 ;  /* 0x00000003ff0c7424 */ /* 0x000fe400078e00ff */
[----:B------:R-:W-:-:S07]  /*369c0*/  IMAD.MOV.U32 R3, RZ, RZ, R14 ;  /* 0x000000ffff037224 */ /* 0x000fce00078e000e */
[----:B------:R-:W-:Y:S05]  /*369d0*/  WARPSYNC.COLLECTIVE R15, `(.L_x_3231) ;  /* 0x000000000f087348 */ /* 0x000fea0003c00000 */
[----:B------:R0:W1:Y:S02]  /*369e0*/  SHFL.IDX P6, R14, R13, R12, R11 ;  /* 0x0000000c0d0e7389 */ /* 0x00006400000c000b */
[----:B01----:R-:W-:Y:S01]  /*369f0*/  ENDCOLLECTIVE ;  /* 0x000000000000791b */ /* 0x003fe20003800000 */
.L_x_3231:
        /* <DEDUP_REMOVED lines=10> */
.L_x_3232:
        /* <DEDUP_REMOVED lines=12> */
.L_x_3233:
        /* <DEDUP_REMOVED lines=13> */
.L_x_3234:
[----:B------:R-:W-:Y:S01]  /*36c30*/  IMAD.MOV.U32 R2, RZ, RZ, R14 ;  /* 0x000000ffff027224 */ /* 0x000fe200078e000e */
[----:B------:R-:W-:Y:S06]  /*36c40*/  BRA `(.L_x_3235) ;  /* 0xffffff7000f47947 */ /* 0x000fec000383ffff */
.L_x_2985:
[----:B------:R-:W-:Y:S01]  /*36c50*/  MOV R13, R0 ;  /* 0x00000000000d7202 */ /* 0x000fe20000000f00 */
[----:B------:R-:W-:Y:S02]  /*36c60*/  IMAD.MOV.U32 R12, RZ, RZ, RZ ;  /* 0x000000ffff0c7224 */ /* 0x000fe400078e00ff */
[----:B------:R-:W-:Y:S02]  /*36c70*/  IMAD.MOV.U32 R11, RZ, RZ, 0x1c1f ;  /* 0x00001c1fff0b7424 */ /* 0x000fe400078e00ff */
[----:B------:R-:W-:Y:S02]  /*36c80*/  IMAD.MOV.U32 R15, RZ, RZ, -0x1 ;  /* 0xffffffffff0f7424 */ /* 0x000fe400078e00ff */
[----:B------:R-:W-:Y:S02]  /*36c90*/  IMAD R5, R32, R7, RZ ;  /* 0x0000000720057224 */ /* 0x000fe400078e02ff */
[----:B------:R-:W-:-:S07]  /*36ca0*/  IMAD R17, R17, 0x80, R9 ;  /* 0x0000008011117824 */ /* 0x000fce00078e0209 */
[----:B-----5:R-:W-:Y:S05]  /*36cb0*/  WARPSYNC.COLLECTIVE R15, `(.L_x_3236) ;  /* 0x000000000f087348 */ /* 0x020fea0003c00000 */
[----:B------:R0:W1:Y:S02]  /*36cc0*/  SHFL.IDX P6, R14, R13, R12, R11 ;  /* 0x0000000c0d0e7389 */ /* 0x00006400000c000b */
[----:B01---5:R-:W-:Y:S01]  /*36cd0*/  ENDCOLLECTIVE ;  /* 0x000000000000791b */ /* 0x023fe20003800000 */
.L_x_3236:
[C---:B------:R-:W-:Y:S01]  /*36ce0*/  VIADD R6, R17.reuse, 0x20 ;  /* 0x0000002011067836 */ /* 0x040fe20000000000 */
[----:B------:R-:W-:Y:S01]  /*36cf0*/  ISETP.GE.AND P0, PT, R17, R5, PT ;  /* 0x000000051100720c */ /* 0x000fe20003f06270 */
[----:B------:R-:W-:Y:S01]  /*36d00*/  IMAD.MOV.U32 R13, RZ, RZ, R4 ;  /* 0x000000ffff0d7224 */ /* 0x000fe200078e0004 */
[----:B------:R-:W-:-:S11]  /*36d10*/  MOV R2, R14 ;  /* 0x0000000e00027202 */ /* 0x000fd60000000f00 */
[----:B------:R-:W-:Y:S05]  /*36d20*/  WARPSYNC.COLLECTIVE R15, `(.L_x_3237) ;  /* 0x000000000f087348 */ /* 0x000fea0003c00000 */
[----:B------:R0:W1:Y:S02]  /*36d30*/  SHFL.IDX P6, R14, R13, R12, R11 ;  /* 0x0000000c0d0e7389 */ /* 0x00006400000c000b */
[----:B01----:R-:W-:Y:S01]  /*36d40*/  ENDCOLLECTIVE ;  /* 0x000000000000791b */ /* 0x003fe20003800000 */
.L_x_3237:
[----:B------:R-:W-:Y:S02]  /*36d50*/  IMAD.MOV.U32 R13, RZ, RZ, R0 ;  /* 0x000000ffff0d7224 */ /* 0x000fe400078e0000 */
[----:B------:R-:W-:Y:S02]  /*36d60*/  IMAD.MOV.U32 R12, RZ, RZ, 0x1 ;  /* 0x00000001ff0c7424 */ /* 0x000fe400078e00ff */
[----:B------:R-:W-:-:S07]  /*36d70*/  IMAD.MOV.U32 R3, RZ, RZ, R14 ;  /* 0x000000ffff037224 */ /* 0x000fce00078e000e */
[----:B------:R-:W-:Y:S05]  /*36d80*/  WARPSYNC.COLLECTIVE R15, `(.L_x_3238) ;  /* 0x000000000f087348 */ /* 0x000fea0003c00000 */
[----:B------:R0:W1:Y:S02]  /*36d90*/  SHFL.IDX P6, R14, R13, R12, R11 ;  /* 0x0000000c0d0e7389 */ /* 0x00006400000c000b */
[----:B01----:R-:W-:Y:S01]  /*36da0*/  ENDCOLLECTIVE ;  /* 0x000000000000791b */ /* 0x003fe20003800000 */
.L_x_3238:
        /* <DEDUP_REMOVED lines=17> */
.L_x_3239:
[----:B------:R-:W-:Y:S02]  /*36ec0*/  IMAD.MOV.U32 R13, RZ, RZ, R0 ;  /* 0x000000ffff0d7224 */ /* 0x000fe400078e0000 */
[----:B------:R-:W-:Y:S02]  /*36ed0*/  IMAD.MOV.U32 R12, RZ, RZ, 0x2 ;  /* 0x00000002ff0c7424 */ /* 0x000fe400078e00ff */
[----:B------:R-:W-:-:S07]  /*36ee0*/  IMAD.MOV.U32 R3, RZ, RZ, R14 ;  /* 0x000000ffff037224 */ /* 0x000fce00078e000e */
[----:B------:R-:W-:Y:S05]  /*36ef0*/  WARPSYNC.COLLECTIVE R15, `(.L_x_3240) ;  /* 0x000000000f087348 */ /* 0x000fea0003c00000 */
[----:B------:R0:W1:Y:S02]  /*36f00*/  SHFL.IDX P6, R14, R13, R12, R11 ;  /* 0x0000000c0d0e7389 */ /* 0x00006400000c000b */
[----:B01----:R-:W-:Y:S01]  /*36f10*/  ENDCOLLECTIVE ;  /* 0x000000000000791b */ /* 0x003fe20003800000 */
.L_x_3240:
        /* <DEDUP_REMOVED lines=18> */
.L_x_3241:
[----:B------:R-:W-:Y:S01]  /*37040*/  IMAD.MOV.U32 R13, RZ, RZ, R0 ;  /* 0x000000ffff0d7224 */ /* 0x000fe200078e0000 */
[----:B------:R-:W-:Y:S01]  /*37050*/  MOV R12, 0x3 ;  /* 0x00000003000c7802 */ /* 0x000fe20000000f00 */
[----:B------:R-:W-:-:S07]  /*37060*/  IMAD.MOV.U32 R3, RZ, RZ, R14 ;  /* 0x000000ffff037224 */ /* 0x000fce00078e000e */
[----:B------:R-:W-:Y:S05]  /*37070*/  WARPSYNC.COLLECTIVE R15, `(.L_x_3242) ;  /* 0x000000000f087348 */ /* 0x000fea0003c00000 */
[----:B------:R0:W1:Y:S02]  /*37080*/  SHFL.IDX P6, R14, R13, R12, R11 ;  /* 0x0000000c0d0e7389 */ /* 0x00006400000c000b */
[----:B01----:R-:W-:Y:S01]  /*37090*/  ENDCOLLECTIVE ;  /* 0x000000000000791b */ /* 0x003fe20003800000 */
.L_x_3242:
        /* <DEDUP_REMOVED lines=10> */
.L_x_3243:
        /* <DEDUP_REMOVED lines=8> */
.L_x_2990:
[----:B-1----:R1:W2:Y:S02]  /*371c0*/  SYNCS.PHASECHK.TRANS64.TRYWAIT P0, [R23+URZ+0x29820], R0 ;  /* 0x02982000170075a7 */ /* 0x0022a4000800017f */
[----:B--2---:R-:W-:Y:S05]  /*371d0*/  @!P0 NANOSLEEP.SYNCS 0x989680 ;  /* 0x009896800000895d */ /* 0x004fea0003900000 */
[----:B------:R-:W2:Y:S02]  /*371e0*/  @!P0 SYNCS.PHASECHK.TRANS64 P0, [R23+URZ+0x29820], R0 ;  /* 0x02982000170085a7 */ /* 0x000ea4000800007f */
[----:B--2---:R-:W-:Y:S05]  /*371f0*/  @!P0 BRA `(.L_x_2990) ;  /* 0xfffffffc00f08947 */ /* 0x004fea000383ffff */
[----:B------:R-:W-:Y:S05]  /*37200*/  BRA `(.L_x_3245) ;  /* 0xffffff7800987947 */ /* 0x000fea000383ffff */
.L_x_2994:
[----:B0-----:R0:W1:Y:S02]  /*37210*/  SYNCS.PHASECHK.TRANS64.TRYWAIT P0, [R0+URZ+0x29880], R32 ;  /* 0x02988020000075a7 */ /* 0x001064000800017f */
[----:B-1----:R-:W-:Y:S05]  /*37220*/  @!P0 NANOSLEEP.SYNCS 0x989680 ;  /* 0x009896800000895d */ /* 0x002fea0003900000 */
[----:B------:R-:W1:Y:S02]  /*37230*/  @!P0 SYNCS.PHASECHK.TRANS64 P0, [R0+URZ+0x29880], R32 ;  /* 0x02988020000085a7 */ /* 0x000e64000800007f */
[----:B-1----:R-:W-:Y:S05]  /*37240*/  @!P0 BRA `(.L_x_2994) ;  /* 0xfffffffc00f08947 */ /* 0x002fea000383ffff */
[----:B------:R-:W-:Y:S05]  /*37250*/  BRA `(.L_x_3246) ;  /* 0xffffff7c00bc7947 */ /* 0x000fea000383ffff */
.L_x_2995:
        /* <DEDUP_REMOVED lines=8> */
.L_x_3248:
[----:B------:R-:W-:Y:S05]  /*372e0*/  BSYNC B0 ;  /* 0x0000000000007941 */ /* 0x000fea0003800000 */
.L_x_3247:
[----:B------:R0:W5:Y:S01]  /*372f0*/  LDL R10, [R1] ;  /* 0x00000000010a7983 */ /* 0x0001620000100800 */
[----:B------:R-:W-:Y:S01]  /*37300*/  IMAD.MOV.U32 R13, RZ, RZ, R7 ;  /* 0x000000ffff0d7224 */ /* 0x000fe200078e0007 */
[----:B------:R-:W-:Y:S01]  /*37310*/  MOV R15, 0xffffffff ;  /* 0xffffffff000f7802 */ /* 0x000fe20000000f00 */
[----:B------:R-:W-:Y:S01]  /*37320*/  IMAD.MOV.U32 R12, RZ, RZ, RZ ;  /* 0x000000ffff0c7224 */ /* 0x000fe200078e00ff */
[----:B------:R-:W1:Y:S01]  /*37330*/  S2R R2, SR_TID.X ;  /* 0x0000000000027919 */ /* 0x000e620000002100 */
[----:B------:R-:W-:Y:S01]  /*37340*/  IMAD.MOV.U32 R11, RZ, RZ, 0x1c1f ;  /* 0x00001c1fff0b7424 */ /* 0x000fe200078e00ff */
[----:B------:R-:W-:Y:S02]  /*37350*/  MOV R3, R14 ;  /* 0x0000000e00037202 */ /* 0x000fe40000000f00 */
[----:B0-----:R-:W-:-:S07]  /*37360*/  IADD3 R9, R23, R9, R37 ;  /* 0x0000000917097210 */ /* 0x001fce0007ffe025 */
[----:B-1---5:R-:W-:Y:S05]  /*37370*/  WARPSYNC.COLLECTIVE R15, `(.L_x_3249) ;  /* 0x000000000f087348 */ /* 0x022fea0003c00000 */
[----:B------:R0:W2:Y:S02]  /*37380*/  SHFL.IDX P6, R14, R13, R12, R11 ;  /* 0x0000000c0d0e7389 */ /* 0x0000a400000c000b */
[----:B012--5:R-:W-:Y:S01]  /*37390*/  ENDCOLLECTIVE ;  /* 0x000000000000791b */ /* 0x027fe20003800000 */
.L_x_3249:
[----:B------:R-:W-:Y:S02]  /*373a0*/  IMAD.MOV.U32 R13, RZ, RZ, R20 ;  /* 0x000000ffff0d7224 */ /* 0x000fe400078e0014 */
        /* <DEDUP_REMOVED lines=10> */
.L_x_3250:
[----:B------:R-:W-:Y:S01]  /*37450*/  @!PT LDS RZ, [RZ] ;  /* 0x00000000fffff984 */ /* 0x000fe20000000800 */
[----:B------:R-:W-:Y:S01]  /*37460*/  @!PT LDS RZ, [RZ] ;  /* 0x00000000fffff984 */ /* 0x000fe20000000800 */
[----:B------:R-:W-:Y:S01]  /*37470*/  @!PT LDS RZ, [RZ] ;  /* 0x00000000fffff984 */ /* 0x000fe20000000800 */
[----:B------:R-:W-:Y:S01]  /*37480*/  LDGSTS.E.BYPASS.LTC128B.128 [R9+0xa400], desc[UR52][R2.64], !P3 ;  /* 0x0a40000002097fae */ /* 0x000fe2000d901d74 */
[----:B------:R-:W-:Y:S01]  /*37490*/  IMAD.MOV.U32 R13, RZ, RZ, R7 ;  /* 0x000000ffff0d7224 */ /* 0x000fe200078e0007 */
[----:B------:R-:W-:-:S05]  /*374a0*/  IADD3 R10, R10, R9, RZ ;  /* 0x000000090a0a7210 */ /* 0x000fca0007ffe0ff */
[----:B------:R0:W-:Y:S02]  /*374b0*/  LDGSTS.E.BYPASS.LTC128B.128 [R10+0xa400], desc[UR52][R2.64+0x40], !P1 ;  /* 0x0a400040020a7fae */ /* 0x0001e4000c901d74 */
[----:B0-----:R-:W0:Y:S01]  /*374c0*/  S2R R2, SR_TID.X ;  /* 0x0000000000027919 */ /* 0x001e220000002100 */
[----:B------:R-:W-:-:S07]  /*374d0*/  MOV R3, R14 ;  /* 0x0000000e00037202 */ /* 0x000fce0000000f00 */
[----:B0-----:R-:W-:Y:S05]  /*374e0*/  WARPSYNC.COLLECTIVE R15, `(.L_x_3251) ;  /* 0x000000000f087348 */ /* 0x001fea0003c00000 */
[----:B------:R1:W2:Y:S02]  /*374f0*/  SHFL.IDX P6, R14, R13, R12, R11 ;  /* 0x0000000c0d0e7389 */ /* 0x0002a400000c000b */
[----:B012---:R-:W-:Y:S01]  /*37500*/  ENDCOLLECTIVE ;  /* 0x000000000000791b */ /* 0x007fe20003800000 */
.L_x_3251:
[----:B------:R-:W-:Y:S02]  /*37510*/  IMAD.MOV.U32 R13, RZ, RZ, R20 ;  /* 0x000000ffff0d7224 */ /* 0x000fe400078e0014 */
[----:B------:R-:W-:Y:S02]  /*37520*/  IMAD.MOV.U32 R12, RZ, RZ, 0x2 ;  /* 0x00000002ff0c7424 */ /* 0x000fe400078e00ff */
[----:B------:R-:W-:Y:S02]  /*37530*/  IMAD.SHL.U32 R15, R2, 0x10, RZ ;  /* 0x00000010020f7824 */ /* 0x000fe400078e00ff */
[----:B------:R-:W-:-:S03]  /*37540*/  IMAD.MOV.U32 R2, RZ, RZ, R14 ;  /* 0x000000ffff027224 */ /* 0x000fc600078e000e */
[----:B------:R-:W-:-:S04]  /*37550*/  LOP3.LUT R15, R15, 0x30, RZ, 0xc0, !PT ;  /* 0x000000300f0f7812 */ /* 0x000fc800078ec0ff */
[----:B------:R-:W-:Y:S01]  /*37560*/  IADD3 R2, P0, R15, R2, RZ ;  /* 0x000000020f027210 */ /* 0x000fe20007f1e0ff */
[----:B------:R-:W-:-:S03]  /*37570*/  IMAD.MOV.U32 R15, RZ, RZ, -0x1 ;  /* 0xffffffffff0f7424 */ /* 0x000fc600078e00ff */
[----:B------:R-:W-:-:S09]  /*37580*/  IADD3.X R3, RZ, R3, RZ, P0, !PT ;  /* 0x00000003ff037210 */ /* 0x000fd200007fe4ff */
[----:B------:R-:W-:Y:S05]  /*37590*/  WARPSYNC.COLLECTIVE R15, `(.L_x_3252) ;  /* 0x000000000f087348 */ /* 0x000fea0003c00000 */
[----:B------:R0:W1:Y:S02]  /*375a0*/  SHFL.IDX P6, R14, R13, R12, R11 ;  /* 0x0000000c0d0e7389 */ /* 0x00006400000c000b */
[----:B01----:R-:W-:Y:S01]  /*375b0*/  ENDCOLLECTIVE ;  /* 0x000000000000791b */ /* 0x003fe20003800000 */
.L_x_3252:
[----:B------:R-:W-:Y:S01]  /*375c0*/  @!PT LDS RZ, [RZ] ;  /* 0x00000000fffff984 */ /* 0x000fe20000000800 */
[----:B------:R-:W-:Y:S01]  /*375d0*/  @!PT LDS RZ, [RZ] ;  /* 0x00000000fffff984 */ /* 0x000fe20000000800 */
[----:B------:R-:W-:Y:S01]  /*375e0*/  @!PT LDS RZ, [RZ] ;  /* 0x00000000fffff984 */ /* 0x000fe20000000800 */
[----:B------:R-:W-:Y:S04]  /*375f0*/  LDGSTS.E.BYPASS.LTC128B.128 [R9+0xb400], desc[UR52][R2.64], !P3 ;  /* 0x0b40000002097fae */ /* 0x000fe8000d901d74 */
[----:B------:R0:W-:Y:S01]  /*37600*/  LDGSTS.E.BYPASS.LTC128B.128 [R10+0xb400], desc[UR52][R2.64+0x40], !P1 ;  /* 0x0b400040020a7fae */ /* 0x0001e2000c901d74 */
[----:B------:R-:W-:Y:S01]  /*37610*/  IMAD.MOV.U32 R13, RZ, RZ, R7 ;  /* 0x000000ffff0d7224 */ /* 0x000fe200078e0007 */
[----:B0-----:R-:W0:Y:S01]  /*37620*/  S2R R2, SR_TID.X ;  /* 0x0000000000027919 */ /* 0x001e220000002100 */
[----:B------:R-:W-:-:S07]  /*37630*/  MOV R3, R14 ;  /* 0x0000000e00037202 */ /* 0x000fce0000000f00 */
[----:B0-----:R-:W-:Y:S05]  /*37640*/  WARPSYNC.COLLECTIVE R15, `(.L_x_3253) ;  /* 0x000000000f087348 */ /* 0x001fea0003c00000 */
[----:B------:R1:W2:Y:S02]  /*37650*/  SHFL.IDX P6, R14, R13, R12, R11 ;  /* 0x0000000c0d0e7389 */ /* 0x0002a400000c000b */
[----:B012---:R-:W-:Y:S01]  /*37660*/  ENDCOLLECTIVE ;  /* 0x000000000000791b */ /* 0x007fe20003800000 */
.L_x_3253:
        /* <DEDUP_REMOVED lines=11> */
.L_x_3254:
        /* <DEDUP_REMOVED lines=11> */
.L_x_3255:
[----:B------:R-:W-:Y:S02]  /*377d0*/  IMAD.MOV.U32 R13, RZ, RZ, R24 ;  /* 0x000000ffff0d7224 */ /* 0x000fe400078e0018 */
[----:B------:R-:W-:Y:S02]  /*377e0*/  IMAD.MOV.U32 R12, RZ, RZ, RZ ;  /* 0x000000ffff0c7224 */ /* 0x000fe400078e00ff */
[----:B------:R-:W-:-:S07]  /*377f0*/  IMAD.MOV.U32 R2, RZ, RZ, R14 ;  /* 0x000000ffff027224 */ /* 0x000fce00078e000e */
[----:B------:R-:W-:Y:S05]  /*37800*/  WARPSYNC.COLLECTIVE R15, `(.L_x_3256) ;  /* 0x000000000f087348 */ /* 0x000fea0003c00000 */
[----:B------:R0:W1:Y:S02]  /*37810*/  SHFL.IDX P6, R14, R13, R12, R11 ;  /* 0x0000000c0d0e7389 */ /* 0x00006400000c000b */
[----:B01----:R-:W-:Y:S01]  /*37820*/  ENDCOLLECTIVE ;  /* 0x000000000000791b */ /* 0x003fe20003800000 */
.L_x_3256:
[----:B------:R-:W-:-:S05]  /*37830*/  IMAD.SHL.U32 R3, R3, 0x10, RZ ;  /* 0x0000001003037824 */ /* 0x000fca00078e00ff */
[----:B------:R-:W-:-:S04]  /*37840*/  LOP3.LUT R3, R3, 0x30, RZ, 0xc0, !PT ;  /* 0x0000003003037812 */ /* 0x000fc800078ec0ff */
[----:B------:R-:W-:Y:S02]  /*37850*/  IADD3 R2, P0, R3, R2, RZ ;  /* 0x0000000203027210 */ /* 0x000fe40007f1e0ff */
[----:B------:R-:W-:Y:S02]  /*37860*/  MOV R13, R25 ;  /* 0x00000019000d7202 */ /* 0x000fe40000000f00 */
[----:B------:R-:W-:-:S05]  /*37870*/  IADD3.X R3, RZ, R20, RZ, P0, !PT ;  /* 0x00000014ff037210 */ /* 0x000fca00007fe4ff */
        /* <DEDUP_REMOVED lines=9> */
.L_x_3257:
[----:B------:R-:W-:Y:S01]  /*37910*/  IMAD.MOV.U32 R2, RZ, RZ, R14 ;  /* 0x000000ffff027224 */ /* 0x000fe200078e000e */
[----:B------:R-:W-:Y:S06]  /*37920*/  BRA `(.L_x_3258) ;  /* 0xffffff7c002c7947 */ /* 0x000fec000383ffff */
.L_x_3000:
[----:B---3--:R3:W4:Y:S02]  /*37930*/  SYNCS.PHASECHK.TRANS64.TRYWAIT P0, [R0+URZ+0x29840], R32 ;  /* 0x02984020000075a7 */ /* 0x008724000800017f */
[----:B----4-:R-:W-:Y:S05]  /*37940*/  @!P0 NANOSLEEP.SYNCS 0x989680 ;  /* 0x009896800000895d */ /* 0x010fea0003900000 */
[----:B------:R-:W4:Y:S02]  /*37950*/  @!P0 SYNCS.PHASECHK.TRANS64 P0, [R0+URZ+0x29840], R32 ;  /* 0x02984020000085a7 */ /* 0x000f24000800007f */
[----:B----4-:R-:W-:Y:S05]  /*37960*/  @!P0 BRA `(.L_x_3000) ;  /* 0xfffffffc00f08947 */ /* 0x010fea000383ffff */
[----:B------:R-:W-:Y:S05]  /*37970*/  BRA `(.L_x_3259) ;  /* 0xffffff7c008c7947 */ /* 0x000fea000383ffff */
.L_x_3001:
[----:B------:R-:W-:Y:S01]  /*37980*/  BSSY B0, `(.L_x_3260) ;  /* 0x0000008000007945 */ /* 0x000fe20003800000 */
[----:B------:R-:W-:Y:S01]  /*37990*/  IMAD.MOV.U32 R13, RZ, RZ, R6 ;  /* 0x000000ffff0d7224 */ /* 0x000fe200078e0006 */
[----:B------:R-:W-:Y:S01]  /*379a0*/  MOV R11, 0x1c1f ;  /* 0x00001c1f000b7802 */ /* 0x000fe20000000f00 */
[----:B------:R-:W-:Y:S02]  /*379b0*/  IMAD.MOV.U32 R12, RZ, RZ, RZ ;  /* 0x000000ffff0c7224 */ /* 0x000fe400078e00ff */
[----:B------:R-:W-:-:S07]  /*379c0*/  IMAD.MOV.U32 R15, RZ, RZ, -0x1 ;  /* 0xffffffffff0f7424 */ /* 0x000fce00078e00ff */
[----:B0123--:R-:W-:Y:S05]  /*379d0*/  WARPSYNC.COLLECTIVE R15, `(.L_x_3261) ;  /* 0x000000000f087348 */ /* 0x00ffea0003c00000 */
[----:B------:R4:W0:Y:S02]  /*379e0*/  SHFL.IDX P6, R14, R13, R12, R11 ;  /* 0x0000000c0d0e7389 */ /* 0x00082400000c000b */
[----:B01234-:R-:W-:Y:S01]  /*379f0*/  ENDCOLLECTIVE ;  /* 0x000000000000791b */ /* 0x01ffe20003800000 */
.L_x_3261:
[----:B------:R-:W-:Y:S05]  /*37a00*/  BSYNC B0 ;  /* 0x0000000000007941 */ /* 0x000fea0003800000 */
.L_x_3260:
[----:B------:R-:W-:Y:S01]  /*37a10*/  IMAD.MOV.U32 R13, RZ, RZ, R4 ;  /* 0x000000ffff0d7224 */ /* 0x000fe200078e0004 */
[----:B------:R-:W-:Y:S01]  /*37a20*/  MOV R12, RZ ;  /* 0x000000ff000c7202 */ /* 0x000fe20000000f00 */
[----:B------:R-:W-:Y:S02]  /*37a30*/  IMAD.MOV.U32 R11, RZ, RZ, 0x1c1f ;  /* 0x00001c1fff0b7424 */ /* 0x000fe400078e00ff */
[----:B------:R-:W-:Y:S02]  /*37a40*/  IMAD.MOV.U32 R15, RZ, RZ, -0x1 ;  /* 0xffffffffff0f7424 */ /* 0x000fe400078e00ff */
[----:B------:R-:W-:Y:S02]  /*37a50*/  IMAD.MOV.U32 R3, RZ, RZ, R14 ;  /* 0x000000ffff037224 */ /* 0x000fe400078e000e */
[----:B------:R-:W-:-:S07]  /*37a60*/  IMAD.IADD R7, R23, 0x1, R7 ;  /* 0x0000000117077824 */ /* 0x000fce00078e0207 */
[----:B------:R-:W-:Y:S05]  /*37a70*/  WARPSYNC.COLLECTIVE R15, `(.L_x_3262) ;  /* 0x000000000f087348 */ /* 0x000fea0003c00000 */
[----:B------:R0:W1:Y:S02]  /*37a80*/  SHFL.IDX P6, R14, R13, R12, R11 ;  /* 0x0000000c0d0e7389 */ /* 0x00006400000c000b */
[----:B01----:R-:W-:Y:S01]  /*37a90*/  ENDCOLLECTIVE ;  /* 0x000000000000791b */ /* 0x003fe20003800000 */
.L_x_3262:
[----:B------:R-:W-:Y:S02]  /*37aa0*/  IMAD.MOV.U32 R13, RZ, RZ, R6 ;  /* 0x000000ffff0d7224 */ /* 0x000fe400078e0006 */
[----:B------:R-:W-:Y:S02]  /*37ab0*/  IMAD.MOV.U32 R12, RZ, RZ, 0x1 ;  /* 0x00000001ff0c7424 */ /* 0x000fe400078e00ff */
[----:B------:R-:W-:-:S07]  /*37ac0*/  IMAD.MOV.U32 R2, RZ, RZ, R14 ;  /* 0x000000ffff027224 */ /* 0x000fce00078e000e */
[----:B------:R-:W-:Y:S05]  /*37ad0*/  WARPSYNC.COLLECTIVE R15, `(.L_x_3263) ;  /* 0x000000000f087348 */ /* 0x000fea0003c00000 */
[----:B------:R0:W1:Y:S02]  /*37ae0*/  SHFL.IDX P6, R14, R13, R12, R11 ;  /* 0x0000000c0d0e7389 */ /* 0x00006400000c000b */
[----:B01----:R-:W-:Y:S01]  /*37af0*/  ENDCOLLECTIVE ;  /* 0x000000000000791b */ /* 0x003fe20003800000 */
.L_x_3263:
[----:B------:R-:W-:-:S04]  /*37b00*/  IADD3 R2, P0, R10, R2, RZ ;  /* 0x000000020a027210 */ /* 0x000fc80007f1e0ff */
[----:B------:R-:W-:-:S05]  /*37b10*/  IADD3.X R3, RZ, R3, RZ, P0, !PT ;  /* 0x00000003ff037210 */ /* 0x000fca00007fe4ff */
[----:B------:R-:W-:Y:S01]  /*37b20*/  @!PT LDS RZ, [RZ] ;  /* 0x00000000fffff984 */ /* 0x000fe20000000800 */
[----:B------:R-:W-:Y:S01]  /*37b30*/  @!PT LDS RZ, [RZ] ;  /* 0x00000000fffff984 */ /* 0x000fe20000000800 */
[----:B------:R-:W-:Y:S01]  /*37b40*/  @!PT LDS RZ, [RZ] ;  /* 0x00000000fffff984 */ /* 0x000fe20000000800 */
[----:B------:R-:W-:Y:S01]  /*37b50*/  LDGSTS.E.BYPASS.LTC128B.128 [R7+0x1a400], desc[UR52][R2.64], !P4 ;  /* 0x1a40000002077fae */ /* 0x000fe2000e101d74 */
[----:B------:R-:W-:-:S03]  /*37b60*/  IMAD.MOV.U32 R13, RZ, RZ, R4 ;  /* 0x000000ffff0d7224 */ /* 0x000fc600078e0004 */
[----:B------:R-:W-:Y:S04]  /*37b70*/  LDGSTS.E.BYPASS.LTC128B.128 [R7+0x1cc00], desc[UR52][R2.64+0x40], !P3 ;  /* 0x1cc0004002077fae */ /* 0x000fe8000d901d74 */
[----:B------:R0:W-:Y:S02]  /*37b80*/  LDGSTS.E.BYPASS.LTC128B.128 [R7+0x1f400], desc[UR52][R2.64+0x80], !P1 ;  /* 0x1f40008002077fae */ /* 0x0001e4000c901d74 */
[----:B0-----:R-:W-:-:S07]  /*37b90*/  MOV R3, R14 ;  /* 0x0000000e00037202 */ /* 0x001fce0000000f00 */
[----:B------:R-:W-:Y:S05]  /*37ba0*/  WARPSYNC.COLLECTIVE R15, `(.L_x_3264) ;  /* 0x000000000f087348 */ /* 0x000fea0003c00000 */
[----:B------:R0:W1:Y:S02]  /*37bb0*/  SHFL.IDX P6, R14, R13, R12, R11 ;  /* 0x0000000c0d0e7389 */ /* 0x00006400000c000b */
[----:B01----:R-:W-:Y:S01]  /*37bc0*/  ENDCOLLECTIVE ;  /* 0x000000000000791b */ /* 0x003fe20003800000 */
.L_x_3264:
[----:B------:R-:W-:Y:S01]  /*37bd0*/  MOV R13, R6 ;  /* 0x00000006000d7202 */ /* 0x000fe20000000f00 */
[----:B------:R-:W-:Y:S02]  /*37be0*/  IMAD.MOV.U32 R12, RZ, RZ, 0x2 ;  /* 0x00000002ff0c7424 */ /* 0x000fe400078e00ff */
[----:B------:R-:W-:-:S07]  /*37bf0*/  IMAD.MOV.U32 R2, RZ, RZ, R14 ;  /* 0x000000ffff027224 */ /* 0x000fce00078e000e */
[----:B------:R-:W-:Y:S05]  /*37c00*/  WARPSYNC.COLLECTIVE R15, `(.L_x_3265) ;  /* 0x000000000f087348 */ /* 0x000fea0003c00000 */
[----:B------:R0:W1:Y:S02]  /*37c10*/  SHFL.IDX P6, R14, R13, R12, R11 ;  /* 0x0000000c0d0e7389 */ /* 0x00006400000c000b */
[----:B01----:R-:W-:Y:S01]  /*37c20*/  ENDCOLLECTIVE ;  /* 0x000000000000791b */ /* 0x003fe20003800000 */
.L_x_3265:
        /* <DEDUP_REMOVED lines=13> */
.L_x_3266:
[----:B------:R-:W-:Y:S02]  /*37d00*/  IMAD.MOV.U32 R13, RZ, RZ, R6 ;  /* 0x000000ffff0d7224 */ /* 0x000fe400078e0006 */
[----:B------:R-:W-:Y:S01]  /*37d10*/  IMAD.MOV.U32 R12, RZ, RZ, 0x3 ;  /* 0x00000003ff0c7424 */ /* 0x000fe200078e00ff */
[----:B------:R-:W-:-:S07]  /*37d20*/  MOV R2, R14 ;  /* 0x0000000e00027202 */ /* 0x000fce0000000f00 */
[----:B------:R-:W-:Y:S05]  /*37d30*/  WARPSYNC.COLLECTIVE R15, `(.L_x_3267) ;  /* 0x000000000f087348 */ /* 0x000fea0003c00000 */
[----:B------:R0:W1:Y:S02]  /*37d40*/  SHFL.IDX P6, R14, R13, R12, R11 ;  /* 0x0000000c0d0e7389 */ /* 0x00006400000c000b */
[----:B01----:R-:W-:Y:S01]  /*37d50*/  ENDCOLLECTIVE ;  /* 0x000000000000791b */ /* 0x003fe20003800000 */
.L_x_3267:
        /* <DEDUP_REMOVED lines=9> */
[----:B------:R-:W-:-:S07]  /*37df0*/  MOV R9, R14 ;  /* 0x0000000e00097202 */ /* 0x000fce0000000f00 */
[----:B0-----:R-:W-:Y:S05]  /*37e00*/  WARPSYNC.COLLECTIVE R15, `(.L_x_3268) ;  /* 0x000000000f087348 */ /* 0x001fea0003c00000 */
[----:B------:R1:W2:Y:S02]  /*37e10*/  SHFL.IDX P6, R14, R13, R12, R11 ;  /* 0x0000000c0d0e7389 */ /* 0x0002a400000c000b */
[----:B012---:R-:W-:Y:S01]  /*37e20*/  ENDCOLLECTIVE ;  /* 0x000000000000791b */ /* 0x007fe20003800000 */
.L_x_3268:
[----:B------:R-:W-:Y:S01]  /*37e30*/  MOV R13, R8 ;  /* 0x00000008000d7202 */ /* 0x000fe20000000f00 */
[----:B------:R-:W-:Y:S02]  /*37e40*/  IMAD.MOV.U32 R12, RZ, RZ, RZ ;  /* 0x000000ffff0c7224 */ /* 0x000fe400078e00ff */
[----:B------:R-:W-:-:S07]  /*37e50*/  IMAD.MOV.U32 R2, RZ, RZ, R14 ;  /* 0x000000ffff027224 */ /* 0x000fce00078e000e */
[----:B------:R-:W-:Y:S05]  /*37e60*/  WARPSYNC.COLLECTIVE R15, `(.L_x_3269) ;  /* 0x000000000f087348 */ /* 0x000fea0003c00000 */
[----:B------:R0:W1:Y:S02]  /*37e70*/  SHFL.IDX P6, R14, R13, R12, R11 ;  /* 0x0000000c0d0e7389 */ /* 0x00006400000c000b */
[----:B01----:R-:W-:Y:S01]  /*37e80*/  ENDCOLLECTIVE ;  /* 0x000000000000791b */ /* 0x003fe20003800000 */
.L_x_3269:
        /* <DEDUP_REMOVED lines=13> */
.L_x_3270:
[----:B------:R-:W-:Y:S01]  /*37f60*/  MOV R2, R14 ;  /* 0x0000000e00027202 */ /* 0x000fe20000000f00 */
[----:B------:R-:W-:Y:S06]  /*37f70*/  BRA `(.L_x_3271) ;  /* 0xffffff7c00247947 */ /* 0x000fec000383ffff */
.L_x_3006:
[----:B0-----:R0:W2:Y:S02]  /*37f80*/  SYNCS.PHASECHK.TRANS64.TRYWAIT P0, [R3+URZ+0x29870], R0 ;  /* 0x02987000030075a7 */ /* 0x0010a4000800017f */
[----:B--2---:R-:W-:Y:S05]  /*37f90*/  @!P0 NANOSLEEP.SYNCS 0x989680 ;  /* 0x009896800000895d */ /* 0x004fea0003900000 */
[----:B------:R-:W2:Y:S02]  /*37fa0*/  @!P0 SYNCS.PHASECHK.TRANS64 P0, [R3+URZ+0x29870], R0 ;  /* 0x02987000030085a7 */ /* 0x000ea4000800007f */
[----:B--2---:R-:W-:Y:S05]  /*37fb0*/  @!P0 BRA `(.L_x_3006) ;  /* 0xfffffffc00f08947 */ /* 0x004fea000383ffff */
[----:B------:R-:W-:Y:S05]  /*37fc0*/  BRA `(.L_x_3272) ;  /* 0xffffff7c00907947 */ /* 0x000fea000383ffff */
.L_x_3008:
[----:B0-----:R0:W2:Y:S02]  /*37fd0*/  SYNCS.PHASECHK.TRANS64.TRYWAIT P0, [R3+URZ+0x29860], R0 ;  /* 0x02986000030075a7 */ /* 0x0010a4000800017f */
[----:B--2---:R-:W-:Y:S05]  /*37fe0*/  @!P0 NANOSLEEP.SYNCS 0x989680 ;  /* 0x009896800000895d */ /* 0x004fea0003900000 */
[----:B------:R-:W2:Y:S02]  /*37ff0*/  @!P0 SYNCS.PHASECHK.TRANS64 P0, [R3+URZ+0x29860], R0 ;  /* 0x02986000030085a7 */ /* 0x000ea4000800007f */
[----:B--2---:R-:W-:Y:S05]  /*38000*/  @!P0 BRA `(.L_x_3008) ;  /* 0xfffffffc00f08947 */ /* 0x004fea000383ffff */
[----:B------:R-:W-:Y:S05]  /*38010*/  BRA `(.L_x_3273) ;  /* 0xffffff7c00a07947 */ /* 0x000fea000383ffff */
.L_x_3016:
[----:B-1----:R1:W3:Y:S02]  /*38020*/  SYNCS.PHASECHK.TRANS64.TRYWAIT P1, [R17+URZ+0x29870], R0 ;  /* 0x02987000110075a7 */ /* 0x0022e4000802017f */
[----:B---3--:R-:W-:Y:S05]  /*38030*/  @!P1 NANOSLEEP.SYNCS 0x989680 ;  /* 0x009896800000995d */ /* 0x008fea0003900000 */
[----:B------:R-:W3:Y:S02]  /*38040*/  @!P1 SYNCS.PHASECHK.TRANS64 P1, [R17+URZ+0x29870], R0 ;  /* 0x02987000110095a7 */ /* 0x000ee4000802007f */
[----:B---3--:R-:W-:Y:S05]  /*38050*/  @!P1 BRA `(.L_x_3016) ;  /* 0xfffffffc00f09947 */ /* 0x008fea000383ffff */
[----:B------:R-:W-:Y:S05]  /*38060*/  BRA `(.L_x_3274) ;  /* 0xffffff8400647947 */ /* 0x000fea000383ffff */
.L_x_3018:
[----:B-1----:R1:W3:Y:S02]  /*38070*/  SYNCS.PHASECHK.TRANS64.TRYWAIT P1, [R17+URZ+0x29860], R0 ;  /* 0x02986000110075a7 */ /* 0x0022e4000802017f */
[----:B---3--:R-:W-:Y:S05]  /*38080*/  @!P1 NANOSLEEP.SYNCS 0x989680 ;  /* 0x009896800000995d */ /* 0x008fea0003900000 */
[----:B------:R-:W3:Y:S02]  /*38090*/  @!P1 SYNCS.PHASECHK.TRANS64 P1, [R17+URZ+0x29860], R0 ;  /* 0x02986000110095a7 */ /* 0x000ee4000802007f */
[----:B---3--:R-:W-:Y:S05]  /*380a0*/  @!P1 BRA `(.L_x_3018) ;  /* 0xfffffffc00f09947 */ /* 0x008fea000383ffff */
[----:B------:R-:W-:Y:S05]  /*380b0*/  BRA `(.L_x_3275) ;  /* 0xffffff8400707947 */ /* 0x000fea000383ffff */
.L_x_3023:
        /* <DEDUP_REMOVED lines=8> */
.L_x_3277:
[----:B------:R-:W-:Y:S05]  /*38140*/  BSYNC B0 ;  /* 0x0000000000007941 */ /* 0x000fea0003800000 */
.L_x_3276:
[----:B------:R-:W-:Y:S01]  /*38150*/  IMAD.MOV.U32 R13, RZ, RZ, R16 ;  /* 0x000000ffff0d7224 */ /* 0x000fe200078e0010 */
[----:B------:R-:W-:Y:S01]  /*38160*/  MOV R11, 0x1f ;  /* 0x0000001f000b7802 */ /* 0x000fe20000000f00 */
[----:B------:R-:W-:Y:S02]  /*38170*/  IMAD.MOV.U32 R12, RZ, RZ, 0x1 ;  /* 0x00000001ff0c7424 */ /* 0x000fe400078e00ff */
[----:B------:R-:W-:Y:S02]  /*38180*/  IMAD.MOV.U32 R15, RZ, RZ, -0x1 ;  /* 0xffffffffff0f7424 */ /* 0x000fe400078e00ff */
[----:B------:R-:W-:Y:S02]  /*38190*/  IMAD.IADD R9, R19, 0x1, R8 ;  /* 0x0000000113097824 */ /* 0x000fe400078e0208 */
[----:B------:R-:W-:-:S07]  /*381a0*/  IMAD.MOV.U32 R0, RZ, RZ, R14 ;  /* 0x000000ffff007224 */ /* 0x000fce00078e000e */
[----:B------:R-:W-:Y:S05]  /*381b0*/  WARPSYNC.COLLECTIVE R15, `(.L_x_3278) ;  /* 0x000000000f087348 */ /* 0x000fea0003c00000 */
[----:B------:R0:W1:Y:S02]  /*381c0*/  SHFL.IDX P6, R14, R13, R12, R11 ;  /* 0x0000000c0d0e7389 */ /* 0x00006400000c000b */
[----:B01----:R-:W-:Y:S01]  /*381d0*/  ENDCOLLECTIVE ;  /* 0x000000000000791b */ /* 0x003fe20003800000 */
.L_x_3278:
        /* <DEDUP_REMOVED lines=15> */
[C---:B------:R-:W-:Y:S02]  /*382d0*/  ISETP.GE.U32.AND P5, PT, R8.reuse, 0x10, PT ;  /* 0x000000100800780c */ /* 0x040fe40003fa6070 */
[----:B--2---:R-:W-:Y:S01]  /*382e0*/  @!P1 MOV R17, R7 ;  /* 0x0000000700119202 */ /* 0x004fe20000000f00 */
[----:B---3--:R-:W-:Y:S01]  /*382f0*/  @!P1 IMAD.MOV.U32 R5, RZ, RZ, R4 ;  /* 0x000000ffff059224 */ /* 0x008fe200078e0004 */
[----:B------:R-:W-:-:S03]  /*38300*/  ISETP.NE.AND P1, PT, R8, RZ, PT ;  /* 0x000000ff0800720c */ /* 0x000fc60003f25270 */
[----:B------:R-:W-:-:S10]  /*38310*/  IMAD R13, R5, R17, RZ ;  /* 0x00000011050d7224 */ /* 0x000fd400078e02ff */
[----:B------:R-:W-:Y:S05]  /*38320*/  WARPSYNC.COLLECTIVE R15, `(.L_x_3279) ;  /* 0x000000000f087348 */ /* 0x000fea0003c00000 */
[----:B------:R0:W1:Y:S02]  /*38330*/  SHFL.UP P6, R14, R13, R12, R11 ;  /* 0x0400000c0d0e7389 */ /* 0x00006400000c000b */
[----:B01----:R-:W-:Y:S01]  /*38340*/  ENDCOLLECTIVE ;  /* 0x000000000000791b */ /* 0x003fe20003800000 */
.L_x_3279:
[----:B------:R-:W-:Y:S01]  /*38350*/  IMAD.MOV.U32 R12, RZ, RZ, 0x2 ;  /* 0x00000002ff0c7424 */ /* 0x000fe200078e00ff */
[----:B------:R-:W-:-:S04]  /*38360*/  SEL R4, R14, RZ, P1 ;  /* 0x000000ff0e047207 */ /* 0x000fc80000800000 */
[----:B------:R-:W-:-:S05]  /*38370*/  IADD3 R4, R13, R4, RZ ;  /* 0x000000040d047210 */ /* 0x000fca0007ffe0ff */
[----:B------:R-:W-:-:S07]  /*38380*/  IMAD.MOV.U32 R13, RZ, RZ, R4 ;  /* 0x000000ffff0d7224 */ /* 0x000fce00078e0004 */
[----:B------:R-:W-:Y:S05]  /*38390*/  WARPSYNC.COLLECTIVE R15, `(.L_x_3280) ;  /* 0x000000000f087348 */ /* 0x000fea0003c00000 */
[----:B------:R0:W1:Y:S02]  /*383a0*/  SHFL.UP P6, R14, R13, R12, R11 ;  /* 0x0400000c0d0e7389 */ /* 0x00006400000c000b */
[----:B01----:R-:W-:Y:S01]  /*383b0*/  ENDCOLLECTIVE ;  /* 0x000000000000791b */ /* 0x003fe20003800000 */
.L_x_3280:
[----:B------:R-:W-:Y:S01]  /*383c0*/  IMAD.MOV.U32 R12, RZ, RZ, 0x4 ;  /* 0x00000004ff0c7424 */ /* 0x000fe200078e00ff */
[----:B------:R-:W-:-:S05]  /*383d0*/  SEL R3, R14, RZ, P2 ;  /* 0x000000ff0e037207 */ /* 0x000fca0001000000 */
[----:B------:R-:W-:-:S05]  /*383e0*/  IMAD.IADD R2, R4, 0x1, R3 ;  /* 0x0000000104027824 */ /* 0x000fca00078e0203 */
[----:B------:R-:W-:-:S07]  /*383f0*/  MOV R13, R2 ;  /* 0x00000002000d7202 */ /* 0x000fce0000000f00 */
[----:B------:R-:W-:Y:S05]  /*38400*/  WARPSYNC.COLLECTIVE R15, `(.L_x_3281) ;  /* 0x000000000f087348 */ /* 0x000fea0003c00000 */
[----:B------:R0:W1:Y:S02]  /*38410*/  SHFL.UP P6, R14, R13, R12, R11 ;  /* 0x0400000c0d0e7389 */ /* 0x00006400000c000b */
[----:B01----:R-:W-:Y:S01]  /*38420*/  ENDCOLLECTIVE ;  /* 0x000000000000791b */ /* 0x003fe20003800000 */
.L_x_3281:
[----:B------:R-:W-:Y:S02]  /*38430*/  MOV R12, 0x8 ;  /* 0x00000008000c7802 */ /* 0x000fe40000000f00 */
[----:B------:R-:W-:-:S05]  /*38440*/  SEL R3, R14, RZ, P3 ;  /* 0x000000ff0e037207 */ /* 0x000fca0001800000 */
[----:B------:R-:W-:-:S04]  /*38450*/  IMAD.IADD R3, R2, 0x1, R3 ;  /* 0x0000000102037824 */ /* 0x000fc800078e0203 */
[----:B------:R-:W-:-:S07]  /*38460*/  IMAD.MOV.U32 R13, RZ, RZ, R3 ;  /* 0x000000ffff0d7224 */ /* 0x000fce00078e0003 */
[----:B------:R-:W-:Y:S05]  /*38470*/  WARPSYNC.COLLECTIVE R15, `(.L_x_3282) ;  /* 0x000000000f087348 */ /* 0x000fea0003c00000 */
[----:B------:R0:W1:Y:S02]  /*38480*/  SHFL.UP P6, R14, R13, R12, R11 ;  /* 0x0400000c0d0e7389 */ /* 0x00006400000c000b */
[----:B01----:R-:W-:Y:S01]  /*38490*/  ENDCOLLECTIVE ;  /* 0x000000000000791b */ /* 0x003fe20003800000 */
.L_x_3282:
[----:B------:R-:W-:Y:S01]  /*384a0*/  IMAD.MOV.U32 R12, RZ, RZ, 0x10 ;  /* 0x00000010ff0c7424 */ /* 0x000fe200078e00ff */
[----:B------:R-:W-:-:S05]  /*384b0*/  SEL R4, R14, RZ, P4 ;  /* 0x000000ff0e047207 */ /* 0x000fca0002000000 */
[----:B------:R-:W-:-:S04]  /*384c0*/  IMAD.IADD R4, R3, 0x1, R4 ;  /* 0x0000000103047824 */ /* 0x000fc800078e0204 */
[----:B------:R-:W-:-:S07]  /*384d0*/  IMAD.MOV.U32 R13, RZ, RZ, R4 ;  /* 0x000000ffff0d7224 */ /* 0x000fce00078e0004 */
[----:B------:R-:W-:Y:S05]  /*384e0*/  WARPSYNC.COLLECTIVE R15, `(.L_x_3283) ;  /* 0x000000000f087348 */ /* 0x000fea0003c00000 */
[----:B------:R0:W1:Y:S02]  /*384f0*/  SHFL.UP P6, R14, R13, R12, R11 ;  /* 0x0400000c0d0e7389 */ /* 0x00006400000c000b */
[----:B01----:R-:W-:Y:S01]  /*38500*/  ENDCOLLECTIVE ;  /* 0x000000000000791b */ /* 0x003fe20003800000 */
.L_x_3283:
        /* <DEDUP_REMOVED lines=8> */
.L_x_3284:
[----:B------:R-:W-:Y:S05]  /*38590*/  BRA `(.L_x_3285) ;  /* 0xffffff8800887947 */ /* 0x000fea000383ffff */
.L_x_3026:
[----:B------:R-:W-:Y:S01]  /*385a0*/  BSSY B0, `(.L_x_3286) ;  /* 0x0000007000007945 */ /* 0x000fe20003800000 */
[----:B------:R-:W-:Y:S01]  /*385b0*/  MOV R12, 0x1 ;  /* 0x00000001000c7802 */ /* 0x000fe20000000f00 */
[----:B------:R-:W-:Y:S02]  /*385c0*/  IMAD.MOV.U32 R11, RZ, RZ, RZ ;  /* 0x000000ffff0b7224 */ /* 0x000fe400078e00ff */
[----:B------:R-:W-:-:S07]  /*385d0*/  IMAD.MOV.U32 R15, RZ, RZ, -0x1 ;  /* 0xffffffffff0f7424 */ /* 0x000fce00078e00ff */
[----:B------:R-:W-:Y:S05]  /*385e0*/  WARPSYNC.COLLECTIVE R15, `(.L_x_3287) ;  /* 0x000000000f087348 */ /* 0x000fea0003c00000 */
[----:B------:R0:W1:Y:S02]  /*385f0*/  SHFL.UP P6, R14, R13, R12, R11 ;  /* 0x0400000c0d0e7389 */ /* 0x00006400000c000b */
[----:B01----:R-:W-:Y:S01]  /*38600*/  ENDCOLLECTIVE ;  /* 0x000000000000791b */ /* 0x003fe20003800000 */
.L_x_3287:
[----:B------:R-:W-:Y:S05]  /*38610*/  BSYNC B0 ;  /* 0x0000000000007941 */ /* 0x000fea0003800000 */
.L_x_3286:
[----:B------:R-:W-:Y:S01]  /*38620*/  SEL R14, R14, RZ, P1 ;  /* 0x000000ff0e0e7207 */ /* 0x000fe20000800000 */
[----:B------:R-:W-:Y:S01]  /*38630*/  IMAD.MOV.U32 R11, RZ, RZ, RZ ;  /* 0x000000ffff0b7224 */ /* 0x000fe200078e00ff */
[----:B------:R-:W-:Y:S01]  /*38640*/  MOV R12, 0x2 ;  /* 0x00000002000c7802 */ /* 0x000fe20000000f00 */
[----:B------:R-:W-:Y:S02]  /*38650*/  IMAD.MOV.U32 R15, RZ, RZ, -0x1 ;  /* 0xffffffffff0f7424 */ /* 0x000fe400078e00ff */
[----:B------:R-:W-:-:S07]  /*38660*/  IMAD.IADD R13, R13, 0x1, R14 ;  /* 0x000000010d0d7824 */ /* 0x000fce00078e020e */
[----:B------:R-:W-:Y:S05]  /*38670*/  WARPSYNC.COLLECTIVE R15, `(.L_x_3288) ;  /* 0x000000000f087348 */ /* 0x000fea0003c00000 */
[----:B------:R0:W1:Y:S02]  /*38680*/  SHFL.UP P6, R14, R13, R12, R11 ;  /* 0x0400000c0d0e7389 */ /* 0x00006400000c000b */
[----:B01----:R-:W-:Y:S01]  /*38690*/  ENDCOLLECTIVE ;  /* 0x000000000000791b */ /* 0x003fe20003800000 */
.L_x_3288:
[----:B------:R-:W-:Y:S01]  /*386a0*/  IMAD.MOV.U32 R12, RZ, RZ, 0x4 ;  /* 0x00000004ff0c7424 */ /* 0x000fe200078e00ff */
[----:B------:R-:W-:-:S05]  /*386b0*/  SEL R14, R14, RZ, P2 ;  /* 0x000000ff0e0e7207 */ /* 0x000fca0001000000 */
[----:B------:R-:W-:-:S05]  /*386c0*/  IMAD.IADD R3, R13, 0x1, R14 ;  /* 0x000000010d037824 */ /* 0x000fca00078e020e */
[----:B------:R-:W-:-:S07]  /*386d0*/  MOV R13, R3 ;  /* 0x00000003000d7202 */ /* 0x000fce0000000f00 */
[----:B------:R-:W-:Y:S05]  /*386e0*/  WARPSYNC.COLLECTIVE R15, `(.L_x_3289) ;  /* 0x000000000f087348 */ /* 0x000fea0003c00000 */
[----:B------:R0:W1:Y:S02]  /*386f0*/  SHFL.UP P6, R14, R13, R12, R11 ;  /* 0x0400000c0d0e7389 */ /* 0x00006400000c000b */
[----:B01----:R-:W-:Y:S01]  /*38700*/  ENDCOLLECTIVE ;  /* 0x000000000000791b */ /* 0x003fe20003800000 */
.L_x_3289:
[----:B------:R-:W-:Y:S02]  /*38710*/  MOV R12, 0x8 ;  /* 0x00000008000c7802 */ /* 0x000fe40000000f00 */
[----:B------:R-:W-:-:S05]  /*38720*/  SEL R4, R14, RZ, P3 ;  /* 0x000000ff0e047207 */ /* 0x000fca0001800000 */
[----:B------:R-:W-:-:S04]  /*38730*/  IMAD.IADD R4, R3, 0x1, R4 ;  /* 0x0000000103047824 */ /* 0x000fc800078e0204 */
[----:B------:R-:W-:-:S07]  /*38740*/  IMAD.MOV.U32 R13, RZ, RZ, R4 ;  /* 0x000000ffff0d7224 */ /* 0x000fce00078e0004 */
[----:B------:R-:W-:Y:S05]  /*38750*/  WARPSYNC.COLLECTIVE R15, `(.L_x_3290) ;  /* 0x000000000f087348 */ /* 0x000fea0003c00000 */
[----:B------:R0:W1:Y:S02]  /*38760*/  SHFL.UP P6, R14, R13, R12, R11 ;  /* 0x0400000c0d0e7389 */ /* 0x00006400000c000b */
[----:B01----:R-:W-:Y:S01]  /*38770*/  ENDCOLLECTIVE ;  /* 0x000000000000791b */ /* 0x003fe20003800000 */
.L_x_3290:
[----:B------:R-:W-:Y:S01]  /*38780*/  IMAD.MOV.U32 R12, RZ, RZ, 0x10 ;  /* 0x00000010ff0c7424 */ /* 0x000fe200078e00ff */
[----:B------:R-:W-:-:S05]  /*38790*/  SEL R7, R14, RZ, P4 ;  /* 0x000000ff0e077207 */ /* 0x000fca0002000000 */
[----:B------:R-:W-:-:S04]  /*387a0*/  IMAD.IADD R7, R4, 0x1, R7 ;  /* 0x0000000104077824 */ /* 0x000fc800078e0207 */
[----:B------:R-:W-:-:S07]  /*387b0*/  IMAD.MOV.U32 R13, RZ, RZ, R7 ;  /* 0x000000ffff0d7224 */ /* 0x000fce00078e0007 */
[----:B------:R-:W-:Y:S05]  /*387c0*/  WARPSYNC.COLLECTIVE R15, `(.L_x_3291) ;  /* 0x000000000f087348 */ /* 0x000fea0003c00000 */
[----:B------:R0:W1:Y:S02]  /*387d0*/  SHFL.UP P6, R14, R13, R12, R11 ;  /* 0x0400000c0d0e7389 */ /* 0x00006400000c000b */
[----:B01----:R-:W-:Y:S01]  /*387e0*/  ENDCOLLECTIVE ;  /* 0x000000000000791b */ /* 0x003fe20003800000 */
.L_x_3291:
        /* <DEDUP_REMOVED lines=8> */
.L_x_3292:
[----:B------:R-:W-:Y:S05]  /*38870*/  BRA `(.L_x_3293) ;  /* 0xffffff8800747947 */ /* 0x000fea000383ffff */
.L_x_3028:
[----:B------:R-:W-:Y:S01]  /*38880*/  BSSY B0, `(.L_x_3294) ;  /* 0x0000006000007945 */ /* 0x000fe20003800000 */
[----:B------:R-:W-:Y:S02]  /*38890*/  PLOP3.LUT P6, PT, P6, PT, PT, 0x8, 0x0 ;  /* 0x000000000000781c */ /* 0x000fe400037ce170 */
[----:B------:R-:W-:-:S11]  /*388a0*/  MOV R15, 0xffffffff ;  /* 0xffffffff000f7802 */ /* 0x000fd60000000f00 */
[----:B0-----:R-:W-:Y:S05]  /*388b0*/  WARPSYNC.COLLECTIVE R15, `(.L_x_3295) ;  /* 0x000000000f087348 */ /* 0x001fea0003c00000 */
[----:B------:R-:W-:Y:S01]  /*388c0*/  VOTE.ANY R14, PT, P6 ;  /* 0x00000000000e7806 */ /* 0x000fe200030e0100 */
[----:B0-----:R-:W-:Y:S06]  /*388d0*/  ENDCOLLECTIVE ;  /* 0x000000000000791b */ /* 0x001fec0003800000 */
.L_x_3295:
[----:B------:R-:W-:Y:S05]  /*388e0*/  BSYNC B0 ;  /* 0x0000000000007941 */ /* 0x000fea0003800000 */
.L_x_3294:
[----:B------:R-:W-:Y:S01]  /*388f0*/  IMAD.MOV.U32 R3, RZ, RZ, R14 ;  /* 0x000000ffff037224 */ /* 0x000fe200078e000e */
[----:B------:R-:W-:Y:S01]  /*38900*/  MOV R11, 0x1f ;  /* 0x0000001f000b7802 */ /* 0x000fe20000000f00 */
[----:B------:R-:W-:Y:S02]  /*38910*/  IMAD.MOV.U32 R13, RZ, RZ, R17 ;  /* 0x000000ffff0d7224 */ /* 0x000fe400078e0011 */
[----:B------:R-:W0:Y:S01]  /*38920*/  POPC R7, R3 ;  /* 0x0000000300077309 */ /* 0x000e220000000000 */
[----:B------:R-:W-:Y:S02]  /*38930*/  IMAD.MOV.U32 R15, RZ, RZ, -0x1 ;  /* 0xffffffffff0f7424 */ /* 0x000fe400078e00ff */
[----:B0-----:R-:W-:Y:S02]  /*38940*/  IMAD.MOV.U32 R12, RZ, RZ, R7 ;  /* 0x000000ffff0c7224 */ /* 0x001fe400078e0007 */
[----:B------:R-:W-:-:S07]  /*38950*/  IMAD.IADD R19, R7, 0x1, R19 ;  /* 0x0000000107137824 */ /* 0x000fce00078e0213 */
[----:B------:R-:W-:Y:S05]  /*38960*/  WARPSYNC.COLLECTIVE R15, `(.L_x_3296) ;  /* 0x000000000f087348 */ /* 0x000fea0003c00000 */
[----:B------:R0:W1:Y:S02]  /*38970*/  SHFL.IDX P6, R14, R13, R12, R11 ;  /* 0x0000000c0d0e7389 */ /* 0x00006400000c000b */
[----:B01----:R-:W-:Y:S01]  /*38980*/  ENDCOLLECTIVE ;  /* 0x000000000000791b */ /* 0x003fe20003800000 */
.L_x_3296:
[----:B------:R-:W-:Y:S02]  /*38990*/  IMAD.MOV.U32 R13, RZ, RZ, R5 ;  /* 0x000000ffff0d7224 */ /* 0x000fe400078e0005 */
[----:B------:R-:W-:-:S07]  /*389a0*/  IMAD.MOV.U32 R17, RZ, RZ, R14 ;  /* 0x000000ffff117224 */ /* 0x000fce00078e000e */
[----:B------:R-:W-:Y:S05]  /*389b0*/  WARPSYNC.COLLECTIVE R15, `(.L_x_3297) ;  /* 0x000000000f087348 */ /* 0x000fea0003c00000 */
[----:B------:R0:W1:Y:S02]  /*389c0*/  SHFL.IDX P6, R14, R13, R12, R11 ;  /* 0x0000000c0d0e7389 */ /* 0x00006400000c000b */
[----:B01----:R-:W-:Y:S01]  /*389d0*/  ENDCOLLECTIVE ;  /* 0x000000000000791b */ /* 0x003fe20003800000 */
.L_x_3297:
[----:B------:R-:W-:Y:S01]  /*389e0*/  MOV R5, R14 ;  /* 0x0000000e00057202 */ /* 0x000fe20000000f00 */
[----:B------:R-:W-:Y:S06]  /*389f0*/  BRA `(.L_x_3298) ;  /* 0xffffff8800547947 */ /* 0x000fec000383ffff */
.L_x_3030:
[----:B------:R-:W-:Y:S01]  /*38a00*/  BSSY B0, `(.L_x_3299) ;  /* 0x0000007000007945 */ /* 0x000fe20003800000 */
[----:B------:R-:W-:Y:S01]  /*38a10*/  IMAD.MOV.U32 R13, RZ, RZ, R2 ;  /* 0x000000ffff0d7224 */ /* 0x000fe200078e0002 */
[----:B------:R-:W-:Y:S01]  /*38a20*/  MOV R15, 0xffffffff ;  /* 0xffffffff000f7802 */ /* 0x000fe20000000f00 */
[----:B------:R-:W-:-:S07]  /*38a30*/  IMAD.MOV.U32 R11, RZ, RZ, 0x1f ;  /* 0x0000001fff0b7424 */ /* 0x000fce00078e00ff */
[----:B0123--:R-:W-:Y:S05]  /*38a40*/  WARPSYNC.COLLECTIVE R15, `(.L_x_3300) ;  /* 0x000000000f087348 */ /* 0x00ffea0003c00000 */
[----:B------:R4:W0:Y:S02]  /*38a50*/  SHFL.IDX P6, R14, R13, R12, R11 ;  /* 0x0000000c0d0e7389 */ /* 0x00082400000c000b */
[----:B01234-:R-:W-:Y:S01]  /*38a60*/  ENDCOLLECTIVE ;  /* 0x000000000000791b */ /* 0x01ffe20003800000 */
.L_x_3300:
[----:B------:R-:W-:Y:S05]  /*38a70*/  BSYNC B0 ;  /* 0x0000000000007941 */ /* 0x000fea0003800000 */
.L_x_3299:
[----:B------:R-:W-:Y:S01]  /*38a80*/  IMAD.MOV.U32 R16, RZ, RZ, R14 ;  /* 0x000000ffff107224 */ /* 0x000fe200078e000e */
[----:B------:R-:W-:Y:S06]  /*38a90*/  BRA `(.L_x_3029) ;  /* 0xffffff8800447947 */ /* 0x000fec000383ffff */
.L_x_3036:
[----:B0-----:R0:W1:Y:S02]  /*38aa0*/  SYNCS.PHASECHK.TRANS64.TRYWAIT P0, [R5+URZ+0x29820], R0 ;  /* 0x02982000050075a7 */ /* 0x001064000800017f */
[----:B-1----:R-:W-:Y:S05]  /*38ab0*/  @!P0 NANOSLEEP.SYNCS 0x989680 ;  /* 0x009896800000895d */ /* 0x002fea0003900000 */
[----:B------:R-:W1:Y:S02]  /*38ac0*/  @!P0 SYNCS.PHASECHK.TRANS64 P0, [R5+URZ+0x29820], R0 ;  /* 0x02982000050085a7 */ /* 0x000e64000800007f */
[----:B-1----:R-:W-:Y:S05]  /*38ad0*/  @!P0 BRA `(.L_x_3036) ;  /* 0xfffffffc00f08947 */ /* 0x002fea000383ffff */
[----:B------:R-:W-:Y:S05]  /*38ae0*/  BRA `(.L_x_3301) ;  /* 0xffffff9000a47947 */ /* 0x000fea000383ffff */
.L_x_3037:
        /* <DEDUP_REMOVED lines=11> */
.L_x_3303:
[----:B------:R-:W-:Y:S05]  /*38ba0*/  BSYNC B0 ;  /* 0x0000000000007941 */ /* 0x000fea0003800000 */
.L_x_3302:
[----:B------:R-:W-:Y:S05]  /*38bb0*/  BRA `(.L_x_3304) ;  /* 0xffffff90008c7947 */ /* 0x000fea000383ffff */
.L_x_3038:
[----:B------:R-:W-:Y:S01]  /*38bc0*/  BSSY B0, `(.L_x_3305) ;  /* 0x0000006000007945 */ /* 0x000fe20003800000 */
[----:B------:R-:W-:-:S07]  /*38bd0*/  IMAD.MOV.U32 R15, RZ, RZ, -0x1 ;  /* 0xffffffffff0f7424 */ /* 0x000fce00078e00ff */
[----:B0-----:R-:W-:Y:S05]  /*38be0*/  WARPSYNC.COLLECTIVE R15, `(.L_x_3306) ;  /* 0x000000000f0c7348 */ /* 0x001fea0003c00000 */
[----:B------:R-:W-:Y:S02]  /*38bf0*/  ELECT P6, UR62, PT ;  /* 0x00000000003e782f */ /* 0x000fe400038c0000 */
[----:B------:R-:W-:Y:S01]  /*38c00*/  MOV R14, UR62 ;  /* 0x0000003e000e7c02 */ /* 0x000fe20008000f00 */
[----:B0-----:R-:W-:Y:S10]  /*38c10*/  ENDCOLLECTIVE ;  /* 0x000000000000791b */ /* 0x001ff40003800000 */
.L_x_3306:
[----:B------:R-:W-:Y:S05]  /*38c20*/  BSYNC B0 ;  /* 0x0000000000007941 */ /* 0x000fea0003800000 */
.L_x_3305:
[----:B------:R-:W-:Y:S05]  /*38c30*/  BRA `(.L_x_3307) ;  /* 0xffffff9000807947 */ /* 0x000fea000383ffff */
.L_x_3040:
[----:B0-----:R0:W1:Y:S02]  /*38c40*/  SYNCS.PHASECHK.TRANS64.TRYWAIT P1, [R3+URZ+0x29840], R2 ;  /* 0x02984002030075a7 */ /* 0x001064000802017f */
[----:B-1----:R-:W-:Y:S05]  /*38c50*/  @!P1 NANOSLEEP.SYNCS 0x989680 ;  /* 0x009896800000995d */ /* 0x002fea0003900000 */
[----:B------:R-:W1:Y:S02]  /*38c60*/  @!P1 SYNCS.PHASECHK.TRANS64 P1, [R3+URZ+0x29840], R2 ;  /* 0x02984002030095a7 */ /* 0x000e64000802007f */
[----:B-1----:R-:W-:Y:S05]  /*38c70*/  @!P1 BRA `(.L_x_3040) ;  /* 0xfffffffc00f09947 */ /* 0x002fea000383ffff */
[----:B------:R-:W-:Y:S05]  /*38c80*/  BRA `(.L_x_3308) ;  /* 0xffffff9000a07947 */ /* 0x000fea000383ffff */
.L_x_3042:
[----:B-1----:R1:W2:Y:S02]  /*38c90*/  SYNCS.PHASECHK.TRANS64.TRYWAIT P1, [R5+URZ+0x29840], R0 ;  /* 0x02984000050075a7 */ /* 0x0022a4000802017f */
[----:B--2---:R-:W-:Y:S05]  /*38ca0*/  @!P1 NANOSLEEP.SYNCS 0x989680 ;  /* 0x009896800000995d */ /* 0x004fea0003900000 */
[----:B------:R-:W2:Y:S02]  /*38cb0*/  @!P1 SYNCS.PHASECHK.TRANS64 P1, [R5+URZ+0x29840], R0 ;  /* 0x02984000050095a7 */ /* 0x000ea4000802007f */
[----:B--2---:R-:W-:Y:S05]  /*38cc0*/  @!P1 BRA `(.L_x_3042) ;  /* 0xfffffffc00f09947 */ /* 0x004fea000383ffff */
[----:B------:R-:W-:Y:S05]  /*38cd0*/  BRA `(.L_x_3309) ;  /* 0xffffff9000ac7947 */ /* 0x000fea000383ffff */
.L_x_3044:
[----:B--2---:R2:W3:Y:S02]  /*38ce0*/  SYNCS.PHASECHK.TRANS64.TRYWAIT P1, [R3+URZ+0x29860], R2 ;  /* 0x02986002030075a7 */ /* 0x0044e4000802017f */
[----:B---3--:R-:W-:Y:S05]  /*38cf0*/  @!P1 NANOSLEEP.SYNCS 0x989680 ;  /* 0x009896800000995d */ /* 0x008fea0003900000 */
[----:B------:R-:W3:Y:S02]  /*38d00*/  @!P1 SYNCS.PHASECHK.TRANS64 P1, [R3+URZ+0x29860], R2 ;  /* 0x02986002030095a7 */ /* 0x000ee4000802007f */
[----:B---3--:R-:W-:Y:S05]  /*38d10*/  @!P1 BRA `(.L_x_3044) ;  /* 0xfffffffc00f09947 */ /* 0x008fea000383ffff */
[----:B------:R-:W-:Y:S05]  /*38d20*/  BRA `(.L_x_3310) ;  /* 0xffffff9000a87947 */ /* 0x000fea000383ffff */
.L_x_3046:
[----:B---3--:R3:W4:Y:S02]  /*38d30*/  SYNCS.PHASECHK.TRANS64.TRYWAIT P1, [R5+URZ+0x29860], R0 ;  /* 0x02986000050075a7 */ /* 0x008724000802017f */
[----:B----4-:R-:W-:Y:S05]  /*38d40*/  @!P1 NANOSLEEP.SYNCS 0x989680 ;  /* 0x009896800000995d */ /* 0x010fea0003900000 */
[----:B------:R-:W4:Y:S02]  /*38d50*/  @!P1 SYNCS.PHASECHK.TRANS64 P1, [R5+URZ+0x29860], R0 ;  /* 0x02986000050095a7 */ /* 0x000f24000802007f */
[----:B----4-:R-:W-:Y:S05]  /*38d60*/  @!P1 BRA `(.L_x_3046) ;  /* 0xfffffffc00f09947 */ /* 0x010fea000383ffff */
[----:B------:R-:W-:Y:S05]  /*38d70*/  BRA `(.L_x_3311) ;  /* 0xffffff9000a47947 */ /* 0x000fea000383ffff */
.L_x_3048:
[----:B----4-:R4:W0:Y:S02]  /*38d80*/  SYNCS.PHASECHK.TRANS64.TRYWAIT P1, [R3+URZ+0x29880], R2 ;  /* 0x02988002030075a7 */ /* 0x010824000802017f */
[----:B0-----:R-:W-:Y:S05]  /*38d90*/  @!P1 NANOSLEEP.SYNCS 0x989680 ;  /* 0x009896800000995d */ /* 0x001fea0003900000 */
[----:B------:R-:W0:Y:S02]  /*38da0*/  @!P1 SYNCS.PHASECHK.TRANS64 P1, [R3+URZ+0x29880], R2 ;  /* 0x02988002030095a7 */ /* 0x000e24000802007f */
[----:B0-----:R-:W-:Y:S05]  /*38db0*/  @!P1 BRA `(.L_x_3048) ;  /* 0xfffffffc00f09947 */ /* 0x001fea000383ffff */
[----:B------:R-:W-:Y:S05]  /*38dc0*/  BRA `(.L_x_3312) ;  /* 0xffffff9000a07947 */ /* 0x000fea000383ffff */
.L_x_3313:
        /* <DEDUP_REMOVED lines=11> */
.L_x_3322:


//--------------------- .nv.global.init           --------------------------
	.section	.nv.global.init,"aw",@progbits
	.align	4
.nv.global.init:
	.type		_ZZN5flash28permute_output_fp8_VcolmajorIN4cute6TensorINS1_11ArrayEngineIfLm64EEENS1_6LayoutINS1_5tupleIJNS6_IJNS1_1CILi2EEES8_NS7_ILi16EEEEEENS7_ILi1EEESB_EEENS6_IJNS6_IJSB_S8_NS7_ILi4EEEEEENS7_ILi0EEESF_EEEEEEEEEvRT_E9upper_map,@object
	.size		_ZZN5flash28permute_output_fp8_VcolmajorIN4cute6TensorINS1_11ArrayEngineIfLm64EEENS1_6LayoutINS1_5tupleIJNS6_IJNS1_1CILi2EEES8_NS7_ILi16EEEEEENS7_ILi1EEESB_EEENS6_IJNS6_IJSB_S8_NS7_ILi4EEEEEENS7_ILi0EEESF_EEEEEEEEEvRT_E9upper_map,($str$23 - _ZZN5flash28permute_output_fp8_VcolmajorIN4cute6TensorINS1_11ArrayEngineIfLm64EEENS1_6LayoutINS1_5tupleIJNS6_IJNS1_1CILi2EEES8_NS7_ILi16EEEEEENS7_ILi1EEESB_EEENS6_IJNS6_IJSB_S8_NS7_ILi4EEEEEENS7_ILi0EEESF_EEEEEEEEEvRT_E9upper_map)
_ZZN5flash28permute_output_fp8_VcolmajorIN4cute6TensorINS1_11ArrayEngineIfLm64EEENS1_6LayoutINS1_5tupleIJNS6_IJNS1_1CILi2EEES8_NS7_ILi16EEEEEENS7_ILi1EEESB_EEENS6_IJNS6_IJSB_S8_NS7_ILi4EEEEEENS7_ILi0EEESF_EEEEEEEEEvRT_E9upper_map:
        /*0000*/ 	.byte	0x00, 0x00, 0x00, 0x00, 0x02, 0x00, 0x00, 0x00, 0x03, 0x00, 0x00, 0x00, 0x01, 0x00, 0x00, 0x00
	.type		$str$23,@object
	.size		$str$23,($str$24 - $str$23)
$str$23:
        /*0010*/ 	.byte	0x28, 0x61, 0x64, 0x64, 0x72, 0x65, 0x73, 0x73, 0x20, 0x26, 0x20, 0x6d, 0x61, 0x73, 0x6b, 0x29
        /*0020*/ 	.byte	0x20, 0x3d, 0x3d, 0x20, 0x30, 0x00
	.type		$str$24,@object
	.size		$str$24,(__unnamed_7 - $str$24)
$str$24:
        /*0026*/ 	.byte	0x2f, 0x74, 0x6d, 0x70, 0x2f, 0x6f, 0x73, 0x73, 0x5f, 0x6b, 0x65, 0x72, 0x6e, 0x65, 0x6c, 0x73
        /*0036*/ 	.byte	0x5f, 0x73, 0x72, 0x63, 0x2f, 0x66, 0x6c, 0x61, 0x73, 0x68, 0x5f, 0x61, 0x74, 0x74, 0x65, 0x6e
        /*0046*/ 	.byte	0x74, 0x69, 0x6f, 0x6e, 0x2f, 0x63, 0x73, 0x72, 0x63, 0x2f, 0x63, 0x75, 0x74, 0x6c, 0x61, 0x73
        /*0056*/ 	.byte	0x73, 0x2f, 0x69, 0x6e, 0x63, 0x6c, 0x75, 0x64, 0x65, 0x2f, 0x63, 0x75, 0x74, 0x65, 0x2f, 0x70
        /*0066*/ 	.byte	0x6f, 0x69, 0x6e, 0x74, 0x65, 0x72, 0x5f, 0x66, 0x6c, 0x61, 0x67, 0x67, 0x65, 0x64, 0x2e, 0x68
        /*0076*/ 	.byte	0x70, 0x70, 0x00
	.type		__unnamed_7,@object
	.size		__unnamed_7,(__unnamed_12 - __unnamed_7)
__unnamed_7:
        /* <DEDUP_REMOVED lines=24> */
        /*01f9*/ 	.byte	0x3e, 0x3e, 0x20, 0x26, 0x5d, 0x00
	.type		__unnamed_12,@object
	.size		__unnamed_12,(__unnamed_5 - __unnamed_12)
__unnamed_12:
        /* <DEDUP_REMOVED lines=25> */
	.type		__unnamed_5,@object
	.size		__unnamed_5,(__unnamed_10 - __unnamed_5)
__unnamed_5:
        /* <DEDUP_REMOVED lines=25> */
	.type		__unnamed_10,@object
	.size		__unnamed_10,(__unnamed_3 - __unnamed_10)
__unnamed_10:
        /* <DEDUP_REMOVED lines=29> */
        /*06db*/ 	.byte	0x5d, 0x00
	.type		__unnamed_3,@object
	.size		__unnamed_3,(__unnamed_9 - __unnamed_3)
__unnamed_3:
        /* <DEDUP_REMOVED lines=30> */
	.type		__unnamed_9,@object
	.size		__unnamed_9,(__unnamed_2 - __unnamed_9)
__unnamed_9:
        /* <DEDUP_REMOVED lines=30> */
	.type		__unnamed_2,@object
	.size		__unnamed_2,(__unnamed_11 - __unnamed_2)
__unnamed_2:
        /* <DEDUP_REMOVED lines=30> */
	.type		__unnamed_11,@object
	.size		__unnamed_11,(__unnamed_4 - __unnamed_11)
__unnamed_11:
        /* <DEDUP_REMOVED lines=30> */
	.type		__unnamed_4,@object
	.size		__unnamed_4,(__unnamed_6 - __unnamed_4)
__unnamed_4:
        /* <DEDUP_REMOVED lines=30> */
	.type		__unnamed_6,@object
	.size		__unnamed_6,(__unnamed_8 - __unnamed_6)
__unnamed_6:
        /* <DEDUP_REMOVED lines=29> */
        /*11c7*/ 	.byte	0x3e, 0x5d, 0x00
	.type		__unnamed_8,@object
	.size		__unnamed_8,(__unnamed_1 - __unnamed_8)
__unnamed_8:
        /* <DEDUP_REMOVED lines=30> */
	.type		__unnamed_1,@object
	.size		__unnamed_1,(.L_0 - __unnamed_1)
__unnamed_1:
        /* <DEDUP_REMOVED lines=29> */
        /*156e*/ 	.byte	0x3e, 0x20, 0x26, 0x5d, 0x00
.L_0:


//--------------------- .nv.shared._ZN7cutlass13device_kernelIN5flash11enable_sm90INS1_16FlashAttnFwdSm90INS1_25CollectiveMainloopFwdSm90ILi2EN4cute5tupleIJNS5_1CILi1EEES8_S8_EEENS6_IJNS7_ILi128EEENS7_ILi160EEENS7_ILi192EEEEEELi128ENS_12float_e4m3_tEfNS_4arch4Sm90ELb0ELb0ELb1ELb0ELb1ELb0ELb0ELb1ELb1ELb1ELb1ELb0EEENS1_21CollectiveEpilogueFwdINS6_IJSA_SA_SB_EEES9_NS_10bfloat16_tESG_Li256ELb0ELb1ELb1ELb1EEENS1_19SingleTileSchedulerILb0ELb1ELb1ELi128EEEEEEEEEvNT_6ParamsE --------------------------
	.section	.nv.shared._ZN7cutlass13device_kernelIN5flash11enable_sm90INS1_16FlashAttnFwdSm90INS1_25CollectiveMainloopFwdSm90ILi2EN4cute5tupleIJNS5_1CILi1EEES8_S8_EEENS6_IJNS7_ILi128EEENS7_ILi160EEENS7_ILi192EEEEEELi128ENS_12float_e4m3_tEfNS_4arch4Sm90ELb0ELb0ELb1ELb0ELb1ELb0ELb0ELb1ELb1ELb1ELb1ELb0EEENS1_21CollectiveEpilogueFwdINS6_IJSA_SA_SB_EEES9_NS_10bfloat16_tESG_Li256ELb0ELb1ELb1ELb1EEENS1_19SingleTileSchedulerILb0ELb1ELb1ELi128EEEEEEEEEvNT_6ParamsE,"aw",@nobits
	.sectionflags	@""
	.align	16
	.zero		1024


//--------------------- .nv.shared.reserved.0     --------------------------
	.section	.nv.shared.reserved.0,"aw",@nobits
	.weak		__nv_reservedSMEM_offset_0_alias
	.size		__nv_reservedSMEM_offset_0_alias, 0, 0
	.other		__nv_reservedSMEM_offset_0_alias,@"STO_CUDA_RESERVED_SHARED STV_DEFAULT"
__nv_reservedSMEM_offset_0_alias:
	.zero		0


//--------------------- .nv.global                --------------------------
	.section	.nv.global,"aw",@nobits
.nv.global:
	.type		_ZN87_INTERNAL_2a0913c8_51_flash_fwd_hdimdiff_e4m3_paged_split_softcap_sm90_cu_49158569_38224cute1_E,@object
	.size		_ZN87_INTERNAL_2a0913c8_51_flash_fwd_hdimdiff_e4m3_paged_split_softcap_sm90_cu_49158569_38224cute1_E,(_ZN87_INTERNAL_2a0913c8_51_flash_fwd_hdimdiff_e4m3_paged_split_softcap_sm90_cu_49158569_38224cuda3std3__45__cpo6cbeginE - _ZN87_INTERNAL_2a0913c8_51_flash_fwd_hdimdiff_e4m3_paged_split_softcap_sm90_cu_49158569_38224cute1_E)
_ZN87_INTERNAL_2a0913c8_51_flash_fwd_hdimdiff_e4m3_paged_split_softcap_sm90_cu_49158569_38224cute1_E:
	.zero		1
	.type		_ZN87_INTERNAL_2a0913c8_51_flash_fwd_hdimdiff_e4m3_paged_split_softcap_sm90_cu_49158569_38224cuda3std3__45__cpo6cbeginE,@object
	.size		_ZN87_INTERNAL_2a0913c8_51_flash_fwd_hdimdiff_e4m3_paged_split_softcap_sm90_cu_49158569_38224cuda3std3__45__cpo6cbeginE,(_ZN87_INTERNAL_2a0913c8_51_flash_fwd_hdimdiff_e4m3_paged_split_softcap_sm90_cu_49158569_38224cuda3std3__48in_placeE - _ZN87_INTERNAL_2a0913c8_51_flash_fwd_hdimdiff_e4m3_paged_split_softcap_sm90_cu_49158569_38224cuda3std3__45__cpo6cbeginE)
_ZN87_INTERNAL_2a0913c8_51_flash_fwd_hdimdiff_e4m3_paged_split_softcap_sm90_cu_49158569_38224cuda3std3__45__cpo6cbeginE:
	.zero		1
	.type		_ZN87_INTERNAL_2a0913c8_51_flash_fwd_hdimdiff_e4m3_paged_split_softcap_sm90_cu_49158569_38224cuda3std3__48in_placeE,@object
	.size		_ZN87_INTERNAL_2a0913c8_51_flash_fwd_hdimdiff_e4m3_paged_split_softcap_sm90_cu_49158569_38224cuda3std3__48in_placeE,(_ZN87_INTERNAL_2a0913c8_51_flash_fwd_hdimdiff_e4m3_paged_split_softcap_sm90_cu_49158569_38224cuda3std6ranges3__45__cpo9iter_moveE - _ZN87_INTERNAL_2a0913c8_51_flash_fwd_hdimdiff_e4m3_paged_split_softcap_sm90_cu_49158569_38224cuda3std3__48in_placeE)
_ZN87_INTERNAL_2a0913c8_51_flash_fwd_hdimdiff_e4m3_paged_split_softcap_sm90_cu_49158569_38224cuda3std3__48in_placeE:
	.zero		1
	.type		_ZN87_INTERNAL_2a0913c8_51_flash_fwd_hdimdiff_e4m3_paged_split_softcap_sm90_cu_49158569_38224cuda3std6ranges3__45__cpo9iter_moveE,@object
	.size		_ZN87_INTERNAL_2a0913c8_51_flash_fwd_hdimdiff_e4m3_paged_split_softcap_sm90_cu_49158569_38224cuda3std6ranges3__45__cpo9iter_moveE,(_ZN87_INTERNAL_2a0913c8_51_flash_fwd_hdimdiff_e4m3_paged_split_softcap_sm90_cu_49158569_38224cuda3std3__45__cpo5beginE - _ZN87_INTERNAL_2a0913c8_51_flash_fwd_hdimdiff_e4m3_paged_split_softcap_sm90_cu_49158569_38224cuda3std6ranges3__45__cpo9iter_moveE)
_ZN87_INTERNAL_2a0913c8_51_flash_fwd_hdimdiff_e4m3_paged_split_softcap_sm90_cu_49158569_38224cuda3std6ranges3__45__cpo9iter_moveE:
	.zero		1
	.type		_ZN87_INTERNAL_2a0913c8_51_flash_fwd_hdimdiff_e4m3_paged_split_softcap_sm90_cu_49158569_38224cuda3std3__45__cpo5beginE,@object
	.size		_ZN87_INTERNAL_2a0913c8_51_flash_fwd_hdimdiff_e4m3_paged_split_softcap_sm90_cu_49158569_38224cuda3std3__45__cpo5beginE,(_ZN87_INTERNAL_2a0913c8_51_flash_fwd_hdimdiff_e4m3_paged_split_softcap_sm90_cu_49158569_38224cuda3std3__489_GLOBAL__N__2a0913c8_51_flash_fwd_hdimdiff_e4m3_paged_split_softcap_sm90_cu_49158569_38226ignoreE - _ZN87_INTERNAL_2a0913c8_51_flash_fwd_hdimdiff_e4m3_paged_split_softcap_sm90_cu_49158569_38224cuda3std3__45__cpo5beginE)
_ZN87_INTERNAL_2a0913c8_51_flash_fwd_hdimdiff_e4m3_paged_split_softcap_sm90_cu_49158569_38224cuda3std3__45__cpo5beginE:
	.zero		1
	.type		_ZN87_INTERNAL_2a0913c8_51_flash_fwd_hdimdiff_e4m3_paged_split_softcap_sm90_cu_49158569_38224cuda3std3__489_GLOBAL__N__2a0913c8_51_flash_fwd_hdimdiff_e4m3_paged_split_softcap_sm90_cu_49158569_38226ignoreE,@object
	.size		_ZN87_INTERNAL_2a0913c8_51_flash_fwd_hdimdiff_e4m3_paged_split_softcap_sm90_cu_49158569_38224cuda3std3__489_GLOBAL__N__2a0913c8_51_flash_fwd_hdimdiff_e4m3_paged_split_softcap_sm90_cu_49158569_38226ignoreE,(_ZN87_INTERNAL_2a0913c8_51_flash_fwd_hdimdiff_e4m3_paged_split_softcap_sm90_cu_49158569_38224cute7productE - _ZN87_INTERNAL_2a0913c8_51_flash_fwd_hdimdiff_e4m3_paged_split_softcap_sm90_cu_49158569_38224cuda3std3__489_GLOBAL__N__2a0913c8_51_flash_fwd_hdimdiff_e4m3_paged_split_softcap_sm90_cu_49158569_38226ignoreE)
_ZN87_INTERNAL_2a0913c8_51_flash_fwd_hdimdiff_e4m3_paged_split_softcap_sm90_cu_49158569_38224cuda3std3__489_GLOBAL__N__2a0913c8_51_flash_fwd_hdimdiff_e4m3_paged_split_softcap_sm90_cu_49158569_38226ignoreE:
	.zero		1
	.type		_ZN87_INTERNAL_2a0913c8_51_flash_fwd_hdimdiff_e4m3_paged_split_softcap_sm90_cu_49158569_38224cute7productE,@object
	.size		_ZN87_INTERNAL_2a0913c8_51_flash_fwd_hdimdiff_e4m3_paged_split_softcap_sm90_cu_49158569_38224cute7productE,(_ZN87_INTERNAL_2a0913c8_51_flash_fwd_hdimdiff_e4m3_paged_split_softcap_sm90_cu_49158569_38224cuda3std3__45__cpo3endE - _ZN87_INTERNAL_2a0913c8_51_flash_fwd_hdimdiff_e4m3_paged_split_softcap_sm90_cu_49158569_38224cute7productE)
_ZN87_INTERNAL_2a0913c8_51_flash_fwd_hdimdiff_e4m3_paged_split_softcap_sm90_cu_49158569_38224cute7productE:
	.zero		1
	.type		_ZN87_INTERNAL_2a0913c8_51_flash_fwd_hdimdiff_e4m3_paged_split_softcap_sm90_cu_49158569_38224cuda3std3__45__cpo3endE,@object
	.size		_ZN87_INTERNAL_2a0913c8_51_flash_fwd_hdimdiff_e4m3_paged_split_softcap_sm90_cu_49158569_38224cuda3std3__45__cpo3endE,(_ZN87_INTERNAL_2a0913c8_51_flash_fwd_hdimdiff_e4m3_paged_split_softcap_sm90_cu_49158569_38224cuda3std3__419piecewise_constructE - _ZN87_INTERNAL_2a0913c8_51_flash_fwd_hdimdiff_e4m3_paged_split_softcap_sm90_cu_49158569_38224cuda3std3__45__cpo3endE)
_ZN87_INTERNAL_2a0913c8_51_flash_fwd_hdimdiff_e4m3_paged_split_softcap_sm90_cu_49158569_38224cuda3std3__45__cpo3endE:
	.zero		1
	.type		_ZN87_INTERNAL_2a0913c8_51_flash_fwd_hdimdiff_e4m3_paged_split_softcap_sm90_cu_49158569_38224cuda3std3__419piecewise_constructE,@object
	.size		_ZN87_INTERNAL_2a0913c8_51_flash_fwd_hdimdiff_e4m3_paged_split_softcap_sm90_cu_49158569_38224cuda3std3__419piecewise_constructE,(_ZN87_INTERNAL_2a0913c8_51_flash_fwd_hdimdiff_e4m3_paged_split_softcap_sm90_cu_49158569_38224cuda3std3__45__cpo4cendE - _ZN87_INTERNAL_2a0913c8_51_flash_fwd_hdimdiff_e4m3_paged_split_softcap_sm90_cu_49158569_38224cuda3std3__419piecewise_constructE)
_ZN87_INTERNAL_2a0913c8_51_flash_fwd_hdimdiff_e4m3_paged_split_softcap_sm90_cu_49158569_38224cuda3std3__419piecewise_constructE:
	.zero		1
	.type		_ZN87_INTERNAL_2a0913c8_51_flash_fwd_hdimdiff_e4m3_paged_split_softcap_sm90_cu_49158569_38224cuda3std3__45__cpo4cendE,@object
	.size		_ZN87_INTERNAL_2a0913c8_51_flash_fwd_hdimdiff_e4m3_paged_split_softcap_sm90_cu_49158569_38224cuda3std3__45__cpo4cendE,(_ZN87_INTERNAL_2a0913c8_51_flash_fwd_hdimdiff_e4m3_paged_split_softcap_sm90_cu_49158569_38224cuda3std6ranges3__45__cpo4swapE - _ZN87_INTERNAL_2a0913c8_51_flash_fwd_hdimdiff_e4m3_paged_split_softcap_sm90_cu_49158569_38224cuda3std3__45__cpo4cendE)
_ZN87_INTERNAL_2a0913c8_51_flash_fwd_hdimdiff_e4m3_paged_split_softcap_sm90_cu_49158569_38224cuda3std3__45__cpo4cendE:
	.zero		1
	.type		_ZN87_INTERNAL_2a0913c8_51_flash_fwd_hdimdiff_e4m3_paged_split_softcap_sm90_cu_49158569_38224cuda3std6ranges3__45__cpo4swapE,@object
	.size		_ZN87_INTERNAL_2a0913c8_51_flash_fwd_hdimdiff_e4m3_paged_split_softcap_sm90_cu_49158569_38224cuda3std6ranges3__45__cpo4swapE,(.L_20 - _ZN87_INTERNAL_2a0913c8_51_flash_fwd_hdimdiff_e4m3_paged_split_softcap_sm90_cu_49158569_38224cuda3std6ranges3__45__cpo4swapE)
_ZN87_INTERNAL_2a0913c8_51_flash_fwd_hdimdiff_e4m3_paged_split_softcap_sm90_cu_49158569_38224cuda3std6ranges3__45__cpo4swapE:
	.zero		1
.L_20:


//--------------------- .nv.shared._ZN7cutlass13device_kernelIN5flash11enable_sm90INS1_16FlashAttnFwdSm90INS1_25CollectiveMainloopFwdSm90ILi2EN4cute5tupleIJNS5_1CILi1EEES8_S8_EEENS6_IJNS7_ILi128EEENS7_ILi160EEENS7_ILi192EEEEEELi128ENS_12float_e4m3_tEfNS_4arch4Sm90ELb0ELb0ELb1ELb1ELb1ELb0ELb0ELb1ELb1ELb1ELb1ELb0EEENS1_21CollectiveEpilogueFwdINS6_IJSA_SA_SB_EEES9_NS_10bfloat16_tESG_Li256ELb1ELb1ELb1ELb1EEENS1_36VarlenDynamicPersistentTileSchedulerILi128ELi160ELi256ELi128ELb1ELb1ELb1ELb0ELb1ELb1EEEEEEEEEvNT_6ParamsE --------------------------
	.section	.nv.shared._ZN7cutlass13device_kernelIN5flash11enable_sm90INS1_16FlashAttnFwdSm90INS1_25CollectiveMainloopFwdSm90ILi2EN4cute5tupleIJNS5_1CILi1EEES8_S8_EEENS6_IJNS7_ILi128EEENS7_ILi160EEENS7_ILi192EEEEEELi128ENS_12float_e4m3_tEfNS_4arch4Sm90ELb0ELb0ELb1ELb1ELb1ELb0ELb0ELb1ELb1ELb1ELb1ELb0EEENS1_21CollectiveEpilogueFwdINS6_IJSA_SA_SB_EEES9_NS_10bfloat16_tESG_Li256ELb1ELb1ELb1ELb1EEENS1_36VarlenDynamicPersistentTileSchedulerILi128ELi160ELi256ELi128ELb1ELb1ELb1ELb0ELb1ELb1EEEEEEEEEvNT_6ParamsE,"aw",@nobits
	.sectionflags	@""
	.align	16
	.zero		1024


//--------------------- .nv.shared._ZN7cutlass13device_kernelIN5flash11enable_sm90INS1_16FlashAttnFwdSm90INS1_25CollectiveMainloopFwdSm90ILi2EN4cute5tupleIJNS5_1CILi1EEES8_S8_EEENS6_IJNS7_ILi128EEENS7_ILi160EEENS7_ILi192EEEEEELi128ENS_12float_e4m3_tEfNS_4arch4Sm90ELb0ELb0ELb1ELb1ELb1ELb1ELb0ELb1ELb1ELb1ELb1ELb0EEENS1_21CollectiveEpilogueFwdINS6_IJSA_SA_SB_EEES9_NS_10bfloat16_tESG_Li256ELb1ELb1ELb1ELb1EEENS1_36VarlenDynamicPersistentTileSchedulerILi128ELi160ELi256ELi128ELb1ELb1ELb1ELb0ELb1ELb1EEEEEEEEEvNT_6ParamsE --------------------------
	.section	.nv.shared._ZN7cutlass13device_kernelIN5flash11enable_sm90INS1_16FlashAttnFwdSm90INS1_25CollectiveMainloopFwdSm90ILi2EN4cute5tupleIJNS5_1CILi1EEES8_S8_EEENS6_IJNS7_ILi128EEENS7_ILi160EEENS7_ILi192EEEEEELi128ENS_12float_e4m3_tEfNS_4arch4Sm90ELb0ELb0ELb1ELb1ELb1ELb1ELb0ELb1ELb1ELb1ELb1ELb0EEENS1_21CollectiveEpilogueFwdINS6_IJSA_SA_SB_EEES9_NS_10bfloat16_tESG_Li256ELb1ELb1ELb1ELb1EEENS1_36VarlenDynamicPersistentTileSchedulerILi128ELi160ELi256ELi128ELb1ELb1ELb1ELb0ELb1ELb1EEEEEEEEEvNT_6ParamsE,"aw",@nobits
	.sectionflags	@""
	.align	16
	.zero		1024


//--------------------- .nv.shared._ZN7cutlass13device_kernelIN5flash11enable_sm90INS1_16FlashAttnFwdSm90INS1_25CollectiveMainloopFwdSm90ILi2EN4cute5tupleIJNS5_1CILi1EEES8_S8_EEENS6_IJNS7_ILi128EEESA_NS7_ILi192EEEEEELi128ENS_12float_e4m3_tEfNS_4arch4Sm90ELb0ELb1ELb1ELb0ELb1ELb0ELb0ELb1ELb1ELb1ELb1ELb0EEENS1_21CollectiveEpilogueFwdINS6_IJSA_SA_SA_EEES9_NS_10bfloat16_tESF_Li256ELb0ELb1ELb1ELb1EEENS1_19SingleTileSchedulerILb0ELb1ELb1ELi128EEEEEEEEEvNT_6ParamsE --------------------------
	.section	.nv.shared._ZN7cutlass13device_kernelIN5flash11enable_sm90INS1_16FlashAttnFwdSm90INS1_25CollectiveMainloopFwdSm90ILi2EN4cute5tupleIJNS5_1CILi1EEES8_S8_EEENS6_IJNS7_ILi128EEESA_NS7_ILi192EEEEEELi128ENS_12float_e4m3_tEfNS_4arch4Sm90ELb0ELb1ELb1ELb0ELb1ELb0ELb0ELb1ELb1ELb1ELb1ELb0EEENS1_21CollectiveEpilogueFwdINS6_IJSA_SA_SA_EEES9_NS_10bfloat16_tESF_Li256ELb0ELb1ELb1ELb1EEENS1_19SingleTileSchedulerILb0ELb1ELb1ELi128EEEEEEEEEvNT_6ParamsE,"aw",@nobits
	.sectionflags	@""
	.align	16
	.zero		1024


//--------------------- .nv.shared._ZN7cutlass13device_kernelIN5flash11enable_sm90INS1_16FlashAttnFwdSm90INS1_25CollectiveMainloopFwdSm90ILi2EN4cute5tupleIJNS5_1CILi1EEES8_S8_EEENS6_IJNS7_ILi128EEESA_NS7_ILi192EEEEEELi128ENS_12float_e4m3_tEfNS_4arch4Sm90ELb0ELb1ELb1ELb1ELb1ELb0ELb0ELb1ELb1ELb1ELb1ELb0EEENS1_21CollectiveEpilogueFwdINS6_IJSA_SA_SA_EEES9_NS_10bfloat16_tESF_Li256ELb1ELb1ELb1ELb1EEENS1_36VarlenDynamicPersistentTileSchedulerILi128ELi128ELi256ELi128ELb1ELb1ELb1ELb1ELb0ELb1EEEEEEEEEvNT_6ParamsE --------------------------
	.section	.nv.shared._ZN7cutlass13device_kernelIN5flash11enable_sm90INS1_16FlashAttnFwdSm90INS1_25CollectiveMainloopFwdSm90ILi2EN4cute5tupleIJNS5_1CILi1EEES8_S8_EEENS6_IJNS7_ILi128EEESA_NS7_ILi192EEEEEELi128ENS_12float_e4m3_tEfNS_4arch4Sm90ELb0ELb1ELb1ELb1ELb1ELb0ELb0ELb1ELb1ELb1ELb1ELb0EEENS1_21CollectiveEpilogueFwdINS6_IJSA_SA_SA_EEES9_NS_10bfloat16_tESF_Li256ELb1ELb1ELb1ELb1EEENS1_36VarlenDynamicPersistentTileSchedulerILi128ELi128ELi256ELi128ELb1ELb1ELb1ELb1ELb0ELb1EEEEEEEEEvNT_6ParamsE,"aw",@nobits
	.sectionflags	@""
	.align	16
	.zero		1024


//--------------------- .nv.shared._ZN7cutlass13device_kernelIN5flash11enable_sm90INS1_16FlashAttnFwdSm90INS1_25CollectiveMainloopFwdSm90ILi2EN4cute5tupleIJNS5_1CILi1EEES8_S8_EEENS6_IJNS7_ILi128EEESA_NS7_ILi192EEEEEELi128ENS_12float_e4m3_tEfNS_4arch4Sm90ELb0ELb1ELb1ELb1ELb1ELb1ELb0ELb1ELb1ELb1ELb1ELb0EEENS1_21CollectiveEpilogueFwdINS6_IJSA_SA_SA_EEES9_NS_10bfloat16_tESF_Li256ELb1ELb1ELb1ELb1EEENS1_36VarlenDynamicPersistentTileSchedulerILi128ELi128ELi256ELi128ELb1ELb1ELb1ELb1ELb0ELb1EEEEEEEEEvNT_6ParamsE --------------------------
	.section	.nv.shared._ZN7cutlass13device_kernelIN5flash11enable_sm90INS1_16FlashAttnFwdSm90INS1_25CollectiveMainloopFwdSm90ILi2EN4cute5tupleIJNS5_1CILi1EEES8_S8_EEENS6_IJNS7_ILi128EEESA_NS7_ILi192EEEEEELi128ENS_12float_e4m3_tEfNS_4arch4Sm90ELb0ELb1ELb1ELb1ELb1ELb1ELb0ELb1ELb1ELb1ELb1ELb0EEENS1_21CollectiveEpilogueFwdINS6_IJSA_SA_SA_EEES9_NS_10bfloat16_tESF_Li256ELb1ELb1ELb1ELb1EEENS1_36VarlenDynamicPersistentTileSchedulerILi128ELi128ELi256ELi128ELb1ELb1ELb1ELb1ELb0ELb1EEEEEEEEEvNT_6ParamsE,"aw",@nobits
	.sectionflags	@""
	.align	16
	.zero		1024


//--------------------- .nv.shared._ZN7cutlass13device_kernelIN5flash11enable_sm90INS1_16FlashAttnFwdSm90INS1_25CollectiveMainloopFwdSm90ILi2EN4cute5tupleIJNS5_1CILi1EEES8_S8_EEENS6_IJNS7_ILi128EEENS7_ILi160EEENS7_ILi192EEEEEELi128ENS_12float_e4m3_tEfNS_4arch4Sm90ELb1ELb0ELb1ELb0ELb1ELb0ELb0ELb1ELb1ELb1ELb1ELb0EEENS1_21CollectiveEpilogueFwdINS6_IJSA_SA_SB_EEES9_NS_10bfloat16_tESG_Li256ELb0ELb1ELb1ELb1EEENS1_19SingleTileSchedulerILb0ELb1ELb1ELi128EEEEEEEEEvNT_6ParamsE --------------------------
	.section	.nv.shared._ZN7cutlass13device_kernelIN5flash11enable_sm90INS1_16FlashAttnFwdSm90INS1_25CollectiveMainloopFwdSm90ILi2EN4cute5tupleIJNS5_1CILi1EEES8_S8_EEENS6_IJNS7_ILi128EEENS7_ILi160EEENS7_ILi192EEEEEELi128ENS_12float_e4m3_tEfNS_4arch4Sm90ELb1ELb0ELb1ELb0ELb1ELb0ELb0ELb1ELb1ELb1ELb1ELb0EEENS1_21CollectiveEpilogueFwdINS6_IJSA_SA_SB_EEES9_NS_10bfloat16_tESG_Li256ELb0ELb1ELb1ELb1EEENS1_19SingleTileSchedulerILb0ELb1ELb1ELi128EEEEEEEEEvNT_6ParamsE,"aw",@nobits
	.sectionflags	@""
	.align	16
	.zero		1024


//--------------------- .nv.shared._ZN7cutlass13device_kernelIN5flash11enable_sm90INS1_16FlashAttnFwdSm90INS1_25CollectiveMainloopFwdSm90ILi2EN4cute5tupleIJNS5_1CILi1EEES8_S8_EEENS6_IJNS7_ILi128EEENS7_ILi160EEENS7_ILi192EEEEEELi128ENS_12float_e4m3_tEfNS_4arch4Sm90ELb1ELb0ELb1ELb1ELb1ELb0ELb0ELb1ELb1ELb1ELb1ELb0EEENS1_21CollectiveEpilogueFwdINS6_IJSA_SA_SB_EEES9_NS_10bfloat16_tESG_Li256ELb1ELb1ELb1ELb1EEENS1_36VarlenDynamicPersistentTileSchedulerILi128ELi160ELi256ELi128ELb1ELb1ELb1ELb1ELb1ELb1EEEEEEEEEvNT_6ParamsE --------------------------
	.section	.nv.shared._ZN7cutlass13device_kernelIN5flash11enable_sm90INS1_16FlashAttnFwdSm90INS1_25CollectiveMainloopFwdSm90ILi2EN4cute5tupleIJNS5_1CILi1EEES8_S8_EEENS6_IJNS7_ILi128EEENS7_ILi160EEENS7_ILi192EEEEEELi128ENS_12float_e4m3_tEfNS_4arch4Sm90ELb1ELb0ELb1ELb1ELb1ELb0ELb0ELb1ELb1ELb1ELb1ELb0EEENS1_21CollectiveEpilogueFwdINS6_IJSA_SA_SB_EEES9_NS_10bfloat16_tESG_Li256ELb1ELb1ELb1ELb1EEENS1_36VarlenDynamicPersistentTileSchedulerILi128ELi160ELi256ELi128ELb1ELb1ELb1ELb1ELb1ELb1EEEEEEEEEvNT_6ParamsE,"aw",@nobits
	.sectionflags	@""
	.align	16
	.zero		1024


//--------------------- .nv.shared._ZN7cutlass13device_kernelIN5flash11enable_sm90INS1_16FlashAttnFwdSm90INS1_25CollectiveMainloopFwdSm90ILi2EN4cute5tupleIJNS5_1CILi1EEES8_S8_EEENS6_IJNS7_ILi128EEENS7_ILi160EEENS7_ILi192EEEEEELi128ENS_12float_e4m3_tEfNS_4arch4Sm90ELb1ELb0ELb1ELb1ELb1ELb1ELb0ELb1ELb1ELb1ELb1ELb0EEENS1_21CollectiveEpilogueFwdINS6_IJSA_SA_SB_EEES9_NS_10bfloat16_tESG_Li256ELb1ELb1ELb1ELb1EEENS1_36VarlenDynamicPersistentTileSchedulerILi128ELi160ELi256ELi128ELb1ELb1ELb1ELb1ELb1ELb1EEEEEEEEEvNT_6ParamsE --------------------------
	.section	.nv.shared._ZN7cutlass13device_kernelIN5flash11enable_sm90INS1_16FlashAttnFwdSm90INS1_25CollectiveMainloopFwdSm90ILi2EN4cute5tupleIJNS5_1CILi1EEES8_S8_EEENS6_IJNS7_ILi128EEENS7_ILi160EEENS7_ILi192EEEEEELi128ENS_12float_e4m3_tEfNS_4arch4Sm90ELb1ELb0ELb1ELb1ELb1ELb1ELb0ELb1ELb1ELb1ELb1ELb0EEENS1_21CollectiveEpilogueFwdINS6_IJSA_SA_SB_EEES9_NS_10bfloat16_tESG_Li256ELb1ELb1ELb1ELb1EEENS1_36VarlenDynamicPersistentTileSchedulerILi128ELi160ELi256ELi128ELb1ELb1ELb1ELb1ELb1ELb1EEEEEEEEEvNT_6ParamsE,"aw",@nobits
	.sectionflags	@""
	.align	16
	.zero		1024


//--------------------- .nv.constant0._ZN7cutlass13device_kernelIN5flash11enable_sm90INS1_16FlashAttnFwdSm90INS1_25CollectiveMainloopFwdSm90ILi2EN4cute5tupleIJNS5_1CILi1EEES8_S8_EEENS6_IJNS7_ILi128EEENS7_ILi160EEENS7_ILi192EEEEEELi128ENS_12float_e4m3_tEfNS_4arch4Sm90ELb0ELb0ELb1ELb0ELb1ELb0ELb0ELb1ELb1ELb1ELb1ELb0EEENS1_21CollectiveEpilogueFwdINS6_IJSA_SA_SB_EEES9_NS_10bfloat16_tESG_Li256ELb0ELb1ELb1ELb1EEENS1_19SingleTileSchedulerILb0ELb1ELb1ELi128EEEEEEEEEvNT_6ParamsE --------------------------
	.section	.nv.constant0._ZN7cutlass13device_kernelIN5flash11enable_sm90INS1_16FlashAttnFwdSm90INS1_25CollectiveMainloopFwdSm90ILi2EN4cute5tupleIJNS5_1CILi1EEES8_S8_EEENS6_IJNS7_ILi128EEENS7_ILi160EEENS7_ILi192EEEEEELi128ENS_12float_e4m3_tEfNS_4arch4Sm90ELb0ELb0ELb1ELb0ELb1ELb0ELb0ELb1ELb1ELb1ELb1ELb0EEENS1_21CollectiveEpilogueFwdINS6_IJSA_SA_SB_EEES9_NS_10bfloat16_tESG_Li256ELb0ELb1ELb1ELb1EEENS1_19SingleTileSchedulerILb0ELb1ELb1ELi128EEEEEEEEEvNT_6ParamsE,"a",@progbits
	.sectionflags	@""
	.align	4
.nv.constant0._ZN7cutlass13device_kernelIN5flash11enable_sm90INS1_16FlashAttnFwdSm90INS1_25CollectiveMainloopFwdSm90ILi2EN4cute5tupleIJNS5_1CILi1EEES8_S8_EEENS6_IJNS7_ILi128EEENS7_ILi160EEENS7_ILi192EEEEEELi128ENS_12float_e4m3_tEfNS_4arch4Sm90ELb0ELb0ELb1ELb0ELb1ELb0ELb0ELb1ELb1ELb1ELb1ELb0EEENS1_21CollectiveEpilogueFwdINS6_IJSA_SA_SB_EEES9_NS_10bfloat16_tESG_Li256ELb0ELb1ELb1ELb1EEENS1_19SingleTileSchedulerILb0ELb1ELb1ELi128EEEEEEEEEvNT_6ParamsE:
	.zero		3200


//--------------------- .nv.constant0._ZN7cutlass13device_kernelIN5flash11enable_sm90INS1_16FlashAttnFwdSm90INS1_25CollectiveMainloopFwdSm90ILi2EN4cute5tupleIJNS5_1CILi1EEES8_S8_EEENS6_IJNS7_ILi128EEENS7_ILi160EEENS7_ILi192EEEEEELi128ENS_12float_e4m3_tEfNS_4arch4Sm90ELb0ELb0ELb1ELb1ELb1ELb0ELb0ELb1ELb1ELb1ELb1ELb0EEENS1_21CollectiveEpilogueFwdINS6_IJSA_SA_SB_EEES9_NS_10bfloat16_tESG_Li256ELb1ELb1ELb1ELb1EEENS1_36VarlenDynamicPersistentTileSchedulerILi128ELi160ELi256ELi128ELb1ELb1ELb1ELb0ELb1ELb1EEEEEEEEEvNT_6ParamsE --------------------------
	.section	.nv.constant0._ZN7cutlass13device_kernelIN5flash11enable_sm90INS1_16FlashAttnFwdSm90INS1_25CollectiveMainloopFwdSm90ILi2EN4cute5tupleIJNS5_1CILi1EEES8_S8_EEENS6_IJNS7_ILi128EEENS7_ILi160EEENS7_ILi192EEEEEELi128ENS_12float_e4m3_tEfNS_4arch4Sm90ELb0ELb0ELb1ELb1ELb1ELb0ELb0ELb1ELb1ELb1ELb1ELb0EEENS1_21CollectiveEpilogueFwdINS6_IJSA_SA_SB_EEES9_NS_10bfloat16_tESG_Li256ELb1ELb1ELb1ELb1EEENS1_36VarlenDynamicPersistentTileSchedulerILi128ELi160ELi256ELi128ELb1ELb1ELb1ELb0ELb1ELb1EEEEEEEEEvNT_6ParamsE,"a",@progbits
	.sectionflags	@""
	.align	4
.nv.constant0._ZN7cutlass13device_kernelIN5flash11enable_sm90INS1_16FlashAttnFwdSm90INS1_25CollectiveMainloopFwdSm90ILi2EN4cute5tupleIJNS5_1CILi1EEES8_S8_EEENS6_IJNS7_ILi128EEENS7_ILi160EEENS7_ILi192EEEEEELi128ENS_12float_e4m3_tEfNS_4arch4Sm90ELb0ELb0ELb1ELb1ELb1ELb0ELb0ELb1ELb1ELb1ELb1ELb0EEENS1_21CollectiveEpilogueFwdINS6_IJSA_SA_SB_EEES9_NS_10bfloat16_tESG_Li256ELb1ELb1ELb1ELb1EEENS1_36VarlenDynamicPersistentTileSchedulerILi128ELi160ELi256ELi128ELb1ELb1ELb1ELb0ELb1ELb1EEEEEEEEEvNT_6ParamsE:
	.zero		3328


//--------------------- .nv.constant0._ZN7cutlass13device_kernelIN5flash11enable_sm90INS1_16FlashAttnFwdSm90INS1_25CollectiveMainloopFwdSm90ILi2EN4cute5tupleIJNS5_1CILi1EEES8_S8_EEENS6_IJNS7_ILi128EEENS7_ILi160EEENS7_ILi192EEEEEELi128ENS_12float_e4m3_tEfNS_4arch4Sm90ELb0ELb0ELb1ELb1ELb1ELb1ELb0ELb1ELb1ELb1ELb1ELb0EEENS1_21CollectiveEpilogueFwdINS6_IJSA_SA_SB_EEES9_NS_10bfloat16_tESG_Li256ELb1ELb1ELb1ELb1EEENS1_36VarlenDynamicPersistentTileSchedulerILi128ELi160ELi256ELi128ELb1ELb1ELb1ELb0ELb1ELb1EEEEEEEEEvNT_6ParamsE --------------------------
	.section	.nv.constant0._ZN7cutlass13device_kernelIN5flash11enable_sm90INS1_16FlashAttnFwdSm90INS1_25CollectiveMainloopFwdSm90ILi2EN4cute5tupleIJNS5_1CILi1EEES8_S8_EEENS6_IJNS7_ILi128EEENS7_ILi160EEENS7_ILi192EEEEEELi128ENS_12float_e4m3_tEfNS_4arch4Sm90ELb0ELb0ELb1ELb1ELb1ELb1ELb0ELb1ELb1ELb1ELb1ELb0EEENS1_21CollectiveEpilogueFwdINS6_IJSA_SA_SB_EEES9_NS_10bfloat16_tESG_Li256ELb1ELb1ELb1ELb1EEENS1_36VarlenDynamicPersistentTileSchedulerILi128ELi160ELi256ELi128ELb1ELb1ELb1ELb0ELb1ELb1EEEEEEEEEvNT_6ParamsE,"a",@progbits
	.sectionflags	@""
	.align	4
.nv.constant0._ZN7cutlass13device_kernelIN5flash11enable_sm90INS1_16FlashAttnFwdSm90INS1_25CollectiveMainloopFwdSm90ILi2EN4cute5tupleIJNS5_1CILi1EEES8_S8_EEENS6_IJNS7_ILi128EEENS7_ILi160EEENS7_ILi192EEEEEELi128ENS_12float_e4m3_tEfNS_4arch4Sm90ELb0ELb0ELb1ELb1ELb1ELb1ELb0ELb1ELb1ELb1ELb1ELb0EEENS1_21CollectiveEpilogueFwdINS6_IJSA_SA_SB_EEES9_NS_10bfloat16_tESG_Li256ELb1ELb1ELb1ELb1EEENS1_36VarlenDynamicPersistentTileSchedulerILi128ELi160ELi256ELi128ELb1ELb1ELb1ELb0ELb1ELb1EEEEEEEEEvNT_6ParamsE:
	.zero		3328


//--------------------- .nv.constant0._ZN7cutlass13device_kernelIN5flash11enable_sm90INS1_16FlashAttnFwdSm90INS1_25CollectiveMainloopFwdSm90ILi2EN4cute5tupleIJNS5_1CILi1EEES8_S8_EEENS6_IJNS7_ILi128EEESA_NS7_ILi192EEEEEELi128ENS_12float_e4m3_tEfNS_4arch4Sm90ELb0ELb1ELb1ELb0ELb1ELb0ELb0ELb1ELb1ELb1ELb1ELb0EEENS1_21CollectiveEpilogueFwdINS6_IJSA_SA_SA_EEES9_NS_10bfloat16_tESF_Li256ELb0ELb1ELb1ELb1EEENS1_19SingleTileSchedulerILb0ELb1ELb1ELi128EEEEEEEEEvNT_6ParamsE --------------------------
	.section	.nv.constant0._ZN7cutlass13device_kernelIN5flash11enable_sm90INS1_16FlashAttnFwdSm90INS1_25CollectiveMainloopFwdSm90ILi2EN4cute5tupleIJNS5_1CILi1EEES8_S8_EEENS6_IJNS7_ILi128EEESA_NS7_ILi192EEEEEELi128ENS_12float_e4m3_tEfNS_4arch4Sm90ELb0ELb1ELb1ELb0ELb1ELb0ELb0ELb1ELb1ELb1ELb1ELb0EEENS1_21CollectiveEpilogueFwdINS6_IJSA_SA_SA_EEES9_NS_10bfloat16_tESF_Li256ELb0ELb1ELb1ELb1EEENS1_19SingleTileSchedulerILb0ELb1ELb1ELi128EEEEEEEEEvNT_6ParamsE,"a",@progbits
	.sectionflags	@""
	.align	4
.nv.constant0._ZN7cutlass13device_kernelIN5flash11enable_sm90INS1_16FlashAttnFwdSm90INS1_25CollectiveMainloopFwdSm90ILi2EN4cute5tupleIJNS5_1CILi1EEES8_S8_EEENS6_IJNS7_ILi128EEESA_NS7_ILi192EEEEEELi128ENS_12float_e4m3_tEfNS_4arch4Sm90ELb0ELb1ELb1ELb0ELb1ELb0ELb0ELb1ELb1ELb1ELb1ELb0EEENS1_21CollectiveEpilogueFwdINS6_IJSA_SA_SA_EEES9_NS_10bfloat16_tESF_Li256ELb0ELb1ELb1ELb1EEENS1_19SingleTileSchedulerILb0ELb1ELb1ELi128EEEEEEEEEvNT_6ParamsE:
	.zero		3200


//--------------------- .nv.constant0._ZN7cutlass13device_kernelIN5flash11enable_sm90INS1_16FlashAttnFwdSm90INS1_25CollectiveMainloopFwdSm90ILi2EN4cute5tupleIJNS5_1CILi1EEES8_S8_EEENS6_IJNS7_ILi128EEESA_NS7_ILi192EEEEEELi128ENS_12float_e4m3_tEfNS_4arch4Sm90ELb0ELb1ELb1ELb1ELb1ELb0ELb0ELb1ELb1ELb1ELb1ELb0EEENS1_21CollectiveEpilogueFwdINS6_IJSA_SA_SA_EEES9_NS_10bfloat16_tESF_Li256ELb1ELb1ELb1ELb1EEENS1_36VarlenDynamicPersistentTileSchedulerILi128ELi128ELi256ELi128ELb1ELb1ELb1ELb1ELb0ELb1EEEEEEEEEvNT_6ParamsE --------------------------
	.section	.nv.constant0._ZN7cutlass13device_kernelIN5flash11enable_sm90INS1_16FlashAttnFwdSm90INS1_25CollectiveMainloopFwdSm90ILi2EN4cute5tupleIJNS5_1CILi1EEES8_S8_EEENS6_IJNS7_ILi128EEESA_NS7_ILi192EEEEEELi128ENS_12float_e4m3_tEfNS_4arch4Sm90ELb0ELb1ELb1ELb1ELb1ELb0ELb0ELb1ELb1ELb1ELb1ELb0EEENS1_21CollectiveEpilogueFwdINS6_IJSA_SA_SA_EEES9_NS_10bfloat16_tESF_Li256ELb1ELb1ELb1ELb1EEENS1_36VarlenDynamicPersistentTileSchedulerILi128ELi128ELi256ELi128ELb1ELb1ELb1ELb1ELb0ELb1EEEEEEEEEvNT_6ParamsE,"a",@progbits
	.sectionflags	@""
	.align	4
.nv.constant0._ZN7cutlass13device_kernelIN5flash11enable_sm90INS1_16FlashAttnFwdSm90INS1_25CollectiveMainloopFwdSm90ILi2EN4cute5tupleIJNS5_1CILi1EEES8_S8_EEENS6_IJNS7_ILi128EEESA_NS7_ILi192EEEEEELi128ENS_12float_e4m3_tEfNS_4arch4Sm90ELb0ELb1ELb1ELb1ELb1ELb0ELb0ELb1ELb1ELb1ELb1ELb0EEENS1_21CollectiveEpilogueFwdINS6_IJSA_SA_SA_EEES9_NS_10bfloat16_tESF_Li256ELb1ELb1ELb1ELb1EEENS1_36VarlenDynamicPersistentTileSchedulerILi128ELi128ELi256ELi128ELb1ELb1ELb1ELb1ELb0ELb1EEEEEEEEEvNT_6ParamsE:
	.zero		3328


//--------------------- .nv.constant0._ZN7cutlass13device_kernelIN5flash11enable_sm90INS1_16FlashAttnFwdSm90INS1_25CollectiveMainloopFwdSm90ILi2EN4cute5tupleIJNS5_1CILi1EEES8_S8_EEENS6_IJNS7_ILi128EEESA_NS7_ILi192EEEEEELi128ENS_12float_e4m3_tEfNS_4arch4Sm90ELb0ELb1ELb1ELb1ELb1ELb1ELb0ELb1ELb1ELb1ELb1ELb0EEENS1_21CollectiveEpilogueFwdINS6_IJSA_SA_SA_EEES9_NS_10bfloat16_tESF_Li256ELb1ELb1ELb1ELb1EEENS1_36VarlenDynamicPersistentTileSchedulerILi128ELi128ELi256ELi128ELb1ELb1ELb1ELb1ELb0ELb1EEEEEEEEEvNT_6ParamsE --------------------------
	.section	.nv.constant0._ZN7cutlass13device_kernelIN5flash11enable_sm90INS1_16FlashAttnFwdSm90INS1_25CollectiveMainloopFwdSm90ILi2EN4cute5tupleIJNS5_1CILi1EEES8_S8_EEENS6_IJNS7_ILi128EEESA_NS7_ILi192EEEEEELi128ENS_12float_e4m3_tEfNS_4arch4Sm90ELb0ELb1ELb1ELb1ELb1ELb1ELb0ELb1ELb1ELb1ELb1ELb0EEENS1_21CollectiveEpilogueFwdINS6_IJSA_SA_SA_EEES9_NS_10bfloat16_tESF_Li256ELb1ELb1ELb1ELb1EEENS1_36VarlenDynamicPersistentTileSchedulerILi128ELi128ELi256ELi128ELb1ELb1ELb1ELb1ELb0ELb1EEEEEEEEEvNT_6ParamsE,"a",@progbits
	.sectionflags	@""
	.align	4
.nv.constant0._ZN7cutlass13device_kernelIN5flash11enable_sm90INS1_16FlashAttnFwdSm90INS1_25CollectiveMainloopFwdSm90ILi2EN4cute5tupleIJNS5_1CILi1EEES8_S8_EEENS6_IJNS7_ILi128EEESA_NS7_ILi192EEEEEELi128ENS_12float_e4m3_tEfNS_4arch4Sm90ELb0ELb1ELb1ELb1ELb1ELb1ELb0ELb1ELb1ELb1ELb1ELb0EEENS1_21CollectiveEpilogueFwdINS6_IJSA_SA_SA_EEES9_NS_10bfloat16_tESF_Li256ELb1ELb1ELb1ELb1EEENS1_36VarlenDynamicPersistentTileSchedulerILi128ELi128ELi256ELi128ELb1ELb1ELb1ELb1ELb0ELb1EEEEEEEEEvNT_6ParamsE:
	.zero		3328


//--------------------- .nv.constant0._ZN7cutlass13device_kernelIN5flash11enable_sm90INS1_16FlashAttnFwdSm90INS1_25CollectiveMainloopFwdSm90ILi2EN4cute5tupleIJNS5_1CILi1EEES8_S8_EEENS6_IJNS7_ILi128EEENS7_ILi160EEENS7_ILi192EEEEEELi128ENS_12float_e4m3_tEfNS_4arch4Sm90ELb1ELb0ELb1ELb0ELb1ELb0ELb0ELb1ELb1ELb1ELb1ELb0EEENS1_21CollectiveEpilogueFwdINS6_IJSA_SA_SB_EEES9_NS_10bfloat16_tESG_Li256ELb0ELb1ELb1ELb1EEENS1_19SingleTileSchedulerILb0ELb1ELb1ELi128EEEEEEEEEvNT_6ParamsE --------------------------
	.section	.nv.constant0._ZN7cutlass13device_kernelIN5flash11enable_sm90INS1_16FlashAttnFwdSm90INS1_25CollectiveMainloopFwdSm90ILi2EN4cute5tupleIJNS5_1CILi1EEES8_S8_EEENS6_IJNS7_ILi128EEENS7_ILi160EEENS7_ILi192EEEEEELi128ENS_12float_e4m3_tEfNS_4arch4Sm90ELb1ELb0ELb1ELb0ELb1ELb0ELb0ELb1ELb1ELb1ELb1ELb0EEENS1_21CollectiveEpilogueFwdINS6_IJSA_SA_SB_EEES9_NS_10bfloat16_tESG_Li256ELb0ELb1ELb1ELb1EEENS1_19SingleTileSchedulerILb0ELb1ELb1ELi128EEEEEEEEEvNT_6ParamsE,"a",@progbits
	.sectionflags	@""
	.align	4
.nv.constant0._ZN7cutlass13device_kernelIN5flash11enable_sm90INS1_16FlashAttnFwdSm90INS1_25CollectiveMainloopFwdSm90ILi2EN4cute5tupleIJNS5_1CILi1EEES8_S8_EEENS6_IJNS7_ILi128EEENS7_ILi160EEENS7_ILi192EEEEEELi128ENS_12float_e4m3_tEfNS_4arch4Sm90ELb1ELb0ELb1ELb0ELb1ELb0ELb0ELb1ELb1ELb1ELb1ELb0EEENS1_21CollectiveEpilogueFwdINS6_IJSA_SA_SB_EEES9_NS_10bfloat16_tESG_Li256ELb0ELb1ELb1ELb1EEENS1_19SingleTileSchedulerILb0ELb1ELb1ELi128EEEEEEEEEvNT_6ParamsE:
	.zero		3200


//--------------------- .nv.constant0._ZN7cutlass13device_kernelIN5flash11enable_sm90INS1_16FlashAttnFwdSm90INS1_25CollectiveMainloopFwdSm90ILi2EN4cute5tupleIJNS5_1CILi1EEES8_S8_EEENS6_IJNS7_ILi128EEENS7_ILi160EEENS7_ILi192EEEEEELi128ENS_12float_e4m3_tEfNS_4arch4Sm90ELb1ELb0ELb1ELb1ELb1ELb0ELb0ELb1ELb1ELb1ELb1ELb0EEENS1_21CollectiveEpilogueFwdINS6_IJSA_SA_SB_EEES9_NS_10bfloat16_tESG_Li256ELb1ELb1ELb1ELb1EEENS1_36VarlenDynamicPersistentTileSchedulerILi128ELi160ELi256ELi128ELb1ELb1ELb1ELb1ELb1ELb1EEEEEEEEEvNT_6ParamsE --------------------------
	.section	.nv.constant0._ZN7cutlass13device_kernelIN5flash11enable_sm90INS1_16FlashAttnFwdSm90INS1_25CollectiveMainloopFwdSm90ILi2EN4cute5tupleIJNS5_1CILi1EEES8_S8_EEENS6_IJNS7_ILi128EEENS7_ILi160EEENS7_ILi192EEEEEELi128ENS_12float_e4m3_tEfNS_4arch4Sm90ELb1ELb0ELb1ELb1ELb1ELb0ELb0ELb1ELb1ELb1ELb1ELb0EEENS1_21CollectiveEpilogueFwdINS6_IJSA_SA_SB_EEES9_NS_10bfloat16_tESG_Li256ELb1ELb1ELb1ELb1EEENS1_36VarlenDynamicPersistentTileSchedulerILi128ELi160ELi256ELi128ELb1ELb1ELb1ELb1ELb1ELb1EEEEEEEEEvNT_6ParamsE,"a",@progbits
	.sectionflags	@""
	.align	4
.nv.constant0._ZN7cutlass13device_kernelIN5flash11enable_sm90INS1_16FlashAttnFwdSm90INS1_25CollectiveMainloopFwdSm90ILi2EN4cute5tupleIJNS5_1CILi1EEES8_S8_EEENS6_IJNS7_ILi128EEENS7_ILi160EEENS7_ILi192EEEEEELi128ENS_12float_e4m3_tEfNS_4arch4Sm90ELb1ELb0ELb1ELb1ELb1ELb0ELb0ELb1ELb1ELb1ELb1ELb0EEENS1_21CollectiveEpilogueFwdINS6_IJSA_SA_SB_EEES9_NS_10bfloat16_tESG_Li256ELb1ELb1ELb1ELb1EEENS1_36VarlenDynamicPersistentTileSchedulerILi128ELi160ELi256ELi128ELb1ELb1ELb1ELb1ELb1ELb1EEEEEEEEEvNT_6ParamsE:
	.zero		3328


//--------------------- .nv.constant0._ZN7cutlass13device_kernelIN5flash11enable_sm90INS1_16FlashAttnFwdSm90INS1_25CollectiveMainloopFwdSm90ILi2EN4cute5tupleIJNS5_1CILi1EEES8_S8_EEENS6_IJNS7_ILi128EEENS7_ILi160EEENS7_ILi192EEEEEELi128ENS_12float_e4m3_tEfNS_4arch4Sm90ELb1ELb0ELb1ELb1ELb1ELb1ELb0ELb1ELb1ELb1ELb1ELb0EEENS1_21CollectiveEpilogueFwdINS6_IJSA_SA_SB_EEES9_NS_10bfloat16_tESG_Li256ELb1ELb1ELb1ELb1EEENS1_36VarlenDynamicPersistentTileSchedulerILi128ELi160ELi256ELi128ELb1ELb1ELb1ELb1ELb1ELb1EEEEEEEEEvNT_6ParamsE --------------------------
	.section	.nv.constant0._ZN7cutlass13device_kernelIN5flash11enable_sm90INS1_16FlashAttnFwdSm90INS1_25CollectiveMainloopFwdSm90ILi2EN4cute5tupleIJNS5_1CILi1EEES8_S8_EEENS6_IJNS7_ILi128EEENS7_ILi160EEENS7_ILi192EEEEEELi128ENS_12float_e4m3_tEfNS_4arch4Sm90ELb1ELb0ELb1ELb1ELb1ELb1ELb0ELb1ELb1ELb1ELb1ELb0EEENS1_21CollectiveEpilogueFwdINS6_IJSA_SA_SB_EEES9_NS_10bfloat16_tESG_Li256ELb1ELb1ELb1ELb1EEENS1_36VarlenDynamicPersistentTileSchedulerILi128ELi160ELi256ELi128ELb1ELb1ELb1ELb1ELb1ELb1EEEEEEEEEvNT_6ParamsE,"a",@progbits
	.sectionflags	@""
	.align	4
.nv.constant0._ZN7cutlass13device_kernelIN5flash11enable_sm90INS1_16FlashAttnFwdSm90INS1_25CollectiveMainloopFwdSm90ILi2EN4cute5tupleIJNS5_1CILi1EEES8_S8_EEENS6_IJNS7_ILi128EEENS7_ILi160EEENS7_ILi192EEEEEELi128ENS_12float_e4m3_tEfNS_4arch4Sm90ELb1ELb0ELb1ELb1ELb1ELb1ELb0ELb1ELb1ELb1ELb1ELb0EEENS1_21CollectiveEpilogueFwdINS6_IJSA_SA_SB_EEES9_NS_10bfloat16_tESG_Li256ELb1ELb1ELb1ELb1EEENS1_36VarlenDynamicPersistentTileSchedulerILi128ELi160ELi256ELi128ELb1ELb1ELb1ELb1ELb1ELb1EEEEEEEEEvNT_6ParamsE:
	.zero		3328


//--------------------- SYMBOLS --------------------------

	.type		.nv.reservedSmem.offset0,@object
	.size		.nv.reservedSmem.offset0,0x4
	.type		__assertfail,@function
